	.target	sm_90a

	.elftype	@"ET_EXEC"


//--------------------- .note.nv.tkinfo           --------------------------
	.section	.note.nv.tkinfo,"",@"SHT_NOTE"
	.sectionflags	@"SHF_NOTE_NV_TKINFO"
	.tkinfo
        /*0018*/ 	.word	0x00000002
        /*0030*/ 	.string	""
        /*0030*/ 	.string	"ptxas"
        /*0030*/ 	.string	"Cuda compilation tools, release 13.0, V13.0.88"
        /*0030*/ 	.string	"Build cuda_13.0.r13.0/compiler.36424714_0"
        /*0030*/ 	.string	"-arch sm_90a -m 64 "



//--------------------- .note.nv.cuinfo           --------------------------
	.section	.note.nv.cuinfo,"",@"SHT_NOTE"
	.sectionflags	@"SHF_NOTE_NV_CUINFO"
        /*0018*/ 	.short	0x0002
        /*001a*/ 	.short	0x005a
        /*001c*/ 	.short	0x0082
	.zero		2


//--------------------- .nv.info                  --------------------------
	.section	.nv.info,"",@"SHT_CUDA_INFO"
	.align	4


	//----- nvinfo : EIATTR_REGCOUNT
	.align		4
        /*0000*/ 	.byte	0x04, 0x2f
        /*0002*/ 	.short	(.L_19 - .L_18)
	.align		4
.L_18:
        /*0004*/ 	.word	index@(_ZN7cutlass13device_kernelIN5flash11enable_sm90INS1_16FlashAttnFwdSm90INS1_25CollectiveMainloopFwdSm90ILi2EN4cute5tupleIJNS5_1CILi1EEES8_S8_EEENS6_IJNS7_ILi64EEESA_SA_EEELi512ENS_6half_tEfNS_4arch4Sm90ELb1ELb0ELb1ELb1ELb0ELb1ELb1ELb0ELb0ELb0ELb0ELb0EEENS1_21CollectiveEpilogueFwdINS6_IJSA_NS7_ILi512EEESA_EEES9_SC_SE_Li256ELb1ELb0ELb0ELb0EEENS1_36VarlenDynamicPersistentTileSchedulerILi64ELi64ELi256ELi32ELb0ELb0ELb1ELb1ELb1ELb1EEEEEEEEEvNT_6ParamsE)
        /*0008*/ 	.word	0x000000a8


	//----- nvinfo : EIATTR_FRAME_SIZE
	.align		4
.L_19:
        /*000c*/ 	.byte	0x04, 0x11
        /*000e*/ 	.short	(.L_21 - .L_20)
	.align		4
.L_20:
        /*0010*/ 	.word	index@(_ZN7cutlass13device_kernelIN5flash11enable_sm90INS1_16FlashAttnFwdSm90INS1_25CollectiveMainloopFwdSm90ILi2EN4cute5tupleIJNS5_1CILi1EEES8_S8_EEENS6_IJNS7_ILi64EEESA_SA_EEELi512ENS_6half_tEfNS_4arch4Sm90ELb1ELb0ELb1ELb1ELb0ELb1ELb1ELb0ELb0ELb0ELb0ELb0EEENS1_21CollectiveEpilogueFwdINS6_IJSA_NS7_ILi512EEESA_EEES9_SC_SE_Li256ELb1ELb0ELb0ELb0EEENS1_36VarlenDynamicPersistentTileSchedulerILi64ELi64ELi256ELi32ELb0ELb0ELb1ELb1ELb1ELb1EEEEEEEEEvNT_6ParamsE)
        /*0014*/ 	.word	0x00000038


	//----- nvinfo : EIATTR_REGCOUNT
	.align		4
.L_21:
        /*0018*/ 	.byte	0x04, 0x2f
        /*001a*/ 	.short	(.L_23 - .L_22)
	.align		4
.L_22:
        /*001c*/ 	.word	index@(_ZN7cutlass13device_kernelIN5flash11enable_sm90INS1_16FlashAttnFwdSm90INS1_25CollectiveMainloopFwdSm90ILi2EN4cute5tupleIJNS5_1CILi1EEES8_S8_EEENS6_IJNS7_ILi64EEESA_SA_EEELi512ENS_6half_tEfNS_4arch4Sm90ELb1ELb0ELb1ELb1ELb0ELb0ELb1ELb0ELb0ELb0ELb0ELb0EEENS1_21CollectiveEpilogueFwdINS6_IJSA_NS7_ILi512EEESA_EEES9_SC_SE_Li256ELb1ELb0ELb0ELb0EEENS1_36VarlenDynamicPersistentTileSchedulerILi64ELi64ELi256ELi32ELb0ELb0ELb1ELb1ELb1ELb1EEEEEEEEEvNT_6ParamsE)
        /*0020*/ 	.word	0x000000a8


	//----- nvinfo : EIATTR_FRAME_SIZE
	.align		4
.L_23:
        /*0024*/ 	.byte	0x04, 0x11
        /*0026*/ 	.short	(.L_25 - .L_24)
	.align		4
.L_24:
        /*0028*/ 	.word	index@(_ZN7cutlass13device_kernelIN5flash11enable_sm90INS1_16FlashAttnFwdSm90INS1_25CollectiveMainloopFwdSm90ILi2EN4cute5tupleIJNS5_1CILi1EEES8_S8_EEENS6_IJNS7_ILi64EEESA_SA_EEELi512ENS_6half_tEfNS_4arch4Sm90ELb1ELb0ELb1ELb1ELb0ELb0ELb1ELb0ELb0ELb0ELb0ELb0EEENS1_21CollectiveEpilogueFwdINS6_IJSA_NS7_ILi512EEESA_EEES9_SC_SE_Li256ELb1ELb0ELb0ELb0EEENS1_36VarlenDynamicPersistentTileSchedulerILi64ELi64ELi256ELi32ELb0ELb0ELb1ELb1ELb1ELb1EEEEEEEEEvNT_6ParamsE)
        /*002c*/ 	.word	0x00000030


	//----- nvinfo : EIATTR_REGCOUNT
	.align		4
.L_25:
        /*0030*/ 	.byte	0x04, 0x2f
        /*0032*/ 	.short	(.L_27 - .L_26)
	.align		4
.L_26:
        /*0034*/ 	.word	index@(_ZN7cutlass13device_kernelIN5flash11enable_sm90INS1_16FlashAttnFwdSm90INS1_25CollectiveMainloopFwdSm90ILi2EN4cute5tupleIJNS5_1CILi1EEES8_S8_EEENS6_IJNS7_ILi64EEESA_SA_EEELi512ENS_6half_tEfNS_4arch4Sm90ELb1ELb0ELb1ELb1ELb0ELb1ELb0ELb0ELb0ELb0ELb0ELb0EEENS1_21CollectiveEpilogueFwdINS6_IJSA_NS7_ILi512EEESA_EEES9_SC_SE_Li256ELb1ELb0ELb0ELb0EEENS1_36VarlenDynamicPersistentTileSchedulerILi64ELi64ELi256ELi32ELb0ELb0ELb1ELb1ELb1ELb1EEEEEEEEEvNT_6ParamsE)
        /*0038*/ 	.word	0x000000a8


	//----- nvinfo : EIATTR_FRAME_SIZE
	.align		4
.L_27:
        /*003c*/ 	.byte	0x04, 0x11
        /*003e*/ 	.short	(.L_29 - .L_28)
	.align		4
.L_28:
        /*0040*/ 	.word	index@(_ZN7cutlass13device_kernelIN5flash11enable_sm90INS1_16FlashAttnFwdSm90INS1_25CollectiveMainloopFwdSm90ILi2EN4cute5tupleIJNS5_1CILi1EEES8_S8_EEENS6_IJNS7_ILi64EEESA_SA_EEELi512ENS_6half_tEfNS_4arch4Sm90ELb1ELb0ELb1ELb1ELb0ELb1ELb0ELb0ELb0ELb0ELb0ELb0EEENS1_21CollectiveEpilogueFwdINS6_IJSA_NS7_ILi512EEESA_EEES9_SC_SE_Li256ELb1ELb0ELb0ELb0EEENS1_36VarlenDynamicPersistentTileSchedulerILi64ELi64ELi256ELi32ELb0ELb0ELb1ELb1ELb1ELb1EEEEEEEEEvNT_6ParamsE)
        /*0044*/ 	.word	0x00000038


	//----- nvinfo : EIATTR_REGCOUNT
	.align		4
.L_29:
        /*0048*/ 	.byte	0x04, 0x2f
        /*004a*/ 	.short	(.L_31 - .L_30)
	.align		4
.L_30:
        /*004c*/ 	.word	index@(_ZN7cutlass13device_kernelIN5flash11enable_sm90INS1_16FlashAttnFwdSm90INS1_25CollectiveMainloopFwdSm90ILi2EN4cute5tupleIJNS5_1CILi1EEES8_S8_EEENS6_IJNS7_ILi64EEESA_SA_EEELi512ENS_6half_tEfNS_4arch4Sm90ELb1ELb0ELb1ELb1ELb0ELb0ELb0ELb0ELb0ELb0ELb0ELb0EEENS1_21CollectiveEpilogueFwdINS6_IJSA_NS7_ILi512EEESA_EEES9_SC_SE_Li256ELb1ELb0ELb0ELb0EEENS1_36VarlenDynamicPersistentTileSchedulerILi64ELi64ELi256ELi32ELb0ELb0ELb1ELb1ELb1ELb1EEEEEEEEEvNT_6ParamsE)
        /*0050*/ 	.word	0x000000a8


	//----- nvinfo : EIATTR_FRAME_SIZE
	.align		4
.L_31:
        /*0054*/ 	.byte	0x04, 0x11
        /*0056*/ 	.short	(.L_33 - .L_32)
	.align		4
.L_32:
        /*0058*/ 	.word	index@(_ZN7cutlass13device_kernelIN5flash11enable_sm90INS1_16FlashAttnFwdSm90INS1_25CollectiveMainloopFwdSm90ILi2EN4cute5tupleIJNS5_1CILi1EEES8_S8_EEENS6_IJNS7_ILi64EEESA_SA_EEELi512ENS_6half_tEfNS_4arch4Sm90ELb1ELb0ELb1ELb1ELb0ELb0ELb0ELb0ELb0ELb0ELb0ELb0EEENS1_21CollectiveEpilogueFwdINS6_IJSA_NS7_ILi512EEESA_EEES9_SC_SE_Li256ELb1ELb0ELb0ELb0EEENS1_36VarlenDynamicPersistentTileSchedulerILi64ELi64ELi256ELi32ELb0ELb0ELb1ELb1ELb1ELb1EEEEEEEEEvNT_6ParamsE)
        /*005c*/ 	.word	0x00000028


	//----- nvinfo : EIATTR_REGCOUNT
	.align		4
.L_33:
        /*0060*/ 	.byte	0x04, 0x2f
        /*0062*/ 	.short	(.L_35 - .L_34)
	.align		4
.L_34:
        /*0064*/ 	.word	index@(_ZN7cutlass13device_kernelIN5flash11enable_sm90INS1_16FlashAttnFwdSm90INS1_25CollectiveMainloopFwdSm90ILi2EN4cute5tupleIJNS5_1CILi1EEES8_S8_EEENS6_IJNS7_ILi64EEESA_SA_EEELi512ENS_6half_tEfNS_4arch4Sm90ELb1ELb0ELb1ELb0ELb0ELb0ELb1ELb0ELb0ELb0ELb0ELb0EEENS1_21CollectiveEpilogueFwdINS6_IJSA_NS7_ILi512EEESA_EEES9_SC_SE_Li256ELb0ELb0ELb0ELb0EEENS1_30DynamicPersistentTileSchedulerILi256ELi32ELb0ELb0ELb1EEEEEEEEEvNT_6ParamsE)
        /*0068*/ 	.word	0x000000a8


	//----- nvinfo : EIATTR_FRAME_SIZE
	.align		4
.L_35:
        /*006c*/ 	.byte	0x04, 0x11
        /*006e*/ 	.short	(.L_37 - .L_36)
	.align		4
.L_36:
        /*0070*/ 	.word	index@(_ZN7cutlass13device_kernelIN5flash11enable_sm90INS1_16FlashAttnFwdSm90INS1_25CollectiveMainloopFwdSm90ILi2EN4cute5tupleIJNS5_1CILi1EEES8_S8_EEENS6_IJNS7_ILi64EEESA_SA_EEELi512ENS_6half_tEfNS_4arch4Sm90ELb1ELb0ELb1ELb0ELb0ELb0ELb1ELb0ELb0ELb0ELb0ELb0EEENS1_21CollectiveEpilogueFwdINS6_IJSA_NS7_ILi512EEESA_EEES9_SC_SE_Li256ELb0ELb0ELb0ELb0EEENS1_30DynamicPersistentTileSchedulerILi256ELi32ELb0ELb0ELb1EEEEEEEEEvNT_6ParamsE)
        /*0074*/ 	.word	0x00000008


	//----- nvinfo : EIATTR_REGCOUNT
	.align		4
.L_37:
        /*0078*/ 	.byte	0x04, 0x2f
        /*007a*/ 	.short	(.L_39 - .L_38)
	.align		4
.L_38:
        /*007c*/ 	.word	index@(_ZN7cutlass13device_kernelIN5flash11enable_sm90INS1_16FlashAttnFwdSm90INS1_25CollectiveMainloopFwdSm90ILi2EN4cute5tupleIJNS5_1CILi1EEES8_S8_EEENS6_IJNS7_ILi64EEESA_SA_EEELi512ENS_6half_tEfNS_4arch4Sm90ELb1ELb0ELb1ELb0ELb0ELb0ELb0ELb0ELb0ELb0ELb0ELb0EEENS1_21CollectiveEpilogueFwdINS6_IJSA_NS7_ILi512EEESA_EEES9_SC_SE_Li256ELb0ELb0ELb0ELb0EEENS1_30DynamicPersistentTileSchedulerILi256ELi32ELb0ELb0ELb1EEEEEEEEEvNT_6ParamsE)
        /*0080*/ 	.word	0x000000a8


	//----- nvinfo : EIATTR_FRAME_SIZE
	.align		4
.L_39:
        /*0084*/ 	.byte	0x04, 0x11
        /*0086*/ 	.short	(.L_41 - .L_40)
	.align		4
.L_40:
        /*0088*/ 	.word	index@(_ZN7cutlass13device_kernelIN5flash11enable_sm90INS1_16FlashAttnFwdSm90INS1_25CollectiveMainloopFwdSm90ILi2EN4cute5tupleIJNS5_1CILi1EEES8_S8_EEENS6_IJNS7_ILi64EEESA_SA_EEELi512ENS_6half_tEfNS_4arch4Sm90ELb1ELb0ELb1ELb0ELb0ELb0ELb0ELb0ELb0ELb0ELb0ELb0EEENS1_21CollectiveEpilogueFwdINS6_IJSA_NS7_ILi512EEESA_EEES9_SC_SE_Li256ELb0ELb0ELb0ELb0EEENS1_30DynamicPersistentTileSchedulerILi256ELi32ELb0ELb0ELb1EEEEEEEEEvNT_6ParamsE)
        /*008c*/ 	.word	0x00000000


	//----- nvinfo : EIATTR_REGCOUNT
	.align		4
.L_41:
        /*0090*/ 	.byte	0x04, 0x2f
        /*0092*/ 	.short	(.L_43 - .L_42)
	.align		4
.L_42:
        /*0094*/ 	.word	index@(_ZN7cutlass13device_kernelIN5flash11enable_sm90INS1_16FlashAttnFwdSm90INS1_25CollectiveMainloopFwdSm90ILi2EN4cute5tupleIJNS5_1CILi1EEES8_S8_EEENS6_IJNS7_ILi64EEESA_SA_EEELi512ENS_6half_tEfNS_4arch4Sm90ELb0ELb1ELb1ELb1ELb0ELb1ELb1ELb0ELb0ELb0ELb0ELb0EEENS1_21CollectiveEpilogueFwdINS6_IJSA_NS7_ILi512EEESA_EEES9_SC_SE_Li256ELb1ELb0ELb0ELb0EEENS1_36VarlenDynamicPersistentTileSchedulerILi64ELi64ELi256ELi32ELb0ELb0ELb1ELb1ELb0ELb1EEEEEEEEEvNT_6ParamsE)
        /*0098*/ 	.word	0x000000a8


	//----- nvinfo : EIATTR_FRAME_SIZE
	.align		4
.L_43:
        /*009c*/ 	.byte	0x04, 0x11
        /*009e*/ 	.short	(.L_45 - .L_44)
	.align		4
.L_44:
        /*00a0*/ 	.word	index@(_ZN7cutlass13device_kernelIN5flash11enable_sm90INS1_16FlashAttnFwdSm90INS1_25CollectiveMainloopFwdSm90ILi2EN4cute5tupleIJNS5_1CILi1EEES8_S8_EEENS6_IJNS7_ILi64EEESA_SA_EEELi512ENS_6half_tEfNS_4arch4Sm90ELb0ELb1ELb1ELb1ELb0ELb1ELb1ELb0ELb0ELb0ELb0ELb0EEENS1_21CollectiveEpilogueFwdINS6_IJSA_NS7_ILi512EEESA_EEES9_SC_SE_Li256ELb1ELb0ELb0ELb0EEENS1_36VarlenDynamicPersistentTileSchedulerILi64ELi64ELi256ELi32ELb0ELb0ELb1ELb1ELb0ELb1EEEEEEEEEvNT_6ParamsE)
        /*00a4*/ 	.word	0x00000038


	//----- nvinfo : EIATTR_REGCOUNT
	.align		4
.L_45:
        /*00a8*/ 	.byte	0x04, 0x2f
        /*00aa*/ 	.short	(.L_47 - .L_46)
	.align		4
.L_46:
        /*00ac*/ 	.word	index@(_ZN7cutlass13device_kernelIN5flash11enable_sm90INS1_16FlashAttnFwdSm90INS1_25CollectiveMainloopFwdSm90ILi2EN4cute5tupleIJNS5_1CILi1EEES8_S8_EEENS6_IJNS7_ILi64EEESA_SA_EEELi512ENS_6half_tEfNS_4arch4Sm90ELb0ELb1ELb1ELb1ELb0ELb0ELb1ELb0ELb0ELb0ELb0ELb0EEENS1_21CollectiveEpilogueFwdINS6_IJSA_NS7_ILi512EEESA_EEES9_SC_SE_Li256ELb1ELb0ELb0ELb0EEENS1_36VarlenDynamicPersistentTileSchedulerILi64ELi64ELi256ELi32ELb0ELb0ELb1ELb1ELb0ELb1EEEEEEEEEvNT_6ParamsE)
        /*00b0*/ 	.word	0x000000a8


	//----- nvinfo : EIATTR_FRAME_SIZE
	.align		4
.L_47:
        /*00b4*/ 	.byte	0x04, 0x11
        /*00b6*/ 	.short	(.L_49 - .L_48)
	.align		4
.L_48:
        /*00b8*/ 	.word	index@(_ZN7cutlass13device_kernelIN5flash11enable_sm90INS1_16FlashAttnFwdSm90INS1_25CollectiveMainloopFwdSm90ILi2EN4cute5tupleIJNS5_1CILi1EEES8_S8_EEENS6_IJNS7_ILi64EEESA_SA_EEELi512ENS_6half_tEfNS_4arch4Sm90ELb0ELb1ELb1ELb1ELb0ELb0ELb1ELb0ELb0ELb0ELb0ELb0EEENS1_21CollectiveEpilogueFwdINS6_IJSA_NS7_ILi512EEESA_EEES9_SC_SE_Li256ELb1ELb0ELb0ELb0EEENS1_36VarlenDynamicPersistentTileSchedulerILi64ELi64ELi256ELi32ELb0ELb0ELb1ELb1ELb0ELb1EEEEEEEEEvNT_6ParamsE)
        /*00bc*/ 	.word	0x00000028


	//----- nvinfo : EIATTR_REGCOUNT
	.align		4
.L_49:
        /*00c0*/ 	.byte	0x04, 0x2f
        /*00c2*/ 	.short	(.L_51 - .L_50)
	.align		4
.L_50:
        /*00c4*/ 	.word	index@(_ZN7cutlass13device_kernelIN5flash11enable_sm90INS1_16FlashAttnFwdSm90INS1_25CollectiveMainloopFwdSm90ILi2EN4cute5tupleIJNS5_1CILi1EEES8_S8_EEENS6_IJNS7_ILi64EEESA_SA_EEELi512ENS_6half_tEfNS_4arch4Sm90ELb0ELb1ELb1ELb1ELb0ELb1ELb0ELb0ELb0ELb0ELb0ELb0EEENS1_21CollectiveEpilogueFwdINS6_IJSA_NS7_ILi512EEESA_EEES9_SC_SE_Li256ELb1ELb0ELb0ELb0EEENS1_36VarlenDynamicPersistentTileSchedulerILi64ELi64ELi256ELi32ELb0ELb0ELb1ELb1ELb0ELb1EEEEEEEEEvNT_6ParamsE)
        /*00c8*/ 	.word	0x000000a8


	//----- nvinfo : EIATTR_FRAME_SIZE
	.align		4
.L_51:
        /*00cc*/ 	.byte	0x04, 0x11
        /*00ce*/ 	.short	(.L_53 - .L_52)
	.align		4
.L_52:
        /*00d0*/ 	.word	index@(_ZN7cutlass13device_kernelIN5flash11enable_sm90INS1_16FlashAttnFwdSm90INS1_25CollectiveMainloopFwdSm90ILi2EN4cute5tupleIJNS5_1CILi1EEES8_S8_EEENS6_IJNS7_ILi64EEESA_SA_EEELi512ENS_6half_tEfNS_4arch4Sm90ELb0ELb1ELb1ELb1ELb0ELb1ELb0ELb0ELb0ELb0ELb0ELb0EEENS1_21CollectiveEpilogueFwdINS6_IJSA_NS7_ILi512EEESA_EEES9_SC_SE_Li256ELb1ELb0ELb0ELb0EEENS1_36VarlenDynamicPersistentTileSchedulerILi64ELi64ELi256ELi32ELb0ELb0ELb1ELb1ELb0ELb1EEEEEEEEEvNT_6ParamsE)
        /*00d4*/ 	.word	0x00000028


	//----- nvinfo : EIATTR_REGCOUNT
	.align		4
.L_53:
        /*00d8*/ 	.byte	0x04, 0x2f
        /*00da*/ 	.short	(.L_55 - .L_54)
	.align		4
.L_54:
        /*00dc*/ 	.word	index@(_ZN7cutlass13device_kernelIN5flash11enable_sm90INS1_16FlashAttnFwdSm90INS1_25CollectiveMainloopFwdSm90ILi2EN4cute5tupleIJNS5_1CILi1EEES8_S8_EEENS6_IJNS7_ILi64EEESA_SA_EEELi512ENS_6half_tEfNS_4arch4Sm90ELb0ELb1ELb1ELb1ELb0ELb0ELb0ELb0ELb0ELb0ELb0ELb0EEENS1_21CollectiveEpilogueFwdINS6_IJSA_NS7_ILi512EEESA_EEES9_SC_SE_Li256ELb1ELb0ELb0ELb0EEENS1_36VarlenDynamicPersistentTileSchedulerILi64ELi64ELi256ELi32ELb0ELb0ELb1ELb1ELb0ELb1EEEEEEEEEvNT_6ParamsE)
        /*00e0*/ 	.word	0x000000a8


	//----- nvinfo : EIATTR_FRAME_SIZE
	.align		4
.L_55:
        /*00e4*/ 	.byte	0x04, 0x11
        /*00e6*/ 	.short	(.L_57 - .L_56)
	.align		4
.L_56:
        /*00e8*/ 	.word	index@(_ZN7cutlass13device_kernelIN5flash11enable_sm90INS1_16FlashAttnFwdSm90INS1_25CollectiveMainloopFwdSm90ILi2EN4cute5tupleIJNS5_1CILi1EEES8_S8_EEENS6_IJNS7_ILi64EEESA_SA_EEELi512ENS_6half_tEfNS_4arch4Sm90ELb0ELb1ELb1ELb1ELb0ELb0ELb0ELb0ELb0ELb0ELb0ELb0EEENS1_21CollectiveEpilogueFwdINS6_IJSA_NS7_ILi512EEESA_EEES9_SC_SE_Li256ELb1ELb0ELb0ELb0EEENS1_36VarlenDynamicPersistentTileSchedulerILi64ELi64ELi256ELi32ELb0ELb0ELb1ELb1ELb0ELb1EEEEEEEEEvNT_6ParamsE)
        /*00ec*/ 	.word	0x00000020


	//----- nvinfo : EIATTR_REGCOUNT
	.align		4
.L_57:
        /*00f0*/ 	.byte	0x04, 0x2f
        /*00f2*/ 	.short	(.L_59 - .L_58)
	.align		4
.L_58:
        /*00f4*/ 	.word	index@(_ZN7cutlass13device_kernelIN5flash11enable_sm90INS1_16FlashAttnFwdSm90INS1_25CollectiveMainloopFwdSm90ILi2EN4cute5tupleIJNS5_1CILi1EEES8_S8_EEENS6_IJNS7_ILi64EEESA_SA_EEELi512ENS_6half_tEfNS_4arch4Sm90ELb0ELb1ELb1ELb0ELb0ELb0ELb1ELb0ELb0ELb0ELb0ELb0EEENS1_21CollectiveEpilogueFwdINS6_IJSA_NS7_ILi512EEESA_EEES9_SC_SE_Li256ELb0ELb0ELb0ELb0EEENS1_30DynamicPersistentTileSchedulerILi256ELi32ELb0ELb0ELb1EEEEEEEEEvNT_6ParamsE)
        /*00f8*/ 	.word	0x000000a8


	//----- nvinfo : EIATTR_FRAME_SIZE
	.align		4
.L_59:
        /*00fc*/ 	.byte	0x04, 0x11
        /*00fe*/ 	.short	(.L_61 - .L_60)
	.align		4
.L_60:
        /*0100*/ 	.word	index@(_ZN7cutlass13device_kernelIN5flash11enable_sm90INS1_16FlashAttnFwdSm90INS1_25CollectiveMainloopFwdSm90ILi2EN4cute5tupleIJNS5_1CILi1EEES8_S8_EEENS6_IJNS7_ILi64EEESA_SA_EEELi512ENS_6half_tEfNS_4arch4Sm90ELb0ELb1ELb1ELb0ELb0ELb0ELb1ELb0ELb0ELb0ELb0ELb0EEENS1_21CollectiveEpilogueFwdINS6_IJSA_NS7_ILi512EEESA_EEES9_SC_SE_Li256ELb0ELb0ELb0ELb0EEENS1_30DynamicPersistentTileSchedulerILi256ELi32ELb0ELb0ELb1EEEEEEEEEvNT_6ParamsE)
        /*0104*/ 	.word	0x00000008


	//----- nvinfo : EIATTR_REGCOUNT
	.align		4
.L_61:
        /*0108*/ 	.byte	0x04, 0x2f
        /*010a*/ 	.short	(.L_63 - .L_62)
	.align		4
.L_62:
        /*010c*/ 	.word	index@(_ZN7cutlass13device_kernelIN5flash11enable_sm90INS1_16FlashAttnFwdSm90INS1_25CollectiveMainloopFwdSm90ILi2EN4cute5tupleIJNS5_1CILi1EEES8_S8_EEENS6_IJNS7_ILi64EEESA_SA_EEELi512ENS_6half_tEfNS_4arch4Sm90ELb0ELb1ELb1ELb0ELb0ELb0ELb0ELb0ELb0ELb0ELb0ELb0EEENS1_21CollectiveEpilogueFwdINS6_IJSA_NS7_ILi512EEESA_EEES9_SC_SE_Li256ELb0ELb0ELb0ELb0EEENS1_30DynamicPersistentTileSchedulerILi256ELi32ELb0ELb0ELb1EEEEEEEEEvNT_6ParamsE)
        /*0110*/ 	.word	0x000000a8


	//----- nvinfo : EIATTR_FRAME_SIZE
	.align		4
.L_63:
        /*0114*/ 	.byte	0x04, 0x11
        /*0116*/ 	.short	(.L_65 - .L_64)
	.align		4
.L_64:
        /*0118*/ 	.word	index@(_ZN7cutlass13device_kernelIN5flash11enable_sm90INS1_16FlashAttnFwdSm90INS1_25CollectiveMainloopFwdSm90ILi2EN4cute5tupleIJNS5_1CILi1EEES8_S8_EEENS6_IJNS7_ILi64EEESA_SA_EEELi512ENS_6half_tEfNS_4arch4Sm90ELb0ELb1ELb1ELb0ELb0ELb0ELb0ELb0ELb0ELb0ELb0ELb0EEENS1_21CollectiveEpilogueFwdINS6_IJSA_NS7_ILi512EEESA_EEES9_SC_SE_Li256ELb0ELb0ELb0ELb0EEENS1_30DynamicPersistentTileSchedulerILi256ELi32ELb0ELb0ELb1EEEEEEEEEvNT_6ParamsE)
        /*011c*/ 	.word	0x00000000


	//----- nvinfo : EIATTR_REGCOUNT
	.align		4
.L_65:
        /*0120*/ 	.byte	0x04, 0x2f
        /*0122*/ 	.short	(.L_67 - .L_66)
	.align		4
.L_66:
        /*0124*/ 	.word	index@(_ZN7cutlass13device_kernelIN5flash11enable_sm90INS1_16FlashAttnFwdSm90INS1_25CollectiveMainloopFwdSm90ILi2EN4cute5tupleIJNS5_1CILi1EEES8_S8_EEENS6_IJNS7_ILi64EEESA_SA_EEELi512ENS_6half_tEfNS_4arch4Sm90ELb0ELb0ELb1ELb1ELb0ELb1ELb1ELb0ELb0ELb0ELb0ELb0EEENS1_21CollectiveEpilogueFwdINS6_IJSA_NS7_ILi512EEESA_EEES9_SC_SE_Li256ELb1ELb0ELb0ELb0EEENS1_36VarlenDynamicPersistentTileSchedulerILi64ELi64ELi256ELi32ELb0ELb0ELb1ELb0ELb1ELb1EEEEEEEEEvNT_6ParamsE)
        /*0128*/ 	.word	0x000000a8


	//----- nvinfo : EIATTR_FRAME_SIZE
	.align		4
.L_67:
        /*012c*/ 	.byte	0x04, 0x11
        /*012e*/ 	.short	(.L_69 - .L_68)
	.align		4
.L_68:
        /*0130*/ 	.word	index@(_ZN7cutlass13device_kernelIN5flash11enable_sm90INS1_16FlashAttnFwdSm90INS1_25CollectiveMainloopFwdSm90ILi2EN4cute5tupleIJNS5_1CILi1EEES8_S8_EEENS6_IJNS7_ILi64EEESA_SA_EEELi512ENS_6half_tEfNS_4arch4Sm90ELb0ELb0ELb1ELb1ELb0ELb1ELb1ELb0ELb0ELb0ELb0ELb0EEENS1_21CollectiveEpilogueFwdINS6_IJSA_NS7_ILi512EEESA_EEES9_SC_SE_Li256ELb1ELb0ELb0ELb0EEENS1_36VarlenDynamicPersistentTileSchedulerILi64ELi64ELi256ELi32ELb0ELb0ELb1ELb0ELb1ELb1EEEEEEEEEvNT_6ParamsE)
        /*0134*/ 	.word	0x00000040


	//----- nvinfo : EIATTR_REGCOUNT
	.align		4
.L_69:
        /*0138*/ 	.byte	0x04, 0x2f
        /*013a*/ 	.short	(.L_71 - .L_70)
	.align		4
.L_70:
        /*013c*/ 	.word	index@(_ZN7cutlass13device_kernelIN5flash11enable_sm90INS1_16FlashAttnFwdSm90INS1_25CollectiveMainloopFwdSm90ILi2EN4cute5tupleIJNS5_1CILi1EEES8_S8_EEENS6_IJNS7_ILi64EEESA_SA_EEELi512ENS_6half_tEfNS_4arch4Sm90ELb0ELb0ELb1ELb1ELb0ELb0ELb1ELb0ELb0ELb0ELb0ELb0EEENS1_21CollectiveEpilogueFwdINS6_IJSA_NS7_ILi512EEESA_EEES9_SC_SE_Li256ELb1ELb0ELb0ELb0EEENS1_36VarlenDynamicPersistentTileSchedulerILi64ELi64ELi256ELi32ELb0ELb0ELb1ELb0ELb1ELb1EEEEEEEEEvNT_6ParamsE)
        /*0140*/ 	.word	0x000000a8


	//----- nvinfo : EIATTR_FRAME_SIZE
	.align		4
.L_71:
        /*0144*/ 	.byte	0x04, 0x11
        /*0146*/ 	.short	(.L_73 - .L_72)
	.align		4
.L_72:
        /*0148*/ 	.word	index@(_ZN7cutlass13device_kernelIN5flash11enable_sm90INS1_16FlashAttnFwdSm90INS1_25CollectiveMainloopFwdSm90ILi2EN4cute5tupleIJNS5_1CILi1EEES8_S8_EEENS6_IJNS7_ILi64EEESA_SA_EEELi512ENS_6half_tEfNS_4arch4Sm90ELb0ELb0ELb1ELb1ELb0ELb0ELb1ELb0ELb0ELb0ELb0ELb0EEENS1_21CollectiveEpilogueFwdINS6_IJSA_NS7_ILi512EEESA_EEES9_SC_SE_Li256ELb1ELb0ELb0ELb0EEENS1_36VarlenDynamicPersistentTileSchedulerILi64ELi64ELi256ELi32ELb0ELb0ELb1ELb0ELb1ELb1EEEEEEEEEvNT_6ParamsE)
        /*014c*/ 	.word	0x00000038


	//----- nvinfo : EIATTR_REGCOUNT
	.align		4
.L_73:
        /*0150*/ 	.byte	0x04, 0x2f
        /*0152*/ 	.short	(.L_75 - .L_74)
	.align		4
.L_74:
        /*0154*/ 	.word	index@(_ZN7cutlass13device_kernelIN5flash11enable_sm90INS1_16FlashAttnFwdSm90INS1_25CollectiveMainloopFwdSm90ILi2EN4cute5tupleIJNS5_1CILi1EEES8_S8_EEENS6_IJNS7_ILi64EEESA_SA_EEELi512ENS_6half_tEfNS_4arch4Sm90ELb0ELb0ELb1ELb1ELb0ELb1ELb0ELb0ELb0ELb0ELb0ELb0EEENS1_21CollectiveEpilogueFwdINS6_IJSA_NS7_ILi512EEESA_EEES9_SC_SE_Li256ELb1ELb0ELb0ELb0EEENS1_36VarlenDynamicPersistentTileSchedulerILi64ELi64ELi256ELi32ELb0ELb0ELb1ELb0ELb1ELb1EEEEEEEEEvNT_6ParamsE)
        /*0158*/ 	.word	0x000000a8


	//----- nvinfo : EIATTR_FRAME_SIZE
	.align		4
.L_75:
        /*015c*/ 	.byte	0x04, 0x11
        /*015e*/ 	.short	(.L_77 - .L_76)
	.align		4
.L_76:
        /*0160*/ 	.word	index@(_ZN7cutlass13device_kernelIN5flash11enable_sm90INS1_16FlashAttnFwdSm90INS1_25CollectiveMainloopFwdSm90ILi2EN4cute5tupleIJNS5_1CILi1EEES8_S8_EEENS6_IJNS7_ILi64EEESA_SA_EEELi512ENS_6half_tEfNS_4arch4Sm90ELb0ELb0ELb1ELb1ELb0ELb1ELb0ELb0ELb0ELb0ELb0ELb0EEENS1_21CollectiveEpilogueFwdINS6_IJSA_NS7_ILi512EEESA_EEES9_SC_SE_Li256ELb1ELb0ELb0ELb0EEENS1_36VarlenDynamicPersistentTileSchedulerILi64ELi64ELi256ELi32ELb0ELb0ELb1ELb0ELb1ELb1EEEEEEEEEvNT_6ParamsE)
        /*0164*/ 	.word	0x00000040


	//----- nvinfo : EIATTR_REGCOUNT
	.align		4
.L_77:
        /*0168*/ 	.byte	0x04, 0x2f
        /*016a*/ 	.short	(.L_79 - .L_78)
	.align		4
.L_78:
        /*016c*/ 	.word	index@(_ZN7cutlass13device_kernelIN5flash11enable_sm90INS1_16FlashAttnFwdSm90INS1_25CollectiveMainloopFwdSm90ILi2EN4cute5tupleIJNS5_1CILi1EEES8_S8_EEENS6_IJNS7_ILi64EEESA_SA_EEELi512ENS_6half_tEfNS_4arch4Sm90ELb0ELb0ELb1ELb1ELb0ELb0ELb0ELb0ELb0ELb0ELb0ELb0EEENS1_21CollectiveEpilogueFwdINS6_IJSA_NS7_ILi512EEESA_EEES9_SC_SE_Li256ELb1ELb0ELb0ELb0EEENS1_36VarlenDynamicPersistentTileSchedulerILi64ELi64ELi256ELi32ELb0ELb0ELb1ELb0ELb1ELb1EEEEEEEEEvNT_6ParamsE)
        /*0170*/ 	.word	0x000000a8


	//----- nvinfo : EIATTR_FRAME_SIZE
	.align		4
.L_79:
        /*0174*/ 	.byte	0x04, 0x11
        /*0176*/ 	.short	(.L_81 - .L_80)
	.align		4
.L_80:
        /*0178*/ 	.word	index@(_ZN7cutlass13device_kernelIN5flash11enable_sm90INS1_16FlashAttnFwdSm90INS1_25CollectiveMainloopFwdSm90ILi2EN4cute5tupleIJNS5_1CILi1EEES8_S8_EEENS6_IJNS7_ILi64EEESA_SA_EEELi512ENS_6half_tEfNS_4arch4Sm90ELb0ELb0ELb1ELb1ELb0ELb0ELb0ELb0ELb0ELb0ELb0ELb0EEENS1_21CollectiveEpilogueFwdINS6_IJSA_NS7_ILi512EEESA_EEES9_SC_SE_Li256ELb1ELb0ELb0ELb0EEENS1_36VarlenDynamicPersistentTileSchedulerILi64ELi64ELi256ELi32ELb0ELb0ELb1ELb0ELb1ELb1EEEEEEEEEvNT_6ParamsE)
        /*017c*/ 	.word	0x00000030


	//----- nvinfo : EIATTR_REGCOUNT
	.align		4
.L_81:
        /*0180*/ 	.byte	0x04, 0x2f
        /*0182*/ 	.short	(.L_83 - .L_82)
	.align		4
.L_82:
        /*0184*/ 	.word	index@(_ZN7cutlass13device_kernelIN5flash11enable_sm90INS1_16FlashAttnFwdSm90INS1_25CollectiveMainloopFwdSm90ILi2EN4cute5tupleIJNS5_1CILi1EEES8_S8_EEENS6_IJNS7_ILi64EEESA_SA_EEELi512ENS_6half_tEfNS_4arch4Sm90ELb0ELb0ELb1ELb0ELb0ELb0ELb1ELb0ELb0ELb0ELb0ELb0EEENS1_21CollectiveEpilogueFwdINS6_IJSA_NS7_ILi512EEESA_EEES9_SC_SE_Li256ELb0ELb0ELb0ELb0EEENS1_29StaticPersistentTileSchedulerILb0EEEEEEEEEvNT_6ParamsE)
        /*0188*/ 	.word	0x000000a8


	//----- nvinfo : EIATTR_FRAME_SIZE
	.align		4
.L_83:
        /*018c*/ 	.byte	0x04, 0x11
        /*018e*/ 	.short	(.L_85 - .L_84)
	.align		4
.L_84:
        /*0190*/ 	.word	index@(_ZN7cutlass13device_kernelIN5flash11enable_sm90INS1_16FlashAttnFwdSm90INS1_25CollectiveMainloopFwdSm90ILi2EN4cute5tupleIJNS5_1CILi1EEES8_S8_EEENS6_IJNS7_ILi64EEESA_SA_EEELi512ENS_6half_tEfNS_4arch4Sm90ELb0ELb0ELb1ELb0ELb0ELb0ELb1ELb0ELb0ELb0ELb0ELb0EEENS1_21CollectiveEpilogueFwdINS6_IJSA_NS7_ILi512EEESA_EEES9_SC_SE_Li256ELb0ELb0ELb0ELb0EEENS1_29StaticPersistentTileSchedulerILb0EEEEEEEEEvNT_6ParamsE)
        /*0194*/ 	.word	0x00000020


	//----- nvinfo : EIATTR_REGCOUNT
	.align		4
.L_85:
        /*0198*/ 	.byte	0x04, 0x2f
        /*019a*/ 	.short	(.L_87 - .L_86)
	.align		4
.L_86:
        /*019c*/ 	.word	index@(_ZN7cutlass13device_kernelIN5flash11enable_sm90INS1_16FlashAttnFwdSm90INS1_25CollectiveMainloopFwdSm90ILi2EN4cute5tupleIJNS5_1CILi1EEES8_S8_EEENS6_IJNS7_ILi64EEESA_SA_EEELi512ENS_6half_tEfNS_4arch4Sm90ELb0ELb0ELb1ELb0ELb0ELb0ELb0ELb0ELb0ELb0ELb0ELb0EEENS1_21CollectiveEpilogueFwdINS6_IJSA_NS7_ILi512EEESA_EEES9_SC_SE_Li256ELb0ELb0ELb0ELb0EEENS1_29StaticPersistentTileSchedulerILb0EEEEEEEEEvNT_6ParamsE)
        /*01a0*/ 	.word	0x000000a8


	//----- nvinfo : EIATTR_FRAME_SIZE
	.align		4
.L_87:
        /*01a4*/ 	.byte	0x04, 0x11
        /*01a6*/ 	.short	(.L_89 - .L_88)
	.align		4
.L_88:
        /*01a8*/ 	.word	index@(_ZN7cutlass13device_kernelIN5flash11enable_sm90INS1_16FlashAttnFwdSm90INS1_25CollectiveMainloopFwdSm90ILi2EN4cute5tupleIJNS5_1CILi1EEES8_S8_EEENS6_IJNS7_ILi64EEESA_SA_EEELi512ENS_6half_tEfNS_4arch4Sm90ELb0ELb0ELb1ELb0ELb0ELb0ELb0ELb0ELb0ELb0ELb0ELb0EEENS1_21CollectiveEpilogueFwdINS6_IJSA_NS7_ILi512EEESA_EEES9_SC_SE_Li256ELb0ELb0ELb0ELb0EEENS1_29StaticPersistentTileSchedulerILb0EEEEEEEEEvNT_6ParamsE)
        /*01ac*/ 	.word	0x00000020


	//----- nvinfo : EIATTR_MIN_STACK_SIZE
	.align		4
.L_89:
        /*01b0*/ 	.byte	0x04, 0x12
        /*01b2*/ 	.short	(.L_91 - .L_90)
	.align		4
.L_90:
        /*01b4*/ 	.word	index@(_ZN7cutlass13device_kernelIN5flash11enable_sm90INS1_16FlashAttnFwdSm90INS1_25CollectiveMainloopFwdSm90ILi2EN4cute5tupleIJNS5_1CILi1EEES8_S8_EEENS6_IJNS7_ILi64EEESA_SA_EEELi512ENS_6half_tEfNS_4arch4Sm90ELb0ELb0ELb1ELb0ELb0ELb0ELb0ELb0ELb0ELb0ELb0ELb0EEENS1_21CollectiveEpilogueFwdINS6_IJSA_NS7_ILi512EEESA_EEES9_SC_SE_Li256ELb0ELb0ELb0ELb0EEENS1_29StaticPersistentTileSchedulerILb0EEEEEEEEEvNT_6ParamsE)
        /*01b8*/ 	.word	0x00000020


	//----- nvinfo : EIATTR_MIN_STACK_SIZE
	.align		4
.L_91:
        /*01bc*/ 	.byte	0x04, 0x12
        /*01be*/ 	.short	(.L_93 - .L_92)
	.align		4
.L_92:
        /*01c0*/ 	.word	index@(_ZN7cutlass13device_kernelIN5flash11enable_sm90INS1_16FlashAttnFwdSm90INS1_25CollectiveMainloopFwdSm90ILi2EN4cute5tupleIJNS5_1CILi1EEES8_S8_EEENS6_IJNS7_ILi64EEESA_SA_EEELi512ENS_6half_tEfNS_4arch4Sm90ELb0ELb0ELb1ELb0ELb0ELb0ELb1ELb0ELb0ELb0ELb0ELb0EEENS1_21CollectiveEpilogueFwdINS6_IJSA_NS7_ILi512EEESA_EEES9_SC_SE_Li256ELb0ELb0ELb0ELb0EEENS1_29StaticPersistentTileSchedulerILb0EEEEEEEEEvNT_6ParamsE)
        /*01c4*/ 	.word	0x00000020


	//----- nvinfo : EIATTR_MIN_STACK_SIZE
	.align		4
.L_93:
        /*01c8*/ 	.byte	0x04, 0x12
        /*01ca*/ 	.short	(.L_95 - .L_94)
	.align		4
.L_94:
        /*01cc*/ 	.word	index@(_ZN7cutlass13device_kernelIN5flash11enable_sm90INS1_16FlashAttnFwdSm90INS1_25CollectiveMainloopFwdSm90ILi2EN4cute5tupleIJNS5_1CILi1EEES8_S8_EEENS6_IJNS7_ILi64EEESA_SA_EEELi512ENS_6half_tEfNS_4arch4Sm90ELb0ELb0ELb1ELb1ELb0ELb0ELb0ELb0ELb0ELb0ELb0ELb0EEENS1_21CollectiveEpilogueFwdINS6_IJSA_NS7_ILi512EEESA_EEES9_SC_SE_Li256ELb1ELb0ELb0ELb0EEENS1_36VarlenDynamicPersistentTileSchedulerILi64ELi64ELi256ELi32ELb0ELb0ELb1ELb0ELb1ELb1EEEEEEEEEvNT_6ParamsE)
        /*01d0*/ 	.word	0x00000030


	//----- nvinfo : EIATTR_MIN_STACK_SIZE
	.align		4
.L_95:
        /*01d4*/ 	.byte	0x04, 0x12
        /*01d6*/ 	.short	(.L_97 - .L_96)
	.align		4
.L_96:
        /*01d8*/ 	.word	index@(_ZN7cutlass13device_kernelIN5flash11enable_sm90INS1_16FlashAttnFwdSm90INS1_25CollectiveMainloopFwdSm90ILi2EN4cute5tupleIJNS5_1CILi1EEES8_S8_EEENS6_IJNS7_ILi64EEESA_SA_EEELi512ENS_6half_tEfNS_4arch4Sm90ELb0ELb0ELb1ELb1ELb0ELb1ELb0ELb0ELb0ELb0ELb0ELb0EEENS1_21CollectiveEpilogueFwdINS6_IJSA_NS7_ILi512EEESA_EEES9_SC_SE_Li256ELb1ELb0ELb0ELb0EEENS1_36VarlenDynamicPersistentTileSchedulerILi64ELi64ELi256ELi32ELb0ELb0ELb1ELb0ELb1ELb1EEEEEEEEEvNT_6ParamsE)
        /*01dc*/ 	.word	0x00000040


	//----- nvinfo : EIATTR_MIN_STACK_SIZE
	.align		4
.L_97:
        /*01e0*/ 	.byte	0x04, 0x12
        /*01e2*/ 	.short	(.L_99 - .L_98)
	.align		4
.L_98:
        /*01e4*/ 	.word	index@(_ZN7cutlass13device_kernelIN5flash11enable_sm90INS1_16FlashAttnFwdSm90INS1_25CollectiveMainloopFwdSm90ILi2EN4cute5tupleIJNS5_1CILi1EEES8_S8_EEENS6_IJNS7_ILi64EEESA_SA_EEELi512ENS_6half_tEfNS_4arch4Sm90ELb0ELb0ELb1ELb1ELb0ELb0ELb1ELb0ELb0ELb0ELb0ELb0EEENS1_21CollectiveEpilogueFwdINS6_IJSA_NS7_ILi512EEESA_EEES9_SC_SE_Li256ELb1ELb0ELb0ELb0EEENS1_36VarlenDynamicPersistentTileSchedulerILi64ELi64ELi256ELi32ELb0ELb0ELb1ELb0ELb1ELb1EEEEEEEEEvNT_6ParamsE)
        /*01e8*/ 	.word	0x00000038


	//----- nvinfo : EIATTR_MIN_STACK_SIZE
	.align		4
.L_99:
        /*01ec*/ 	.byte	0x04, 0x12
        /*01ee*/ 	.short	(.L_101 - .L_100)
	.align		4
.L_100:
        /*01f0*/ 	.word	index@(_ZN7cutlass13device_kernelIN5flash11enable_sm90INS1_16FlashAttnFwdSm90INS1_25CollectiveMainloopFwdSm90ILi2EN4cute5tupleIJNS5_1CILi1EEES8_S8_EEENS6_IJNS7_ILi64EEESA_SA_EEELi512ENS_6half_tEfNS_4arch4Sm90ELb0ELb0ELb1ELb1ELb0ELb1ELb1ELb0ELb0ELb0ELb0ELb0EEENS1_21CollectiveEpilogueFwdINS6_IJSA_NS7_ILi512EEESA_EEES9_SC_SE_Li256ELb1ELb0ELb0ELb0EEENS1_36VarlenDynamicPersistentTileSchedulerILi64ELi64ELi256ELi32ELb0ELb0ELb1ELb0ELb1ELb1EEEEEEEEEvNT_6ParamsE)
        /*01f4*/ 	.word	0x00000040


	//----- nvinfo : EIATTR_MIN_STACK_SIZE
	.align		4
.L_101:
        /*01f8*/ 	.byte	0x04, 0x12
        /*01fa*/ 	.short	(.L_103 - .L_102)
	.align		4
.L_102:
        /*01fc*/ 	.word	index@(_ZN7cutlass13device_kernelIN5flash11enable_sm90INS1_16FlashAttnFwdSm90INS1_25CollectiveMainloopFwdSm90ILi2EN4cute5tupleIJNS5_1CILi1EEES8_S8_EEENS6_IJNS7_ILi64EEESA_SA_EEELi512ENS_6half_tEfNS_4arch4Sm90ELb0ELb1ELb1ELb0ELb0ELb0ELb0ELb0ELb0ELb0ELb0ELb0EEENS1_21CollectiveEpilogueFwdINS6_IJSA_NS7_ILi512EEESA_EEES9_SC_SE_Li256ELb0ELb0ELb0ELb0EEENS1_30DynamicPersistentTileSchedulerILi256ELi32ELb0ELb0ELb1EEEEEEEEEvNT_6ParamsE)
        /*0200*/ 	.word	0x00000000


	//----- nvinfo : EIATTR_MIN_STACK_SIZE
	.align		4
.L_103:
        /*0204*/ 	.byte	0x04, 0x12
        /*0206*/ 	.short	(.L_105 - .L_104)
	.align		4
.L_104:
        /*0208*/ 	.word	index@(_ZN7cutlass13device_kernelIN5flash11enable_sm90INS1_16FlashAttnFwdSm90INS1_25CollectiveMainloopFwdSm90ILi2EN4cute5tupleIJNS5_1CILi1EEES8_S8_EEENS6_IJNS7_ILi64EEESA_SA_EEELi512ENS_6half_tEfNS_4arch4Sm90ELb0ELb1ELb1ELb0ELb0ELb0ELb1ELb0ELb0ELb0ELb0ELb0EEENS1_21CollectiveEpilogueFwdINS6_IJSA_NS7_ILi512EEESA_EEES9_SC_SE_Li256ELb0ELb0ELb0ELb0EEENS1_30DynamicPersistentTileSchedulerILi256ELi32ELb0ELb0ELb1EEEEEEEEEvNT_6ParamsE)
        /*020c*/ 	.word	0x00000008


	//----- nvinfo : EIATTR_MIN_STACK_SIZE
	.align		4
.L_105:
        /*0210*/ 	.byte	0x04, 0x12
        /*0212*/ 	.short	(.L_107 - .L_106)
	.align		4
.L_106:
        /*0214*/ 	.word	index@(_ZN7cutlass13device_kernelIN5flash11enable_sm90INS1_16FlashAttnFwdSm90INS1_25CollectiveMainloopFwdSm90ILi2EN4cute5tupleIJNS5_1CILi1EEES8_S8_EEENS6_IJNS7_ILi64EEESA_SA_EEELi512ENS_6half_tEfNS_4arch4Sm90ELb0ELb1ELb1ELb1ELb0ELb0ELb0ELb0ELb0ELb0ELb0ELb0EEENS1_21CollectiveEpilogueFwdINS6_IJSA_NS7_ILi512EEESA_EEES9_SC_SE_Li256ELb1ELb0ELb0ELb0EEENS1_36VarlenDynamicPersistentTileSchedulerILi64ELi64ELi256ELi32ELb0ELb0ELb1ELb1ELb0ELb1EEEEEEEEEvNT_6ParamsE)
        /*0218*/ 	.word	0x00000020


	//----- nvinfo : EIATTR_MIN_STACK_SIZE
	.align		4
.L_107:
        /*021c*/ 	.byte	0x04, 0x12
        /*021e*/ 	.short	(.L_109 - .L_108)
	.align		4
.L_108:
        /*0220*/ 	.word	index@(_ZN7cutlass13device_kernelIN5flash11enable_sm90INS1_16FlashAttnFwdSm90INS1_25CollectiveMainloopFwdSm90ILi2EN4cute5tupleIJNS5_1CILi1EEES8_S8_EEENS6_IJNS7_ILi64EEESA_SA_EEELi512ENS_6half_tEfNS_4arch4Sm90ELb0ELb1ELb1ELb1ELb0ELb1ELb0ELb0ELb0ELb0ELb0ELb0EEENS1_21CollectiveEpilogueFwdINS6_IJSA_NS7_ILi512EEESA_EEES9_SC_SE_Li256ELb1ELb0ELb0ELb0EEENS1_36VarlenDynamicPersistentTileSchedulerILi64ELi64ELi256ELi32ELb0ELb0ELb1ELb1ELb0ELb1EEEEEEEEEvNT_6ParamsE)
        /*0224*/ 	.word	0x00000028


	//----- nvinfo : EIATTR_MIN_STACK_SIZE
	.align		4
.L_109:
        /*0228*/ 	.byte	0x04, 0x12
        /*022a*/ 	.short	(.L_111 - .L_110)
	.align		4
.L_110:
        /*022c*/ 	.word	index@(_ZN7cutlass13device_kernelIN5flash11enable_sm90INS1_16FlashAttnFwdSm90INS1_25CollectiveMainloopFwdSm90ILi2EN4cute5tupleIJNS5_1CILi1EEES8_S8_EEENS6_IJNS7_ILi64EEESA_SA_EEELi512ENS_6half_tEfNS_4arch4Sm90ELb0ELb1ELb1ELb1ELb0ELb0ELb1ELb0ELb0ELb0ELb0ELb0EEENS1_21CollectiveEpilogueFwdINS6_IJSA_NS7_ILi512EEESA_EEES9_SC_SE_Li256ELb1ELb0ELb0ELb0EEENS1_36VarlenDynamicPersistentTileSchedulerILi64ELi64ELi256ELi32ELb0ELb0ELb1ELb1ELb0ELb1EEEEEEEEEvNT_6ParamsE)
        /*0230*/ 	.word	0x00000028


	//----- nvinfo : EIATTR_MIN_STACK_SIZE
	.align		4
.L_111:
        /*0234*/ 	.byte	0x04, 0x12
        /*0236*/ 	.short	(.L_113 - .L_112)
	.align		4
.L_112:
        /*0238*/ 	.word	index@(_ZN7cutlass13device_kernelIN5flash11enable_sm90INS1_16FlashAttnFwdSm90INS1_25CollectiveMainloopFwdSm90ILi2EN4cute5tupleIJNS5_1CILi1EEES8_S8_EEENS6_IJNS7_ILi64EEESA_SA_EEELi512ENS_6half_tEfNS_4arch4Sm90ELb0ELb1ELb1ELb1ELb0ELb1ELb1ELb0ELb0ELb0ELb0ELb0EEENS1_21CollectiveEpilogueFwdINS6_IJSA_NS7_ILi512EEESA_EEES9_SC_SE_Li256ELb1ELb0ELb0ELb0EEENS1_36VarlenDynamicPersistentTileSchedulerILi64ELi64ELi256ELi32ELb0ELb0ELb1ELb1ELb0ELb1EEEEEEEEEvNT_6ParamsE)
        /*023c*/ 	.word	0x00000038


	//----- nvinfo : EIATTR_MIN_STACK_SIZE
	.align		4
.L_113:
        /*0240*/ 	.byte	0x04, 0x12
        /*0242*/ 	.short	(.L_115 - .L_114)
	.align		4
.L_114:
        /*0244*/ 	.word	index@(_ZN7cutlass13device_kernelIN5flash11enable_sm90INS1_16FlashAttnFwdSm90INS1_25CollectiveMainloopFwdSm90ILi2EN4cute5tupleIJNS5_1CILi1EEES8_S8_EEENS6_IJNS7_ILi64EEESA_SA_EEELi512ENS_6half_tEfNS_4arch4Sm90ELb1ELb0ELb1ELb0ELb0ELb0ELb0ELb0ELb0ELb0ELb0ELb0EEENS1_21CollectiveEpilogueFwdINS6_IJSA_NS7_ILi512EEESA_EEES9_SC_SE_Li256ELb0ELb0ELb0ELb0EEENS1_30DynamicPersistentTileSchedulerILi256ELi32ELb0ELb0ELb1EEEEEEEEEvNT_6ParamsE)
        /*0248*/ 	.word	0x00000000


	//----- nvinfo : EIATTR_MIN_STACK_SIZE
	.align		4
.L_115:
        /*024c*/ 	.byte	0x04, 0x12
        /*024e*/ 	.short	(.L_117 - .L_116)
	.align		4
.L_116:
        /*0250*/ 	.word	index@(_ZN7cutlass13device_kernelIN5flash11enable_sm90INS1_16FlashAttnFwdSm90INS1_25CollectiveMainloopFwdSm90ILi2EN4cute5tupleIJNS5_1CILi1EEES8_S8_EEENS6_IJNS7_ILi64EEESA_SA_EEELi512ENS_6half_tEfNS_4arch4Sm90ELb1ELb0ELb1ELb0ELb0ELb0ELb1ELb0ELb0ELb0ELb0ELb0EEENS1_21CollectiveEpilogueFwdINS6_IJSA_NS7_ILi512EEESA_EEES9_SC_SE_Li256ELb0ELb0ELb0ELb0EEENS1_30DynamicPersistentTileSchedulerILi256ELi32ELb0ELb0ELb1EEEEEEEEEvNT_6ParamsE)
        /*0254*/ 	.word	0x00000008


	//----- nvinfo : EIATTR_MIN_STACK_SIZE
	.align		4
.L_117:
        /*0258*/ 	.byte	0x04, 0x12
        /*025a*/ 	.short	(.L_119 - .L_118)
	.align		4
.L_118:
        /*025c*/ 	.word	index@(_ZN7cutlass13device_kernelIN5flash11enable_sm90INS1_16FlashAttnFwdSm90INS1_25CollectiveMainloopFwdSm90ILi2EN4cute5tupleIJNS5_1CILi1EEES8_S8_EEENS6_IJNS7_ILi64EEESA_SA_EEELi512ENS_6half_tEfNS_4arch4Sm90ELb1ELb0ELb1ELb1ELb0ELb0ELb0ELb0ELb0ELb0ELb0ELb0EEENS1_21CollectiveEpilogueFwdINS6_IJSA_NS7_ILi512EEESA_EEES9_SC_SE_Li256ELb1ELb0ELb0ELb0EEENS1_36VarlenDynamicPersistentTileSchedulerILi64ELi64ELi256ELi32ELb0ELb0ELb1ELb1ELb1ELb1EEEEEEEEEvNT_6ParamsE)
        /*0260*/ 	.word	0x00000028


	//----- nvinfo : EIATTR_MIN_STACK_SIZE
	.align		4
.L_119:
        /*0264*/ 	.byte	0x04, 0x12
        /*0266*/ 	.short	(.L_121 - .L_120)
	.align		4
.L_120:
        /*0268*/ 	.word	index@(_ZN7cutlass13device_kernelIN5flash11enable_sm90INS1_16FlashAttnFwdSm90INS1_25CollectiveMainloopFwdSm90ILi2EN4cute5tupleIJNS5_1CILi1EEES8_S8_EEENS6_IJNS7_ILi64EEESA_SA_EEELi512ENS_6half_tEfNS_4arch4Sm90ELb1ELb0ELb1ELb1ELb0ELb1ELb0ELb0ELb0ELb0ELb0ELb0EEENS1_21CollectiveEpilogueFwdINS6_IJSA_NS7_ILi512EEESA_EEES9_SC_SE_Li256ELb1ELb0ELb0ELb0EEENS1_36VarlenDynamicPersistentTileSchedulerILi64ELi64ELi256ELi32ELb0ELb0ELb1ELb1ELb1ELb1EEEEEEEEEvNT_6ParamsE)
        /*026c*/ 	.word	0x00000038


	//----- nvinfo : EIATTR_MIN_STACK_SIZE
	.align		4
.L_121:
        /*0270*/ 	.byte	0x04, 0x12
        /*0272*/ 	.short	(.L_123 - .L_122)
	.align		4
.L_122:
        /*0274*/ 	.word	index@(_ZN7cutlass13device_kernelIN5flash11enable_sm90INS1_16FlashAttnFwdSm90INS1_25CollectiveMainloopFwdSm90ILi2EN4cute5tupleIJNS5_1CILi1EEES8_S8_EEENS6_IJNS7_ILi64EEESA_SA_EEELi512ENS_6half_tEfNS_4arch4Sm90ELb1ELb0ELb1ELb1ELb0ELb0ELb1ELb0ELb0ELb0ELb0ELb0EEENS1_21CollectiveEpilogueFwdINS6_IJSA_NS7_ILi512EEESA_EEES9_SC_SE_Li256ELb1ELb0ELb0ELb0EEENS1_36VarlenDynamicPersistentTileSchedulerILi64ELi64ELi256ELi32ELb0ELb0ELb1ELb1ELb1ELb1EEEEEEEEEvNT_6ParamsE)
        /*0278*/ 	.word	0x00000030


	//----- nvinfo : EIATTR_MIN_STACK_SIZE
	.align		4
.L_123:
        /*027c*/ 	.byte	0x04, 0x12
        /*027e*/ 	.short	(.L_125 - .L_124)
	.align		4
.L_124:
        /*0280*/ 	.word	index@(_ZN7cutlass13device_kernelIN5flash11enable_sm90INS1_16FlashAttnFwdSm90INS1_25CollectiveMainloopFwdSm90ILi2EN4cute5tupleIJNS5_1CILi1EEES8_S8_EEENS6_IJNS7_ILi64EEESA_SA_EEELi512ENS_6half_tEfNS_4arch4Sm90ELb1ELb0ELb1ELb1ELb0ELb1ELb1ELb0ELb0ELb0ELb0ELb0EEENS1_21CollectiveEpilogueFwdINS6_IJSA_NS7_ILi512EEESA_EEES9_SC_SE_Li256ELb1ELb0ELb0ELb0EEENS1_36VarlenDynamicPersistentTileSchedulerILi64ELi64ELi256ELi32ELb0ELb0ELb1ELb1ELb1ELb1EEEEEEEEEvNT_6ParamsE)
        /*0284*/ 	.word	0x00000038
.L_125:


//--------------------- .nv.compat                --------------------------
	.section	.nv.compat,"",@"SHT_CUDA_COMPAT_INFO"
	.align	4
        /*0000*/ 	.byte	0x02, 0x09, 0x01, 0x00, 0x02, 0x02, 0x04, 0x00, 0x02, 0x05, 0x05, 0x00, 0x03, 0x07, 0x01, 0x01
        /*0010*/ 	.byte	0x02, 0x03, 0x01, 0x00, 0x02, 0x06, 0x01, 0x00, 0x04, 0x0b, 0x08, 0x00, 0x00, 0x00, 0x00, 0x00
        /*0020*/ 	.byte	0x00, 0x00, 0x00, 0x00


//--------------------- .nv.info._ZN7cutlass13device_kernelIN5flash11enable_sm90INS1_16FlashAttnFwdSm90INS1_25CollectiveMainloopFwdSm90ILi2EN4cute5tupleIJNS5_1CILi1EEES8_S8_EEENS6_IJNS7_ILi64EEESA_SA_EEELi512ENS_6half_tEfNS_4arch4Sm90ELb0ELb0ELb1ELb0ELb0ELb0ELb0ELb0ELb0ELb0ELb0ELb0EEENS1_21CollectiveEpilogueFwdINS6_IJSA_NS7_ILi512EEESA_EEES9_SC_SE_Li256ELb0ELb0ELb0ELb0EEENS1_29StaticPersistentTileSchedulerILb0EEEEEEEEEvNT_6ParamsE --------------------------
	.section	.nv.info._ZN7cutlass13device_kernelIN5flash11enable_sm90INS1_16FlashAttnFwdSm90INS1_25CollectiveMainloopFwdSm90ILi2EN4cute5tupleIJNS5_1CILi1EEES8_S8_EEENS6_IJNS7_ILi64EEESA_SA_EEELi512ENS_6half_tEfNS_4arch4Sm90ELb0ELb0ELb1ELb0ELb0ELb0ELb0ELb0ELb0ELb0ELb0ELb0EEENS1_21CollectiveEpilogueFwdINS6_IJSA_NS7_ILi512EEESA_EEES9_SC_SE_Li256ELb0ELb0ELb0ELb0EEENS1_29StaticPersistentTileSchedulerILb0EEEEEEEEEvNT_6ParamsE,"",@"SHT_CUDA_INFO"
	.sectionflags	@""
	.align	4


	//----- nvinfo : EIATTR_CUDA_API_VERSION
	.align		4
        /*0000*/ 	.byte	0x04, 0x37
        /*0002*/ 	.short	(.L_127 - .L_126)
.L_126:
        /*0004*/ 	.word	0x00000082


	//----- nvinfo : EIATTR_KPARAM_INFO
	.align		4
.L_127:
        /*0008*/ 	.byte	0x04, 0x17
        /*000a*/ 	.short	(.L_129 - .L_128)
.L_128:
        /*000c*/ 	.word	0x00000000
        /*0010*/ 	.short	0x0000
        /*0012*/ 	.short	0x0070
        /*0014*/ 	.byte	0x00, 0xf0, 0x01, 0x2e


	//----- nvinfo : EIATTR_SPARSE_MMA_MASK
	.align		4
.L_129:
        /*0018*/ 	.byte	0x03, 0x50
        /*001a*/ 	.short	0x0000


	//----- nvinfo : EIATTR_MAXREG_COUNT
	.align		4
        /*001c*/ 	.byte	0x03, 0x1b
        /*001e*/ 	.short	0x00a8


	//----- nvinfo : EIATTR_NUM_BARRIERS
	.align		4
        /*0020*/ 	.byte	0x02, 0x4c
        /*0022*/ 	.byte	0x10
	.zero		1


	//----- nvinfo : EIATTR_EXTERNS
	.align		4
        /*0024*/ 	.byte	0x04, 0x0f
        /*0026*/ 	.short	(.L_131 - .L_130)


	//   ....[0]....
	.align		4
.L_130:
        /*0028*/ 	.word	index@(__assertfail)


	//----- nvinfo : EIATTR_ANNOTATIONS
	.align		4
.L_131:
        /*002c*/ 	.byte	0x04, 0x55
        /*002e*/ 	.short	(.L_133 - .L_132)


	//   ....[0]....
.L_132:
        /*0030*/ 	.word	0x00000001
        /*0034*/ 	.byte	0xc0, 0x7e, 0x00, 0x00, 0x01, 0x00, 0x00, 0x00, 0xd0, 0x7e, 0x00, 0x00, 0x01, 0x00, 0x00, 0x00
        /* <DEDUP_REMOVED lines=10> */
        /*00e4*/ 	.byte	0xb0, 0xab, 0x00, 0x00


	//----- nvinfo : EIATTR_MERCURY_ISA_VERSION
	.align		4
.L_133:
        /*00e8*/ 	.byte	0x03, 0x5f
        /*00ea*/ 	.short	0x0101


	//----- nvinfo : EIATTR_INT_WARP_WIDE_INSTR_OFFSETS
	.align		4
        /*00ec*/ 	.byte	0x04, 0x31
        /*00ee*/ 	.short	(.L_135 - .L_134)


	//   ....[0]....
.L_134:
        /*00f0*/ 	.word	0x00000190


	//   ....[1]....
        /*00f4*/ 	.word	0x000001c0


	//   ....[2]....
        /*00f8*/ 	.word	0x000001d0


	//   ....[3]....
        /*00fc*/ 	.word	0x000085a0


	//   ....[4]....
        /*0100*/ 	.word	0x00008600


	//----- nvinfo : EIATTR_COOP_GROUP_MASK_REGIDS
	.align		4
.L_135:
        /*0104*/ 	.byte	0x04, 0x29
        /*0106*/ 	.short	(.L_137 - .L_136)


	//   ....[0]....
.L_136:
        /*0108*/ 	.word	0xffffffff


	//   ....[1]....
        /*010c*/ 	.word	0xffffffff


	//   ....[2]....
        /*0110*/ 	.word	0xffffffff


	//   ....[3]....
        /*0114*/ 	.word	0xffffffff


	//   ....[4]....
        /*0118*/ 	.word	0xffffffff


	//   ....[5]....
        /*011c*/ 	.word	0xffffffff


	//   ....[6]....
        /*0120*/ 	.word	0xffffffff


	//   ....[7]....
        /*0124*/ 	.word	0xffffffff


	//   ....[8]....
        /*0128*/ 	.word	0xffffffff


	//   ....[9]....
        /*012c*/ 	.word	0xffffffff


	//   ....[10]....
        /*0130*/ 	.word	0xffffffff


	//   ....[11]....
        /*0134*/ 	.word	0xffffffff


	//   ....[12]....
        /*0138*/ 	.word	0xffffffff


	//   ....[13]....
        /*013c*/ 	.word	0xffffffff


	//   ....[14]....
        /*0140*/ 	.word	0xffffffff


	//   ....[15]....
        /*0144*/ 	.word	0xffffffff


	//   ....[16]....
        /*0148*/ 	.word	0xffffffff


	//   ....[17]....
        /*014c*/ 	.word	0xffffffff


	//   ....[18]....
        /*0150*/ 	.word	0xffffffff


	//   ....[19]....
        /*0154*/ 	.word	0xffffffff


	//   ....[20]....
        /*0158*/ 	.word	0xffffffff


	//   ....[21]....
        /*015c*/ 	.word	0xffffffff


	//   ....[22]....
        /*0160*/ 	.word	0xffffffff


	//   ....[23]....
        /*0164*/ 	.word	0xffffffff


	//   ....[24]....
        /*0168*/ 	.word	0xffffffff


	//   ....[25]....
        /*016c*/ 	.word	0xffffffff


	//   ....[26]....
        /*0170*/ 	.word	0xffffffff


	//   ....[27]....
        /*0174*/ 	.word	0x0500000f


	//   ....[28]....
        /*0178*/ 	.word	0x0500000f


	//----- nvinfo : EIATTR_COOP_GROUP_INSTR_OFFSETS
	.align		4
.L_137:
        /*017c*/ 	.byte	0x04, 0x28
        /*017e*/ 	.short	(.L_139 - .L_138)


	//   ....[0]....
.L_138:
        /*0180*/ 	.word	0x00000060


	//   ....[1]....
        /*0184*/ 	.word	0x000001a0


	//   ....[2]....
        /*0188*/ 	.word	0x000001f0


	//   ....[3]....
        /*018c*/ 	.word	0x000003a0


	//   ....[4]....
        /*0190*/ 	.word	0x00000500


	//   ....[5]....
        /*0194*/ 	.word	0x00000620


	//   ....[6]....
        /*0198*/ 	.word	0x00000780


	//   ....[7]....
        /*019c*/ 	.word	0x00001040


	//   ....[8]....
        /*01a0*/ 	.word	0x00002960


	//   ....[9]....
        /*01a4*/ 	.word	0x00003720


	//   ....[10]....
        /*01a8*/ 	.word	0x000037a0


	//   ....[11]....
        /*01ac*/ 	.word	0x00003980


	//   ....[12]....
        /*01b0*/ 	.word	0x00003a50


	//   ....[13]....
        /*01b4*/ 	.word	0x00004350


	//   ....[14]....
        /*01b8*/ 	.word	0x00004ac0


	//   ....[15]....
        /*01bc*/ 	.word	0x00004b40


	//   ....[16]....
        /*01c0*/ 	.word	0x00004e60


	//   ....[17]....
        /*01c4*/ 	.word	0x00005030


	//   ....[18]....
        /*01c8*/ 	.word	0x00006070


	//   ....[19]....
        /*01cc*/ 	.word	0x000060b0


	//   ....[20]....
        /*01d0*/ 	.word	0x000060f0


	//   ....[21]....
        /*01d4*/ 	.word	0x00006170


	//   ....[22]....
        /*01d8*/ 	.word	0x000061a0


	//   ....[23]....
        /*01dc*/ 	.word	0x00006b60


	//   ....[24]....
        /*01e0*/ 	.word	0x00007970


	//   ....[25]....
        /*01e4*/ 	.word	0x00007dd0


	//   ....[26]....
        /*01e8*/ 	.word	0x0000acb0


	//   ....[27]....
        /*01ec*/ 	.word	0x0000b230


	//   ....[28]....
        /*01f0*/ 	.word	0x0000b6d0


	//----- nvinfo : EIATTR_REG_RECONFIG
	.align		4
.L_139:
        /*01f4*/ 	.byte	0x01, 0x54
	.zero		2


	//----- nvinfo : EIATTR_SYSCALL_OFFSETS
	.align		4
        /*01f8*/ 	.byte	0x04, 0x46
        /*01fa*/ 	.short	(.L_141 - .L_140)


	//   ....[0]....
.L_140:
        /*01fc*/ 	.word	0x00002b20


	//   ....[1]....
        /*0200*/ 	.word	0x00008220


	//   ....[2]....
        /*0204*/ 	.word	0x00008360


	//   ....[3]....
        /*0208*/ 	.word	0x00008460


	//----- nvinfo : EIATTR_MBARRIER_INSTR_OFFSETS
	.align		4
.L_141:
        /*020c*/ 	.byte	0x04, 0x39
        /*020e*/ 	.short	(.L_143 - .L_142)


	//   ....[0]....
.L_142:
        /*0210*/ 	.word	0x00000290
        /*0214*/ 	.word	0x000000ff
        /*0218*/ 	.word	0x00028c00
        /*021c*/ 	.short	0x0100
        /*021e*/ 	.byte	0x06
	.zero		1


	//   ....[1]....
        /*0220*/ 	.word	0x000002a0
        /*0224*/ 	.word	0x000000ff
        /*0228*/ 	.word	0x00028c20
        /*022c*/ 	.short	0x0100
        /*022e*/ 	.byte	0x06
	.zero		1


	//   ....[2]....
        /*0230*/ 	.word	0x00000350
        /*0234*/ 	.word	0x000000ff
        /*0238*/ 	.word	0x00028c30
        /*023c*/ 	.short	0x0100
        /*023e*/ 	.byte	0x06
	.zero		1


	//   ....[3]....
        /*0240*/ 	.word	0x00000360
        /*0244*/ 	.word	0x000000ff
        /*0248*/ 	.word	0x00028c40
        /*024c*/ 	.short	0x0100
        /*024e*/ 	.byte	0x06
	.zero		1


	//   ....[4]....
        /*0250*/ 	.word	0x00000370
        /*0254*/ 	.word	0x000000ff
        /*0258*/ 	.word	0x00028c38
        /*025c*/ 	.short	0x0100
        /*025e*/ 	.byte	0x06
	.zero		1


	//   ....[5]....
        /*0260*/ 	.word	0x00000380
        /*0264*/ 	.word	0x000000ff
        /*0268*/ 	.word	0x00028c48
        /*026c*/ 	.short	0x0100
        /*026e*/ 	.byte	0x06
	.zero		1


	//   ....[6]....
        /*0270*/ 	.word	0x000004b0
        /*0274*/ 	.word	0x000000ff
        /*0278*/ 	.word	0x00028c50
        /*027c*/ 	.short	0x0100
        /*027e*/ 	.byte	0x08
	.zero		1


	//   ....[7]....
        /*0280*/ 	.word	0x000004c0
        /*0284*/ 	.word	0x000000ff
        /*0288*/ 	.word	0x00028c60
        /*028c*/ 	.short	0x0100
        /*028e*/ 	.byte	0x08
	.zero		1


	//   ....[8]....
        /*0290*/ 	.word	0x000004d0
        /*0294*/ 	.word	0x000000ff
        /*0298*/ 	.word	0x00028c58
        /*029c*/ 	.short	0x0100
        /*029e*/ 	.byte	0x08
	.zero		1


	//   ....[9]....
        /*02a0*/ 	.word	0x000004e0
        /*02a4*/ 	.word	0x000000ff
        /*02a8*/ 	.word	0x00028c68
        /*02ac*/ 	.short	0x0100
        /*02ae*/ 	.byte	0x08
	.zero		1


	//   ....[10]....
        /*02b0*/ 	.word	0x000005d0
        /*02b4*/ 	.word	0x000000ff
        /*02b8*/ 	.word	0x00028c70
        /*02bc*/ 	.short	0x0100
        /*02be*/ 	.byte	0x06
	.zero		1


	//   ....[11]....
        /*02c0*/ 	.word	0x000005e0
        /*02c4*/ 	.word	0x000000ff
        /*02c8*/ 	.word	0x00028c80
        /*02cc*/ 	.short	0x0100
        /*02ce*/ 	.byte	0x06
	.zero		1


	//   ....[12]....
        /*02d0*/ 	.word	0x000005f0
        /*02d4*/ 	.word	0x000000ff
        /*02d8*/ 	.word	0x00028c78
        /*02dc*/ 	.short	0x0100
        /*02de*/ 	.byte	0x06
	.zero		1


	//   ....[13]....
        /*02e0*/ 	.word	0x00000600
        /*02e4*/ 	.word	0x000000ff
        /*02e8*/ 	.word	0x00028c88
        /*02ec*/ 	.short	0x0100
        /*02ee*/ 	.byte	0x06
	.zero		1


	//   ....[14]....
        /*02f0*/ 	.word	0x00000730
        /*02f4*/ 	.word	0x000000ff
        /*02f8*/ 	.word	0x00028c90
        /*02fc*/ 	.short	0x0100
        /*02fe*/ 	.byte	0x08
	.zero		1


	//   ....[15]....
        /*0300*/ 	.word	0x00000740
        /*0304*/ 	.word	0x000000ff
        /*0308*/ 	.word	0x00028ca0
        /*030c*/ 	.short	0x0100
        /*030e*/ 	.byte	0x08
	.zero		1


	//   ....[16]....
        /*0310*/ 	.word	0x00000750
        /*0314*/ 	.word	0x000000ff
        /*0318*/ 	.word	0x00028c98
        /*031c*/ 	.short	0x0100
        /*031e*/ 	.byte	0x08
	.zero		1


	//   ....[17]....
        /*0320*/ 	.word	0x00000760
        /*0324*/ 	.word	0x000000ff
        /*0328*/ 	.word	0x00028ca8
        /*032c*/ 	.short	0x0100
        /*032e*/ 	.byte	0x08
	.zero		1


	//   ....[18]....
        /*0330*/ 	.word	0x00000890
        /*0334*/ 	.word	0x000000ff
        /*0338*/ 	.word	0x00028cb0
        /*033c*/ 	.short	0x0100
        /*033e*/ 	.byte	0x08
	.zero		1


	//   ....[19]....
        /*0340*/ 	.word	0x000008a0
        /*0344*/ 	.word	0x000000ff
        /*0348*/ 	.word	0x00028cc0
        /*034c*/ 	.short	0x0100
        /*034e*/ 	.byte	0x08
	.zero		1


	//   ....[20]....
        /*0350*/ 	.word	0x000008b0
        /*0354*/ 	.word	0x000000ff
        /*0358*/ 	.word	0x00028cb8
        /*035c*/ 	.short	0x0100
        /*035e*/ 	.byte	0x08
	.zero		1


	//   ....[21]....
        /*0360*/ 	.word	0x000008c0
        /*0364*/ 	.word	0x000000ff
        /*0368*/ 	.word	0x00028cc8
        /*036c*/ 	.short	0x0100
        /*036e*/ 	.byte	0x08
	.zero		1


	//   ....[22]....
        /*0370*/ 	.word	0x00001150
        /*0374*/ 	.word	0x000000ff
        /*0378*/ 	.word	0x00028c50
        /*037c*/ 	.short	0x010a
        /*037e*/ 	.byte	0x10
	.zero		1


	//   ....[23]....
        /*0380*/ 	.word	0x00001430
        /*0384*/ 	.word	0x00000000
        /*0388*/ 	.word	0x00000000
        /*038c*/ 	.short	0x0101
        /*038e*/ 	.byte	0x3f
	.zero		1


	//   ....[24]....
        /*0390*/ 	.word	0x00001dc0
        /*0394*/ 	.word	0x000000ff
        /*0398*/ 	.word	0x00028c50
        /*039c*/ 	.short	0x010a
        /*039e*/ 	.byte	0x06
	.zero		1


	//   ....[25]....
        /*03a0*/ 	.word	0x00001e00
        /*03a4*/ 	.word	0x000000ff
        /*03a8*/ 	.word	0x00028c50
        /*03ac*/ 	.short	0x010a
        /*03ae*/ 	.byte	0x06
	.zero		1


	//   ....[26]....
        /*03b0*/ 	.word	0x00002050
        /*03b4*/ 	.word	0x00000003
        /*03b8*/ 	.word	0x00000000
        /*03bc*/ 	.short	0x0101
        /*03be*/ 	.byte	0x3f
	.zero		1


	//   ....[27]....
        /*03c0*/ 	.word	0x00002ba0
        /*03c4*/ 	.word	0x000000ff
        /*03c8*/ 	.word	0x00028c00
        /*03cc*/ 	.short	0x010a
        /*03ce*/ 	.byte	0x2e
	.zero		1


	//   ....[28]....
        /*03d0*/ 	.word	0x00002c20
        /*03d4*/ 	.word	0x00000007
        /*03d8*/ 	.word	0x00028c30
        /*03dc*/ 	.short	0x010a
        /*03de*/ 	.byte	0x3f
	.zero		1


	//   ....[29]....
        /*03e0*/ 	.word	0x00002c60
        /*03e4*/ 	.word	0x00000007
        /*03e8*/ 	.word	0x00028c30
        /*03ec*/ 	.short	0x010a
        /*03ee*/ 	.byte	0x3f
	.zero		1


	//   ....[30]....
        /*03f0*/ 	.word	0x00003c40
        /*03f4*/ 	.word	0x00000005
        /*03f8*/ 	.word	0x00000000
        /*03fc*/ 	.short	0x0101
        /*03fe*/ 	.byte	0x3f
	.zero		1


	//   ....[31]....
        /*0400*/ 	.word	0x000040c0
        /*0404*/ 	.word	0x00000007
        /*0408*/ 	.word	0x00028c50
        /*040c*/ 	.short	0x010a
        /*040e*/ 	.byte	0x3f
	.zero		1


	//   ....[32]....
        /*0410*/ 	.word	0x00004110
        /*0414*/ 	.word	0x00000007
        /*0418*/ 	.word	0x00028c50
        /*041c*/ 	.short	0x010a
        /*041e*/ 	.byte	0x3f
	.zero		1


	//   ....[33]....
        /*0420*/ 	.word	0x00004370
        /*0424*/ 	.word	0x00000007
        /*0428*/ 	.word	0x00000000
        /*042c*/ 	.short	0x0101
        /*042e*/ 	.byte	0x3f
	.zero		1


	//   ....[34]....
        /*0430*/ 	.word	0x000044c0
        /*0434*/ 	.word	0x000000ff
        /*0438*/ 	.word	0x00028c30
        /*043c*/ 	.short	0x010a
        /*043e*/ 	.byte	0x17
	.zero		1


	//   ....[35]....
        /*0440*/ 	.word	0x00004500
        /*0444*/ 	.word	0x000000ff
        /*0448*/ 	.word	0x00028c30
        /*044c*/ 	.short	0x010a
        /*044e*/ 	.byte	0x17
	.zero		1


	//   ....[36]....
        /*0450*/ 	.word	0x00005440
        /*0454*/ 	.word	0x00000098
        /*0458*/ 	.word	0x00000000
        /*045c*/ 	.short	0x0101
        /*045e*/ 	.byte	0x3f
	.zero		1


	//   ....[37]....
        /*0460*/ 	.word	0x00005de0
        /*0464*/ 	.word	0x000000ff
        /*0468*/ 	.word	0x00028c50
        /*046c*/ 	.short	0x010a
        /*046e*/ 	.byte	0x17
	.zero		1


	//   ....[38]....
        /*0470*/ 	.word	0x00005e20
        /*0474*/ 	.word	0x000000ff
        /*0478*/ 	.word	0x00028c50
        /*047c*/ 	.short	0x010a
        /*047e*/ 	.byte	0x17
	.zero		1


	//   ....[39]....
        /*0480*/ 	.word	0x00006090
        /*0484*/ 	.word	0x000000a8
        /*0488*/ 	.word	0x00000000
        /*048c*/ 	.short	0x0101
        /*048e*/ 	.byte	0x3f
	.zero		1


	//   ....[40]....
        /*0490*/ 	.word	0x00007d40
        /*0494*/ 	.word	0x000000ff
        /*0498*/ 	.word	0x00000000
        /*049c*/ 	.short	0x0101
        /*049e*/ 	.byte	0x06
	.zero		1


	//   ....[41]....
        /*04a0*/ 	.word	0x00008960
        /*04a4*/ 	.word	0x00000005
        /*04a8*/ 	.word	0x00028c40
        /*04ac*/ 	.short	0x010a
        /*04ae*/ 	.byte	0x3f
	.zero		1


	//   ....[42]....
        /*04b0*/ 	.word	0x00008cf0
        /*04b4*/ 	.word	0x0000000a
        /*04b8*/ 	.word	0x00028c20
        /*04bc*/ 	.short	0x010a
        /*04be*/ 	.byte	0x3f
	.zero		1


	//   ....[43]....
        /*04c0*/ 	.word	0x00008db0
        /*04c4*/ 	.word	0x00000008
        /*04c8*/ 	.word	0x00028c60
        /*04cc*/ 	.short	0x010a
        /*04ce*/ 	.byte	0x3f
	.zero		1


	//   ....[44]....
        /*04d0*/ 	.word	0x000094a0
        /*04d4*/ 	.word	0x00000002
        /*04d8*/ 	.word	0x00028c40
        /*04dc*/ 	.short	0x010a
        /*04de*/ 	.byte	0x3f
	.zero		1


	//   ....[45]....
        /*04e0*/ 	.word	0x00009670
        /*04e4*/ 	.word	0x00000002
        /*04e8*/ 	.word	0x00028c60
        /*04ec*/ 	.short	0x010a
        /*04ee*/ 	.byte	0x3f
	.zero		1


	//   ....[46]....
        /*04f0*/ 	.word	0x00009cf0
        /*04f4*/ 	.word	0x00000003
        /*04f8*/ 	.word	0x00028c40
        /*04fc*/ 	.short	0x010a
        /*04fe*/ 	.byte	0x3f
	.zero		1


	//   ....[47]....
        /*0500*/ 	.word	0x00009ec0
        /*0504*/ 	.word	0x00000003
        /*0508*/ 	.word	0x00028c60
        /*050c*/ 	.short	0x010a
        /*050e*/ 	.byte	0x3f
	.zero		1


	//   ....[48]....
        /*0510*/ 	.word	0x0000a4e0
        /*0514*/ 	.word	0x00000003
        /*0518*/ 	.word	0x00028c40
        /*051c*/ 	.short	0x010a
        /*051e*/ 	.byte	0x3f
	.zero		1


	//   ....[49]....
        /*0520*/ 	.word	0x0000a6b0
        /*0524*/ 	.word	0x00000003
        /*0528*/ 	.word	0x00028c60
        /*052c*/ 	.short	0x010a
        /*052e*/ 	.byte	0x3f
	.zero		1


	//   ....[50]....
        /*0530*/ 	.word	0x0000ac30
        /*0534*/ 	.word	0x00000000
        /*0538*/ 	.word	0x00028c20
        /*053c*/ 	.short	0x010a
        /*053e*/ 	.byte	0x3f
	.zero		1


	//   ....[51]....
        /*0540*/ 	.word	0x0000add0
        /*0544*/ 	.word	0x00000006
        /*0548*/ 	.word	0x00000000
        /*054c*/ 	.short	0x010a
        /*054e*/ 	.byte	0x3f
	.zero		1


	//   ....[52]....
        /*0550*/ 	.word	0x0000ae40
        /*0554*/ 	.word	0x00000003
        /*0558*/ 	.word	0x00000000
        /*055c*/ 	.short	0x010a
        /*055e*/ 	.byte	0x3f
	.zero		1


	//   ....[53]....
        /*0560*/ 	.word	0x0000aea0
        /*0564*/ 	.word	0x00000010
        /*0568*/ 	.word	0x00000000
        /*056c*/ 	.short	0x010a
        /*056e*/ 	.byte	0x3f
	.zero		1


	//   ....[54]....
        /*0570*/ 	.word	0x0000aed0
        /*0574*/ 	.word	0x00000003
        /*0578*/ 	.word	0x00000000
        /*057c*/ 	.short	0x010a
        /*057e*/ 	.byte	0x3f
	.zero		1


	//   ....[55]....
        /*0580*/ 	.word	0x0000af40
        /*0584*/ 	.word	0x00000003
        /*0588*/ 	.word	0x00028c50
        /*058c*/ 	.short	0x010a
        /*058e*/ 	.byte	0x3f
	.zero		1


	//   ....[56]....
        /*0590*/ 	.word	0x0000afa0
        /*0594*/ 	.word	0x00000004
        /*0598*/ 	.word	0x00028c50
        /*059c*/ 	.short	0x010a
        /*059e*/ 	.byte	0x3f
	.zero		1


	//   ....[57]....
        /*05a0*/ 	.word	0x0000b000
        /*05a4*/ 	.word	0x00000003
        /*05a8*/ 	.word	0x00028c00
        /*05ac*/ 	.short	0x010a
        /*05ae*/ 	.byte	0x3f
	.zero		1


	//   ....[58]....
        /*05b0*/ 	.word	0x0000b050
        /*05b4*/ 	.word	0x00000007
        /*05b8*/ 	.word	0x00028c30
        /*05bc*/ 	.short	0x010a
        /*05be*/ 	.byte	0x3f
	.zero		1


	//   ....[59]....
        /*05c0*/ 	.word	0x0000b0a0
        /*05c4*/ 	.word	0x00000007
        /*05c8*/ 	.word	0x00028c50
        /*05cc*/ 	.short	0x010a
        /*05ce*/ 	.byte	0x3f
	.zero		1


	//   ....[60]....
        /*05d0*/ 	.word	0x0000b100
        /*05d4*/ 	.word	0x00000004
        /*05d8*/ 	.word	0x00028c30
        /*05dc*/ 	.short	0x010a
        /*05de*/ 	.byte	0x3f
	.zero		1


	//   ....[61]....
        /*05e0*/ 	.word	0x0000b150
        /*05e4*/ 	.word	0x000000a8
        /*05e8*/ 	.word	0x00028c50
        /*05ec*/ 	.short	0x010a
        /*05ee*/ 	.byte	0x3f
	.zero		1


	//   ....[62]....
        /*05f0*/ 	.word	0x0000b2f0
        /*05f4*/ 	.word	0x00000005
        /*05f8*/ 	.word	0x00028c40
        /*05fc*/ 	.short	0x010a
        /*05fe*/ 	.byte	0x3f
	.zero		1


	//   ....[63]....
        /*0600*/ 	.word	0x0000b370
        /*0604*/ 	.word	0x00000008
        /*0608*/ 	.word	0x00028c20
        /*060c*/ 	.short	0x010a
        /*060e*/ 	.byte	0x3f
	.zero		1


	//   ....[64]....
        /*0610*/ 	.word	0x0000b3c0
        /*0614*/ 	.word	0x00000008
        /*0618*/ 	.word	0x00028c60
        /*061c*/ 	.short	0x010a
        /*061e*/ 	.byte	0x3f
	.zero		1


	//   ....[65]....
        /*0620*/ 	.word	0x0000b410
        /*0624*/ 	.word	0x00000002
        /*0628*/ 	.word	0x00028c40
        /*062c*/ 	.short	0x010a
        /*062e*/ 	.byte	0x3f
	.zero		1


	//   ....[66]....
        /*0630*/ 	.word	0x0000b460
        /*0634*/ 	.word	0x00000002
        /*0638*/ 	.word	0x00028c60
        /*063c*/ 	.short	0x010a
        /*063e*/ 	.byte	0x3f
	.zero		1


	//   ....[67]....
        /*0640*/ 	.word	0x0000b4b0
        /*0644*/ 	.word	0x00000003
        /*0648*/ 	.word	0x00028c40
        /*064c*/ 	.short	0x010a
        /*064e*/ 	.byte	0x3f
	.zero		1


	//   ....[68]....
        /*0650*/ 	.word	0x0000b500
        /*0654*/ 	.word	0x00000003
        /*0658*/ 	.word	0x00028c60
        /*065c*/ 	.short	0x010a
        /*065e*/ 	.byte	0x3f
	.zero		1


	//   ....[69]....
        /*0660*/ 	.word	0x0000b550
        /*0664*/ 	.word	0x00000003
        /*0668*/ 	.word	0x00028c40
        /*066c*/ 	.short	0x010a
        /*066e*/ 	.byte	0x3f
	.zero		1


	//   ....[70]....
        /*0670*/ 	.word	0x0000b5a0
        /*0674*/ 	.word	0x00000003
        /*0678*/ 	.word	0x00028c60
        /*067c*/ 	.short	0x010a
        /*067e*/ 	.byte	0x3f
	.zero		1


	//   ....[71]....
        /*0680*/ 	.word	0x0000b5f0
        /*0684*/ 	.word	0x00000000
        /*0688*/ 	.word	0x00028c20
        /*068c*/ 	.short	0x010a
        /*068e*/ 	.byte	0x3f
	.zero		1


	//   ....[72]....
        /*0690*/ 	.word	0x0000b790
        /*0694*/ 	.word	0x00000006
        /*0698*/ 	.word	0x00000000
        /*069c*/ 	.short	0x010a
        /*069e*/ 	.byte	0x3f
	.zero		1


	//   ....[73]....
        /*06a0*/ 	.word	0x0000b7e0
        /*06a4*/ 	.word	0x00000003
        /*06a8*/ 	.word	0x00000000
        /*06ac*/ 	.short	0x010a
        /*06ae*/ 	.byte	0x3f
	.zero		1


	//   ....[74]....
        /*06b0*/ 	.word	0x0000b830
        /*06b4*/ 	.word	0x00000010
        /*06b8*/ 	.word	0x00000000
        /*06bc*/ 	.short	0x010a
        /*06be*/ 	.byte	0x3f
	.zero		1


	//----- nvinfo : EIATTR_NUM_MBARRIERS
	.align		4
.L_143:
        /*06c0*/ 	.byte	0x03, 0x38
        /*06c2*/ 	.short	0x0016


	//----- nvinfo : EIATTR_EXIT_INSTR_OFFSETS
	.align		4
        /*06c4*/ 	.byte	0x04, 0x1c
        /*06c6*/ 	.short	(.L_145 - .L_144)


	//   ....[0]....
.L_144:
        /*06c8*/ 	.word	0x00000a10


	//   ....[1]....
        /*06cc*/ 	.word	0x00007d90


	//   ....[2]....
        /*06d0*/ 	.word	0x00007df0


	//   ....[3]....
        /*06d4*/ 	.word	0x0000af20


	//----- nvinfo : EIATTR_MAX_THREADS
	.align		4
.L_145:
        /*06d8*/ 	.byte	0x04, 0x05
        /*06da*/ 	.short	(.L_147 - .L_146)
.L_146:
        /*06dc*/ 	.word	0x00000180
        /*06e0*/ 	.word	0x00000001
        /*06e4*/ 	.word	0x00000001


	//----- nvinfo : EIATTR_CRS_STACK_SIZE
	.align		4
.L_147:
        /*06e8*/ 	.byte	0x04, 0x1e
        /*06ea*/ 	.short	(.L_149 - .L_148)
.L_148:
        /*06ec*/ 	.word	0x00000000


	//----- nvinfo : EIATTR_CBANK_PARAM_SIZE
	.align		4
.L_149:
        /*06f0*/ 	.byte	0x03, 0x19
        /*06f2*/ 	.short	0x0bf0


	//----- nvinfo : EIATTR_PARAM_CBANK
	.align		4
        /*06f4*/ 	.byte	0x04, 0x0a
        /*06f6*/ 	.short	(.L_151 - .L_150)
	.align		4
.L_150:
        /*06f8*/ 	.word	index@(.nv.constant0._ZN7cutlass13device_kernelIN5flash11enable_sm90INS1_16FlashAttnFwdSm90INS1_25CollectiveMainloopFwdSm90ILi2EN4cute5tupleIJNS5_1CILi1EEES8_S8_EEENS6_IJNS7_ILi64EEESA_SA_EEELi512ENS_6half_tEfNS_4arch4Sm90ELb0ELb0ELb1ELb0ELb0ELb0ELb0ELb0ELb0ELb0ELb0ELb0EEENS1_21CollectiveEpilogueFwdINS6_IJSA_NS7_ILi512EEESA_EEES9_SC_SE_Li256ELb0ELb0ELb0ELb0EEENS1_29StaticPersistentTileSchedulerILb0EEEEEEEEEvNT_6ParamsE)
        /*06fc*/ 	.short	0x0210
        /*06fe*/ 	.short	0x0bf0


	//----- nvinfo : EIATTR_SW_WAR
	.align		4
.L_151:
        /*0700*/ 	.byte	0x04, 0x36
        /*0702*/ 	.short	(.L_153 - .L_152)
.L_152:
        /*0704*/ 	.word	0x00000008
.L_153:


//--------------------- .nv.info._ZN7cutlass13device_kernelIN5flash11enable_sm90INS1_16FlashAttnFwdSm90INS1_25CollectiveMainloopFwdSm90ILi2EN4cute5tupleIJNS5_1CILi1EEES8_S8_EEENS6_IJNS7_ILi64EEESA_SA_EEELi512ENS_6half_tEfNS_4arch4Sm90ELb0ELb0ELb1ELb0ELb0ELb0ELb1ELb0ELb0ELb0ELb0ELb0EEENS1_21CollectiveEpilogueFwdINS6_IJSA_NS7_ILi512EEESA_EEES9_SC_SE_Li256ELb0ELb0ELb0ELb0EEENS1_29StaticPersistentTileSchedulerILb0EEEEEEEEEvNT_6ParamsE --------------------------
	.section	.nv.info._ZN7cutlass13device_kernelIN5flash11enable_sm90INS1_16FlashAttnFwdSm90INS1_25CollectiveMainloopFwdSm90ILi2EN4cute5tupleIJNS5_1CILi1EEES8_S8_EEENS6_IJNS7_ILi64EEESA_SA_EEELi512ENS_6half_tEfNS_4arch4Sm90ELb0ELb0ELb1ELb0ELb0ELb0ELb1ELb0ELb0ELb0ELb0ELb0EEENS1_21CollectiveEpilogueFwdINS6_IJSA_NS7_ILi512EEESA_EEES9_SC_SE_Li256ELb0ELb0ELb0ELb0EEENS1_29StaticPersistentTileSchedulerILb0EEEEEEEEEvNT_6ParamsE,"",@"SHT_CUDA_INFO"
	.sectionflags	@""
	.align	4


	//----- nvinfo : EIATTR_CUDA_API_VERSION
	.align		4
        /*0000*/ 	.byte	0x04, 0x37
        /*0002*/ 	.short	(.L_155 - .L_154)
.L_154:
        /*0004*/ 	.word	0x00000082


	//----- nvinfo : EIATTR_KPARAM_INFO
	.align		4
.L_155:
        /*0008*/ 	.byte	0x04, 0x17
        /*000a*/ 	.short	(.L_157 - .L_156)
.L_156:
        /*000c*/ 	.word	0x00000000
        /*0010*/ 	.short	0x0000
        /*0012*/ 	.short	0x0070
        /*0014*/ 	.byte	0x00, 0xf0, 0x01, 0x32


	//----- nvinfo : EIATTR_SPARSE_MMA_MASK
	.align		4
.L_157:
        /*0018*/ 	.byte	0x03, 0x50
        /*001a*/ 	.short	0x0000


	//----- nvinfo : EIATTR_MAXREG_COUNT
	.align		4
        /*001c*/ 	.byte	0x03, 0x1b
        /*001e*/ 	.short	0x00a8


	//----- nvinfo : EIATTR_NUM_BARRIERS
	.align		4
        /*0020*/ 	.byte	0x02, 0x4c
        /*0022*/ 	.byte	0x10
	.zero		1


	//----- nvinfo : EIATTR_EXTERNS
	.align		4
        /*0024*/ 	.byte	0x04, 0x0f
        /*0026*/ 	.short	(.L_159 - .L_158)


	//   ....[0]....
	.align		4
.L_158:
        /*0028*/ 	.word	index@(__assertfail)


	//----- nvinfo : EIATTR_ANNOTATIONS
	.align		4
.L_159:
        /*002c*/ 	.byte	0x04, 0x55
        /*002e*/ 	.short	(.L_161 - .L_160)


	//   ....[0]....
.L_160:
        /* <DEDUP_REMOVED lines=14> */


	//----- nvinfo : EIATTR_MERCURY_ISA_VERSION
	.align		4
.L_161:
        /*00f8*/ 	.byte	0x03, 0x5f
        /*00fa*/ 	.short	0x0101


	//----- nvinfo : EIATTR_INT_WARP_WIDE_INSTR_OFFSETS
	.align		4
        /*00fc*/ 	.byte	0x04, 0x31
        /*00fe*/ 	.short	(.L_163 - .L_162)


	//   ....[0]....
.L_162:
        /*0100*/ 	.word	0x000001b0


	//   ....[1]....
        /*0104*/ 	.word	0x000001e0


	//   ....[2]....
        /*0108*/ 	.word	0x00000250


	//   ....[3]....
        /*010c*/ 	.word	0x00000290


	//   ....[4]....
        /*0110*/ 	.word	0x0000adc0


	//   ....[5]....
        /*0114*/ 	.word	0x0000ae20


	//----- nvinfo : EIATTR_COOP_GROUP_MASK_REGIDS
	.align		4
.L_163:
        /*0118*/ 	.byte	0x04, 0x29
        /*011a*/ 	.short	(.L_165 - .L_164)


	//   ....[0]....
.L_164:
        /*011c*/ 	.word	0xffffffff


	//   ....[1]....
        /*0120*/ 	.word	0xffffffff


	//   ....[2]....
        /*0124*/ 	.word	0xffffffff


	//   ....[3]....
        /*0128*/ 	.word	0xffffffff


	//   ....[4]....
        /*012c*/ 	.word	0xffffffff


	//   ....[5]....
        /*0130*/ 	.word	0xffffffff


	//   ....[6]....
        /*0134*/ 	.word	0xffffffff


	//   ....[7]....
        /*0138*/ 	.word	0xffffffff


	//   ....[8]....
        /*013c*/ 	.word	0xffffffff


	//   ....[9]....
        /*0140*/ 	.word	0xffffffff


	//   ....[10]....
        /*0144*/ 	.word	0xffffffff


	//   ....[11]....
        /*0148*/ 	.word	0xffffffff


	//   ....[12]....
        /*014c*/ 	.word	0xffffffff


	//   ....[13]....
        /*0150*/ 	.word	0xffffffff


	//   ....[14]....
        /*0154*/ 	.word	0xffffffff


	//   ....[15]....
        /*0158*/ 	.word	0xffffffff


	//   ....[16]....
        /*015c*/ 	.word	0xffffffff


	//   ....[17]....
        /*0160*/ 	.word	0xffffffff


	//   ....[18]....
        /*0164*/ 	.word	0xffffffff


	//   ....[19]....
        /*0168*/ 	.word	0xffffffff


	//   ....[20]....
        /*016c*/ 	.word	0xffffffff


	//   ....[21]....
        /*0170*/ 	.word	0xffffffff


	//   ....[22]....
        /*0174*/ 	.word	0xffffffff


	//   ....[23]....
        /*0178*/ 	.word	0xffffffff


	//   ....[24]....
        /*017c*/ 	.word	0xffffffff


	//   ....[25]....
        /*0180*/ 	.word	0xffffffff


	//   ....[26]....
        /*0184*/ 	.word	0xffffffff


	//   ....[27]....
        /*0188*/ 	.word	0xffffffff


	//   ....[28]....
        /*018c*/ 	.word	0xffffffff


	//   ....[29]....
        /*0190*/ 	.word	0x0500000f


	//   ....[30]....
        /*0194*/ 	.word	0x0500000f


	//----- nvinfo : EIATTR_COOP_GROUP_INSTR_OFFSETS
	.align		4
.L_165:
        /*0198*/ 	.byte	0x04, 0x28
        /*019a*/ 	.short	(.L_167 - .L_166)


	//   ....[0]....
.L_166:
        /*019c*/ 	.word	0x00000060


	//   ....[1]....
        /*01a0*/ 	.word	0x000001c0


	//   ....[2]....
        /*01a4*/ 	.word	0x00000270


	//   ....[3]....
        /*01a8*/ 	.word	0x000003d0


	//   ....[4]....
        /*01ac*/ 	.word	0x00000530


	//   ....[5]....
        /*01b0*/ 	.word	0x00000650


	//   ....[6]....
        /*01b4*/ 	.word	0x000007b0


	//   ....[7]....
        /*01b8*/ 	.word	0x00001010


	//   ....[8]....
        /*01bc*/ 	.word	0x00002790


	//   ....[9]....
        /*01c0*/ 	.word	0x00003750


	//   ....[10]....
        /*01c4*/ 	.word	0x00004ac0


	//   ....[11]....
        /*01c8*/ 	.word	0x00004b60


	//   ....[12]....
        /*01cc*/ 	.word	0x00004d50


	//   ....[13]....
        /*01d0*/ 	.word	0x00004e60


	//   ....[14]....
        /*01d4*/ 	.word	0x00005690


	//   ....[15]....
        /*01d8*/ 	.word	0x000063f0


	//   ....[16]....
        /*01dc*/ 	.word	0x00007380


	//   ....[17]....
        /*01e0*/ 	.word	0x00007400


	//   ....[18]....
        /*01e4*/ 	.word	0x00007700


	//   ....[19]....
        /*01e8*/ 	.word	0x000077e0


	//   ....[20]....
        /*01ec*/ 	.word	0x00008880


	//   ....[21]....
        /*01f0*/ 	.word	0x000088c0


	//   ....[22]....
        /*01f4*/ 	.word	0x00008900


	//   ....[23]....
        /*01f8*/ 	.word	0x00008990


	//   ....[24]....
        /*01fc*/ 	.word	0x000089a0


	//   ....[25]....
        /*0200*/ 	.word	0x00009360


	//   ....[26]....
        /*0204*/ 	.word	0x0000a170


	//   ....[27]....
        /*0208*/ 	.word	0x0000a5d0


	//   ....[28]....
        /*020c*/ 	.word	0x0000d8c0


	//   ....[29]....
        /*0210*/ 	.word	0x0000dd60


	//   ....[30]....
        /*0214*/ 	.word	0x0000e200


	//----- nvinfo : EIATTR_REG_RECONFIG
	.align		4
.L_167:
        /*0218*/ 	.byte	0x01, 0x54
	.zero		2


	//----- nvinfo : EIATTR_SYSCALL_OFFSETS
	.align		4
        /*021c*/ 	.byte	0x04, 0x46
        /*021e*/ 	.short	(.L_169 - .L_168)


	//   ....[0]....
.L_168:
        /*0220*/ 	.word	0x00002980


	//   ....[1]....
        /*0224*/ 	.word	0x0000aa40


	//   ....[2]....
        /*0228*/ 	.word	0x0000ab80


	//   ....[3]....
        /*022c*/ 	.word	0x0000ac80


	//----- nvinfo : EIATTR_MBARRIER_INSTR_OFFSETS
	.align		4
.L_169:
        /*0230*/ 	.byte	0x04, 0x39
        /*0232*/ 	.short	(.L_171 - .L_170)


	//   ....[0]....
.L_170:
        /*0234*/ 	.word	0x000002b0
        /*0238*/ 	.word	0x000000ff
        /*023c*/ 	.word	0x00038800
        /*0240*/ 	.short	0x0100
        /*0242*/ 	.byte	0x06
	.zero		1


	//   ....[1]....
        /*0244*/ 	.word	0x000002c0
        /*0248*/ 	.word	0x000000ff
        /*024c*/ 	.word	0x00038810
        /*0250*/ 	.short	0x0100
        /*0252*/ 	.byte	0x06
	.zero		1


	//   ....[2]....
        /*0254*/ 	.word	0x000002d0
        /*0258*/ 	.word	0x000000ff
        /*025c*/ 	.word	0x00038820
        /*0260*/ 	.short	0x0100
        /*0262*/ 	.byte	0x06
	.zero		1


	//   ....[3]....
        /*0264*/ 	.word	0x00000380
        /*0268*/ 	.word	0x000000ff
        /*026c*/ 	.word	0x00038830
        /*0270*/ 	.short	0x0100
        /*0272*/ 	.byte	0x06
	.zero		1


	//   ....[4]....
        /*0274*/ 	.word	0x00000390
        /*0278*/ 	.word	0x000000ff
        /*027c*/ 	.word	0x00038840
        /*0280*/ 	.short	0x0100
        /*0282*/ 	.byte	0x06
	.zero		1


	//   ....[5]....
        /*0284*/ 	.word	0x000003a0
        /*0288*/ 	.word	0x000000ff
        /*028c*/ 	.word	0x00038838
        /*0290*/ 	.short	0x0100
        /*0292*/ 	.byte	0x06
	.zero		1


	//   ....[6]....
        /*0294*/ 	.word	0x000003b0
        /*0298*/ 	.word	0x000000ff
        /*029c*/ 	.word	0x00038848
        /*02a0*/ 	.short	0x0100
        /*02a2*/ 	.byte	0x06
	.zero		1


	//   ....[7]....
        /*02a4*/ 	.word	0x000004e0
        /*02a8*/ 	.word	0x000000ff
        /*02ac*/ 	.word	0x00038850
        /*02b0*/ 	.short	0x0100
        /*02b2*/ 	.byte	0x08
	.zero		1


	//   ....[8]....
        /*02b4*/ 	.word	0x000004f0
        /*02b8*/ 	.word	0x000000ff
        /*02bc*/ 	.word	0x00038860
        /*02c0*/ 	.short	0x0100
        /*02c2*/ 	.byte	0x08
	.zero		1


	//   ....[9]....
        /*02c4*/ 	.word	0x00000500
        /*02c8*/ 	.word	0x000000ff
        /*02cc*/ 	.word	0x00038858
        /*02d0*/ 	.short	0x0100
        /*02d2*/ 	.byte	0x08
	.zero		1


	//   ....[10]....
        /*02d4*/ 	.word	0x00000510
        /*02d8*/ 	.word	0x000000ff
        /*02dc*/ 	.word	0x00038868
        /*02e0*/ 	.short	0x0100
        /*02e2*/ 	.byte	0x08
	.zero		1


	//   ....[11]....
        /*02e4*/ 	.word	0x00000600
        /*02e8*/ 	.word	0x000000ff
        /*02ec*/ 	.word	0x00038870
        /*02f0*/ 	.short	0x0100
        /*02f2*/ 	.byte	0x06
	.zero		1


	//   ....[12]....
        /*02f4*/ 	.word	0x00000610
        /*02f8*/ 	.word	0x000000ff
        /*02fc*/ 	.word	0x00038880
        /*0300*/ 	.short	0x0100
        /*0302*/ 	.byte	0x06
	.zero		1


	//   ....[13]....
        /*0304*/ 	.word	0x00000620
        /*0308*/ 	.word	0x000000ff
        /*030c*/ 	.word	0x00038878
        /*0310*/ 	.short	0x0100
        /*0312*/ 	.byte	0x06
	.zero		1


	//   ....[14]....
        /*0314*/ 	.word	0x00000630
        /*0318*/ 	.word	0x000000ff
        /*031c*/ 	.word	0x00038888
        /*0320*/ 	.short	0x0100
        /*0322*/ 	.byte	0x06
	.zero		1


	//   ....[15]....
        /*0324*/ 	.word	0x00000760
        /*0328*/ 	.word	0x000000ff
        /*032c*/ 	.word	0x00038890
        /*0330*/ 	.short	0x0100
        /*0332*/ 	.byte	0x08
	.zero		1


	//   ....[16]....
        /*0334*/ 	.word	0x00000770
        /*0338*/ 	.word	0x000000ff
        /*033c*/ 	.word	0x000388a0
        /*0340*/ 	.short	0x0100
        /*0342*/ 	.byte	0x08
	.zero		1


	//   ....[17]....
        /*0344*/ 	.word	0x00000780
        /*0348*/ 	.word	0x000000ff
        /*034c*/ 	.word	0x00038898
        /*0350*/ 	.short	0x0100
        /*0352*/ 	.byte	0x08
	.zero		1


	//   ....[18]....
        /*0354*/ 	.word	0x00000790
        /*0358*/ 	.word	0x000000ff
        /*035c*/ 	.word	0x000388a8
        /*0360*/ 	.short	0x0100
        /*0362*/ 	.byte	0x08
	.zero		1


	//   ....[19]....
        /*0364*/ 	.word	0x000008d0
        /*0368*/ 	.word	0x000000ff
        /*036c*/ 	.word	0x000388b0
        /*0370*/ 	.short	0x0100
        /*0372*/ 	.byte	0x08
	.zero		1


	//   ....[20]....
        /*0374*/ 	.word	0x000008e0
        /*0378*/ 	.word	0x000000ff
        /*037c*/ 	.word	0x000388c0
        /*0380*/ 	.short	0x0100
        /*0382*/ 	.byte	0x08
	.zero		1


	//   ....[21]....
        /*0384*/ 	.word	0x000008f0
        /*0388*/ 	.word	0x000000ff
        /*038c*/ 	.word	0x000388b8
        /*0390*/ 	.short	0x0100
        /*0392*/ 	.byte	0x08
	.zero		1


	//   ....[22]....
        /*0394*/ 	.word	0x00000900
        /*0398*/ 	.word	0x000000ff
        /*039c*/ 	.word	0x000388c8
        /*03a0*/ 	.short	0x0100
        /*03a2*/ 	.byte	0x08
	.zero		1


	//   ....[23]....
        /*03a4*/ 	.word	0x00001390
        /*03a8*/ 	.word	0x00000000
        /*03ac*/ 	.word	0x00000000
        /*03b0*/ 	.short	0x0101
        /*03b2*/ 	.byte	0x3f
	.zero		1


	//   ....[24]....
        /*03b4*/ 	.word	0x00001e80
        /*03b8*/ 	.word	0x00000003
        /*03bc*/ 	.word	0x00000000
        /*03c0*/ 	.short	0x0101
        /*03c2*/ 	.byte	0x3f
	.zero		1


	//   ....[25]....
        /*03c4*/ 	.word	0x000029f0
        /*03c8*/ 	.word	0x000000ff
        /*03cc*/ 	.word	0x00038800
        /*03d0*/ 	.short	0x010a
        /*03d2*/ 	.byte	0x2a
	.zero		1


	//   ....[26]....
        /*03d4*/ 	.word	0x00002a50
        /*03d8*/ 	.word	0x00000008
        /*03dc*/ 	.word	0x00038830
        /*03e0*/ 	.short	0x010a
        /*03e2*/ 	.byte	0x3f
	.zero		1


	//   ....[27]....
        /*03e4*/ 	.word	0x00002a90
        /*03e8*/ 	.word	0x00000008
        /*03ec*/ 	.word	0x00038830
        /*03f0*/ 	.short	0x010a
        /*03f2*/ 	.byte	0x3f
	.zero		1


	//   ....[28]....
        /*03f4*/ 	.word	0x00002d10
        /*03f8*/ 	.word	0x000000ff
        /*03fc*/ 	.word	0x00038810
        /*0400*/ 	.short	0x010a
        /*0402*/ 	.byte	0x2a
	.zero		1


	//   ....[29]....
        /*0404*/ 	.word	0x00002d50
        /*0408*/ 	.word	0x00000008
        /*040c*/ 	.word	0x00038850
        /*0410*/ 	.short	0x010a
        /*0412*/ 	.byte	0x3f
	.zero		1


	//   ....[30]....
        /*0414*/ 	.word	0x00002e30
        /*0418*/ 	.word	0x00000008
        /*041c*/ 	.word	0x00038850
        /*0420*/ 	.short	0x010a
        /*0422*/ 	.byte	0x3f
	.zero		1


	//   ....[31]....
        /*0424*/ 	.word	0x000050a0
        /*0428*/ 	.word	0x00000018
        /*042c*/ 	.word	0x00000000
        /*0430*/ 	.short	0x0101
        /*0432*/ 	.byte	0x3f
	.zero		1


	//   ....[32]....
        /*0434*/ 	.word	0x000056b0
        /*0438*/ 	.word	0x00000008
        /*043c*/ 	.word	0x00000000
        /*0440*/ 	.short	0x0101
        /*0442*/ 	.byte	0x3f
	.zero		1


	//   ....[33]....
        /*0444*/ 	.word	0x00005810
        /*0448*/ 	.word	0x0000000b
        /*044c*/ 	.word	0x00038830
        /*0450*/ 	.short	0x010a
        /*0452*/ 	.byte	0x3f
	.zero		1


	//   ....[34]....
        /*0454*/ 	.word	0x00005860
        /*0458*/ 	.word	0x0000000b
        /*045c*/ 	.word	0x00038830
        /*0460*/ 	.short	0x010a
        /*0462*/ 	.byte	0x3f
	.zero		1


	//   ....[35]....
        /*0464*/ 	.word	0x00005a30
        /*0468*/ 	.word	0x0000000b
        /*046c*/ 	.word	0x00038850
        /*0470*/ 	.short	0x010a
        /*0472*/ 	.byte	0x3f
	.zero		1


	//   ....[36]....
        /*0474*/ 	.word	0x00005a70
        /*0478*/ 	.word	0x0000000b
        /*047c*/ 	.word	0x00038850
        /*0480*/ 	.short	0x010a
        /*0482*/ 	.byte	0x3f
	.zero		1


	//   ....[37]....
        /*0484*/ 	.word	0x00007b40
        /*0488*/ 	.word	0x00000098
        /*048c*/ 	.word	0x00000000
        /*0490*/ 	.short	0x0101
        /*0492*/ 	.byte	0x3f
	.zero		1


	//   ....[38]....
        /*0494*/ 	.word	0x000088a0
        /*0498*/ 	.word	0x0000000b
        /*049c*/ 	.word	0x00000000
        /*04a0*/ 	.short	0x0101
        /*04a2*/ 	.byte	0x3f
	.zero		1


	//   ....[39]....
        /*04a4*/ 	.word	0x0000a540
        /*04a8*/ 	.word	0x000000ff
        /*04ac*/ 	.word	0x00000000
        /*04b0*/ 	.short	0x0101
        /*04b2*/ 	.byte	0x06
	.zero		1


	//   ....[40]....
        /*04b4*/ 	.word	0x0000b180
        /*04b8*/ 	.word	0x0000000a
        /*04bc*/ 	.word	0x00038840
        /*04c0*/ 	.short	0x010a
        /*04c2*/ 	.byte	0x3f
	.zero		1


	//   ....[41]....
        /*04c4*/ 	.word	0x0000b900
        /*04c8*/ 	.word	0x0000000b
        /*04cc*/ 	.word	0x00038820
        /*04d0*/ 	.short	0x010a
        /*04d2*/ 	.byte	0x3f
	.zero		1


	//   ....[42]....
        /*04d4*/ 	.word	0x0000b9d0
        /*04d8*/ 	.word	0x00000005
        /*04dc*/ 	.word	0x00038860
        /*04e0*/ 	.short	0x010a
        /*04e2*/ 	.byte	0x3f
	.zero		1


	//   ....[43]....
        /*04e4*/ 	.word	0x0000c0b0
        /*04e8*/ 	.word	0x00000002
        /*04ec*/ 	.word	0x00038840
        /*04f0*/ 	.short	0x010a
        /*04f2*/ 	.byte	0x3f
	.zero		1


	//   ....[44]....
        /*04f4*/ 	.word	0x0000c280
        /*04f8*/ 	.word	0x00000002
        /*04fc*/ 	.word	0x00038860
        /*0500*/ 	.short	0x010a
        /*0502*/ 	.byte	0x3f
	.zero		1


	//   ....[45]....
        /*0504*/ 	.word	0x0000c900
        /*0508*/ 	.word	0x00000002
        /*050c*/ 	.word	0x00038840
        /*0510*/ 	.short	0x010a
        /*0512*/ 	.byte	0x3f
	.zero		1


	//   ....[46]....
        /*0514*/ 	.word	0x0000cac0
        /*0518*/ 	.word	0x00000002
        /*051c*/ 	.word	0x00038860
        /*0520*/ 	.short	0x010a
        /*0522*/ 	.byte	0x3f
	.zero		1


	//   ....[47]....
        /*0524*/ 	.word	0x0000d0d0
        /*0528*/ 	.word	0x00000002
        /*052c*/ 	.word	0x00038840
        /*0530*/ 	.short	0x010a
        /*0532*/ 	.byte	0x3f
	.zero		1


	//   ....[48]....
        /*0534*/ 	.word	0x0000d2a0
        /*0538*/ 	.word	0x00000002
        /*053c*/ 	.word	0x00038860
        /*0540*/ 	.short	0x010a
        /*0542*/ 	.byte	0x3f
	.zero		1


	//   ....[49]....
        /*0544*/ 	.word	0x0000d840
        /*0548*/ 	.word	0x00000000
        /*054c*/ 	.word	0x00038820
        /*0550*/ 	.short	0x010a
        /*0552*/ 	.byte	0x3f
	.zero		1


	//   ....[50]....
        /*0554*/ 	.word	0x0000d990
        /*0558*/ 	.word	0x00000006
        /*055c*/ 	.word	0x00000000
        /*0560*/ 	.short	0x010a
        /*0562*/ 	.byte	0x3f
	.zero		1


	//   ....[51]....
        /*0564*/ 	.word	0x0000da00
        /*0568*/ 	.word	0x00000007
        /*056c*/ 	.word	0x00000000
        /*0570*/ 	.short	0x010a
        /*0572*/ 	.byte	0x3f
	.zero		1


	//   ....[52]....
        /*0574*/ 	.word	0x0000da40
        /*0578*/ 	.word	0x00000010
        /*057c*/ 	.word	0x00000000
        /*0580*/ 	.short	0x010a
        /*0582*/ 	.byte	0x3f
	.zero		1


	//   ....[53]....
        /*0584*/ 	.word	0x0000da70
        /*0588*/ 	.word	0x00000003
        /*058c*/ 	.word	0x00000000
        /*0590*/ 	.short	0x010a
        /*0592*/ 	.byte	0x3f
	.zero		1


	//   ....[54]....
        /*0594*/ 	.word	0x0000dae0
        /*0598*/ 	.word	0x00000003
        /*059c*/ 	.word	0x00038800
        /*05a0*/ 	.short	0x010a
        /*05a2*/ 	.byte	0x3f
	.zero		1


	//   ....[55]....
        /*05a4*/ 	.word	0x0000db30
        /*05a8*/ 	.word	0x00000008
        /*05ac*/ 	.word	0x00038830
        /*05b0*/ 	.short	0x010a
        /*05b2*/ 	.byte	0x3f
	.zero		1


	//   ....[56]....
        /*05b4*/ 	.word	0x0000db90
        /*05b8*/ 	.word	0x00000003
        /*05bc*/ 	.word	0x00038810
        /*05c0*/ 	.short	0x010a
        /*05c2*/ 	.byte	0x3f
	.zero		1


	//   ....[57]....
        /*05c4*/ 	.word	0x0000dbe0
        /*05c8*/ 	.word	0x00000008
        /*05cc*/ 	.word	0x00038850
        /*05d0*/ 	.short	0x010a
        /*05d2*/ 	.byte	0x3f
	.zero		1


	//   ....[58]....
        /*05d4*/ 	.word	0x0000dc30
        /*05d8*/ 	.word	0x0000000b
        /*05dc*/ 	.word	0x00038830
        /*05e0*/ 	.short	0x010a
        /*05e2*/ 	.byte	0x3f
	.zero		1


	//   ....[59]....
        /*05e4*/ 	.word	0x0000dc80
        /*05e8*/ 	.word	0x0000000b
        /*05ec*/ 	.word	0x00038850
        /*05f0*/ 	.short	0x010a
        /*05f2*/ 	.byte	0x3f
	.zero		1


	//   ....[60]....
        /*05f4*/ 	.word	0x0000de20
        /*05f8*/ 	.word	0x0000000a
        /*05fc*/ 	.word	0x00038840
        /*0600*/ 	.short	0x010a
        /*0602*/ 	.byte	0x3f
	.zero		1


	//   ....[61]....
        /*0604*/ 	.word	0x0000dea0
        /*0608*/ 	.word	0x00000008
        /*060c*/ 	.word	0x00038820
        /*0610*/ 	.short	0x010a
        /*0612*/ 	.byte	0x3f
	.zero		1


	//   ....[62]....
        /*0614*/ 	.word	0x0000def0
        /*0618*/ 	.word	0x00000005
        /*061c*/ 	.word	0x00038860
        /*0620*/ 	.short	0x010a
        /*0622*/ 	.byte	0x3f
	.zero		1


	//   ....[63]....
        /*0624*/ 	.word	0x0000df40
        /*0628*/ 	.word	0x00000002
        /*062c*/ 	.word	0x00038840
        /*0630*/ 	.short	0x010a
        /*0632*/ 	.byte	0x3f
	.zero		1


	//   ....[64]....
        /*0634*/ 	.word	0x0000df90
        /*0638*/ 	.word	0x00000002
        /*063c*/ 	.word	0x00038860
        /*0640*/ 	.short	0x010a
        /*0642*/ 	.byte	0x3f
	.zero		1


	//   ....[65]....
        /*0644*/ 	.word	0x0000dfe0
        /*0648*/ 	.word	0x00000002
        /*064c*/ 	.word	0x00038840
        /*0650*/ 	.short	0x010a
        /*0652*/ 	.byte	0x3f
	.zero		1


	//   ....[66]....
        /*0654*/ 	.word	0x0000e030
        /*0658*/ 	.word	0x00000002
        /*065c*/ 	.word	0x00038860
        /*0660*/ 	.short	0x010a
        /*0662*/ 	.byte	0x3f
	.zero		1


	//   ....[67]....
        /*0664*/ 	.word	0x0000e080
        /*0668*/ 	.word	0x00000002
        /*066c*/ 	.word	0x00038840
        /*0670*/ 	.short	0x010a
        /*0672*/ 	.byte	0x3f
	.zero		1


	//   ....[68]....
        /*0674*/ 	.word	0x0000e0d0
        /*0678*/ 	.word	0x00000002
        /*067c*/ 	.word	0x00038860
        /*0680*/ 	.short	0x010a
        /*0682*/ 	.byte	0x3f
	.zero		1


	//   ....[69]....
        /*0684*/ 	.word	0x0000e120
        /*0688*/ 	.word	0x00000000
        /*068c*/ 	.word	0x00038820
        /*0690*/ 	.short	0x010a
        /*0692*/ 	.byte	0x3f
	.zero		1


	//   ....[70]....
        /*0694*/ 	.word	0x0000e2c0
        /*0698*/ 	.word	0x00000006
        /*069c*/ 	.word	0x00000000
        /*06a0*/ 	.short	0x010a
        /*06a2*/ 	.byte	0x3f
	.zero		1


	//   ....[71]....
        /*06a4*/ 	.word	0x0000e310
        /*06a8*/ 	.word	0x00000007
        /*06ac*/ 	.word	0x00000000
        /*06b0*/ 	.short	0x010a
        /*06b2*/ 	.byte	0x3f
	.zero		1


	//   ....[72]....
        /*06b4*/ 	.word	0x0000e360
        /*06b8*/ 	.word	0x00000010
        /*06bc*/ 	.word	0x00000000
        /*06c0*/ 	.short	0x010a
        /*06c2*/ 	.byte	0x3f
	.zero		1


	//----- nvinfo : EIATTR_NUM_MBARRIERS
	.align		4
.L_171:
        /*06c4*/ 	.byte	0x03, 0x38
        /*06c6*/ 	.short	0x0017


	//----- nvinfo : EIATTR_EXIT_INSTR_OFFSETS
	.align		4
        /*06c8*/ 	.byte	0x04, 0x1c
        /*06ca*/ 	.short	(.L_173 - .L_172)


	//   ....[0]....
.L_172:
        /*06cc*/ 	.word	0x00000a30


	//   ....[1]....
        /*06d0*/ 	.word	0x0000a590


	//   ....[2]....
        /*06d4*/ 	.word	0x0000a5f0


	//   ....[3]....
        /*06d8*/ 	.word	0x0000dac0


	//----- nvinfo : EIATTR_MAX_THREADS
	.align		4
.L_173:
        /*06dc*/ 	.byte	0x04, 0x05
        /*06de*/ 	.short	(.L_175 - .L_174)
.L_174:
        /*06e0*/ 	.word	0x00000180
        /*06e4*/ 	.word	0x00000001
        /*06e8*/ 	.word	0x00000001


	//----- nvinfo : EIATTR_CRS_STACK_SIZE
	.align		4
.L_175:
        /*06ec*/ 	.byte	0x04, 0x1e
        /*06ee*/ 	.short	(.L_177 - .L_176)
.L_176:
        /*06f0*/ 	.word	0x00000000


	//----- nvinfo : EIATTR_CBANK_PARAM_SIZE
	.align		4
.L_177:
        /*06f4*/ 	.byte	0x03, 0x19
        /*06f6*/ 	.short	0x0cf0


	//----- nvinfo : EIATTR_PARAM_CBANK
	.align		4
        /*06f8*/ 	.byte	0x04, 0x0a
        /*06fa*/ 	.short	(.L_179 - .L_178)
	.align		4
.L_178:
        /*06fc*/ 	.word	index@(.nv.constant0._ZN7cutlass13device_kernelIN5flash11enable_sm90INS1_16FlashAttnFwdSm90INS1_25CollectiveMainloopFwdSm90ILi2EN4cute5tupleIJNS5_1CILi1EEES8_S8_EEENS6_IJNS7_ILi64EEESA_SA_EEELi512ENS_6half_tEfNS_4arch4Sm90ELb0ELb0ELb1ELb0ELb0ELb0ELb1ELb0ELb0ELb0ELb0ELb0EEENS1_21CollectiveEpilogueFwdINS6_IJSA_NS7_ILi512EEESA_EEES9_SC_SE_Li256ELb0ELb0ELb0ELb0EEENS1_29StaticPersistentTileSchedulerILb0EEEEEEEEEvNT_6ParamsE)
        /*0700*/ 	.short	0x0210
        /*0702*/ 	.short	0x0cf0


	//----- nvinfo : EIATTR_SW_WAR
	.align		4
.L_179:
        /*0704*/ 	.byte	0x04, 0x36
        /*0706*/ 	.short	(.L_181 - .L_180)
.L_180:
        /*0708*/ 	.word	0x00000008
.L_181:


//--------------------- .nv.info._ZN7cutlass13device_kernelIN5flash11enable_sm90INS1_16FlashAttnFwdSm90INS1_25CollectiveMainloopFwdSm90ILi2EN4cute5tupleIJNS5_1CILi1EEES8_S8_EEENS6_IJNS7_ILi64EEESA_SA_EEELi512ENS_6half_tEfNS_4arch4Sm90ELb0ELb0ELb1ELb1ELb0ELb0ELb0ELb0ELb0ELb0ELb0ELb0EEENS1_21CollectiveEpilogueFwdINS6_IJSA_NS7_ILi512EEESA_EEES9_SC_SE_Li256ELb1ELb0ELb0ELb0EEENS1_36VarlenDynamicPersistentTileSchedulerILi64ELi64ELi256ELi32ELb0ELb0ELb1ELb0ELb1ELb1EEEEEEEEEvNT_6ParamsE --------------------------
	.section	.nv.info._ZN7cutlass13device_kernelIN5flash11enable_sm90INS1_16FlashAttnFwdSm90INS1_25CollectiveMainloopFwdSm90ILi2EN4cute5tupleIJNS5_1CILi1EEES8_S8_EEENS6_IJNS7_ILi64EEESA_SA_EEELi512ENS_6half_tEfNS_4arch4Sm90ELb0ELb0ELb1ELb1ELb0ELb0ELb0ELb0ELb0ELb0ELb0ELb0EEENS1_21CollectiveEpilogueFwdINS6_IJSA_NS7_ILi512EEESA_EEES9_SC_SE_Li256ELb1ELb0ELb0ELb0EEENS1_36VarlenDynamicPersistentTileSchedulerILi64ELi64ELi256ELi32ELb0ELb0ELb1ELb0ELb1ELb1EEEEEEEEEvNT_6ParamsE,"",@"SHT_CUDA_INFO"
	.sectionflags	@""
	.align	4


	//----- nvinfo : EIATTR_CUDA_API_VERSION
	.align		4
        /*0000*/ 	.byte	0x04, 0x37
        /*0002*/ 	.short	(.L_183 - .L_182)
.L_182:
        /*0004*/ 	.word	0x00000082


	//----- nvinfo : EIATTR_KPARAM_INFO
	.align		4
.L_183:
        /*0008*/ 	.byte	0x04, 0x17
        /*000a*/ 	.short	(.L_185 - .L_184)
.L_184:
        /*000c*/ 	.word	0x00000000
        /*0010*/ 	.short	0x0000
        /*0012*/ 	.short	0x0070
        /*0014*/ 	.byte	0x00, 0xf0, 0x01, 0x28


	//----- nvinfo : EIATTR_SPARSE_MMA_MASK
	.align		4
.L_185:
        /*0018*/ 	.byte	0x03, 0x50
        /*001a*/ 	.short	0x0000


	//----- nvinfo : EIATTR_MAXREG_COUNT
	.align		4
        /*001c*/ 	.byte	0x03, 0x1b
        /*001e*/ 	.short	0x00a8


	//----- nvinfo : EIATTR_NUM_BARRIERS
	.align		4
        /*0020*/ 	.byte	0x02, 0x4c
        /*0022*/ 	.byte	0x10
	.zero		1


	//----- nvinfo : EIATTR_EXTERNS
	.align		4
        /*0024*/ 	.byte	0x04, 0x0f
        /*0026*/ 	.short	(.L_187 - .L_186)


	//   ....[0]....
	.align		4
.L_186:
        /*0028*/ 	.word	index@(__assertfail)


	//----- nvinfo : EIATTR_ANNOTATIONS
	.align		4
.L_187:
        /*002c*/ 	.byte	0x04, 0x55
        /*002e*/ 	.short	(.L_189 - .L_188)


	//   ....[0]....
.L_188:
        /* <DEDUP_REMOVED lines=30> */
        /*0204*/ 	.byte	0xc0, 0xe4, 0x00, 0x00, 0x01, 0x00, 0x00, 0x00, 0xd0, 0xe5, 0x00, 0x00


	//----- nvinfo : EIATTR_MERCURY_ISA_VERSION
	.align		4
.L_189:
        /*0210*/ 	.byte	0x03, 0x5f
        /*0212*/ 	.short	0x0101


	//----- nvinfo : EIATTR_UNUSED_LOAD_BYTE_OFFSET
	.align		4
        /*0214*/ 	.byte	0x04, 0x44
        /*0216*/ 	.short	(.L_191 - .L_190)


	//   ....[0]....
.L_190:
        /*0218*/ 	.word	0x00000a50
        /*021c*/ 	.word	0x0000fff0


	//   ....[1]....
        /*0220*/ 	.word	0x00007250
        /*0224*/ 	.word	0x0000fff0


	//----- nvinfo : EIATTR_INT_WARP_WIDE_INSTR_OFFSETS
	.align		4
.L_191:
        /*0228*/ 	.byte	0x04, 0x31
        /*022a*/ 	.short	(.L_193 - .L_192)


	//   ....[0]....
.L_192:
        /*022c*/ 	.word	0x00000160


	//   ....[1]....
        /*0230*/ 	.word	0x000001a0


	//   ....[2]....
        /*0234*/ 	.word	0x00000210


	//   ....[3]....
        /*0238*/ 	.word	0x0000a980


	//   ....[4]....
        /*023c*/ 	.word	0x0000aa10


	//   ....[5]....
        /*0240*/ 	.word	0x0000ae90


	//   ....[6]....
        /*0244*/ 	.word	0x0000aec0


	//   ....[7]....
        /*0248*/ 	.word	0x0000d7f0


	//   ....[8]....
        /*024c*/ 	.word	0x0000d880


	//----- nvinfo : EIATTR_COOP_GROUP_MASK_REGIDS
	.align		4
.L_193:
        /*0250*/ 	.byte	0x04, 0x29
        /*0252*/ 	.short	(.L_195 - .L_194)


	//   ....[0]....
.L_194:
        /*0254*/ 	.word	0xffffffff


	//   ....[1]....
        /*0258*/ 	.word	0xffffffff


	//   ....[2]....
        /*025c*/ 	.word	0xffffffff


	//   ....[3]....
        /*0260*/ 	.word	0xffffffff


	//   ....[4]....
        /*0264*/ 	.word	0xffffffff


	//   ....[5]....
        /*0268*/ 	.word	0xffffffff


	//   ....[6]....
        /*026c*/ 	.word	0xffffffff


	//   ....[7]....
        /*0270*/ 	.word	0xffffffff


	//   ....[8]....
        /*0274*/ 	.word	0xffffffff


	//   ....[9]....
        /*0278*/ 	.word	0xffffffff


	//   ....[10]....
        /*027c*/ 	.word	0xffffffff


	//   ....[11]....
        /*0280*/ 	.word	0xffffffff


	//   ....[12]....
        /*0284*/ 	.word	0xffffffff


	//   ....[13]....
        /*0288*/ 	.word	0xffffffff


	//   ....[14]....
        /*028c*/ 	.word	0xffffffff


	//   ....[15]....
        /*0290*/ 	.word	0xffffffff


	//   ....[16]....
        /*0294*/ 	.word	0xffffffff


	//   ....[17]....
        /*0298*/ 	.word	0xffffffff


	//   ....[18]....
        /*029c*/ 	.word	0xffffffff


	//   ....[19]....
        /*02a0*/ 	.word	0xffffffff


	//   ....[20]....
        /*02a4*/ 	.word	0xffffffff


	//   ....[21]....
        /*02a8*/ 	.word	0xffffffff


	//   ....[22]....
        /*02ac*/ 	.word	0xffffffff


	//   ....[23]....
        /*02b0*/ 	.word	0xffffffff


	//   ....[24]....
        /*02b4*/ 	.word	0xffffffff


	//   ....[25]....
        /*02b8*/ 	.word	0xffffffff


	//   ....[26]....
        /*02bc*/ 	.word	0xffffffff


	//   ....[27]....
        /*02c0*/ 	.word	0xffffffff


	//   ....[28]....
        /*02c4*/ 	.word	0xffffffff


	//   ....[29]....
        /*02c8*/ 	.word	0xffffffff


	//   ....[30]....
        /*02cc*/ 	.word	0xffffffff


	//   ....[31]....
        /*02d0*/ 	.word	0xffffffff


	//   ....[32]....
        /*02d4*/ 	.word	0xffffffff


	//   ....[33]....
        /*02d8*/ 	.word	0xffffffff


	//   ....[34]....
        /*02dc*/ 	.word	0xffffffff


	//   ....[35]....
        /*02e0*/ 	.word	0xffffffff


	//   ....[36]....
        /*02e4*/ 	.word	0xffffffff


	//   ....[37]....
        /*02e8*/ 	.word	0xffffffff


	//   ....[38]....
        /*02ec*/ 	.word	0xffffffff


	//   ....[39]....
        /*02f0*/ 	.word	0xffffffff


	//   ....[40]....
        /*02f4*/ 	.word	0xffffffff


	//   ....[41]....
        /*02f8*/ 	.word	0xffffffff


	//   ....[42]....
        /*02fc*/ 	.word	0xffffffff


	//   ....[43]....
        /*0300*/ 	.word	0xffffffff


	//   ....[44]....
        /*0304*/ 	.word	0xffffffff


	//   ....[45]....
        /*0308*/ 	.word	0xffffffff


	//   ....[46]....
        /*030c*/ 	.word	0xffffffff


	//   ....[47]....
        /*0310*/ 	.word	0xffffffff


	//   ....[48]....
        /*0314*/ 	.word	0xffffffff


	//   ....[49]....
        /*0318*/ 	.word	0xffffffff


	//   ....[50]....
        /*031c*/ 	.word	0xffffffff


	//   ....[51]....
        /*0320*/ 	.word	0xffffffff


	//   ....[52]....
        /*0324*/ 	.word	0xffffffff


	//   ....[53]....
        /*0328*/ 	.word	0xffffffff


	//   ....[54]....
        /*032c*/ 	.word	0xffffffff


	//   ....[55]....
        /*0330*/ 	.word	0xffffffff


	//   ....[56]....
        /*0334*/ 	.word	0xffffffff


	//   ....[57]....
        /*0338*/ 	.word	0xffffffff


	//   ....[58]....
        /*033c*/ 	.word	0x0500000f


	//   ....[59]....
        /*0340*/ 	.word	0x0500000f


	//   ....[60]....
        /*0344*/ 	.word	0x0500000f


	//   ....[61]....
        /*0348*/ 	.word	0x0500000f


	//   ....[62]....
        /*034c*/ 	.word	0x0500000f


	//   ....[63]....
        /*0350*/ 	.word	0x0500000f


	//   ....[64]....
        /*0354*/ 	.word	0x0500000f


	//   ....[65]....
        /*0358*/ 	.word	0x0500000f


	//   ....[66]....
        /*035c*/ 	.word	0x0500000f


	//   ....[67]....
        /*0360*/ 	.word	0x0500000f


	//   ....[68]....
        /*0364*/ 	.word	0x0500000f


	//   ....[69]....
        /*0368*/ 	.word	0x0500000f


	//   ....[70]....
        /*036c*/ 	.word	0x0500000f


	//   ....[71]....
        /*0370*/ 	.word	0x0500000f


	//   ....[72]....
        /*0374*/ 	.word	0x0500000f


	//   ....[73]....
        /*0378*/ 	.word	0x0500000f


	//   ....[74]....
        /*037c*/ 	.word	0x0500000f


	//   ....[75]....
        /*0380*/ 	.word	0x0500000f


	//   ....[76]....
        /*0384*/ 	.word	0x0500000f


	//----- nvinfo : EIATTR_COOP_GROUP_INSTR_OFFSETS
	.align		4
.L_195:
        /*0388*/ 	.byte	0x04, 0x28
        /*038a*/ 	.short	(.L_197 - .L_196)


	//   ....[0]....
.L_196:
        /*038c*/ 	.word	0x00000060


	//   ....[1]....
        /*0390*/ 	.word	0x00000170


	//   ....[2]....
        /*0394*/ 	.word	0x000001c0


	//   ....[3]....
        /*0398*/ 	.word	0x000003b0


	//   ....[4]....
        /*039c*/ 	.word	0x00000510


	//   ....[5]....
        /*03a0*/ 	.word	0x00000630


	//   ....[6]....
        /*03a4*/ 	.word	0x00000790


	//   ....[7]....
        /*03a8*/ 	.word	0x00001700


	//   ....[8]....
        /*03ac*/ 	.word	0x00003040


	//   ....[9]....
        /*03b0*/ 	.word	0x00003df0


	//   ....[10]....
        /*03b4*/ 	.word	0x00003e70


	//   ....[11]....
        /*03b8*/ 	.word	0x00004050


	//   ....[12]....
        /*03bc*/ 	.word	0x00004120


	//   ....[13]....
        /*03c0*/ 	.word	0x00004a00


	//   ....[14]....
        /*03c4*/ 	.word	0x00005160


	//   ....[15]....
        /*03c8*/ 	.word	0x000051e0


	//   ....[16]....
        /*03cc*/ 	.word	0x000054f0


	//   ....[17]....
        /*03d0*/ 	.word	0x000056b0


	//   ....[18]....
        /*03d4*/ 	.word	0x00006710


	//   ....[19]....
        /*03d8*/ 	.word	0x00006750


	//   ....[20]....
        /*03dc*/ 	.word	0x00006780


	//   ....[21]....
        /*03e0*/ 	.word	0x000067e0


	//   ....[22]....
        /*03e4*/ 	.word	0x00006810


	//   ....[23]....
        /*03e8*/ 	.word	0x00008160


	//   ....[24]....
        /*03ec*/ 	.word	0x00009af0


	//   ....[25]....
        /*03f0*/ 	.word	0x00009c80


	//   ....[26]....
        /*03f4*/ 	.word	0x00009cb0


	//   ....[27]....
        /*03f8*/ 	.word	0x00009cf0


	//   ....[28]....
        /*03fc*/ 	.word	0x00009d50


	//   ....[29]....
        /*0400*/ 	.word	0x00009db0


	//   ....[30]....
        /*0404*/ 	.word	0x00009df0


	//   ....[31]....
        /*0408*/ 	.word	0x00009fa0


	//   ....[32]....
        /*040c*/ 	.word	0x0000a000


	//   ....[33]....
        /*0410*/ 	.word	0x0000a040


	//   ....[34]....
        /*0414*/ 	.word	0x0000a080


	//   ....[35]....
        /*0418*/ 	.word	0x0000a0b0


	//   ....[36]....
        /*041c*/ 	.word	0x0000a0e0


	//   ....[37]....
        /*0420*/ 	.word	0x0000a170


	//   ....[38]....
        /*0424*/ 	.word	0x0000a1a0


	//   ....[39]....
        /*0428*/ 	.word	0x0000a230


	//   ....[40]....
        /*042c*/ 	.word	0x0000d910


	//   ....[41]....
        /*0430*/ 	.word	0x0000d920


	//   ....[42]....
        /*0434*/ 	.word	0x0000da30


	//   ....[43]....
        /*0438*/ 	.word	0x0000da90


	//   ....[44]....
        /*043c*/ 	.word	0x0000dad0


	//   ....[45]....
        /*0440*/ 	.word	0x0000db10


	//   ....[46]....
        /*0444*/ 	.word	0x0000db40


	//   ....[47]....
        /*0448*/ 	.word	0x0000db70


	//   ....[48]....
        /*044c*/ 	.word	0x0000dd00


	//   ....[49]....
        /*0450*/ 	.word	0x0000dd60


	//   ....[50]....
        /*0454*/ 	.word	0x0000dda0


	//   ....[51]....
        /*0458*/ 	.word	0x0000dde0


	//   ....[52]....
        /*045c*/ 	.word	0x0000de10


	//   ....[53]....
        /*0460*/ 	.word	0x0000de40


	//   ....[54]....
        /*0464*/ 	.word	0x0000df00


	//   ....[55]....
        /*0468*/ 	.word	0x0000df20


	//   ....[56]....
        /*046c*/ 	.word	0x0000df90


	//   ....[57]....
        /*0470*/ 	.word	0x0000e3e0


	//   ....[58]....
        /*0474*/ 	.word	0x0000e990


	//   ....[59]....
        /*0478*/ 	.word	0x0000edb0


	//   ....[60]....
        /*047c*/ 	.word	0x0000ee40


	//   ....[61]....
        /*0480*/ 	.word	0x0000eee0


	//   ....[62]....
        /*0484*/ 	.word	0x0000ef90


	//   ....[63]....
        /*0488*/ 	.word	0x0000f010


	//   ....[64]....
        /*048c*/ 	.word	0x0000f090


	//   ....[65]....
        /*0490*/ 	.word	0x0000f110


	//   ....[66]....
        /*0494*/ 	.word	0x0000f190


	//   ....[67]....
        /*0498*/ 	.word	0x0000f220


	//   ....[68]....
        /*049c*/ 	.word	0x0000f2d0


	//   ....[69]....
        /*04a0*/ 	.word	0x0000f350


	//   ....[70]....
        /*04a4*/ 	.word	0x0000f3d0


	//   ....[71]....
        /*04a8*/ 	.word	0x0000f450


	//   ....[72]....
        /*04ac*/ 	.word	0x0000f4d0


	//   ....[73]....
        /*04b0*/ 	.word	0x0000f540


	//   ....[74]....
        /*04b4*/ 	.word	0x0000f5e0


	//   ....[75]....
        /*04b8*/ 	.word	0x0000f670


	//   ....[76]....
        /*04bc*/ 	.word	0x0000f790


	//----- nvinfo : EIATTR_REG_RECONFIG
	.align		4
.L_197:
        /*04c0*/ 	.byte	0x01, 0x54
	.zero		2


	//----- nvinfo : EIATTR_SYSCALL_OFFSETS
	.align		4
        /*04c4*/ 	.byte	0x04, 0x46
        /*04c6*/ 	.short	(.L_199 - .L_198)


	//   ....[0]....
.L_198:
        /*04c8*/ 	.word	0x00003200


	//   ....[1]....
        /*04cc*/ 	.word	0x0000aba0


	//   ....[2]....
        /*04d0*/ 	.word	0x0000ace0


	//   ....[3]....
        /*04d4*/ 	.word	0x0000ade0


	//----- nvinfo : EIATTR_MBARRIER_INSTR_OFFSETS
	.align		4
.L_199:
        /*04d8*/ 	.byte	0x04, 0x39
        /*04da*/ 	.short	(.L_201 - .L_200)


	//   ....[0]....
.L_200:
        /*04dc*/ 	.word	0x000002a0
        /*04e0*/ 	.word	0x000000ff
        /*04e4*/ 	.word	0x00028c00
        /*04e8*/ 	.short	0x0100
        /*04ea*/ 	.byte	0x08
	.zero		1


	//   ....[1]....
        /*04ec*/ 	.word	0x000002b0
        /*04f0*/ 	.word	0x000000ff
        /*04f4*/ 	.word	0x00028c20
        /*04f8*/ 	.short	0x0100
        /*04fa*/ 	.byte	0x08
	.zero		1


	//   ....[2]....
        /*04fc*/ 	.word	0x00000360
        /*0500*/ 	.word	0x000000ff
        /*0504*/ 	.word	0x00028c30
        /*0508*/ 	.short	0x0100
        /*050a*/ 	.byte	0x06
	.zero		1


	//   ....[3]....
        /*050c*/ 	.word	0x00000370
        /*0510*/ 	.word	0x000000ff
        /*0514*/ 	.word	0x00028c40
        /*0518*/ 	.short	0x0100
        /*051a*/ 	.byte	0x06
	.zero		1


	//   ....[4]....
        /*051c*/ 	.word	0x00000380
        /*0520*/ 	.word	0x000000ff
        /*0524*/ 	.word	0x00028c38
        /*0528*/ 	.short	0x0100
        /*052a*/ 	.byte	0x06
	.zero		1


	//   ....[5]....
        /*052c*/ 	.word	0x00000390
        /*0530*/ 	.word	0x000000ff
        /*0534*/ 	.word	0x00028c48
        /*0538*/ 	.short	0x0100
        /*053a*/ 	.byte	0x06
	.zero		1


	//   ....[6]....
        /*053c*/ 	.word	0x000004c0
        /*0540*/ 	.word	0x000000ff
        /*0544*/ 	.word	0x00028c50
        /*0548*/ 	.short	0x0100
        /*054a*/ 	.byte	0x08
	.zero		1


	//   ....[7]....
        /*054c*/ 	.word	0x000004d0
        /*0550*/ 	.word	0x000000ff
        /*0554*/ 	.word	0x00028c60
        /*0558*/ 	.short	0x0100
        /*055a*/ 	.byte	0x08
	.zero		1


	//   ....[8]....
        /*055c*/ 	.word	0x000004e0
        /*0560*/ 	.word	0x000000ff
        /*0564*/ 	.word	0x00028c58
        /*0568*/ 	.short	0x0100
        /*056a*/ 	.byte	0x08
	.zero		1


	//   ....[9]....
        /*056c*/ 	.word	0x000004f0
        /*0570*/ 	.word	0x000000ff
        /*0574*/ 	.word	0x00028c68
        /*0578*/ 	.short	0x0100
        /*057a*/ 	.byte	0x08
	.zero		1


	//   ....[10]....
        /*057c*/ 	.word	0x000005e0
        /*0580*/ 	.word	0x000000ff
        /*0584*/ 	.word	0x00028c70
        /*0588*/ 	.short	0x0100
        /*058a*/ 	.byte	0x06
	.zero		1


	//   ....[11]....
        /*058c*/ 	.word	0x000005f0
        /*0590*/ 	.word	0x000000ff
        /*0594*/ 	.word	0x00028c80
        /*0598*/ 	.short	0x0100
        /*059a*/ 	.byte	0x06
	.zero		1


	//   ....[12]....
        /*059c*/ 	.word	0x00000600
        /*05a0*/ 	.word	0x000000ff
        /*05a4*/ 	.word	0x00028c78
        /*05a8*/ 	.short	0x0100
        /*05aa*/ 	.byte	0x06
	.zero		1


	//   ....[13]....
        /*05ac*/ 	.word	0x00000610
        /*05b0*/ 	.word	0x000000ff
        /*05b4*/ 	.word	0x00028c88
        /*05b8*/ 	.short	0x0100
        /*05ba*/ 	.byte	0x06
	.zero		1


	//   ....[14]....
        /*05bc*/ 	.word	0x00000740
        /*05c0*/ 	.word	0x000000ff
        /*05c4*/ 	.word	0x00028c90
        /*05c8*/ 	.short	0x0100
        /*05ca*/ 	.byte	0x08
	.zero		1


	//   ....[15]....
        /*05cc*/ 	.word	0x00000750
        /*05d0*/ 	.word	0x000000ff
        /*05d4*/ 	.word	0x00028ca0
        /*05d8*/ 	.short	0x0100
        /*05da*/ 	.byte	0x08
	.zero		1


	//   ....[16]....
        /*05dc*/ 	.word	0x00000760
        /*05e0*/ 	.word	0x000000ff
        /*05e4*/ 	.word	0x00028c98
        /*05e8*/ 	.short	0x0100
        /*05ea*/ 	.byte	0x08
	.zero		1


	//   ....[17]....
        /*05ec*/ 	.word	0x00000770
        /*05f0*/ 	.word	0x000000ff
        /*05f4*/ 	.word	0x00028ca8
        /*05f8*/ 	.short	0x0100
        /*05fa*/ 	.byte	0x08
	.zero		1


	//   ....[18]....
        /*05fc*/ 	.word	0x000008a0
        /*0600*/ 	.word	0x000000ff
        /*0604*/ 	.word	0x00028cb0
        /*0608*/ 	.short	0x0100
        /*060a*/ 	.byte	0x08
	.zero		1


	//   ....[19]....
        /*060c*/ 	.word	0x000008b0
        /*0610*/ 	.word	0x000000ff
        /*0614*/ 	.word	0x00028cc0
        /*0618*/ 	.short	0x0100
        /*061a*/ 	.byte	0x08
	.zero		1


	//   ....[20]....
        /*061c*/ 	.word	0x000008c0
        /*0620*/ 	.word	0x000000ff
        /*0624*/ 	.word	0x00028cb8
        /*0628*/ 	.short	0x0100
        /*062a*/ 	.byte	0x08
	.zero		1


	//   ....[21]....
        /*062c*/ 	.word	0x000008d0
        /*0630*/ 	.word	0x000000ff
        /*0634*/ 	.word	0x00028cc8
        /*0638*/ 	.short	0x0100
        /*063a*/ 	.byte	0x08
	.zero		1


	//   ....[22]....
        /*063c*/ 	.word	0x00001810
        /*0640*/ 	.word	0x000000ff
        /*0644*/ 	.word	0x00028c50
        /*0648*/ 	.short	0x010a
        /*064a*/ 	.byte	0x10
	.zero		1


	//   ....[23]....
        /*064c*/ 	.word	0x00001ae0
        /*0650*/ 	.word	0x00000000
        /*0654*/ 	.word	0x00000000
        /*0658*/ 	.short	0x0101
        /*065a*/ 	.byte	0x3f
	.zero		1


	//   ....[24]....
        /*065c*/ 	.word	0x00002460
        /*0660*/ 	.word	0x000000ff
        /*0664*/ 	.word	0x00028c50
        /*0668*/ 	.short	0x010a
        /*066a*/ 	.byte	0x06
	.zero		1


	//   ....[25]....
        /*066c*/ 	.word	0x000024a0
        /*0670*/ 	.word	0x000000ff
        /*0674*/ 	.word	0x00028c50
        /*0678*/ 	.short	0x010a
        /*067a*/ 	.byte	0x06
	.zero		1


	//   ....[26]....
        /*067c*/ 	.word	0x000026f0
        /*0680*/ 	.word	0x00000000
        /*0684*/ 	.word	0x00000000
        /*0688*/ 	.short	0x0101
        /*068a*/ 	.byte	0x3f
	.zero		1


	//   ....[27]....
        /*068c*/ 	.word	0x00003280
        /*0690*/ 	.word	0x000000ff
        /*0694*/ 	.word	0x00028c00
        /*0698*/ 	.short	0x010a
        /*069a*/ 	.byte	0x2a
	.zero		1


	//   ....[28]....
        /*069c*/ 	.word	0x00003300
        /*06a0*/ 	.word	0x00000007
        /*06a4*/ 	.word	0x00028c30
        /*06a8*/ 	.short	0x010a
        /*06aa*/ 	.byte	0x3f
	.zero		1


	//   ....[29]....
        /*06ac*/ 	.word	0x00003340
        /*06b0*/ 	.word	0x00000007
        /*06b4*/ 	.word	0x00028c30
        /*06b8*/ 	.short	0x010a
        /*06ba*/ 	.byte	0x3f
	.zero		1


	//   ....[30]....
        /*06bc*/ 	.word	0x00004310
        /*06c0*/ 	.word	0x00000003
        /*06c4*/ 	.word	0x00000000
        /*06c8*/ 	.short	0x0101
        /*06ca*/ 	.byte	0x3f
	.zero		1


	//   ....[31]....
        /*06cc*/ 	.word	0x00004790
        /*06d0*/ 	.word	0x00000007
        /*06d4*/ 	.word	0x00028c50
        /*06d8*/ 	.short	0x010a
        /*06da*/ 	.byte	0x3f
	.zero		1


	//   ....[32]....
        /*06dc*/ 	.word	0x000047e0
        /*06e0*/ 	.word	0x00000007
        /*06e4*/ 	.word	0x00028c50
        /*06e8*/ 	.short	0x010a
        /*06ea*/ 	.byte	0x3f
	.zero		1


	//   ....[33]....
        /*06ec*/ 	.word	0x00004a20
        /*06f0*/ 	.word	0x00000007
        /*06f4*/ 	.word	0x00000000
        /*06f8*/ 	.short	0x0101
        /*06fa*/ 	.byte	0x3f
	.zero		1


	//   ....[34]....
        /*06fc*/ 	.word	0x00004b60
        /*0700*/ 	.word	0x000000ff
        /*0704*/ 	.word	0x00028c30
        /*0708*/ 	.short	0x010a
        /*070a*/ 	.byte	0x17
	.zero		1


	//   ....[35]....
        /*070c*/ 	.word	0x00004ba0
        /*0710*/ 	.word	0x000000ff
        /*0714*/ 	.word	0x00028c30
        /*0718*/ 	.short	0x010a
        /*071a*/ 	.byte	0x17
	.zero		1


	//   ....[36]....
        /*071c*/ 	.word	0x00005a80
        /*0720*/ 	.word	0x00000098
        /*0724*/ 	.word	0x00000000
        /*0728*/ 	.short	0x0101
        /*072a*/ 	.byte	0x3f
	.zero		1


	//   ....[37]....
        /*072c*/ 	.word	0x00006480
        /*0730*/ 	.word	0x000000ff
        /*0734*/ 	.word	0x00028c50
        /*0738*/ 	.short	0x010a
        /*073a*/ 	.byte	0x17
	.zero		1


	//   ....[38]....
        /*073c*/ 	.word	0x000064c0
        /*0740*/ 	.word	0x000000ff
        /*0744*/ 	.word	0x00028c50
        /*0748*/ 	.short	0x010a
        /*074a*/ 	.byte	0x17
	.zero		1


	//   ....[39]....
        /*074c*/ 	.word	0x00006730
        /*0750*/ 	.word	0x000000a9
        /*0754*/ 	.word	0x00000000
        /*0758*/ 	.short	0x0101
        /*075a*/ 	.byte	0x3f
	.zero		1


	//   ....[40]....
        /*075c*/ 	.word	0x00008bb0
        /*0760*/ 	.word	0x000000ff
        /*0764*/ 	.word	0x00000000
        /*0768*/ 	.short	0x0101
        /*076a*/ 	.byte	0x04
	.zero		1


	//   ....[41]....
        /*076c*/ 	.word	0x0000b340
        /*0770*/ 	.word	0x00000008
        /*0774*/ 	.word	0x00028c40
        /*0778*/ 	.short	0x010a
        /*077a*/ 	.byte	0x3f
	.zero		1


	//   ....[42]....
        /*077c*/ 	.word	0x0000b740
        /*0780*/ 	.word	0x0000000a
        /*0784*/ 	.word	0x00028c20
        /*0788*/ 	.short	0x010a
        /*078a*/ 	.byte	0x3f
	.zero		1


	//   ....[43]....
        /*078c*/ 	.word	0x0000b800
        /*0790*/ 	.word	0x00000008
        /*0794*/ 	.word	0x00028c60
        /*0798*/ 	.short	0x010a
        /*079a*/ 	.byte	0x3f
	.zero		1


	//   ....[44]....
        /*079c*/ 	.word	0x0000bfb0
        /*07a0*/ 	.word	0x00000003
        /*07a4*/ 	.word	0x00028c40
        /*07a8*/ 	.short	0x010a
        /*07aa*/ 	.byte	0x3f
	.zero		1


	//   ....[45]....
        /*07ac*/ 	.word	0x0000c1c0
        /*07b0*/ 	.word	0x00000003
        /*07b4*/ 	.word	0x00028c60
        /*07b8*/ 	.short	0x010a
        /*07ba*/ 	.byte	0x3f
	.zero		1


	//   ....[46]....
        /*07bc*/ 	.word	0x0000c880
        /*07c0*/ 	.word	0x00000002
        /*07c4*/ 	.word	0x00028c40
        /*07c8*/ 	.short	0x010a
        /*07ca*/ 	.byte	0x3f
	.zero		1


	//   ....[47]....
        /*07cc*/ 	.word	0x0000ca80
        /*07d0*/ 	.word	0x00000002
        /*07d4*/ 	.word	0x00028c60
        /*07d8*/ 	.short	0x010a
        /*07da*/ 	.byte	0x3f
	.zero		1


	//   ....[48]....
        /*07dc*/ 	.word	0x0000d0c0
        /*07e0*/ 	.word	0x00000002
        /*07e4*/ 	.word	0x00028c40
        /*07e8*/ 	.short	0x010a
        /*07ea*/ 	.byte	0x3f
	.zero		1


	//   ....[49]....
        /*07ec*/ 	.word	0x0000d2d0
        /*07f0*/ 	.word	0x00000002
        /*07f4*/ 	.word	0x00028c60
        /*07f8*/ 	.short	0x010a
        /*07fa*/ 	.byte	0x3f
	.zero		1


	//   ....[50]....
        /*07fc*/ 	.word	0x0000e360
        /*0800*/ 	.word	0x00000000
        /*0804*/ 	.word	0x00028c20
        /*0808*/ 	.short	0x010a
        /*080a*/ 	.byte	0x3f
	.zero		1


	//   ....[51]....
        /*080c*/ 	.word	0x0000e520
        /*0810*/ 	.word	0x00000006
        /*0814*/ 	.word	0x00000000
        /*0818*/ 	.short	0x010a
        /*081a*/ 	.byte	0x3f
	.zero		1


	//   ....[52]....
        /*081c*/ 	.word	0x0000e590
        /*0820*/ 	.word	0x00000007
        /*0824*/ 	.word	0x00000000
        /*0828*/ 	.short	0x010a
        /*082a*/ 	.byte	0x3f
	.zero		1


	//   ....[53]....
        /*082c*/ 	.word	0x0000e600
        /*0830*/ 	.word	0x00000004
        /*0834*/ 	.word	0x00000000
        /*0838*/ 	.short	0x010a
        /*083a*/ 	.byte	0x3f
	.zero		1


	//   ....[54]....
        /*083c*/ 	.word	0x0000e630
        /*0840*/ 	.word	0x00000003
        /*0844*/ 	.word	0x00000000
        /*0848*/ 	.short	0x010a
        /*084a*/ 	.byte	0x3f
	.zero		1


	//   ....[55]....
        /*084c*/ 	.word	0x0000e6a0
        /*0850*/ 	.word	0x00000003
        /*0854*/ 	.word	0x00028c50
        /*0858*/ 	.short	0x010a
        /*085a*/ 	.byte	0x3f
	.zero		1


	//   ....[56]....
        /*085c*/ 	.word	0x0000e700
        /*0860*/ 	.word	0x00000003
        /*0864*/ 	.word	0x00028c50
        /*0868*/ 	.short	0x010a
        /*086a*/ 	.byte	0x3f
	.zero		1


	//   ....[57]....
        /*086c*/ 	.word	0x0000e760
        /*0870*/ 	.word	0x00000003
        /*0874*/ 	.word	0x00028c00
        /*0878*/ 	.short	0x010a
        /*087a*/ 	.byte	0x3f
	.zero		1


	//   ....[58]....
        /*087c*/ 	.word	0x0000e7b0
        /*0880*/ 	.word	0x00000007
        /*0884*/ 	.word	0x00028c30
        /*0888*/ 	.short	0x010a
        /*088a*/ 	.byte	0x3f
	.zero		1


	//   ....[59]....
        /*088c*/ 	.word	0x0000e800
        /*0890*/ 	.word	0x00000007
        /*0894*/ 	.word	0x00028c50
        /*0898*/ 	.short	0x010a
        /*089a*/ 	.byte	0x3f
	.zero		1


	//   ....[60]....
        /*089c*/ 	.word	0x0000e860
        /*08a0*/ 	.word	0x00000005
        /*08a4*/ 	.word	0x00028c30
        /*08a8*/ 	.short	0x010a
        /*08aa*/ 	.byte	0x3f
	.zero		1


	//   ....[61]....
        /*08ac*/ 	.word	0x0000e8b0
        /*08b0*/ 	.word	0x000000a9
        /*08b4*/ 	.word	0x00028c50
        /*08b8*/ 	.short	0x010a
        /*08ba*/ 	.byte	0x3f
	.zero		1


	//   ....[62]....
        /*08bc*/ 	.word	0x0000ea50
        /*08c0*/ 	.word	0x00000008
        /*08c4*/ 	.word	0x00028c40
        /*08c8*/ 	.short	0x010a
        /*08ca*/ 	.byte	0x3f
	.zero		1


	//   ....[63]....
        /*08cc*/ 	.word	0x0000ead0
        /*08d0*/ 	.word	0x00000008
        /*08d4*/ 	.word	0x00028c20
        /*08d8*/ 	.short	0x010a
        /*08da*/ 	.byte	0x3f
	.zero		1


	//   ....[64]....
        /*08dc*/ 	.word	0x0000eb20
        /*08e0*/ 	.word	0x00000008
        /*08e4*/ 	.word	0x00028c60
        /*08e8*/ 	.short	0x010a
        /*08ea*/ 	.byte	0x3f
	.zero		1


	//   ....[65]....
        /*08ec*/ 	.word	0x0000eb70
        /*08f0*/ 	.word	0x00000003
        /*08f4*/ 	.word	0x00028c40
        /*08f8*/ 	.short	0x010a
        /*08fa*/ 	.byte	0x3f
	.zero		1


	//   ....[66]....
        /*08fc*/ 	.word	0x0000ebc0
        /*0900*/ 	.word	0x00000003
        /*0904*/ 	.word	0x00028c60
        /*0908*/ 	.short	0x010a
        /*090a*/ 	.byte	0x3f
	.zero		1


	//   ....[67]....
        /*090c*/ 	.word	0x0000ec10
        /*0910*/ 	.word	0x00000002
        /*0914*/ 	.word	0x00028c40
        /*0918*/ 	.short	0x010a
        /*091a*/ 	.byte	0x3f
	.zero		1


	//   ....[68]....
        /*091c*/ 	.word	0x0000ec60
        /*0920*/ 	.word	0x00000002
        /*0924*/ 	.word	0x00028c60
        /*0928*/ 	.short	0x010a
        /*092a*/ 	.byte	0x3f
	.zero		1


	//   ....[69]....
        /*092c*/ 	.word	0x0000ecb0
        /*0930*/ 	.word	0x00000002
        /*0934*/ 	.word	0x00028c40
        /*0938*/ 	.short	0x010a
        /*093a*/ 	.byte	0x3f
	.zero		1


	//   ....[70]....
        /*093c*/ 	.word	0x0000ed00
        /*0940*/ 	.word	0x00000002
        /*0944*/ 	.word	0x00028c60
        /*0948*/ 	.short	0x010a
        /*094a*/ 	.byte	0x3f
	.zero		1


	//   ....[71]....
        /*094c*/ 	.word	0x0000f6b0
        /*0950*/ 	.word	0x00000000
        /*0954*/ 	.word	0x00028c20
        /*0958*/ 	.short	0x010a
        /*095a*/ 	.byte	0x3f
	.zero		1


	//   ....[72]....
        /*095c*/ 	.word	0x0000f850
        /*0960*/ 	.word	0x00000006
        /*0964*/ 	.word	0x00000000
        /*0968*/ 	.short	0x010a
        /*096a*/ 	.byte	0x3f
	.zero		1


	//   ....[73]....
        /*096c*/ 	.word	0x0000f8a0
        /*0970*/ 	.word	0x00000007
        /*0974*/ 	.word	0x00000000
        /*0978*/ 	.short	0x010a
        /*097a*/ 	.byte	0x3f
	.zero		1


	//   ....[74]....
        /*097c*/ 	.word	0x0000f8f0
        /*0980*/ 	.word	0x00000004
        /*0984*/ 	.word	0x00000000
        /*0988*/ 	.short	0x010a
        /*098a*/ 	.byte	0x3f
	.zero		1


	//----- nvinfo : EIATTR_NUM_MBARRIERS
	.align		4
.L_201:
        /*098c*/ 	.byte	0x03, 0x38
        /*098e*/ 	.short	0x0016


	//----- nvinfo : EIATTR_EXIT_INSTR_OFFSETS
	.align		4
        /*0990*/ 	.byte	0x04, 0x1c
        /*0992*/ 	.short	(.L_203 - .L_202)


	//   ....[0]....
.L_202:
        /*0994*/ 	.word	0x00000a80


	//   ....[1]....
        /*0998*/ 	.word	0x00009ab0


	//   ....[2]....
        /*099c*/ 	.word	0x00009b10


	//   ....[3]....
        /*09a0*/ 	.word	0x0000e680


	//----- nvinfo : EIATTR_MAX_THREADS
	.align		4
.L_203:
        /*09a4*/ 	.byte	0x04, 0x05
        /*09a6*/ 	.short	(.L_205 - .L_204)
.L_204:
        /*09a8*/ 	.word	0x00000180
        /*09ac*/ 	.word	0x00000001
        /*09b0*/ 	.word	0x00000001


	//----- nvinfo : EIATTR_CRS_STACK_SIZE
	.align		4
.L_205:
        /*09b4*/ 	.byte	0x04, 0x1e
        /*09b6*/ 	.short	(.L_207 - .L_206)
.L_206:
        /*09b8*/ 	.word	0x00000000


	//----- nvinfo : EIATTR_CBANK_PARAM_SIZE
	.align		4
.L_207:
        /*09bc*/ 	.byte	0x03, 0x19
        /*09be*/ 	.short	0x0a70


	//----- nvinfo : EIATTR_PARAM_CBANK
	.align		4
        /*09c0*/ 	.byte	0x04, 0x0a
        /*09c2*/ 	.short	(.L_209 - .L_208)
	.align		4
.L_208:
        /*09c4*/ 	.word	index@(.nv.constant0._ZN7cutlass13device_kernelIN5flash11enable_sm90INS1_16FlashAttnFwdSm90INS1_25CollectiveMainloopFwdSm90ILi2EN4cute5tupleIJNS5_1CILi1EEES8_S8_EEENS6_IJNS7_ILi64EEESA_SA_EEELi512ENS_6half_tEfNS_4arch4Sm90ELb0ELb0ELb1ELb1ELb0ELb0ELb0ELb0ELb0ELb0ELb0ELb0EEENS1_21CollectiveEpilogueFwdINS6_IJSA_NS7_ILi512EEESA_EEES9_SC_SE_Li256ELb1ELb0ELb0ELb0EEENS1_36VarlenDynamicPersistentTileSchedulerILi64ELi64ELi256ELi32ELb0ELb0ELb1ELb0ELb1ELb1EEEEEEEEEvNT_6ParamsE)
        /*09c8*/ 	.short	0x0210
        /*09ca*/ 	.short	0x0a70


	//----- nvinfo : EIATTR_SW_WAR
	.align		4
.L_209:
        /*09cc*/ 	.byte	0x04, 0x36
        /*09ce*/ 	.short	(.L_211 - .L_210)
.L_210:
        /*09d0*/ 	.word	0x00000008
.L_211:


//--------------------- .nv.info._ZN7cutlass13device_kernelIN5flash11enable_sm90INS1_16FlashAttnFwdSm90INS1_25CollectiveMainloopFwdSm90ILi2EN4cute5tupleIJNS5_1CILi1EEES8_S8_EEENS6_IJNS7_ILi64EEESA_SA_EEELi512ENS_6half_tEfNS_4arch4Sm90ELb0ELb0ELb1ELb1ELb0ELb1ELb0ELb0ELb0ELb0ELb0ELb0EEENS1_21CollectiveEpilogueFwdINS6_IJSA_NS7_ILi512EEESA_EEES9_SC_SE_Li256ELb1ELb0ELb0ELb0EEENS1_36VarlenDynamicPersistentTileSchedulerILi64ELi64ELi256ELi32ELb0ELb0ELb1ELb0ELb1ELb1EEEEEEEEEvNT_6ParamsE --------------------------
	.section	.nv.info._ZN7cutlass13device_kernelIN5flash11enable_sm90INS1_16FlashAttnFwdSm90INS1_25CollectiveMainloopFwdSm90ILi2EN4cute5tupleIJNS5_1CILi1EEES8_S8_EEENS6_IJNS7_ILi64EEESA_SA_EEELi512ENS_6half_tEfNS_4arch4Sm90ELb0ELb0ELb1ELb1ELb0ELb1ELb0ELb0ELb0ELb0ELb0ELb0EEENS1_21CollectiveEpilogueFwdINS6_IJSA_NS7_ILi512EEESA_EEES9_SC_SE_Li256ELb1ELb0ELb0ELb0EEENS1_36VarlenDynamicPersistentTileSchedulerILi64ELi64ELi256ELi32ELb0ELb0ELb1ELb0ELb1ELb1EEEEEEEEEvNT_6ParamsE,"",@"SHT_CUDA_INFO"
	.sectionflags	@""
	.align	4


	//----- nvinfo : EIATTR_CUDA_API_VERSION
	.align		4
        /*0000*/ 	.byte	0x04, 0x37
        /*0002*/ 	.short	(.L_213 - .L_212)
.L_212:
        /*0004*/ 	.word	0x00000082


	//----- nvinfo : EIATTR_KPARAM_INFO
	.align		4
.L_213:
        /*0008*/ 	.byte	0x04, 0x17
        /*000a*/ 	.short	(.L_215 - .L_214)
.L_214:
        /*000c*/ 	.word	0x00000000
        /*0010*/ 	.short	0x0000
        /*0012*/ 	.short	0x0070
        /*0014*/ 	.byte	0x00, 0xf0, 0x01, 0x28


	//----- nvinfo : EIATTR_SPARSE_MMA_MASK
	.align		4
.L_215:
        /*0018*/ 	.byte	0x03, 0x50
        /*001a*/ 	.short	0x0000


	//----- nvinfo : EIATTR_MAXREG_COUNT
	.align		4
        /*001c*/ 	.byte	0x03, 0x1b
        /*001e*/ 	.short	0x00a8


	//----- nvinfo : EIATTR_NUM_BARRIERS
	.align		4
        /*0020*/ 	.byte	0x02, 0x4c
        /*0022*/ 	.byte	0x10
	.zero		1


	//----- nvinfo : EIATTR_EXTERNS
	.align		4
        /*0024*/ 	.byte	0x04, 0x0f
        /*0026*/ 	.short	(.L_217 - .L_216)


	//   ....[0]....
	.align		4
.L_216:
        /*0028*/ 	.word	index@(__assertfail)


	//----- nvinfo : EIATTR_ANNOTATIONS
	.align		4
.L_217:
        /*002c*/ 	.byte	0x04, 0x55
        /*002e*/ 	.short	(.L_219 - .L_218)


	//   ....[0]....
.L_218:
        /* <DEDUP_REMOVED lines=44> */


	//----- nvinfo : EIATTR_MERCURY_ISA_VERSION
	.align		4
.L_219:
        /*02d8*/ 	.byte	0x03, 0x5f
        /*02da*/ 	.short	0x0101


	//----- nvinfo : EIATTR_UNUSED_LOAD_BYTE_OFFSET
	.align		4
        /*02dc*/ 	.byte	0x04, 0x44
        /*02de*/ 	.short	(.L_221 - .L_220)


	//   ....[0]....
.L_220:
        /*02e0*/ 	.word	0x00000ae0
        /*02e4*/ 	.word	0x0000fff0


	//   ....[1]....
        /*02e8*/ 	.word	0x0000c7c0
        /*02ec*/ 	.word	0x0000fff0


	//----- nvinfo : EIATTR_INT_WARP_WIDE_INSTR_OFFSETS
	.align		4
.L_221:
        /*02f0*/ 	.byte	0x04, 0x31
        /*02f2*/ 	.short	(.L_223 - .L_222)


	//   ....[0]....
.L_222:
        /*02f4*/ 	.word	0x000001c0


	//   ....[1]....
        /*02f8*/ 	.word	0x00000200


	//   ....[2]....
        /*02fc*/ 	.word	0x000002d0


	//   ....[3]....
        /*0300*/ 	.word	0x00010f40


	//   ....[4]....
        /*0304*/ 	.word	0x00010fd0


	//   ....[5]....
        /*0308*/ 	.word	0x00011450


	//   ....[6]....
        /*030c*/ 	.word	0x00011480


	//   ....[7]....
        /*0310*/ 	.word	0x00013da0


	//   ....[8]....
        /*0314*/ 	.word	0x00013e30


	//----- nvinfo : EIATTR_COOP_GROUP_MASK_REGIDS
	.align		4
.L_223:
        /*0318*/ 	.byte	0x04, 0x29
        /*031a*/ 	.short	(.L_225 - .L_224)


	//   ....[0]....
.L_224:
        /*031c*/ 	.word	0xffffffff


	//   ....[1]....
        /*0320*/ 	.word	0xffffffff


	//   ....[2]....
        /*0324*/ 	.word	0xffffffff


	//   ....[3]....
        /*0328*/ 	.word	0xffffffff


	//   ....[4]....
        /*032c*/ 	.word	0xffffffff


	//   ....[5]....
        /*0330*/ 	.word	0xffffffff


	//   ....[6]....
        /*0334*/ 	.word	0xffffffff


	//   ....[7]....
        /*0338*/ 	.word	0xffffffff


	//   ....[8]....
        /*033c*/ 	.word	0xffffffff


	//   ....[9]....
        /*0340*/ 	.word	0xffffffff


	//   ....[10]....
        /*0344*/ 	.word	0xffffffff


	//   ....[11]....
        /*0348*/ 	.word	0xffffffff


	//   ....[12]....
        /*034c*/ 	.word	0xffffffff


	//   ....[13]....
        /*0350*/ 	.word	0xffffffff


	//   ....[14]....
        /*0354*/ 	.word	0xffffffff


	//   ....[15]....
        /*0358*/ 	.word	0xffffffff


	//   ....[16]....
        /*035c*/ 	.word	0xffffffff


	//   ....[17]....
        /*0360*/ 	.word	0xffffffff


	//   ....[18]....
        /*0364*/ 	.word	0xffffffff


	//   ....[19]....
        /*0368*/ 	.word	0xffffffff


	//   ....[20]....
        /*036c*/ 	.word	0xffffffff


	//   ....[21]....
        /*0370*/ 	.word	0xffffffff


	//   ....[22]....
        /*0374*/ 	.word	0xffffffff


	//   ....[23]....
        /*0378*/ 	.word	0xffffffff


	//   ....[24]....
        /*037c*/ 	.word	0xffffffff


	//   ....[25]....
        /*0380*/ 	.word	0xffffffff


	//   ....[26]....
        /*0384*/ 	.word	0xffffffff


	//   ....[27]....
        /*0388*/ 	.word	0xffffffff


	//   ....[28]....
        /*038c*/ 	.word	0xffffffff


	//   ....[29]....
        /*0390*/ 	.word	0xffffffff


	//   ....[30]....
        /*0394*/ 	.word	0xffffffff


	//   ....[31]....
        /*0398*/ 	.word	0xffffffff


	//   ....[32]....
        /*039c*/ 	.word	0xffffffff


	//   ....[33]....
        /*03a0*/ 	.word	0xffffffff


	//   ....[34]....
        /*03a4*/ 	.word	0xffffffff


	//   ....[35]....
        /*03a8*/ 	.word	0xffffffff


	//   ....[36]....
        /*03ac*/ 	.word	0xffffffff


	//   ....[37]....
        /*03b0*/ 	.word	0xffffffff


	//   ....[38]....
        /*03b4*/ 	.word	0xffffffff


	//   ....[39]....
        /*03b8*/ 	.word	0xffffffff


	//   ....[40]....
        /*03bc*/ 	.word	0xffffffff


	//   ....[41]....
        /*03c0*/ 	.word	0xffffffff


	//   ....[42]....
        /*03c4*/ 	.word	0xffffffff


	//   ....[43]....
        /*03c8*/ 	.word	0xffffffff


	//   ....[44]....
        /*03cc*/ 	.word	0xffffffff


	//   ....[45]....
        /*03d0*/ 	.word	0xffffffff


	//   ....[46]....
        /*03d4*/ 	.word	0xffffffff


	//   ....[47]....
        /*03d8*/ 	.word	0xffffffff


	//   ....[48]....
        /*03dc*/ 	.word	0xffffffff


	//   ....[49]....
        /*03e0*/ 	.word	0xffffffff


	//   ....[50]....
        /*03e4*/ 	.word	0xffffffff


	//   ....[51]....
        /*03e8*/ 	.word	0xffffffff


	//   ....[52]....
        /*03ec*/ 	.word	0xffffffff


	//   ....[53]....
        /*03f0*/ 	.word	0xffffffff


	//   ....[54]....
        /*03f4*/ 	.word	0xffffffff


	//   ....[55]....
        /*03f8*/ 	.word	0xffffffff


	//   ....[56]....
        /*03fc*/ 	.word	0xffffffff


	//   ....[57]....
        /*0400*/ 	.word	0xffffffff


	//   ....[58]....
        /*0404*/ 	.word	0x0500000f


	//   ....[59]....
        /*0408*/ 	.word	0x0500000f


	//   ....[60]....
        /*040c*/ 	.word	0x0500000f


	//   ....[61]....
        /*0410*/ 	.word	0x0500000f


	//   ....[62]....
        /*0414*/ 	.word	0x0500000f


	//   ....[63]....
        /*0418*/ 	.word	0x0500000f


	//   ....[64]....
        /*041c*/ 	.word	0x0500000f


	//   ....[65]....
        /*0420*/ 	.word	0x0500000f


	//   ....[66]....
        /*0424*/ 	.word	0x0500000f


	//   ....[67]....
        /*0428*/ 	.word	0x0500000f


	//   ....[68]....
        /*042c*/ 	.word	0x0500000f


	//   ....[69]....
        /*0430*/ 	.word	0x0500000f


	//   ....[70]....
        /*0434*/ 	.word	0x0500000f


	//   ....[71]....
        /*0438*/ 	.word	0x0500000f


	//   ....[72]....
        /*043c*/ 	.word	0x0500000f


	//   ....[73]....
        /*0440*/ 	.word	0x0500000f


	//   ....[74]....
        /*0444*/ 	.word	0x0500000f


	//   ....[75]....
        /*0448*/ 	.word	0x0500000f


	//   ....[76]....
        /*044c*/ 	.word	0x0500000f


	//   ....[77]....
        /*0450*/ 	.word	0x0500000f


	//   ....[78]....
        /*0454*/ 	.word	0x0500000f


	//   ....[79]....
        /*0458*/ 	.word	0x0500000f


	//   ....[80]....
        /*045c*/ 	.word	0x0500000f


	//   ....[81]....
        /*0460*/ 	.word	0x0500000f


	//   ....[82]....
        /*0464*/ 	.word	0x0500000f


	//   ....[83]....
        /*0468*/ 	.word	0x0500000f


	//   ....[84]....
        /*046c*/ 	.word	0x0500000f


	//   ....[85]....
        /*0470*/ 	.word	0x0500000f


	//----- nvinfo : EIATTR_COOP_GROUP_INSTR_OFFSETS
	.align		4
.L_225:
        /*0474*/ 	.byte	0x04, 0x28
        /*0476*/ 	.short	(.L_227 - .L_226)


	//   ....[0]....
.L_226:
        /*0478*/ 	.word	0x00000060


	//   ....[1]....
        /*047c*/ 	.word	0x000001d0


	//   ....[2]....
        /*0480*/ 	.word	0x00000210


	//   ....[3]....
        /*0484*/ 	.word	0x00000400


	//   ....[4]....
        /*0488*/ 	.word	0x00000560


	//   ....[5]....
        /*048c*/ 	.word	0x00000680


	//   ....[6]....
        /*0490*/ 	.word	0x000007e0


	//   ....[7]....
        /*0494*/ 	.word	0x000045a0


	//   ....[8]....
        /*0498*/ 	.word	0x00006080


	//   ....[9]....
        /*049c*/ 	.word	0x000090f0


	//   ....[10]....
        /*04a0*/ 	.word	0x00009180


	//   ....[11]....
        /*04a4*/ 	.word	0x000093d0


	//   ....[12]....
        /*04a8*/ 	.word	0x00009470


	//   ....[13]....
        /*04ac*/ 	.word	0x00009e20


	//   ....[14]....
        /*04b0*/ 	.word	0x0000a680


	//   ....[15]....
        /*04b4*/ 	.word	0x0000a6f0


	//   ....[16]....
        /*04b8*/ 	.word	0x0000aa50


	//   ....[17]....
        /*04bc*/ 	.word	0x0000ac20


	//   ....[18]....
        /*04c0*/ 	.word	0x0000bc80


	//   ....[19]....
        /*04c4*/ 	.word	0x0000bcd0


	//   ....[20]....
        /*04c8*/ 	.word	0x0000bd10


	//   ....[21]....
        /*04cc*/ 	.word	0x0000bd70


	//   ....[22]....
        /*04d0*/ 	.word	0x0000bd80


	//   ....[23]....
        /*04d4*/ 	.word	0x0000d760


	//   ....[24]....
        /*04d8*/ 	.word	0x0000eef0


	//   ....[25]....
        /*04dc*/ 	.word	0x0000f080


	//   ....[26]....
        /*04e0*/ 	.word	0x0000f0b0


	//   ....[27]....
        /*04e4*/ 	.word	0x0000f0f0


	//   ....[28]....
        /*04e8*/ 	.word	0x0000f150


	//   ....[29]....
        /*04ec*/ 	.word	0x0000f1b0


	//   ....[30]....
        /*04f0*/ 	.word	0x0000f1f0


	//   ....[31]....
        /*04f4*/ 	.word	0x0000f3a0


	//   ....[32]....
        /*04f8*/ 	.word	0x0000f400


	//   ....[33]....
        /*04fc*/ 	.word	0x0000f440


	//   ....[34]....
        /*0500*/ 	.word	0x0000f480


	//   ....[35]....
        /*0504*/ 	.word	0x0000f4b0


	//   ....[36]....
        /*0508*/ 	.word	0x0000f4e0


	//   ....[37]....
        /*050c*/ 	.word	0x0000f570


	//   ....[38]....
        /*0510*/ 	.word	0x0000f5a0


	//   ....[39]....
        /*0514*/ 	.word	0x0000f630


	//   ....[40]....
        /*0518*/ 	.word	0x00013ec0


	//   ....[41]....
        /*051c*/ 	.word	0x00013ed0


	//   ....[42]....
        /*0520*/ 	.word	0x00013fe0


	//   ....[43]....
        /*0524*/ 	.word	0x00014040


	//   ....[44]....
        /*0528*/ 	.word	0x00014080


	//   ....[45]....
        /*052c*/ 	.word	0x000140c0


	//   ....[46]....
        /*0530*/ 	.word	0x000140f0


	//   ....[47]....
        /*0534*/ 	.word	0x00014120


	//   ....[48]....
        /*0538*/ 	.word	0x000142b0


	//   ....[49]....
        /*053c*/ 	.word	0x00014310


	//   ....[50]....
        /*0540*/ 	.word	0x00014350


	//   ....[51]....
        /*0544*/ 	.word	0x00014390


	//   ....[52]....
        /*0548*/ 	.word	0x000143c0


	//   ....[53]....
        /*054c*/ 	.word	0x000143f0


	//   ....[54]....
        /*0550*/ 	.word	0x000144b0


	//   ....[55]....
        /*0554*/ 	.word	0x000144d0


	//   ....[56]....
        /*0558*/ 	.word	0x00014540


	//   ....[57]....
        /*055c*/ 	.word	0x00014990


	//   ....[58]....
        /*0560*/ 	.word	0x00014e70


	//   ....[59]....
        /*0564*/ 	.word	0x00014f10


	//   ....[60]....
        /*0568*/ 	.word	0x00014fb0


	//   ....[61]....
        /*056c*/ 	.word	0x00015050


	//   ....[62]....
        /*0570*/ 	.word	0x00015140


	//   ....[63]....
        /*0574*/ 	.word	0x000151e0


	//   ....[64]....
        /*0578*/ 	.word	0x00015280


	//   ....[65]....
        /*057c*/ 	.word	0x00015320


	//   ....[66]....
        /*0580*/ 	.word	0x00015580


	//   ....[67]....
        /*0584*/ 	.word	0x00015860


	//   ....[68]....
        /*0588*/ 	.word	0x00015c80


	//   ....[69]....
        /*058c*/ 	.word	0x00015d10


	//   ....[70]....
        /*0590*/ 	.word	0x00015db0


	//   ....[71]....
        /*0594*/ 	.word	0x00015e60


	//   ....[72]....
        /*0598*/ 	.word	0x00015ee0


	//   ....[73]....
        /*059c*/ 	.word	0x00015f60


	//   ....[74]....
        /*05a0*/ 	.word	0x00015fe0


	//   ....[75]....
        /*05a4*/ 	.word	0x00016060


	//   ....[76]....
        /*05a8*/ 	.word	0x000160f0


	//   ....[77]....
        /*05ac*/ 	.word	0x000161a0


	//   ....[78]....
        /*05b0*/ 	.word	0x00016220


	//   ....[79]....
        /*05b4*/ 	.word	0x000162a0


	//   ....[80]....
        /*05b8*/ 	.word	0x00016320


	//   ....[81]....
        /*05bc*/ 	.word	0x000163a0


	//   ....[82]....
        /*05c0*/ 	.word	0x00016410


	//   ....[83]....
        /*05c4*/ 	.word	0x000164b0


	//   ....[84]....
        /*05c8*/ 	.word	0x00016540


	//   ....[85]....
        /*05cc*/ 	.word	0x00016660


	//----- nvinfo : EIATTR_REG_RECONFIG
	.align		4
.L_227:
        /*05d0*/ 	.byte	0x01, 0x54
	.zero		2


	//----- nvinfo : EIATTR_SYSCALL_OFFSETS
	.align		4
        /*05d4*/ 	.byte	0x04, 0x46
        /*05d6*/ 	.short	(.L_229 - .L_228)


	//   ....[0]....
.L_228:
        /*05d8*/ 	.word	0x00001850


	//   ....[1]....
        /*05dc*/ 	.word	0x000019a0


	//   ....[2]....
        /*05e0*/ 	.word	0x00006230


	//   ....[3]....
        /*05e4*/ 	.word	0x000066e0


	//   ....[4]....
        /*05e8*/ 	.word	0x00011160


	//   ....[5]....
        /*05ec*/ 	.word	0x000112a0


	//   ....[6]....
        /*05f0*/ 	.word	0x000113a0


	//----- nvinfo : EIATTR_MBARRIER_INSTR_OFFSETS
	.align		4
.L_229:
        /*05f4*/ 	.byte	0x04, 0x39
        /*05f6*/ 	.short	(.L_231 - .L_230)


	//   ....[0]....
.L_230:
        /*05f8*/ 	.word	0x000002f0
        /*05fc*/ 	.word	0x000000ff
        /*0600*/ 	.word	0x00028c00
        /*0604*/ 	.short	0x0100
        /*0606*/ 	.byte	0x08
	.zero		1


	//   ....[1]....
        /*0608*/ 	.word	0x00000300
        /*060c*/ 	.word	0x000000ff
        /*0610*/ 	.word	0x00028c20
        /*0614*/ 	.short	0x0100
        /*0616*/ 	.byte	0x08
	.zero		1


	//   ....[2]....
        /*0618*/ 	.word	0x000003b0
        /*061c*/ 	.word	0x000000ff
        /*0620*/ 	.word	0x00028c30
        /*0624*/ 	.short	0x0100
        /*0626*/ 	.byte	0x06
	.zero		1


	//   ....[3]....
        /*0628*/ 	.word	0x000003c0
        /*062c*/ 	.word	0x000000ff
        /*0630*/ 	.word	0x00028c40
        /*0634*/ 	.short	0x0100
        /*0636*/ 	.byte	0x06
	.zero		1


	//   ....[4]....
        /*0638*/ 	.word	0x000003d0
        /*063c*/ 	.word	0x000000ff
        /*0640*/ 	.word	0x00028c38
        /*0644*/ 	.short	0x0100
        /*0646*/ 	.byte	0x06
	.zero		1


	//   ....[5]....
        /*0648*/ 	.word	0x000003e0
        /*064c*/ 	.word	0x000000ff
        /*0650*/ 	.word	0x00028c48
        /*0654*/ 	.short	0x0100
        /*0656*/ 	.byte	0x06
	.zero		1


	//   ....[6]....
        /*0658*/ 	.word	0x00000510
        /*065c*/ 	.word	0x000000ff
        /*0660*/ 	.word	0x00028c50
        /*0664*/ 	.short	0x0100
        /*0666*/ 	.byte	0x08
	.zero		1


	//   ....[7]....
        /*0668*/ 	.word	0x00000520
        /*066c*/ 	.word	0x000000ff
        /*0670*/ 	.word	0x00028c60
        /*0674*/ 	.short	0x0100
        /*0676*/ 	.byte	0x08
	.zero		1


	//   ....[8]....
        /*0678*/ 	.word	0x00000530
        /*067c*/ 	.word	0x000000ff
        /*0680*/ 	.word	0x00028c58
        /*0684*/ 	.short	0x0100
        /*0686*/ 	.byte	0x08
	.zero		1


	//   ....[9]....
        /*0688*/ 	.word	0x00000540
        /*068c*/ 	.word	0x000000ff
        /*0690*/ 	.word	0x00028c68
        /*0694*/ 	.short	0x0100
        /*0696*/ 	.byte	0x08
	.zero		1


	//   ....[10]....
        /*0698*/ 	.word	0x00000630
        /*069c*/ 	.word	0x000000ff
        /*06a0*/ 	.word	0x00028c70
        /*06a4*/ 	.short	0x0100
        /*06a6*/ 	.byte	0x06
	.zero		1


	//   ....[11]....
        /*06a8*/ 	.word	0x00000640
        /*06ac*/ 	.word	0x000000ff
        /*06b0*/ 	.word	0x00028c80
        /*06b4*/ 	.short	0x0100
        /*06b6*/ 	.byte	0x06
	.zero		1


	//   ....[12]....
        /*06b8*/ 	.word	0x00000650
        /*06bc*/ 	.word	0x000000ff
        /*06c0*/ 	.word	0x00028c78
        /*06c4*/ 	.short	0x0100
        /*06c6*/ 	.byte	0x06
	.zero		1


	//   ....[13]....
        /*06c8*/ 	.word	0x00000660
        /*06cc*/ 	.word	0x000000ff
        /*06d0*/ 	.word	0x00028c88
        /*06d4*/ 	.short	0x0100
        /*06d6*/ 	.byte	0x06
	.zero		1


	//   ....[14]....
        /*06d8*/ 	.word	0x00000790
        /*06dc*/ 	.word	0x000000ff
        /*06e0*/ 	.word	0x00028c90
        /*06e4*/ 	.short	0x0100
        /*06e6*/ 	.byte	0x08
	.zero		1


	//   ....[15]....
        /*06e8*/ 	.word	0x000007a0
        /*06ec*/ 	.word	0x000000ff
        /*06f0*/ 	.word	0x00028ca0
        /*06f4*/ 	.short	0x0100
        /*06f6*/ 	.byte	0x08
	.zero		1


	//   ....[16]....
        /*06f8*/ 	.word	0x000007b0
        /*06fc*/ 	.word	0x000000ff
        /*0700*/ 	.word	0x00028c98
        /*0704*/ 	.short	0x0100
        /*0706*/ 	.byte	0x08
	.zero		1


	//   ....[17]....
        /*0708*/ 	.word	0x000007c0
        /*070c*/ 	.word	0x000000ff
        /*0710*/ 	.word	0x00028ca8
        /*0714*/ 	.short	0x0100
        /*0716*/ 	.byte	0x08
	.zero		1


	//   ....[18]....
        /*0718*/ 	.word	0x000008f0
        /*071c*/ 	.word	0x000000ff
        /*0720*/ 	.word	0x00028cb0
        /*0724*/ 	.short	0x0100
        /*0726*/ 	.byte	0x08
	.zero		1


	//   ....[19]....
        /*0728*/ 	.word	0x00000900
        /*072c*/ 	.word	0x000000ff
        /*0730*/ 	.word	0x00028cc0
        /*0734*/ 	.short	0x0100
        /*0736*/ 	.byte	0x08
	.zero		1


	//   ....[20]....
        /*0738*/ 	.word	0x00000910
        /*073c*/ 	.word	0x000000ff
        /*0740*/ 	.word	0x00028cb8
        /*0744*/ 	.short	0x0100
        /*0746*/ 	.byte	0x08
	.zero		1


	//   ....[21]....
        /*0748*/ 	.word	0x00000920
        /*074c*/ 	.word	0x000000ff
        /*0750*/ 	.word	0x00028cc8
        /*0754*/ 	.short	0x0100
        /*0756*/ 	.byte	0x08
	.zero		1


	//   ....[22]....
        /*0758*/ 	.word	0x000025d0
        /*075c*/ 	.word	0x00000048
        /*0760*/ 	.word	0x00028c90
        /*0764*/ 	.short	0x010a
        /*0766*/ 	.byte	0x3f
	.zero		1


	//   ....[23]....
        /*0768*/ 	.word	0x00002f60
        /*076c*/ 	.word	0x00000048
        /*0770*/ 	.word	0x00028c90
        /*0774*/ 	.short	0x010a
        /*0776*/ 	.byte	0x3f
	.zero		1


	//   ....[24]....
        /*0778*/ 	.word	0x000037c0
        /*077c*/ 	.word	0x00000048
        /*0780*/ 	.word	0x00028c90
        /*0784*/ 	.short	0x010a
        /*0786*/ 	.byte	0x3f
	.zero		1


	//   ....[25]....
        /*0788*/ 	.word	0x000039c0
        /*078c*/ 	.word	0x00000004
        /*0790*/ 	.word	0x00000000
        /*0794*/ 	.short	0x0101
        /*0796*/ 	.byte	0x3f
	.zero		1


	//   ....[26]....
        /*0798*/ 	.word	0x00003a00
        /*079c*/ 	.word	0x00000048
        /*07a0*/ 	.word	0x00028cb0
        /*07a4*/ 	.short	0x010a
        /*07a6*/ 	.byte	0x3f
	.zero		1


	//   ....[27]....
        /*07a8*/ 	.word	0x00004020
        /*07ac*/ 	.word	0x00000048
        /*07b0*/ 	.word	0x00000000
        /*07b4*/ 	.short	0x0101
        /*07b6*/ 	.byte	0x3f
	.zero		1


	//   ....[28]....
        /*07b8*/ 	.word	0x000046b0
        /*07bc*/ 	.word	0x00000008
        /*07c0*/ 	.word	0x00028c50
        /*07c4*/ 	.short	0x010a
        /*07c6*/ 	.byte	0x3f
	.zero		1


	//   ....[29]....
        /*07c8*/ 	.word	0x00004a50
        /*07cc*/ 	.word	0x00000000
        /*07d0*/ 	.word	0x00000000
        /*07d4*/ 	.short	0x0101
        /*07d6*/ 	.byte	0x3f
	.zero		1


	//   ....[30]....
        /*07d8*/ 	.word	0x000053a0
        /*07dc*/ 	.word	0x00000000
        /*07e0*/ 	.word	0x00028c50
        /*07e4*/ 	.short	0x010a
        /*07e6*/ 	.byte	0x3f
	.zero		1


	//   ....[31]....
        /*07e8*/ 	.word	0x000053f0
        /*07ec*/ 	.word	0x00000000
        /*07f0*/ 	.word	0x00028c50
        /*07f4*/ 	.short	0x010a
        /*07f6*/ 	.byte	0x3f
	.zero		1


	//   ....[32]....
        /*07f8*/ 	.word	0x00005740
        /*07fc*/ 	.word	0x00000000
        /*0800*/ 	.word	0x00000000
        /*0804*/ 	.short	0x0101
        /*0806*/ 	.byte	0x3f
	.zero		1


	//   ....[33]....
        /*0808*/ 	.word	0x000062c0
        /*080c*/ 	.word	0x00000002
        /*0810*/ 	.word	0x00028c00
        /*0814*/ 	.short	0x010a
        /*0816*/ 	.byte	0x3f
	.zero		1


	//   ....[34]....
        /*0818*/ 	.word	0x00006310
        /*081c*/ 	.word	0x00000002
        /*0820*/ 	.word	0x00028c00
        /*0824*/ 	.short	0x010a
        /*0826*/ 	.byte	0x3f
	.zero		1


	//   ....[35]....
        /*0828*/ 	.word	0x000069b0
        /*082c*/ 	.word	0x00000002
        /*0830*/ 	.word	0x00028c00
        /*0834*/ 	.short	0x010a
        /*0836*/ 	.byte	0x3f
	.zero		1


	//   ....[36]....
        /*0838*/ 	.word	0x00007820
        /*083c*/ 	.word	0x00000002
        /*0840*/ 	.word	0x00028c00
        /*0844*/ 	.short	0x010a
        /*0846*/ 	.byte	0x3f
	.zero		1


	//   ....[37]....
        /*0848*/ 	.word	0x00008590
        /*084c*/ 	.word	0x0000000f
        /*0850*/ 	.word	0x00028c30
        /*0854*/ 	.short	0x010a
        /*0856*/ 	.byte	0x3f
	.zero		1


	//   ....[38]....
        /*0858*/ 	.word	0x00008640
        /*085c*/ 	.word	0x0000000f
        /*0860*/ 	.word	0x00028c30
        /*0864*/ 	.short	0x010a
        /*0866*/ 	.byte	0x3f
	.zero		1


	//   ....[39]....
        /*0868*/ 	.word	0x00009770
        /*086c*/ 	.word	0x0000000c
        /*0870*/ 	.word	0x00000000
        /*0874*/ 	.short	0x0101
        /*0876*/ 	.byte	0x3f
	.zero		1


	//   ....[40]....
        /*0878*/ 	.word	0x00009af0
        /*087c*/ 	.word	0x0000000f
        /*0880*/ 	.word	0x00028c50
        /*0884*/ 	.short	0x010a
        /*0886*/ 	.byte	0x3f
	.zero		1


	//   ....[41]....
        /*0888*/ 	.word	0x00009b90
        /*088c*/ 	.word	0x0000000f
        /*0890*/ 	.word	0x00028c50
        /*0894*/ 	.short	0x010a
        /*0896*/ 	.byte	0x3f
	.zero		1


	//   ....[42]....
        /*0898*/ 	.word	0x00009e40
        /*089c*/ 	.word	0x0000000f
        /*08a0*/ 	.word	0x00000000
        /*08a4*/ 	.short	0x0101
        /*08a6*/ 	.byte	0x3f
	.zero		1


	//   ....[43]....
        /*08a8*/ 	.word	0x00009f50
        /*08ac*/ 	.word	0x0000000f
        /*08b0*/ 	.word	0x00028c30
        /*08b4*/ 	.short	0x010a
        /*08b6*/ 	.byte	0x3f
	.zero		1


	//   ....[44]....
        /*08b8*/ 	.word	0x0000a000
        /*08bc*/ 	.word	0x0000000f
        /*08c0*/ 	.word	0x00028c30
        /*08c4*/ 	.short	0x010a
        /*08c6*/ 	.byte	0x3f
	.zero		1


	//   ....[45]....
        /*08c8*/ 	.word	0x0000af60
        /*08cc*/ 	.word	0x00000098
        /*08d0*/ 	.word	0x00000000
        /*08d4*/ 	.short	0x0101
        /*08d6*/ 	.byte	0x3f
	.zero		1


	//   ....[46]....
        /*08d8*/ 	.word	0x0000b970
        /*08dc*/ 	.word	0x0000000f
        /*08e0*/ 	.word	0x00028c50
        /*08e4*/ 	.short	0x010a
        /*08e6*/ 	.byte	0x3f
	.zero		1


	//   ....[47]....
        /*08e8*/ 	.word	0x0000b9c0
        /*08ec*/ 	.word	0x0000000f
        /*08f0*/ 	.word	0x00028c50
        /*08f4*/ 	.short	0x010a
        /*08f6*/ 	.byte	0x3f
	.zero		1


	//   ....[48]....
        /*08f8*/ 	.word	0x0000bca0
        /*08fc*/ 	.word	0x0000000f
        /*0900*/ 	.word	0x00000000
        /*0904*/ 	.short	0x0101
        /*0906*/ 	.byte	0x3f
	.zero		1


	//   ....[49]....
        /*0908*/ 	.word	0x0000dfe0
        /*090c*/ 	.word	0x00000000
        /*0910*/ 	.word	0x00000000
        /*0914*/ 	.short	0x0101
        /*0916*/ 	.byte	0x3f
	.zero		1


	//   ....[50]....
        /*0918*/ 	.word	0x00010050
        /*091c*/ 	.word	0x00000005
        /*0920*/ 	.word	0x00028c20
        /*0924*/ 	.short	0x010a
        /*0926*/ 	.byte	0x3f
	.zero		1


	//   ....[51]....
        /*0928*/ 	.word	0x000100e0
        /*092c*/ 	.word	0x00000006
        /*0930*/ 	.word	0x00028ca0
        /*0934*/ 	.short	0x010a
        /*0936*/ 	.byte	0x3f
	.zero		1


	//   ....[52]....
        /*0938*/ 	.word	0x000102c0
        /*093c*/ 	.word	0x00000006
        /*0940*/ 	.word	0x00028cc0
        /*0944*/ 	.short	0x010a
        /*0946*/ 	.byte	0x3f
	.zero		1


	//   ....[53]....
        /*0948*/ 	.word	0x00010810
        /*094c*/ 	.word	0x00000007
        /*0950*/ 	.word	0x00028ca0
        /*0954*/ 	.short	0x010a
        /*0956*/ 	.byte	0x3f
	.zero		1


	//   ....[54]....
        /*0958*/ 	.word	0x000109d0
        /*095c*/ 	.word	0x00000007
        /*0960*/ 	.word	0x00028cc0
        /*0964*/ 	.short	0x010a
        /*0966*/ 	.byte	0x3f
	.zero		1


	//   ....[55]....
        /*0968*/ 	.word	0x00011900
        /*096c*/ 	.word	0x00000005
        /*0970*/ 	.word	0x00028c40
        /*0974*/ 	.short	0x010a
        /*0976*/ 	.byte	0x3f
	.zero		1


	//   ....[56]....
        /*0978*/ 	.word	0x00011d00
        /*097c*/ 	.word	0x00000007
        /*0980*/ 	.word	0x00028c20
        /*0984*/ 	.short	0x010a
        /*0986*/ 	.byte	0x3f
	.zero		1


	//   ....[57]....
        /*0988*/ 	.word	0x00011dc0
        /*098c*/ 	.word	0x00000002
        /*0990*/ 	.word	0x00028c60
        /*0994*/ 	.short	0x010a
        /*0996*/ 	.byte	0x3f
	.zero		1


	//   ....[58]....
        /*0998*/ 	.word	0x00012570
        /*099c*/ 	.word	0x00000002
        /*09a0*/ 	.word	0x00028c40
        /*09a4*/ 	.short	0x010a
        /*09a6*/ 	.byte	0x3f
	.zero		1


	//   ....[59]....
        /*09a8*/ 	.word	0x00012780
        /*09ac*/ 	.word	0x00000002
        /*09b0*/ 	.word	0x00028c60
        /*09b4*/ 	.short	0x010a
        /*09b6*/ 	.byte	0x3f
	.zero		1


	//   ....[60]....
        /*09b8*/ 	.word	0x00012e40
        /*09bc*/ 	.word	0x00000002
        /*09c0*/ 	.word	0x00028c40
        /*09c4*/ 	.short	0x010a
        /*09c6*/ 	.byte	0x3f
	.zero		1


	//   ....[61]....
        /*09c8*/ 	.word	0x00013040
        /*09cc*/ 	.word	0x00000002
        /*09d0*/ 	.word	0x00028c60
        /*09d4*/ 	.short	0x010a
        /*09d6*/ 	.byte	0x3f
	.zero		1


	//   ....[62]....
        /*09d8*/ 	.word	0x00013680
        /*09dc*/ 	.word	0x00000002
        /*09e0*/ 	.word	0x00028c40
        /*09e4*/ 	.short	0x010a
        /*09e6*/ 	.byte	0x3f
	.zero		1


	//   ....[63]....
        /*09e8*/ 	.word	0x00013890
        /*09ec*/ 	.word	0x00000002
        /*09f0*/ 	.word	0x00028c60
        /*09f4*/ 	.short	0x010a
        /*09f6*/ 	.byte	0x3f
	.zero		1


	//   ....[64]....
        /*09f8*/ 	.word	0x00014910
        /*09fc*/ 	.word	0x00000000
        /*0a00*/ 	.word	0x00028c20
        /*0a04*/ 	.short	0x010a
        /*0a06*/ 	.byte	0x3f
	.zero		1


	//   ....[65]....
        /*0a08*/ 	.word	0x00014ac0
        /*0a0c*/ 	.word	0x00000006
        /*0a10*/ 	.word	0x00000000
        /*0a14*/ 	.short	0x010a
        /*0a16*/ 	.byte	0x3f
	.zero		1


	//   ....[66]....
        /*0a18*/ 	.word	0x00014b30
        /*0a1c*/ 	.word	0x00000007
        /*0a20*/ 	.word	0x00000000
        /*0a24*/ 	.short	0x010a
        /*0a26*/ 	.byte	0x3f
	.zero		1


	//   ....[67]....
        /*0a28*/ 	.word	0x00014ba0
        /*0a2c*/ 	.word	0x00000004
        /*0a30*/ 	.word	0x00000000
        /*0a34*/ 	.short	0x010a
        /*0a36*/ 	.byte	0x3f
	.zero		1


	//   ....[68]....
        /*0a38*/ 	.word	0x00014bd0
        /*0a3c*/ 	.word	0x00000003
        /*0a40*/ 	.word	0x00000000
        /*0a44*/ 	.short	0x010a
        /*0a46*/ 	.byte	0x3f
	.zero		1


	//   ....[69]....
        /*0a48*/ 	.word	0x00014c30
        /*0a4c*/ 	.word	0x00000048
        /*0a50*/ 	.word	0x00028c90
        /*0a54*/ 	.short	0x010a
        /*0a56*/ 	.byte	0x3f
	.zero		1


	//   ....[70]....
        /*0a58*/ 	.word	0x00014c80
        /*0a5c*/ 	.word	0x00000048
        /*0a60*/ 	.word	0x00028c90
        /*0a64*/ 	.short	0x010a
        /*0a66*/ 	.byte	0x3f
	.zero		1


	//   ....[71]....
        /*0a68*/ 	.word	0x00014cd0
        /*0a6c*/ 	.word	0x00000048
        /*0a70*/ 	.word	0x00028c90
        /*0a74*/ 	.short	0x010a
        /*0a76*/ 	.byte	0x3f
	.zero		1


	//   ....[72]....
        /*0a78*/ 	.word	0x00014d20
        /*0a7c*/ 	.word	0x00000048
        /*0a80*/ 	.word	0x00028cb0
        /*0a84*/ 	.short	0x010a
        /*0a86*/ 	.byte	0x3f
	.zero		1


	//   ....[73]....
        /*0a88*/ 	.word	0x00014d70
        /*0a8c*/ 	.word	0x00000008
        /*0a90*/ 	.word	0x00028c50
        /*0a94*/ 	.short	0x010a
        /*0a96*/ 	.byte	0x3f
	.zero		1


	//   ....[74]....
        /*0a98*/ 	.word	0x00014dc0
        /*0a9c*/ 	.word	0x00000000
        /*0aa0*/ 	.word	0x00028c50
        /*0aa4*/ 	.short	0x010a
        /*0aa6*/ 	.byte	0x3f
	.zero		1


	//   ....[75]....
        /*0aa8*/ 	.word	0x00015090
        /*0aac*/ 	.word	0x00000002
        /*0ab0*/ 	.word	0x00028c00
        /*0ab4*/ 	.short	0x010a
        /*0ab6*/ 	.byte	0x3f
	.zero		1


	//   ....[76]....
        /*0ab8*/ 	.word	0x00015360
        /*0abc*/ 	.word	0x00000002
        /*0ac0*/ 	.word	0x00028c00
        /*0ac4*/ 	.short	0x010a
        /*0ac6*/ 	.byte	0x3f
	.zero		1


	//   ....[77]....
        /*0ac8*/ 	.word	0x000153b0
        /*0acc*/ 	.word	0x0000000f
        /*0ad0*/ 	.word	0x00028c30
        /*0ad4*/ 	.short	0x010a
        /*0ad6*/ 	.byte	0x3f
	.zero		1


	//   ....[78]....
        /*0ad8*/ 	.word	0x00015400
        /*0adc*/ 	.word	0x0000000f
        /*0ae0*/ 	.word	0x00028c50
        /*0ae4*/ 	.short	0x010a
        /*0ae6*/ 	.byte	0x3f
	.zero		1


	//   ....[79]....
        /*0ae8*/ 	.word	0x00015450
        /*0aec*/ 	.word	0x0000000f
        /*0af0*/ 	.word	0x00028c30
        /*0af4*/ 	.short	0x010a
        /*0af6*/ 	.byte	0x3f
	.zero		1


	//   ....[80]....
        /*0af8*/ 	.word	0x000154a0
        /*0afc*/ 	.word	0x0000000f
        /*0b00*/ 	.word	0x00028c50
        /*0b04*/ 	.short	0x010a
        /*0b06*/ 	.byte	0x3f
	.zero		1


	//   ....[81]....
        /*0b08*/ 	.word	0x00015640
        /*0b0c*/ 	.word	0x00000005
        /*0b10*/ 	.word	0x00028c20
        /*0b14*/ 	.short	0x010a
        /*0b16*/ 	.byte	0x3f
	.zero		1


	//   ....[82]....
        /*0b18*/ 	.word	0x00015690
        /*0b1c*/ 	.word	0x00000006
        /*0b20*/ 	.word	0x00028ca0
        /*0b24*/ 	.short	0x010a
        /*0b26*/ 	.byte	0x3f
	.zero		1


	//   ....[83]....
        /*0b28*/ 	.word	0x000156e0
        /*0b2c*/ 	.word	0x00000006
        /*0b30*/ 	.word	0x00028cc0
        /*0b34*/ 	.short	0x010a
        /*0b36*/ 	.byte	0x3f
	.zero		1


	//   ....[84]....
        /*0b38*/ 	.word	0x00015730
        /*0b3c*/ 	.word	0x00000007
        /*0b40*/ 	.word	0x00028ca0
        /*0b44*/ 	.short	0x010a
        /*0b46*/ 	.byte	0x3f
	.zero		1


	//   ....[85]....
        /*0b48*/ 	.word	0x00015780
        /*0b4c*/ 	.word	0x00000007
        /*0b50*/ 	.word	0x00028cc0
        /*0b54*/ 	.short	0x010a
        /*0b56*/ 	.byte	0x3f
	.zero		1


	//   ....[86]....
        /*0b58*/ 	.word	0x00015920
        /*0b5c*/ 	.word	0x00000005
        /*0b60*/ 	.word	0x00028c40
        /*0b64*/ 	.short	0x010a
        /*0b66*/ 	.byte	0x3f
	.zero		1


	//   ....[87]....
        /*0b68*/ 	.word	0x000159a0
        /*0b6c*/ 	.word	0x00000005
        /*0b70*/ 	.word	0x00028c20
        /*0b74*/ 	.short	0x010a
        /*0b76*/ 	.byte	0x3f
	.zero		1


	//   ....[88]....
        /*0b78*/ 	.word	0x000159f0
        /*0b7c*/ 	.word	0x00000002
        /*0b80*/ 	.word	0x00028c60
        /*0b84*/ 	.short	0x010a
        /*0b86*/ 	.byte	0x3f
	.zero		1


	//   ....[89]....
        /*0b88*/ 	.word	0x00015a40
        /*0b8c*/ 	.word	0x00000002
        /*0b90*/ 	.word	0x00028c40
        /*0b94*/ 	.short	0x010a
        /*0b96*/ 	.byte	0x3f
	.zero		1


	//   ....[90]....
        /*0b98*/ 	.word	0x00015a90
        /*0b9c*/ 	.word	0x00000002
        /*0ba0*/ 	.word	0x00028c60
        /*0ba4*/ 	.short	0x010a
        /*0ba6*/ 	.byte	0x3f
	.zero		1


	//   ....[91]....
        /*0ba8*/ 	.word	0x00015ae0
        /*0bac*/ 	.word	0x00000002
        /*0bb0*/ 	.word	0x00028c40
        /*0bb4*/ 	.short	0x010a
        /*0bb6*/ 	.byte	0x3f
	.zero		1


	//   ....[92]....
        /*0bb8*/ 	.word	0x00015b30
        /*0bbc*/ 	.word	0x00000002
        /*0bc0*/ 	.word	0x00028c60
        /*0bc4*/ 	.short	0x010a
        /*0bc6*/ 	.byte	0x3f
	.zero		1


	//   ....[93]....
        /*0bc8*/ 	.word	0x00015b80
        /*0bcc*/ 	.word	0x00000002
        /*0bd0*/ 	.word	0x00028c40
        /*0bd4*/ 	.short	0x010a
        /*0bd6*/ 	.byte	0x3f
	.zero		1


	//   ....[94]....
        /*0bd8*/ 	.word	0x00015bd0
        /*0bdc*/ 	.word	0x00000002
        /*0be0*/ 	.word	0x00028c60
        /*0be4*/ 	.short	0x010a
        /*0be6*/ 	.byte	0x3f
	.zero		1


	//   ....[95]....
        /*0be8*/ 	.word	0x00016580
        /*0bec*/ 	.word	0x00000000
        /*0bf0*/ 	.word	0x00028c20
        /*0bf4*/ 	.short	0x010a
        /*0bf6*/ 	.byte	0x3f
	.zero		1


	//   ....[96]....
        /*0bf8*/ 	.word	0x00016720
        /*0bfc*/ 	.word	0x00000006
        /*0c00*/ 	.word	0x00000000
        /*0c04*/ 	.short	0x010a
        /*0c06*/ 	.byte	0x3f
	.zero		1


	//   ....[97]....
        /*0c08*/ 	.word	0x00016770
        /*0c0c*/ 	.word	0x00000007
        /*0c10*/ 	.word	0x00000000
        /*0c14*/ 	.short	0x010a
        /*0c16*/ 	.byte	0x3f
	.zero		1


	//   ....[98]....
        /*0c18*/ 	.word	0x000167c0
        /*0c1c*/ 	.word	0x00000004
        /*0c20*/ 	.word	0x00000000
        /*0c24*/ 	.short	0x010a
        /*0c26*/ 	.byte	0x3f
	.zero		1


	//----- nvinfo : EIATTR_NUM_MBARRIERS
	.align		4
.L_231:
        /*0c28*/ 	.byte	0x03, 0x38
        /*0c2a*/ 	.short	0x0016


	//----- nvinfo : EIATTR_EXIT_INSTR_OFFSETS
	.align		4
        /*0c2c*/ 	.byte	0x04, 0x1c
        /*0c2e*/ 	.short	(.L_233 - .L_232)


	//   ....[0]....
.L_232:
        /*0c30*/ 	.word	0x00014c20


	//----- nvinfo : EIATTR_MAX_THREADS
	.align		4
.L_233:
        /*0c34*/ 	.byte	0x04, 0x05
        /*0c36*/ 	.short	(.L_235 - .L_234)
.L_234:
        /*0c38*/ 	.word	0x00000180
        /*0c3c*/ 	.word	0x00000001
        /*0c40*/ 	.word	0x00000001


	//----- nvinfo : EIATTR_CRS_STACK_SIZE
	.align		4
.L_235:
        /*0c44*/ 	.byte	0x04, 0x1e
        /*0c46*/ 	.short	(.L_237 - .L_236)
.L_236:
        /*0c48*/ 	.word	0x00000000


	//----- nvinfo : EIATTR_CBANK_PARAM_SIZE
	.align		4
.L_237:
        /*0c4c*/ 	.byte	0x03, 0x19
        /*0c4e*/ 	.short	0x0a70


	//----- nvinfo : EIATTR_PARAM_CBANK
	.align		4
        /*0c50*/ 	.byte	0x04, 0x0a
        /*0c52*/ 	.short	(.L_239 - .L_238)
	.align		4
.L_238:
        /*0c54*/ 	.word	index@(.nv.constant0._ZN7cutlass13device_kernelIN5flash11enable_sm90INS1_16FlashAttnFwdSm90INS1_25CollectiveMainloopFwdSm90ILi2EN4cute5tupleIJNS5_1CILi1EEES8_S8_EEENS6_IJNS7_ILi64EEESA_SA_EEELi512ENS_6half_tEfNS_4arch4Sm90ELb0ELb0ELb1ELb1ELb0ELb1ELb0ELb0ELb0ELb0ELb0ELb0EEENS1_21CollectiveEpilogueFwdINS6_IJSA_NS7_ILi512EEESA_EEES9_SC_SE_Li256ELb1ELb0ELb0ELb0EEENS1_36VarlenDynamicPersistentTileSchedulerILi64ELi64ELi256ELi32ELb0ELb0ELb1ELb0ELb1ELb1EEEEEEEEEvNT_6ParamsE)
        /*0c58*/ 	.short	0x0210
        /*0c5a*/ 	.short	0x0a70


	//----- nvinfo : EIATTR_SW_WAR
	.align		4
.L_239:
        /*0c5c*/ 	.byte	0x04, 0x36
        /*0c5e*/ 	.short	(.L_241 - .L_240)
.L_240:
        /*0c60*/ 	.word	0x00000008
.L_241:


//--------------------- .nv.info._ZN7cutlass13device_kernelIN5flash11enable_sm90INS1_16FlashAttnFwdSm90INS1_25CollectiveMainloopFwdSm90ILi2EN4cute5tupleIJNS5_1CILi1EEES8_S8_EEENS6_IJNS7_ILi64EEESA_SA_EEELi512ENS_6half_tEfNS_4arch4Sm90ELb0ELb0ELb1ELb1ELb0ELb0ELb1ELb0ELb0ELb0ELb0ELb0EEENS1_21CollectiveEpilogueFwdINS6_IJSA_NS7_ILi512EEESA_EEES9_SC_SE_Li256ELb1ELb0ELb0ELb0EEENS1_36VarlenDynamicPersistentTileSchedulerILi64ELi64ELi256ELi32ELb0ELb0ELb1ELb0ELb1ELb1EEEEEEEEEvNT_6ParamsE --------------------------
	.section	.nv.info._ZN7cutlass13device_kernelIN5flash11enable_sm90INS1_16FlashAttnFwdSm90INS1_25CollectiveMainloopFwdSm90ILi2EN4cute5tupleIJNS5_1CILi1EEES8_S8_EEENS6_IJNS7_ILi64EEESA_SA_EEELi512ENS_6half_tEfNS_4arch4Sm90ELb0ELb0ELb1ELb1ELb0ELb0ELb1ELb0ELb0ELb0ELb0ELb0EEENS1_21CollectiveEpilogueFwdINS6_IJSA_NS7_ILi512EEESA_EEES9_SC_SE_Li256ELb1ELb0ELb0ELb0EEENS1_36VarlenDynamicPersistentTileSchedulerILi64ELi64ELi256ELi32ELb0ELb0ELb1ELb0ELb1ELb1EEEEEEEEEvNT_6ParamsE,"",@"SHT_CUDA_INFO"
	.sectionflags	@""
	.align	4


	//----- nvinfo : EIATTR_CUDA_API_VERSION
	.align		4
        /*0000*/ 	.byte	0x04, 0x37
        /*0002*/ 	.short	(.L_243 - .L_242)
.L_242:
        /*0004*/ 	.word	0x00000082


	//----- nvinfo : EIATTR_KPARAM_INFO
	.align		4
.L_243:
        /*0008*/ 	.byte	0x04, 0x17
        /*000a*/ 	.short	(.L_245 - .L_244)
.L_244:
        /*000c*/ 	.word	0x00000000
        /*0010*/ 	.short	0x0000
        /*0012*/ 	.short	0x0070
        /*0014*/ 	.byte	0x00, 0xf0, 0x01, 0x2c


	//----- nvinfo : EIATTR_SPARSE_MMA_MASK
	.align		4
.L_245:
        /*0018*/ 	.byte	0x03, 0x50
        /*001a*/ 	.short	0x0000


	//----- nvinfo : EIATTR_MAXREG_COUNT
	.align		4
        /*001c*/ 	.byte	0x03, 0x1b
        /*001e*/ 	.short	0x00a8


	//----- nvinfo : EIATTR_NUM_BARRIERS
	.align		4
        /*0020*/ 	.byte	0x02, 0x4c
        /*0022*/ 	.byte	0x10
	.zero		1


	//----- nvinfo : EIATTR_EXTERNS
	.align		4
        /*0024*/ 	.byte	0x04, 0x0f
        /*0026*/ 	.short	(.L_247 - .L_246)


	//   ....[0]....
	.align		4
.L_246:
        /*0028*/ 	.word	index@(__assertfail)


	//----- nvinfo : EIATTR_ANNOTATIONS
	.align		4
.L_247:
        /*002c*/ 	.byte	0x04, 0x55
        /*002e*/ 	.short	(.L_249 - .L_248)


	//   ....[0]....
.L_248:
        /* <DEDUP_REMOVED lines=34> */


	//----- nvinfo : EIATTR_MERCURY_ISA_VERSION
	.align		4
.L_249:
        /*0240*/ 	.byte	0x03, 0x5f
        /*0242*/ 	.short	0x0101


	//----- nvinfo : EIATTR_UNUSED_LOAD_BYTE_OFFSET
	.align		4
        /*0244*/ 	.byte	0x04, 0x44
        /*0246*/ 	.short	(.L_251 - .L_250)


	//   ....[0]....
.L_250:
        /*0248*/ 	.word	0x00000a60
        /*024c*/ 	.word	0x0000fff0


	//   ....[1]....
        /*0250*/ 	.word	0x00009360
        /*0254*/ 	.word	0x0000fff0


	//----- nvinfo : EIATTR_INT_WARP_WIDE_INSTR_OFFSETS
	.align		4
.L_251:
        /*0258*/ 	.byte	0x04, 0x31
        /*025a*/ 	.short	(.L_253 - .L_252)


	//   ....[0]....
.L_252:
        /*025c*/ 	.word	0x00000190


	//   ....[1]....
        /*0260*/ 	.word	0x000001d0


	//   ....[2]....
        /*0264*/ 	.word	0x00000240


	//   ....[3]....
        /*0268*/ 	.word	0x000002b0


	//   ....[4]....
        /*026c*/ 	.word	0x0000cc20


	//   ....[5]....
        /*0270*/ 	.word	0x0000cce0


	//   ....[6]....
        /*0274*/ 	.word	0x0000d180


	//   ....[7]....
        /*0278*/ 	.word	0x0000d1b0


	//   ....[8]....
        /*027c*/ 	.word	0x0000fef0


	//   ....[9]....
        /*0280*/ 	.word	0x0000ffb0


	//----- nvinfo : EIATTR_COOP_GROUP_MASK_REGIDS
	.align		4
.L_253:
        /*0284*/ 	.byte	0x04, 0x29
        /*0286*/ 	.short	(.L_255 - .L_254)


	//   ....[0]....
.L_254:
        /*0288*/ 	.word	0xffffffff


	//   ....[1]....
        /*028c*/ 	.word	0xffffffff


	//   ....[2]....
        /*0290*/ 	.word	0xffffffff


	//   ....[3]....
        /*0294*/ 	.word	0xffffffff


	//   ....[4]....
        /*0298*/ 	.word	0xffffffff


	//   ....[5]....
        /*029c*/ 	.word	0xffffffff


	//   ....[6]....
        /*02a0*/ 	.word	0xffffffff


	//   ....[7]....
        /*02a4*/ 	.word	0xffffffff


	//   ....[8]....
        /*02a8*/ 	.word	0xffffffff


	//   ....[9]....
        /*02ac*/ 	.word	0xffffffff


	//   ....[10]....
        /*02b0*/ 	.word	0xffffffff


	//   ....[11]....
        /*02b4*/ 	.word	0xffffffff


	//   ....[12]....
        /*02b8*/ 	.word	0xffffffff


	//   ....[13]....
        /*02bc*/ 	.word	0xffffffff


	//   ....[14]....
        /*02c0*/ 	.word	0xffffffff


	//   ....[15]....
        /*02c4*/ 	.word	0xffffffff


	//   ....[16]....
        /*02c8*/ 	.word	0xffffffff


	//   ....[17]....
        /*02cc*/ 	.word	0xffffffff


	//   ....[18]....
        /*02d0*/ 	.word	0xffffffff


	//   ....[19]....
        /*02d4*/ 	.word	0xffffffff


	//   ....[20]....
        /*02d8*/ 	.word	0xffffffff


	//   ....[21]....
        /*02dc*/ 	.word	0xffffffff


	//   ....[22]....
        /*02e0*/ 	.word	0xffffffff


	//   ....[23]....
        /*02e4*/ 	.word	0xffffffff


	//   ....[24]....
        /*02e8*/ 	.word	0xffffffff


	//   ....[25]....
        /*02ec*/ 	.word	0xffffffff


	//   ....[26]....
        /*02f0*/ 	.word	0xffffffff


	//   ....[27]....
        /*02f4*/ 	.word	0xffffffff


	//   ....[28]....
        /*02f8*/ 	.word	0xffffffff


	//   ....[29]....
        /*02fc*/ 	.word	0xffffffff


	//   ....[30]....
        /*0300*/ 	.word	0xffffffff


	//   ....[31]....
        /*0304*/ 	.word	0xffffffff


	//   ....[32]....
        /*0308*/ 	.word	0xffffffff


	//   ....[33]....
        /*030c*/ 	.word	0xffffffff


	//   ....[34]....
        /*0310*/ 	.word	0xffffffff


	//   ....[35]....
        /*0314*/ 	.word	0xffffffff


	//   ....[36]....
        /*0318*/ 	.word	0xffffffff


	//   ....[37]....
        /*031c*/ 	.word	0xffffffff


	//   ....[38]....
        /*0320*/ 	.word	0xffffffff


	//   ....[39]....
        /*0324*/ 	.word	0xffffffff


	//   ....[40]....
        /*0328*/ 	.word	0xffffffff


	//   ....[41]....
        /*032c*/ 	.word	0xffffffff


	//   ....[42]....
        /*0330*/ 	.word	0xffffffff


	//   ....[43]....
        /*0334*/ 	.word	0xffffffff


	//   ....[44]....
        /*0338*/ 	.word	0xffffffff


	//   ....[45]....
        /*033c*/ 	.word	0xffffffff


	//   ....[46]....
        /*0340*/ 	.word	0xffffffff


	//   ....[47]....
        /*0344*/ 	.word	0xffffffff


	//   ....[48]....
        /*0348*/ 	.word	0xffffffff


	//   ....[49]....
        /*034c*/ 	.word	0xffffffff


	//   ....[50]....
        /*0350*/ 	.word	0xffffffff


	//   ....[51]....
        /*0354*/ 	.word	0xffffffff


	//   ....[52]....
        /*0358*/ 	.word	0xffffffff


	//   ....[53]....
        /*035c*/ 	.word	0xffffffff


	//   ....[54]....
        /*0360*/ 	.word	0xffffffff


	//   ....[55]....
        /*0364*/ 	.word	0xffffffff


	//   ....[56]....
        /*0368*/ 	.word	0xffffffff


	//   ....[57]....
        /*036c*/ 	.word	0xffffffff


	//   ....[58]....
        /*0370*/ 	.word	0xffffffff


	//   ....[59]....
        /*0374*/ 	.word	0xffffffff


	//   ....[60]....
        /*0378*/ 	.word	0x0500000f


	//   ....[61]....
        /*037c*/ 	.word	0x0500000f


	//   ....[62]....
        /*0380*/ 	.word	0x0500000f


	//   ....[63]....
        /*0384*/ 	.word	0x0500000f


	//   ....[64]....
        /*0388*/ 	.word	0x0500000f


	//   ....[65]....
        /*038c*/ 	.word	0x0500000f


	//   ....[66]....
        /*0390*/ 	.word	0x0500000f


	//   ....[67]....
        /*0394*/ 	.word	0x0500000f


	//   ....[68]....
        /*0398*/ 	.word	0x0500000f


	//   ....[69]....
        /*039c*/ 	.word	0x0500000f


	//   ....[70]....
        /*03a0*/ 	.word	0x0500000f


	//   ....[71]....
        /*03a4*/ 	.word	0x0500000f


	//   ....[72]....
        /*03a8*/ 	.word	0x0500000f


	//   ....[73]....
        /*03ac*/ 	.word	0x0500000f


	//   ....[74]....
        /*03b0*/ 	.word	0x0500000f


	//   ....[75]....
        /*03b4*/ 	.word	0x0500000f


	//   ....[76]....
        /*03b8*/ 	.word	0x0500000f


	//   ....[77]....
        /*03bc*/ 	.word	0x0500000f


	//   ....[78]....
        /*03c0*/ 	.word	0x0500000f


	//----- nvinfo : EIATTR_COOP_GROUP_INSTR_OFFSETS
	.align		4
.L_255:
        /*03c4*/ 	.byte	0x04, 0x28
        /*03c6*/ 	.short	(.L_257 - .L_256)


	//   ....[0]....
.L_256:
        /*03c8*/ 	.word	0x00000060


	//   ....[1]....
        /*03cc*/ 	.word	0x000001a0


	//   ....[2]....
        /*03d0*/ 	.word	0x000001e0


	//   ....[3]....
        /*03d4*/ 	.word	0x000003f0


	//   ....[4]....
        /*03d8*/ 	.word	0x00000550


	//   ....[5]....
        /*03dc*/ 	.word	0x00000670


	//   ....[6]....
        /*03e0*/ 	.word	0x000007d0


	//   ....[7]....
        /*03e4*/ 	.word	0x00001720


	//   ....[8]....
        /*03e8*/ 	.word	0x00002e70


	//   ....[9]....
        /*03ec*/ 	.word	0x000036b0


	//   ....[10]....
        /*03f0*/ 	.word	0x00004e00


	//   ....[11]....
        /*03f4*/ 	.word	0x00004ea0


	//   ....[12]....
        /*03f8*/ 	.word	0x000050d0


	//   ....[13]....
        /*03fc*/ 	.word	0x00005180


	//   ....[14]....
        /*0400*/ 	.word	0x00005960


	//   ....[15]....
        /*0404*/ 	.word	0x00005f40


	//   ....[16]....
        /*0408*/ 	.word	0x00007320


	//   ....[17]....
        /*040c*/ 	.word	0x000073b0


	//   ....[18]....
        /*0410*/ 	.word	0x000076c0


	//   ....[19]....
        /*0414*/ 	.word	0x00007820


	//   ....[20]....
        /*0418*/ 	.word	0x00008800


	//   ....[21]....
        /*041c*/ 	.word	0x00008870


	//   ....[22]....
        /*0420*/ 	.word	0x000088a0


	//   ....[23]....
        /*0424*/ 	.word	0x00008900


	//   ....[24]....
        /*0428*/ 	.word	0x00008910


	//   ....[25]....
        /*042c*/ 	.word	0x0000a290


	//   ....[26]....
        /*0430*/ 	.word	0x0000bce0


	//   ....[27]....
        /*0434*/ 	.word	0x0000be80


	//   ....[28]....
        /*0438*/ 	.word	0x0000beb0


	//   ....[29]....
        /*043c*/ 	.word	0x0000bef0


	//   ....[30]....
        /*0440*/ 	.word	0x0000bf50


	//   ....[31]....
        /*0444*/ 	.word	0x0000bfb0


	//   ....[32]....
        /*0448*/ 	.word	0x0000bff0


	//   ....[33]....
        /*044c*/ 	.word	0x0000c1b0


	//   ....[34]....
        /*0450*/ 	.word	0x0000c210


	//   ....[35]....
        /*0454*/ 	.word	0x0000c250


	//   ....[36]....
        /*0458*/ 	.word	0x0000c290


	//   ....[37]....
        /*045c*/ 	.word	0x0000c2c0


	//   ....[38]....
        /*0460*/ 	.word	0x0000c2f0


	//   ....[39]....
        /*0464*/ 	.word	0x0000c380


	//   ....[40]....
        /*0468*/ 	.word	0x0000c3b0


	//   ....[41]....
        /*046c*/ 	.word	0x0000c440


	//   ....[42]....
        /*0470*/ 	.word	0x00010040


	//   ....[43]....
        /*0474*/ 	.word	0x00010050


	//   ....[44]....
        /*0478*/ 	.word	0x00010170


	//   ....[45]....
        /*047c*/ 	.word	0x000101d0


	//   ....[46]....
        /*0480*/ 	.word	0x00010210


	//   ....[47]....
        /*0484*/ 	.word	0x00010250


	//   ....[48]....
        /*0488*/ 	.word	0x00010280


	//   ....[49]....
        /*048c*/ 	.word	0x000102b0


	//   ....[50]....
        /*0490*/ 	.word	0x00010450


	//   ....[51]....
        /*0494*/ 	.word	0x000104b0


	//   ....[52]....
        /*0498*/ 	.word	0x000104f0


	//   ....[53]....
        /*049c*/ 	.word	0x00010530


	//   ....[54]....
        /*04a0*/ 	.word	0x00010560


	//   ....[55]....
        /*04a4*/ 	.word	0x00010590


	//   ....[56]....
        /*04a8*/ 	.word	0x00010650


	//   ....[57]....
        /*04ac*/ 	.word	0x00010670


	//   ....[58]....
        /*04b0*/ 	.word	0x000106e0


	//   ....[59]....
        /*04b4*/ 	.word	0x00010b30


	//   ....[60]....
        /*04b8*/ 	.word	0x00011020


	//   ....[61]....
        /*04bc*/ 	.word	0x00011440


	//   ....[62]....
        /*04c0*/ 	.word	0x000114d0


	//   ....[63]....
        /*04c4*/ 	.word	0x00011570


	//   ....[64]....
        /*04c8*/ 	.word	0x00011620


	//   ....[65]....
        /*04cc*/ 	.word	0x000116a0


	//   ....[66]....
        /*04d0*/ 	.word	0x00011720


	//   ....[67]....
        /*04d4*/ 	.word	0x000117a0


	//   ....[68]....
        /*04d8*/ 	.word	0x00011820


	//   ....[69]....
        /*04dc*/ 	.word	0x000118b0


	//   ....[70]....
        /*04e0*/ 	.word	0x00011960


	//   ....[71]....
        /*04e4*/ 	.word	0x000119e0


	//   ....[72]....
        /*04e8*/ 	.word	0x00011a60


	//   ....[73]....
        /*04ec*/ 	.word	0x00011ae0


	//   ....[74]....
        /*04f0*/ 	.word	0x00011b60


	//   ....[75]....
        /*04f4*/ 	.word	0x00011bd0


	//   ....[76]....
        /*04f8*/ 	.word	0x00011c70


	//   ....[77]....
        /*04fc*/ 	.word	0x00011d00


	//   ....[78]....
        /*0500*/ 	.word	0x00011e20


	//----- nvinfo : EIATTR_REG_RECONFIG
	.align		4
.L_257:
        /*0504*/ 	.byte	0x01, 0x54
	.zero		2


	//----- nvinfo : EIATTR_SYSCALL_OFFSETS
	.align		4
        /*0508*/ 	.byte	0x04, 0x46
        /*050a*/ 	.short	(.L_259 - .L_258)


	//   ....[0]....
.L_258:
        /*050c*/ 	.word	0x00003030


	//   ....[1]....
        /*0510*/ 	.word	0x0000ce70


	//   ....[2]....
        /*0514*/ 	.word	0x0000cfb0


	//   ....[3]....
        /*0518*/ 	.word	0x0000d0b0


	//----- nvinfo : EIATTR_MBARRIER_INSTR_OFFSETS
	.align		4
.L_259:
        /*051c*/ 	.byte	0x04, 0x39
        /*051e*/ 	.short	(.L_261 - .L_260)


	//   ....[0]....
.L_260:
        /*0520*/ 	.word	0x000002d0
        /*0524*/ 	.word	0x000000ff
        /*0528*/ 	.word	0x00038800
        /*052c*/ 	.short	0x0100
        /*052e*/ 	.byte	0x08
	.zero		1


	//   ....[1]....
        /*0530*/ 	.word	0x000002e0
        /*0534*/ 	.word	0x000000ff
        /*0538*/ 	.word	0x00038810
        /*053c*/ 	.short	0x0100
        /*053e*/ 	.byte	0x08
	.zero		1


	//   ....[2]....
        /*0540*/ 	.word	0x000002f0
        /*0544*/ 	.word	0x000000ff
        /*0548*/ 	.word	0x00038820
        /*054c*/ 	.short	0x0100
        /*054e*/ 	.byte	0x08
	.zero		1


	//   ....[3]....
        /*0550*/ 	.word	0x000003a0
        /*0554*/ 	.word	0x000000ff
        /*0558*/ 	.word	0x00038830
        /*055c*/ 	.short	0x0100
        /*055e*/ 	.byte	0x06
	.zero		1


	//   ....[4]....
        /*0560*/ 	.word	0x000003b0
        /*0564*/ 	.word	0x000000ff
        /*0568*/ 	.word	0x00038840
        /*056c*/ 	.short	0x0100
        /*056e*/ 	.byte	0x06
	.zero		1


	//   ....[5]....
        /*0570*/ 	.word	0x000003c0
        /*0574*/ 	.word	0x000000ff
        /*0578*/ 	.word	0x00038838
        /*057c*/ 	.short	0x0100
        /*057e*/ 	.byte	0x06
	.zero		1


	//   ....[6]....
        /*0580*/ 	.word	0x000003d0
        /*0584*/ 	.word	0x000000ff
        /*0588*/ 	.word	0x00038848
        /*058c*/ 	.short	0x0100
        /*058e*/ 	.byte	0x06
	.zero		1


	//   ....[7]....
        /*0590*/ 	.word	0x00000500
        /*0594*/ 	.word	0x000000ff
        /*0598*/ 	.word	0x00038850
        /*059c*/ 	.short	0x0100
        /*059e*/ 	.byte	0x08
	.zero		1


	//   ....[8]....
        /*05a0*/ 	.word	0x00000510
        /*05a4*/ 	.word	0x000000ff
        /*05a8*/ 	.word	0x00038860
        /*05ac*/ 	.short	0x0100
        /*05ae*/ 	.byte	0x08
	.zero		1


	//   ....[9]....
        /*05b0*/ 	.word	0x00000520
        /*05b4*/ 	.word	0x000000ff
        /*05b8*/ 	.word	0x00038858
        /*05bc*/ 	.short	0x0100
        /*05be*/ 	.byte	0x08
	.zero		1


	//   ....[10]....
        /*05c0*/ 	.word	0x00000530
        /*05c4*/ 	.word	0x000000ff
        /*05c8*/ 	.word	0x00038868
        /*05cc*/ 	.short	0x0100
        /*05ce*/ 	.byte	0x08
	.zero		1


	//   ....[11]....
        /*05d0*/ 	.word	0x00000620
        /*05d4*/ 	.word	0x000000ff
        /*05d8*/ 	.word	0x00038870
        /*05dc*/ 	.short	0x0100
        /*05de*/ 	.byte	0x06
	.zero		1


	//   ....[12]....
        /*05e0*/ 	.word	0x00000630
        /*05e4*/ 	.word	0x000000ff
        /*05e8*/ 	.word	0x00038880
        /*05ec*/ 	.short	0x0100
        /*05ee*/ 	.byte	0x06
	.zero		1


	//   ....[13]....
        /*05f0*/ 	.word	0x00000640
        /*05f4*/ 	.word	0x000000ff
        /*05f8*/ 	.word	0x00038878
        /*05fc*/ 	.short	0x0100
        /*05fe*/ 	.byte	0x06
	.zero		1


	//   ....[14]....
        /*0600*/ 	.word	0x00000650
        /*0604*/ 	.word	0x000000ff
        /*0608*/ 	.word	0x00038888
        /*060c*/ 	.short	0x0100
        /*060e*/ 	.byte	0x06
	.zero		1


	//   ....[15]....
        /*0610*/ 	.word	0x00000780
        /*0614*/ 	.word	0x000000ff
        /*0618*/ 	.word	0x00038890
        /*061c*/ 	.short	0x0100
        /*061e*/ 	.byte	0x08
	.zero		1


	//   ....[16]....
        /*0620*/ 	.word	0x00000790
        /*0624*/ 	.word	0x000000ff
        /*0628*/ 	.word	0x000388a0
        /*062c*/ 	.short	0x0100
        /*062e*/ 	.byte	0x08
	.zero		1


	//   ....[17]....
        /*0630*/ 	.word	0x000007a0
        /*0634*/ 	.word	0x000000ff
        /*0638*/ 	.word	0x00038898
        /*063c*/ 	.short	0x0100
        /*063e*/ 	.byte	0x08
	.zero		1


	//   ....[18]....
        /*0640*/ 	.word	0x000007b0
        /*0644*/ 	.word	0x000000ff
        /*0648*/ 	.word	0x000388a8
        /*064c*/ 	.short	0x0100
        /*064e*/ 	.byte	0x08
	.zero		1


	//   ....[19]....
        /*0650*/ 	.word	0x000008e0
        /*0654*/ 	.word	0x000000ff
        /*0658*/ 	.word	0x000388b0
        /*065c*/ 	.short	0x0100
        /*065e*/ 	.byte	0x08
	.zero		1


	//   ....[20]....
        /*0660*/ 	.word	0x000008f0
        /*0664*/ 	.word	0x000000ff
        /*0668*/ 	.word	0x000388c0
        /*066c*/ 	.short	0x0100
        /*066e*/ 	.byte	0x08
	.zero		1


	//   ....[21]....
        /*0670*/ 	.word	0x00000900
        /*0674*/ 	.word	0x000000ff
        /*0678*/ 	.word	0x000388b8
        /*067c*/ 	.short	0x0100
        /*067e*/ 	.byte	0x08
	.zero		1


	//   ....[22]....
        /*0680*/ 	.word	0x00000910
        /*0684*/ 	.word	0x000000ff
        /*0688*/ 	.word	0x000388c8
        /*068c*/ 	.short	0x0100
        /*068e*/ 	.byte	0x08
	.zero		1


	//   ....[23]....
        /*0690*/ 	.word	0x00001a80
        /*0694*/ 	.word	0x00000004
        /*0698*/ 	.word	0x00000000
        /*069c*/ 	.short	0x0101
        /*069e*/ 	.byte	0x3f
	.zero		1


	//   ....[24]....
        /*06a0*/ 	.word	0x00002540
        /*06a4*/ 	.word	0x00000004
        /*06a8*/ 	.word	0x00000000
        /*06ac*/ 	.short	0x0101
        /*06ae*/ 	.byte	0x3f
	.zero		1


	//   ....[25]....
        /*06b0*/ 	.word	0x000030a0
        /*06b4*/ 	.word	0x000000ff
        /*06b8*/ 	.word	0x00038800
        /*06bc*/ 	.short	0x010a
        /*06be*/ 	.byte	0x25
	.zero		1


	//   ....[26]....
        /*06c0*/ 	.word	0x00003120
        /*06c4*/ 	.word	0x00000003
        /*06c8*/ 	.word	0x00038830
        /*06cc*/ 	.short	0x010a
        /*06ce*/ 	.byte	0x3f
	.zero		1


	//   ....[27]....
        /*06d0*/ 	.word	0x00003160
        /*06d4*/ 	.word	0x00000003
        /*06d8*/ 	.word	0x00038830
        /*06dc*/ 	.short	0x010a
        /*06de*/ 	.byte	0x3f
	.zero		1


	//   ....[28]....
        /*06e0*/ 	.word	0x000033e0
        /*06e4*/ 	.word	0x000000ff
        /*06e8*/ 	.word	0x00038810
        /*06ec*/ 	.short	0x010a
        /*06ee*/ 	.byte	0x25
	.zero		1


	//   ....[29]....
        /*06f0*/ 	.word	0x00003420
        /*06f4*/ 	.word	0x00000003
        /*06f8*/ 	.word	0x00038850
        /*06fc*/ 	.short	0x010a
        /*06fe*/ 	.byte	0x3f
	.zero		1


	//   ....[30]....
        /*0700*/ 	.word	0x00003460
        /*0704*/ 	.word	0x00000003
        /*0708*/ 	.word	0x00038850
        /*070c*/ 	.short	0x010a
        /*070e*/ 	.byte	0x3f
	.zero		1


	//   ....[31]....
        /*0710*/ 	.word	0x000053c0
        /*0714*/ 	.word	0x00000018
        /*0718*/ 	.word	0x00000000
        /*071c*/ 	.short	0x0101
        /*071e*/ 	.byte	0x3f
	.zero		1


	//   ....[32]....
        /*0720*/ 	.word	0x00005980
        /*0724*/ 	.word	0x00000003
        /*0728*/ 	.word	0x00000000
        /*072c*/ 	.short	0x0101
        /*072e*/ 	.byte	0x3f
	.zero		1


	//   ....[33]....
        /*0730*/ 	.word	0x00005ac0
        /*0734*/ 	.word	0x000000ff
        /*0738*/ 	.word	0x00038830
        /*073c*/ 	.short	0x010a
        /*073e*/ 	.byte	0x06
	.zero		1


	//   ....[34]....
        /*0740*/ 	.word	0x00005b00
        /*0744*/ 	.word	0x000000ff
        /*0748*/ 	.word	0x00038830
        /*074c*/ 	.short	0x010a
        /*074e*/ 	.byte	0x06
	.zero		1


	//   ....[35]....
        /*0750*/ 	.word	0x00005d50
        /*0754*/ 	.word	0x000000ff
        /*0758*/ 	.word	0x00038850
        /*075c*/ 	.short	0x010a
        /*075e*/ 	.byte	0x06
	.zero		1


	//   ....[36]....
        /*0760*/ 	.word	0x00005d90
        /*0764*/ 	.word	0x000000ff
        /*0768*/ 	.word	0x00038850
        /*076c*/ 	.short	0x010a
        /*076e*/ 	.byte	0x06
	.zero		1


	//   ....[37]....
        /*0770*/ 	.word	0x00007bb0
        /*0774*/ 	.word	0x00000098
        /*0778*/ 	.word	0x00000000
        /*077c*/ 	.short	0x0101
        /*077e*/ 	.byte	0x3f
	.zero		1


	//   ....[38]....
        /*0780*/ 	.word	0x00008820
        /*0784*/ 	.word	0x00000003
        /*0788*/ 	.word	0x00000000
        /*078c*/ 	.short	0x0101
        /*078e*/ 	.byte	0x3f
	.zero		1


	//   ....[39]....
        /*0790*/ 	.word	0x0000ad00
        /*0794*/ 	.word	0x000000ff
        /*0798*/ 	.word	0x00000000
        /*079c*/ 	.short	0x0101
        /*079e*/ 	.byte	0x04
	.zero		1


	//   ....[40]....
        /*07a0*/ 	.word	0x0000d630
        /*07a4*/ 	.word	0x00000008
        /*07a8*/ 	.word	0x00038840
        /*07ac*/ 	.short	0x010a
        /*07ae*/ 	.byte	0x3f
	.zero		1


	//   ....[41]....
        /*07b0*/ 	.word	0x0000de30
        /*07b4*/ 	.word	0x0000000b
        /*07b8*/ 	.word	0x00038820
        /*07bc*/ 	.short	0x010a
        /*07be*/ 	.byte	0x3f
	.zero		1


	//   ....[42]....
        /*07c0*/ 	.word	0x0000df00
        /*07c4*/ 	.word	0x00000006
        /*07c8*/ 	.word	0x00038860
        /*07cc*/ 	.short	0x010a
        /*07ce*/ 	.byte	0x3f
	.zero		1


	//   ....[43]....
        /*07d0*/ 	.word	0x0000e6c0
        /*07d4*/ 	.word	0x00000002
        /*07d8*/ 	.word	0x00038840
        /*07dc*/ 	.short	0x010a
        /*07de*/ 	.byte	0x3f
	.zero		1


	//   ....[44]....
        /*07e0*/ 	.word	0x0000e8d0
        /*07e4*/ 	.word	0x00000002
        /*07e8*/ 	.word	0x00038860
        /*07ec*/ 	.short	0x010a
        /*07ee*/ 	.byte	0x3f
	.zero		1


	//   ....[45]....
        /*07f0*/ 	.word	0x0000ef90
        /*07f4*/ 	.word	0x00000002
        /*07f8*/ 	.word	0x00038840
        /*07fc*/ 	.short	0x010a
        /*07fe*/ 	.byte	0x3f
	.zero		1


	//   ....[46]....
        /*0800*/ 	.word	0x0000f190
        /*0804*/ 	.word	0x00000002
        /*0808*/ 	.word	0x00038860
        /*080c*/ 	.short	0x010a
        /*080e*/ 	.byte	0x3f
	.zero		1


	//   ....[47]....
        /*0810*/ 	.word	0x0000f7c0
        /*0814*/ 	.word	0x00000002
        /*0818*/ 	.word	0x00038840
        /*081c*/ 	.short	0x010a
        /*081e*/ 	.byte	0x3f
	.zero		1


	//   ....[48]....
        /*0820*/ 	.word	0x0000f9d0
        /*0824*/ 	.word	0x00000002
        /*0828*/ 	.word	0x00038860
        /*082c*/ 	.short	0x010a
        /*082e*/ 	.byte	0x3f
	.zero		1


	//   ....[49]....
        /*0830*/ 	.word	0x00010ac0
        /*0834*/ 	.word	0x00000000
        /*0838*/ 	.word	0x00038820
        /*083c*/ 	.short	0x010a
        /*083e*/ 	.byte	0x3f
	.zero		1


	//   ....[50]....
        /*0840*/ 	.word	0x00010c20
        /*0844*/ 	.word	0x00000006
        /*0848*/ 	.word	0x00000000
        /*084c*/ 	.short	0x010a
        /*084e*/ 	.byte	0x3f
	.zero		1


	//   ....[51]....
        /*0850*/ 	.word	0x00010ca0
        /*0854*/ 	.word	0x00000007
        /*0858*/ 	.word	0x00000000
        /*085c*/ 	.short	0x010a
        /*085e*/ 	.byte	0x3f
	.zero		1


	//   ....[52]....
        /*0860*/ 	.word	0x00010ce0
        /*0864*/ 	.word	0x00000004
        /*0868*/ 	.word	0x00000000
        /*086c*/ 	.short	0x010a
        /*086e*/ 	.byte	0x3f
	.zero		1


	//   ....[53]....
        /*0870*/ 	.word	0x00010d10
        /*0874*/ 	.word	0x00000003
        /*0878*/ 	.word	0x00000000
        /*087c*/ 	.short	0x010a
        /*087e*/ 	.byte	0x3f
	.zero		1


	//   ....[54]....
        /*0880*/ 	.word	0x00010d80
        /*0884*/ 	.word	0x00000003
        /*0888*/ 	.word	0x00038800
        /*088c*/ 	.short	0x010a
        /*088e*/ 	.byte	0x3f
	.zero		1


	//   ....[55]....
        /*0890*/ 	.word	0x00010dd0
        /*0894*/ 	.word	0x00000003
        /*0898*/ 	.word	0x00038830
        /*089c*/ 	.short	0x010a
        /*089e*/ 	.byte	0x3f
	.zero		1


	//   ....[56]....
        /*08a0*/ 	.word	0x00010e30
        /*08a4*/ 	.word	0x00000005
        /*08a8*/ 	.word	0x00038810
        /*08ac*/ 	.short	0x010a
        /*08ae*/ 	.byte	0x3f
	.zero		1


	//   ....[57]....
        /*08b0*/ 	.word	0x00010e80
        /*08b4*/ 	.word	0x00000003
        /*08b8*/ 	.word	0x00038850
        /*08bc*/ 	.short	0x010a
        /*08be*/ 	.byte	0x3f
	.zero		1


	//   ....[58]....
        /*08c0*/ 	.word	0x00010ee0
        /*08c4*/ 	.word	0x00000005
        /*08c8*/ 	.word	0x00038830
        /*08cc*/ 	.short	0x010a
        /*08ce*/ 	.byte	0x3f
	.zero		1


	//   ....[59]....
        /*08d0*/ 	.word	0x00010f40
        /*08d4*/ 	.word	0x00000005
        /*08d8*/ 	.word	0x00038850
        /*08dc*/ 	.short	0x010a
        /*08de*/ 	.byte	0x3f
	.zero		1


	//   ....[60]....
        /*08e0*/ 	.word	0x000110e0
        /*08e4*/ 	.word	0x00000008
        /*08e8*/ 	.word	0x00038840
        /*08ec*/ 	.short	0x010a
        /*08ee*/ 	.byte	0x3f
	.zero		1


	//   ....[61]....
        /*08f0*/ 	.word	0x00011160
        /*08f4*/ 	.word	0x00000008
        /*08f8*/ 	.word	0x00038820
        /*08fc*/ 	.short	0x010a
        /*08fe*/ 	.byte	0x3f
	.zero		1


	//   ....[62]....
        /*0900*/ 	.word	0x000111b0
        /*0904*/ 	.word	0x00000006
        /*0908*/ 	.word	0x00038860
        /*090c*/ 	.short	0x010a
        /*090e*/ 	.byte	0x3f
	.zero		1


	//   ....[63]....
        /*0910*/ 	.word	0x00011200
        /*0914*/ 	.word	0x00000002
        /*0918*/ 	.word	0x00038840
        /*091c*/ 	.short	0x010a
        /*091e*/ 	.byte	0x3f
	.zero		1


	//   ....[64]....
        /*0920*/ 	.word	0x00011250
        /*0924*/ 	.word	0x00000002
        /*0928*/ 	.word	0x00038860
        /*092c*/ 	.short	0x010a
        /*092e*/ 	.byte	0x3f
	.zero		1


	//   ....[65]....
        /*0930*/ 	.word	0x000112a0
        /*0934*/ 	.word	0x00000002
        /*0938*/ 	.word	0x00038840
        /*093c*/ 	.short	0x010a
        /*093e*/ 	.byte	0x3f
	.zero		1


	//   ....[66]....
        /*0940*/ 	.word	0x000112f0
        /*0944*/ 	.word	0x00000002
        /*0948*/ 	.word	0x00038860
        /*094c*/ 	.short	0x010a
        /*094e*/ 	.byte	0x3f
	.zero		1


	//   ....[67]....
        /*0950*/ 	.word	0x00011340
        /*0954*/ 	.word	0x00000002
        /*0958*/ 	.word	0x00038840
        /*095c*/ 	.short	0x010a
        /*095e*/ 	.byte	0x3f
	.zero		1


	//   ....[68]....
        /*0960*/ 	.word	0x00011390
        /*0964*/ 	.word	0x00000002
        /*0968*/ 	.word	0x00038860
        /*096c*/ 	.short	0x010a
        /*096e*/ 	.byte	0x3f
	.zero		1


	//   ....[69]....
        /*0970*/ 	.word	0x00011d40
        /*0974*/ 	.word	0x00000000
        /*0978*/ 	.word	0x00038820
        /*097c*/ 	.short	0x010a
        /*097e*/ 	.byte	0x3f
	.zero		1


	//   ....[70]....
        /*0980*/ 	.word	0x00011ee0
        /*0984*/ 	.word	0x00000006
        /*0988*/ 	.word	0x00000000
        /*098c*/ 	.short	0x010a
        /*098e*/ 	.byte	0x3f
	.zero		1


	//   ....[71]....
        /*0990*/ 	.word	0x00011f30
        /*0994*/ 	.word	0x00000007
        /*0998*/ 	.word	0x00000000
        /*099c*/ 	.short	0x010a
        /*099e*/ 	.byte	0x3f
	.zero		1


	//   ....[72]....
        /*09a0*/ 	.word	0x00011f80
        /*09a4*/ 	.word	0x00000004
        /*09a8*/ 	.word	0x00000000
        /*09ac*/ 	.short	0x010a
        /*09ae*/ 	.byte	0x3f
	.zero		1


	//----- nvinfo : EIATTR_NUM_MBARRIERS
	.align		4
.L_261:
        /*09b0*/ 	.byte	0x03, 0x38
        /*09b2*/ 	.short	0x0017


	//----- nvinfo : EIATTR_EXIT_INSTR_OFFSETS
	.align		4
        /*09b4*/ 	.byte	0x04, 0x1c
        /*09b6*/ 	.short	(.L_263 - .L_262)


	//   ....[0]....
.L_262:
        /*09b8*/ 	.word	0x00000a90


	//   ....[1]....
        /*09bc*/ 	.word	0x0000bca0


	//   ....[2]....
        /*09c0*/ 	.word	0x0000bd00


	//   ....[3]....
        /*09c4*/ 	.word	0x00010d60


	//----- nvinfo : EIATTR_MAX_THREADS
	.align		4
.L_263:
        /*09c8*/ 	.byte	0x04, 0x05
        /*09ca*/ 	.short	(.L_265 - .L_264)
.L_264:
        /*09cc*/ 	.word	0x00000180
        /*09d0*/ 	.word	0x00000001
        /*09d4*/ 	.word	0x00000001


	//----- nvinfo : EIATTR_CRS_STACK_SIZE
	.align		4
.L_265:
        /*09d8*/ 	.byte	0x04, 0x1e
        /*09da*/ 	.short	(.L_267 - .L_266)
.L_266:
        /*09dc*/ 	.word	0x00000000


	//----- nvinfo : EIATTR_CBANK_PARAM_SIZE
	.align		4
.L_267:
        /*09e0*/ 	.byte	0x03, 0x19
        /*09e2*/ 	.short	0x0b70


	//----- nvinfo : EIATTR_PARAM_CBANK
	.align		4
        /*09e4*/ 	.byte	0x04, 0x0a
        /*09e6*/ 	.short	(.L_269 - .L_268)
	.align		4
.L_268:
        /*09e8*/ 	.word	index@(.nv.constant0._ZN7cutlass13device_kernelIN5flash11enable_sm90INS1_16FlashAttnFwdSm90INS1_25CollectiveMainloopFwdSm90ILi2EN4cute5tupleIJNS5_1CILi1EEES8_S8_EEENS6_IJNS7_ILi64EEESA_SA_EEELi512ENS_6half_tEfNS_4arch4Sm90ELb0ELb0ELb1ELb1ELb0ELb0ELb1ELb0ELb0ELb0ELb0ELb0EEENS1_21CollectiveEpilogueFwdINS6_IJSA_NS7_ILi512EEESA_EEES9_SC_SE_Li256ELb1ELb0ELb0ELb0EEENS1_36VarlenDynamicPersistentTileSchedulerILi64ELi64ELi256ELi32ELb0ELb0ELb1ELb0ELb1ELb1EEEEEEEEEvNT_6ParamsE)
        /*09ec*/ 	.short	0x0210
        /*09ee*/ 	.short	0x0b70


	//----- nvinfo : EIATTR_SW_WAR
	.align		4
.L_269:
        /*09f0*/ 	.byte	0x04, 0x36
        /*09f2*/ 	.short	(.L_271 - .L_270)
.L_270:
        /*09f4*/ 	.word	0x00000008
.L_271:


//--------------------- .nv.info._ZN7cutlass13device_kernelIN5flash11enable_sm90INS1_16FlashAttnFwdSm90INS1_25CollectiveMainloopFwdSm90ILi2EN4cute5tupleIJNS5_1CILi1EEES8_S8_EEENS6_IJNS7_ILi64EEESA_SA_EEELi512ENS_6half_tEfNS_4arch4Sm90ELb0ELb0ELb1ELb1ELb0ELb1ELb1ELb0ELb0ELb0ELb0ELb0EEENS1_21CollectiveEpilogueFwdINS6_IJSA_NS7_ILi512EEESA_EEES9_SC_SE_Li256ELb1ELb0ELb0ELb0EEENS1_36VarlenDynamicPersistentTileSchedulerILi64ELi64ELi256ELi32ELb0ELb0ELb1ELb0ELb1ELb1EEEEEEEEEvNT_6ParamsE --------------------------
	.section	.nv.info._ZN7cutlass13device_kernelIN5flash11enable_sm90INS1_16FlashAttnFwdSm90INS1_25CollectiveMainloopFwdSm90ILi2EN4cute5tupleIJNS5_1CILi1EEES8_S8_EEENS6_IJNS7_ILi64EEESA_SA_EEELi512ENS_6half_tEfNS_4arch4Sm90ELb0ELb0ELb1ELb1ELb0ELb1ELb1ELb0ELb0ELb0ELb0ELb0EEENS1_21CollectiveEpilogueFwdINS6_IJSA_NS7_ILi512EEESA_EEES9_SC_SE_Li256ELb1ELb0ELb0ELb0EEENS1_36VarlenDynamicPersistentTileSchedulerILi64ELi64ELi256ELi32ELb0ELb0ELb1ELb0ELb1ELb1EEEEEEEEEvNT_6ParamsE,"",@"SHT_CUDA_INFO"
	.sectionflags	@""
	.align	4


	//----- nvinfo : EIATTR_CUDA_API_VERSION
	.align		4
        /*0000*/ 	.byte	0x04, 0x37
        /*0002*/ 	.short	(.L_273 - .L_272)
.L_272:
        /*0004*/ 	.word	0x00000082


	//----- nvinfo : EIATTR_KPARAM_INFO
	.align		4
.L_273:
        /*0008*/ 	.byte	0x04, 0x17
        /*000a*/ 	.short	(.L_275 - .L_274)
.L_274:
        /*000c*/ 	.word	0x00000000
        /*0010*/ 	.short	0x0000
        /*0012*/ 	.short	0x0070
        /*0014*/ 	.byte	0x00, 0xf0, 0x01, 0x2c


	//----- nvinfo : EIATTR_SPARSE_MMA_MASK
	.align		4
.L_275:
        /*0018*/ 	.byte	0x03, 0x50
        /*001a*/ 	.short	0x0000


	//----- nvinfo : EIATTR_MAXREG_COUNT
	.align		4
        /*001c*/ 	.byte	0x03, 0x1b
        /*001e*/ 	.short	0x00a8


	//----- nvinfo : EIATTR_NUM_BARRIERS
	.align		4
        /*0020*/ 	.byte	0x02, 0x4c
        /*0022*/ 	.byte	0x10
	.zero		1


	//----- nvinfo : EIATTR_EXTERNS
	.align		4
        /*0024*/ 	.byte	0x04, 0x0f
        /*0026*/ 	.short	(.L_277 - .L_276)


	//   ....[0]....
	.align		4
.L_276:
        /*0028*/ 	.word	index@(__assertfail)


	//----- nvinfo : EIATTR_ANNOTATIONS
	.align		4
.L_277:
        /*002c*/ 	.byte	0x04, 0x55
        /*002e*/ 	.short	(.L_279 - .L_278)


	//   ....[0]....
.L_278:
        /* <DEDUP_REMOVED lines=45> */


	//----- nvinfo : EIATTR_MERCURY_ISA_VERSION
	.align		4
.L_279:
        /*02f0*/ 	.byte	0x03, 0x5f
        /*02f2*/ 	.short	0x0101


	//----- nvinfo : EIATTR_UNUSED_LOAD_BYTE_OFFSET
	.align		4
        /*02f4*/ 	.byte	0x04, 0x44
        /*02f6*/ 	.short	(.L_281 - .L_280)


	//   ....[0]....
.L_280:
        /*02f8*/ 	.word	0x00000b30
        /*02fc*/ 	.word	0x0000fff0


	//   ....[1]....
        /*0300*/ 	.word	0x0000f880
        /*0304*/ 	.word	0x0000fff0


	//----- nvinfo : EIATTR_INT_WARP_WIDE_INSTR_OFFSETS
	.align		4
.L_281:
        /*0308*/ 	.byte	0x04, 0x31
        /*030a*/ 	.short	(.L_283 - .L_282)


	//   ....[0]....
.L_282:
        /*030c*/ 	.word	0x000001f0


	//   ....[1]....
        /*0310*/ 	.word	0x00000230


	//   ....[2]....
        /*0314*/ 	.word	0x000002a0


	//   ....[3]....
        /*0318*/ 	.word	0x00000310


	//   ....[4]....
        /*031c*/ 	.word	0x00014030


	//   ....[5]....
        /*0320*/ 	.word	0x000140e0


	//   ....[6]....
        /*0324*/ 	.word	0x00014570


	//   ....[7]....
        /*0328*/ 	.word	0x000145a0


	//   ....[8]....
        /*032c*/ 	.word	0x000172f0


	//   ....[9]....
        /*0330*/ 	.word	0x000173a0


	//----- nvinfo : EIATTR_COOP_GROUP_MASK_REGIDS
	.align		4
.L_283:
        /*0334*/ 	.byte	0x04, 0x29
        /*0336*/ 	.short	(.L_285 - .L_284)


	//   ....[0]....
.L_284:
        /*0338*/ 	.word	0xffffffff


	//   ....[1]....
        /*033c*/ 	.word	0xffffffff


	//   ....[2]....
        /*0340*/ 	.word	0xffffffff


	//   ....[3]....
        /*0344*/ 	.word	0xffffffff


	//   ....[4]....
        /*0348*/ 	.word	0xffffffff


	//   ....[5]....
        /*034c*/ 	.word	0xffffffff


	//   ....[6]....
        /*0350*/ 	.word	0xffffffff


	//   ....[7]....
        /*0354*/ 	.word	0xffffffff


	//   ....[8]....
        /*0358*/ 	.word	0xffffffff


	//   ....[9]....
        /*035c*/ 	.word	0xffffffff


	//   ....[10]....
        /*0360*/ 	.word	0xffffffff


	//   ....[11]....
        /*0364*/ 	.word	0xffffffff


	//   ....[12]....
        /*0368*/ 	.word	0xffffffff


	//   ....[13]....
        /*036c*/ 	.word	0xffffffff


	//   ....[14]....
        /*0370*/ 	.word	0xffffffff


	//   ....[15]....
        /*0374*/ 	.word	0xffffffff


	//   ....[16]....
        /*0378*/ 	.word	0xffffffff


	//   ....[17]....
        /*037c*/ 	.word	0xffffffff


	//   ....[18]....
        /*0380*/ 	.word	0xffffffff


	//   ....[19]....
        /*0384*/ 	.word	0xffffffff


	//   ....[20]....
        /*0388*/ 	.word	0xffffffff


	//   ....[21]....
        /*038c*/ 	.word	0xffffffff


	//   ....[22]....
        /*0390*/ 	.word	0xffffffff


	//   ....[23]....
        /*0394*/ 	.word	0xffffffff


	//   ....[24]....
        /*0398*/ 	.word	0xffffffff


	//   ....[25]....
        /*039c*/ 	.word	0xffffffff


	//   ....[26]....
        /*03a0*/ 	.word	0xffffffff


	//   ....[27]....
        /*03a4*/ 	.word	0xffffffff


	//   ....[28]....
        /*03a8*/ 	.word	0xffffffff


	//   ....[29]....
        /*03ac*/ 	.word	0xffffffff


	//   ....[30]....
        /*03b0*/ 	.word	0xffffffff


	//   ....[31]....
        /*03b4*/ 	.word	0xffffffff


	//   ....[32]....
        /*03b8*/ 	.word	0xffffffff


	//   ....[33]....
        /*03bc*/ 	.word	0xffffffff


	//   ....[34]....
        /*03c0*/ 	.word	0xffffffff


	//   ....[35]....
        /*03c4*/ 	.word	0xffffffff


	//   ....[36]....
        /*03c8*/ 	.word	0xffffffff


	//   ....[37]....
        /*03cc*/ 	.word	0xffffffff


	//   ....[38]....
        /*03d0*/ 	.word	0xffffffff


	//   ....[39]....
        /*03d4*/ 	.word	0xffffffff


	//   ....[40]....
        /*03d8*/ 	.word	0xffffffff


	//   ....[41]....
        /*03dc*/ 	.word	0xffffffff


	//   ....[42]....
        /*03e0*/ 	.word	0xffffffff


	//   ....[43]....
        /*03e4*/ 	.word	0xffffffff


	//   ....[44]....
        /*03e8*/ 	.word	0xffffffff


	//   ....[45]....
        /*03ec*/ 	.word	0xffffffff


	//   ....[46]....
        /*03f0*/ 	.word	0xffffffff


	//   ....[47]....
        /*03f4*/ 	.word	0xffffffff


	//   ....[48]....
        /*03f8*/ 	.word	0xffffffff


	//   ....[49]....
        /*03fc*/ 	.word	0xffffffff


	//   ....[50]....
        /*0400*/ 	.word	0xffffffff


	//   ....[51]....
        /*0404*/ 	.word	0xffffffff


	//   ....[52]....
        /*0408*/ 	.word	0xffffffff


	//   ....[53]....
        /*040c*/ 	.word	0xffffffff


	//   ....[54]....
        /*0410*/ 	.word	0xffffffff


	//   ....[55]....
        /*0414*/ 	.word	0xffffffff


	//   ....[56]....
        /*0418*/ 	.word	0xffffffff


	//   ....[57]....
        /*041c*/ 	.word	0xffffffff


	//   ....[58]....
        /*0420*/ 	.word	0xffffffff


	//   ....[59]....
        /*0424*/ 	.word	0xffffffff


	//   ....[60]....
        /*0428*/ 	.word	0x0500000f


	//   ....[61]....
        /*042c*/ 	.word	0x0500000f


	//   ....[62]....
        /*0430*/ 	.word	0x0500000f


	//   ....[63]....
        /*0434*/ 	.word	0x0500000f


	//   ....[64]....
        /*0438*/ 	.word	0x0500000f


	//   ....[65]....
        /*043c*/ 	.word	0x0500000f


	//   ....[66]....
        /*0440*/ 	.word	0x0500000f


	//   ....[67]....
        /*0444*/ 	.word	0x0500000f


	//   ....[68]....
        /*0448*/ 	.word	0x0500000f


	//   ....[69]....
        /*044c*/ 	.word	0x0500000f


	//   ....[70]....
        /*0450*/ 	.word	0x0500000f


	//   ....[71]....
        /*0454*/ 	.word	0x0500000f


	//   ....[72]....
        /*0458*/ 	.word	0x0500000f


	//   ....[73]....
        /*045c*/ 	.word	0x0500000f


	//   ....[74]....
        /*0460*/ 	.word	0x0500000f


	//   ....[75]....
        /*0464*/ 	.word	0x0500000f


	//   ....[76]....
        /*0468*/ 	.word	0x0500000f


	//   ....[77]....
        /*046c*/ 	.word	0x0500000f


	//   ....[78]....
        /*0470*/ 	.word	0x0500000f


	//   ....[79]....
        /*0474*/ 	.word	0x0500000f


	//   ....[80]....
        /*0478*/ 	.word	0x0500000f


	//   ....[81]....
        /*047c*/ 	.word	0x0500000f


	//   ....[82]....
        /*0480*/ 	.word	0x0500000f


	//   ....[83]....
        /*0484*/ 	.word	0x0500000f


	//   ....[84]....
        /*0488*/ 	.word	0x0500000f


	//   ....[85]....
        /*048c*/ 	.word	0x0500000f


	//   ....[86]....
        /*0490*/ 	.word	0x0500000f


	//   ....[87]....
        /*0494*/ 	.word	0x0500000f


	//----- nvinfo : EIATTR_COOP_GROUP_INSTR_OFFSETS
	.align		4
.L_285:
        /*0498*/ 	.byte	0x04, 0x28
        /*049a*/ 	.short	(.L_287 - .L_286)


	//   ....[0]....
.L_286:
        /*049c*/ 	.word	0x00000060


	//   ....[1]....
        /*04a0*/ 	.word	0x00000200


	//   ....[2]....
        /*04a4*/ 	.word	0x00000240


	//   ....[3]....
        /*04a8*/ 	.word	0x00000450


	//   ....[4]....
        /*04ac*/ 	.word	0x000005b0


	//   ....[5]....
        /*04b0*/ 	.word	0x000006d0


	//   ....[6]....
        /*04b4*/ 	.word	0x00000830


	//   ....[7]....
        /*04b8*/ 	.word	0x000045f0


	//   ....[8]....
        /*04bc*/ 	.word	0x00005f10


	//   ....[9]....
        /*04c0*/ 	.word	0x00008b20


	//   ....[10]....
        /*04c4*/ 	.word	0x0000a9a0


	//   ....[11]....
        /*04c8*/ 	.word	0x0000aa40


	//   ....[12]....
        /*04cc*/ 	.word	0x0000ac70


	//   ....[13]....
        /*04d0*/ 	.word	0x0000ad00


	//   ....[14]....
        /*04d4*/ 	.word	0x0000b5f0


	//   ....[15]....
        /*04d8*/ 	.word	0x0000c630


	//   ....[16]....
        /*04dc*/ 	.word	0x0000d7f0


	//   ....[17]....
        /*04e0*/ 	.word	0x0000d8c0


	//   ....[18]....
        /*04e4*/ 	.word	0x0000dbc0


	//   ....[19]....
        /*04e8*/ 	.word	0x0000dd80


	//   ....[20]....
        /*04ec*/ 	.word	0x0000ed40


	//   ....[21]....
        /*04f0*/ 	.word	0x0000ed90


	//   ....[22]....
        /*04f4*/ 	.word	0x0000edc0


	//   ....[23]....
        /*04f8*/ 	.word	0x0000ee30


	//   ....[24]....
        /*04fc*/ 	.word	0x0000ee40


	//   ....[25]....
        /*0500*/ 	.word	0x00010820


	//   ....[26]....
        /*0504*/ 	.word	0x00011fa0


	//   ....[27]....
        /*0508*/ 	.word	0x00012130


	//   ....[28]....
        /*050c*/ 	.word	0x00012160


	//   ....[29]....
        /*0510*/ 	.word	0x000121a0


	//   ....[30]....
        /*0514*/ 	.word	0x00012200


	//   ....[31]....
        /*0518*/ 	.word	0x00012260


	//   ....[32]....
        /*051c*/ 	.word	0x000122a0


	//   ....[33]....
        /*0520*/ 	.word	0x00012450


	//   ....[34]....
        /*0524*/ 	.word	0x000124b0


	//   ....[35]....
        /*0528*/ 	.word	0x000124f0


	//   ....[36]....
        /*052c*/ 	.word	0x00012530


	//   ....[37]....
        /*0530*/ 	.word	0x00012560


	//   ....[38]....
        /*0534*/ 	.word	0x00012590


	//   ....[39]....
        /*0538*/ 	.word	0x00012620


	//   ....[40]....
        /*053c*/ 	.word	0x00012650


	//   ....[41]....
        /*0540*/ 	.word	0x000126e0


	//   ....[42]....
        /*0544*/ 	.word	0x00017430


	//   ....[43]....
        /*0548*/ 	.word	0x00017440


	//   ....[44]....
        /*054c*/ 	.word	0x00017550


	//   ....[45]....
        /*0550*/ 	.word	0x000175b0


	//   ....[46]....
        /*0554*/ 	.word	0x000175f0


	//   ....[47]....
        /*0558*/ 	.word	0x00017630


	//   ....[48]....
        /*055c*/ 	.word	0x00017660


	//   ....[49]....
        /*0560*/ 	.word	0x00017690


	//   ....[50]....
        /*0564*/ 	.word	0x00017820


	//   ....[51]....
        /*0568*/ 	.word	0x00017880


	//   ....[52]....
        /*056c*/ 	.word	0x000178c0


	//   ....[53]....
        /*0570*/ 	.word	0x00017900


	//   ....[54]....
        /*0574*/ 	.word	0x00017930


	//   ....[55]....
        /*0578*/ 	.word	0x00017960


	//   ....[56]....
        /*057c*/ 	.word	0x00017a20


	//   ....[57]....
        /*0580*/ 	.word	0x00017a40


	//   ....[58]....
        /*0584*/ 	.word	0x00017ab0


	//   ....[59]....
        /*0588*/ 	.word	0x00017ee0


	//   ....[60]....
        /*058c*/ 	.word	0x00018320


	//   ....[61]....
        /*0590*/ 	.word	0x000183c0


	//   ....[62]....
        /*0594*/ 	.word	0x00018460


	//   ....[63]....
        /*0598*/ 	.word	0x00018500


	//   ....[64]....
        /*059c*/ 	.word	0x000185f0


	//   ....[65]....
        /*05a0*/ 	.word	0x00018690


	//   ....[66]....
        /*05a4*/ 	.word	0x00018730


	//   ....[67]....
        /*05a8*/ 	.word	0x000187d0


	//   ....[68]....
        /*05ac*/ 	.word	0x00018a80


	//   ....[69]....
        /*05b0*/ 	.word	0x00018d60


	//   ....[70]....
        /*05b4*/ 	.word	0x00019180


	//   ....[71]....
        /*05b8*/ 	.word	0x00019210


	//   ....[72]....
        /*05bc*/ 	.word	0x000192b0


	//   ....[73]....
        /*05c0*/ 	.word	0x00019360


	//   ....[74]....
        /*05c4*/ 	.word	0x000193e0


	//   ....[75]....
        /*05c8*/ 	.word	0x00019460


	//   ....[76]....
        /*05cc*/ 	.word	0x000194e0


	//   ....[77]....
        /*05d0*/ 	.word	0x00019560


	//   ....[78]....
        /*05d4*/ 	.word	0x000195f0


	//   ....[79]....
        /*05d8*/ 	.word	0x000196b0


	//   ....[80]....
        /*05dc*/ 	.word	0x00019730


	//   ....[81]....
        /*05e0*/ 	.word	0x000197b0


	//   ....[82]....
        /*05e4*/ 	.word	0x00019830


	//   ....[83]....
        /*05e8*/ 	.word	0x000198b0


	//   ....[84]....
        /*05ec*/ 	.word	0x00019920


	//   ....[85]....
        /*05f0*/ 	.word	0x000199c0


	//   ....[86]....
        /*05f4*/ 	.word	0x00019a50


	//   ....[87]....
        /*05f8*/ 	.word	0x00019b70


	//----- nvinfo : EIATTR_REG_RECONFIG
	.align		4
.L_287:
        /*05fc*/ 	.byte	0x01, 0x54
	.zero		2


	//----- nvinfo : EIATTR_SYSCALL_OFFSETS
	.align		4
        /*0600*/ 	.byte	0x04, 0x46
        /*0602*/ 	.short	(.L_289 - .L_288)


	//   ....[0]....
.L_288:
        /*0604*/ 	.word	0x000018a0


	//   ....[1]....
        /*0608*/ 	.word	0x000019f0


	//   ....[2]....
        /*060c*/ 	.word	0x000060c0


	//   ....[3]....
        /*0610*/ 	.word	0x00006570


	//   ....[4]....
        /*0614*/ 	.word	0x00014270


	//   ....[5]....
        /*0618*/ 	.word	0x000143b0


	//   ....[6]....
        /*061c*/ 	.word	0x000144b0


	//----- nvinfo : EIATTR_MBARRIER_INSTR_OFFSETS
	.align		4
.L_289:
        /*0620*/ 	.byte	0x04, 0x39
        /*0622*/ 	.short	(.L_291 - .L_290)


	//   ....[0]....
.L_290:
        /*0624*/ 	.word	0x00000330
        /*0628*/ 	.word	0x000000ff
        /*062c*/ 	.word	0x00038800
        /*0630*/ 	.short	0x0100
        /*0632*/ 	.byte	0x08
	.zero		1


	//   ....[1]....
        /*0634*/ 	.word	0x00000340
        /*0638*/ 	.word	0x000000ff
        /*063c*/ 	.word	0x00038810
        /*0640*/ 	.short	0x0100
        /*0642*/ 	.byte	0x08
	.zero		1


	//   ....[2]....
        /*0644*/ 	.word	0x00000350
        /*0648*/ 	.word	0x000000ff
        /*064c*/ 	.word	0x00038820
        /*0650*/ 	.short	0x0100
        /*0652*/ 	.byte	0x08
	.zero		1


	//   ....[3]....
        /*0654*/ 	.word	0x00000400
        /*0658*/ 	.word	0x000000ff
        /*065c*/ 	.word	0x00038830
        /*0660*/ 	.short	0x0100
        /*0662*/ 	.byte	0x06
	.zero		1


	//   ....[4]....
        /*0664*/ 	.word	0x00000410
        /*0668*/ 	.word	0x000000ff
        /*066c*/ 	.word	0x00038840
        /*0670*/ 	.short	0x0100
        /*0672*/ 	.byte	0x06
	.zero		1


	//   ....[5]....
        /*0674*/ 	.word	0x00000420
        /*0678*/ 	.word	0x000000ff
        /*067c*/ 	.word	0x00038838
        /*0680*/ 	.short	0x0100
        /*0682*/ 	.byte	0x06
	.zero		1


	//   ....[6]....
        /*0684*/ 	.word	0x00000430
        /*0688*/ 	.word	0x000000ff
        /*068c*/ 	.word	0x00038848
        /*0690*/ 	.short	0x0100
        /*0692*/ 	.byte	0x06
	.zero		1


	//   ....[7]....
        /*0694*/ 	.word	0x00000560
        /*0698*/ 	.word	0x000000ff
        /*069c*/ 	.word	0x00038850
        /*06a0*/ 	.short	0x0100
        /*06a2*/ 	.byte	0x08
	.zero		1


	//   ....[8]....
        /*06a4*/ 	.word	0x00000570
        /*06a8*/ 	.word	0x000000ff
        /*06ac*/ 	.word	0x00038860
        /*06b0*/ 	.short	0x0100
        /*06b2*/ 	.byte	0x08
	.zero		1


	//   ....[9]....
        /*06b4*/ 	.word	0x00000580
        /*06b8*/ 	.word	0x000000ff
        /*06bc*/ 	.word	0x00038858
        /*06c0*/ 	.short	0x0100
        /*06c2*/ 	.byte	0x08
	.zero		1


	//   ....[10]....
        /*06c4*/ 	.word	0x00000590
        /*06c8*/ 	.word	0x000000ff
        /*06cc*/ 	.word	0x00038868
        /*06d0*/ 	.short	0x0100
        /*06d2*/ 	.byte	0x08
	.zero		1


	//   ....[11]....
        /*06d4*/ 	.word	0x00000680
        /*06d8*/ 	.word	0x000000ff
        /*06dc*/ 	.word	0x00038870
        /*06e0*/ 	.short	0x0100
        /*06e2*/ 	.byte	0x06
	.zero		1


	//   ....[12]....
        /*06e4*/ 	.word	0x00000690
        /*06e8*/ 	.word	0x000000ff
        /*06ec*/ 	.word	0x00038880
        /*06f0*/ 	.short	0x0100
        /*06f2*/ 	.byte	0x06
	.zero		1


	//   ....[13]....
        /*06f4*/ 	.word	0x000006a0
        /*06f8*/ 	.word	0x000000ff
        /*06fc*/ 	.word	0x00038878
        /*0700*/ 	.short	0x0100
        /*0702*/ 	.byte	0x06
	.zero		1


	//   ....[14]....
        /*0704*/ 	.word	0x000006b0
        /*0708*/ 	.word	0x000000ff
        /*070c*/ 	.word	0x00038888
        /*0710*/ 	.short	0x0100
        /*0712*/ 	.byte	0x06
	.zero		1


	//   ....[15]....
        /*0714*/ 	.word	0x000007e0
        /*0718*/ 	.word	0x000000ff
        /*071c*/ 	.word	0x00038890
        /*0720*/ 	.short	0x0100
        /*0722*/ 	.byte	0x08
	.zero		1


	//   ....[16]....
        /*0724*/ 	.word	0x000007f0
        /*0728*/ 	.word	0x000000ff
        /*072c*/ 	.word	0x000388a0
        /*0730*/ 	.short	0x0100
        /*0732*/ 	.byte	0x08
	.zero		1


	//   ....[17]....
        /*0734*/ 	.word	0x00000800
        /*0738*/ 	.word	0x000000ff
        /*073c*/ 	.word	0x00038898
        /*0740*/ 	.short	0x0100
        /*0742*/ 	.byte	0x08
	.zero		1


	//   ....[18]....
        /*0744*/ 	.word	0x00000810
        /*0748*/ 	.word	0x000000ff
        /*074c*/ 	.word	0x000388a8
        /*0750*/ 	.short	0x0100
        /*0752*/ 	.byte	0x08
	.zero		1


	//   ....[19]....
        /*0754*/ 	.word	0x00000940
        /*0758*/ 	.word	0x000000ff
        /*075c*/ 	.word	0x000388b0
        /*0760*/ 	.short	0x0100
        /*0762*/ 	.byte	0x08
	.zero		1


	//   ....[20]....
        /*0764*/ 	.word	0x00000950
        /*0768*/ 	.word	0x000000ff
        /*076c*/ 	.word	0x000388c0
        /*0770*/ 	.short	0x0100
        /*0772*/ 	.byte	0x08
	.zero		1


	//   ....[21]....
        /*0774*/ 	.word	0x00000960
        /*0778*/ 	.word	0x000000ff
        /*077c*/ 	.word	0x000388b8
        /*0780*/ 	.short	0x0100
        /*0782*/ 	.byte	0x08
	.zero		1


	//   ....[22]....
        /*0784*/ 	.word	0x00000970
        /*0788*/ 	.word	0x000000ff
        /*078c*/ 	.word	0x000388c8
        /*0790*/ 	.short	0x0100
        /*0792*/ 	.byte	0x08
	.zero		1


	//   ....[23]....
        /*0794*/ 	.word	0x00002620
        /*0798*/ 	.word	0x00000048
        /*079c*/ 	.word	0x00038890
        /*07a0*/ 	.short	0x010a
        /*07a2*/ 	.byte	0x3f
	.zero		1


	//   ....[24]....
        /*07a4*/ 	.word	0x00002fb0
        /*07a8*/ 	.word	0x00000048
        /*07ac*/ 	.word	0x00038890
        /*07b0*/ 	.short	0x010a
        /*07b2*/ 	.byte	0x3f
	.zero		1


	//   ....[25]....
        /*07b4*/ 	.word	0x00003810
        /*07b8*/ 	.word	0x00000048
        /*07bc*/ 	.word	0x00038890
        /*07c0*/ 	.short	0x010a
        /*07c2*/ 	.byte	0x3f
	.zero		1


	//   ....[26]....
        /*07c4*/ 	.word	0x00003a10
        /*07c8*/ 	.word	0x00000004
        /*07cc*/ 	.word	0x00000000
        /*07d0*/ 	.short	0x0101
        /*07d2*/ 	.byte	0x3f
	.zero		1


	//   ....[27]....
        /*07d4*/ 	.word	0x00003a50
        /*07d8*/ 	.word	0x00000048
        /*07dc*/ 	.word	0x000388b0
        /*07e0*/ 	.short	0x010a
        /*07e2*/ 	.byte	0x3f
	.zero		1


	//   ....[28]....
        /*07e4*/ 	.word	0x00004070
        /*07e8*/ 	.word	0x00000048
        /*07ec*/ 	.word	0x00000000
        /*07f0*/ 	.short	0x0101
        /*07f2*/ 	.byte	0x3f
	.zero		1


	//   ....[29]....
        /*07f4*/ 	.word	0x00004a40
        /*07f8*/ 	.word	0x00000000
        /*07fc*/ 	.word	0x00000000
        /*0800*/ 	.short	0x0101
        /*0802*/ 	.byte	0x3f
	.zero		1


	//   ....[30]....
        /*0804*/ 	.word	0x000055c0
        /*0808*/ 	.word	0x00000000
        /*080c*/ 	.word	0x00000000
        /*0810*/ 	.short	0x0101
        /*0812*/ 	.byte	0x3f
	.zero		1


	//   ....[31]....
        /*0814*/ 	.word	0x00006150
        /*0818*/ 	.word	0x00000002
        /*081c*/ 	.word	0x00038800
        /*0820*/ 	.short	0x010a
        /*0822*/ 	.byte	0x3f
	.zero		1


	//   ....[32]....
        /*0824*/ 	.word	0x000061a0
        /*0828*/ 	.word	0x00000002
        /*082c*/ 	.word	0x00038800
        /*0830*/ 	.short	0x010a
        /*0832*/ 	.byte	0x3f
	.zero		1


	//   ....[33]....
        /*0834*/ 	.word	0x00006840
        /*0838*/ 	.word	0x00000002
        /*083c*/ 	.word	0x00038800
        /*0840*/ 	.short	0x010a
        /*0842*/ 	.byte	0x3f
	.zero		1


	//   ....[34]....
        /*0844*/ 	.word	0x000076b0
        /*0848*/ 	.word	0x00000002
        /*084c*/ 	.word	0x00038800
        /*0850*/ 	.short	0x010a
        /*0852*/ 	.byte	0x3f
	.zero		1


	//   ....[35]....
        /*0854*/ 	.word	0x00008420
        /*0858*/ 	.word	0x00000014
        /*085c*/ 	.word	0x00038830
        /*0860*/ 	.short	0x010a
        /*0862*/ 	.byte	0x3f
	.zero		1


	//   ....[36]....
        /*0864*/ 	.word	0x000084d0
        /*0868*/ 	.word	0x00000014
        /*086c*/ 	.word	0x00038830
        /*0870*/ 	.short	0x010a
        /*0872*/ 	.byte	0x3f
	.zero		1


	//   ....[37]....
        /*0874*/ 	.word	0x000087e0
        /*0878*/ 	.word	0x00000002
        /*087c*/ 	.word	0x00038810
        /*0880*/ 	.short	0x010a
        /*0882*/ 	.byte	0x3f
	.zero		1


	//   ....[38]....
        /*0884*/ 	.word	0x00008830
        /*0888*/ 	.word	0x00000014
        /*088c*/ 	.word	0x00038850
        /*0890*/ 	.short	0x010a
        /*0892*/ 	.byte	0x3f
	.zero		1


	//   ....[39]....
        /*0894*/ 	.word	0x000088f0
        /*0898*/ 	.word	0x00000014
        /*089c*/ 	.word	0x00038850
        /*08a0*/ 	.short	0x010a
        /*08a2*/ 	.byte	0x3f
	.zero		1


	//   ....[40]....
        /*08a4*/ 	.word	0x0000af50
        /*08a8*/ 	.word	0x0000000d
        /*08ac*/ 	.word	0x00000000
        /*08b0*/ 	.short	0x0101
        /*08b2*/ 	.byte	0x3f
	.zero		1


	//   ....[41]....
        /*08b4*/ 	.word	0x0000b610
        /*08b8*/ 	.word	0x00000014
        /*08bc*/ 	.word	0x00000000
        /*08c0*/ 	.short	0x0101
        /*08c2*/ 	.byte	0x3f
	.zero		1


	//   ....[42]....
        /*08c4*/ 	.word	0x0000b730
        /*08c8*/ 	.word	0x0000000c
        /*08cc*/ 	.word	0x00038830
        /*08d0*/ 	.short	0x010a
        /*08d2*/ 	.byte	0x3f
	.zero		1


	//   ....[43]....
        /*08d4*/ 	.word	0x0000b7e0
        /*08d8*/ 	.word	0x0000000c
        /*08dc*/ 	.word	0x00038830
        /*08e0*/ 	.short	0x010a
        /*08e2*/ 	.byte	0x3f
	.zero		1


	//   ....[44]....
        /*08e4*/ 	.word	0x0000ba60
        /*08e8*/ 	.word	0x0000000c
        /*08ec*/ 	.word	0x00038850
        /*08f0*/ 	.short	0x010a
        /*08f2*/ 	.byte	0x3f
	.zero		1


	//   ....[45]....
        /*08f4*/ 	.word	0x0000bab0
        /*08f8*/ 	.word	0x0000000c
        /*08fc*/ 	.word	0x00038850
        /*0900*/ 	.short	0x010a
        /*0902*/ 	.byte	0x3f
	.zero		1


	//   ....[46]....
        /*0904*/ 	.word	0x0000e050
        /*0908*/ 	.word	0x0000009a
        /*090c*/ 	.word	0x00000000
        /*0910*/ 	.short	0x0101
        /*0912*/ 	.byte	0x3f
	.zero		1


	//   ....[47]....
        /*0914*/ 	.word	0x0000ed60
        /*0918*/ 	.word	0x0000000c
        /*091c*/ 	.word	0x00000000
        /*0920*/ 	.short	0x0101
        /*0922*/ 	.byte	0x3f
	.zero		1


	//   ....[48]....
        /*0924*/ 	.word	0x00011090
        /*0928*/ 	.word	0x00000000
        /*092c*/ 	.word	0x00000000
        /*0930*/ 	.short	0x0101
        /*0932*/ 	.byte	0x3f
	.zero		1


	//   ....[49]....
        /*0934*/ 	.word	0x00013110
        /*0938*/ 	.word	0x00000005
        /*093c*/ 	.word	0x00038820
        /*0940*/ 	.short	0x010a
        /*0942*/ 	.byte	0x3f
	.zero		1


	//   ....[50]....
        /*0944*/ 	.word	0x00013190
        /*0948*/ 	.word	0x00000006
        /*094c*/ 	.word	0x000388a0
        /*0950*/ 	.short	0x010a
        /*0952*/ 	.byte	0x3f
	.zero		1


	//   ....[51]....
        /*0954*/ 	.word	0x00013380
        /*0958*/ 	.word	0x00000006
        /*095c*/ 	.word	0x000388c0
        /*0960*/ 	.short	0x010a
        /*0962*/ 	.byte	0x3f
	.zero		1


	//   ....[52]....
        /*0964*/ 	.word	0x000138e0
        /*0968*/ 	.word	0x00000007
        /*096c*/ 	.word	0x000388a0
        /*0970*/ 	.short	0x010a
        /*0972*/ 	.byte	0x3f
	.zero		1


	//   ....[53]....
        /*0974*/ 	.word	0x00013ab0
        /*0978*/ 	.word	0x00000007
        /*097c*/ 	.word	0x000388c0
        /*0980*/ 	.short	0x010a
        /*0982*/ 	.byte	0x3f
	.zero		1


	//   ....[54]....
        /*0984*/ 	.word	0x00014a20
        /*0988*/ 	.word	0x00000009
        /*098c*/ 	.word	0x00038840
        /*0990*/ 	.short	0x010a
        /*0992*/ 	.byte	0x3f
	.zero		1


	//   ....[55]....
        /*0994*/ 	.word	0x00015210
        /*0998*/ 	.word	0x0000000b
        /*099c*/ 	.word	0x00038820
        /*09a0*/ 	.short	0x010a
        /*09a2*/ 	.byte	0x3f
	.zero		1


	//   ....[56]....
        /*09a4*/ 	.word	0x000152e0
        /*09a8*/ 	.word	0x00000005
        /*09ac*/ 	.word	0x00038860
        /*09b0*/ 	.short	0x010a
        /*09b2*/ 	.byte	0x3f
	.zero		1


	//   ....[57]....
        /*09b4*/ 	.word	0x00015aa0
        /*09b8*/ 	.word	0x00000002
        /*09bc*/ 	.word	0x00038840
        /*09c0*/ 	.short	0x010a
        /*09c2*/ 	.byte	0x3f
	.zero		1


	//   ....[58]....
        /*09c4*/ 	.word	0x00015cc0
        /*09c8*/ 	.word	0x00000002
        /*09cc*/ 	.word	0x00038860
        /*09d0*/ 	.short	0x010a
        /*09d2*/ 	.byte	0x3f
	.zero		1


	//   ....[59]....
        /*09d4*/ 	.word	0x00016370
        /*09d8*/ 	.word	0x00000002
        /*09dc*/ 	.word	0x00038840
        /*09e0*/ 	.short	0x010a
        /*09e2*/ 	.byte	0x3f
	.zero		1


	//   ....[60]....
        /*09e4*/ 	.word	0x00016580
        /*09e8*/ 	.word	0x00000002
        /*09ec*/ 	.word	0x00038860
        /*09f0*/ 	.short	0x010a
        /*09f2*/ 	.byte	0x3f
	.zero		1


	//   ....[61]....
        /*09f4*/ 	.word	0x00016bb0
        /*09f8*/ 	.word	0x00000002
        /*09fc*/ 	.word	0x00038840
        /*0a00*/ 	.short	0x010a
        /*0a02*/ 	.byte	0x3f
	.zero		1


	//   ....[62]....
        /*0a04*/ 	.word	0x00016dd0
        /*0a08*/ 	.word	0x00000002
        /*0a0c*/ 	.word	0x00038860
        /*0a10*/ 	.short	0x010a
        /*0a12*/ 	.byte	0x3f
	.zero		1


	//   ....[63]....
        /*0a14*/ 	.word	0x00017e70
        /*0a18*/ 	.word	0x00000000
        /*0a1c*/ 	.word	0x00038820
        /*0a20*/ 	.short	0x010a
        /*0a22*/ 	.byte	0x3f
	.zero		1


	//   ....[64]....
        /*0a24*/ 	.word	0x00018010
        /*0a28*/ 	.word	0x00000006
        /*0a2c*/ 	.word	0x00000000
        /*0a30*/ 	.short	0x010a
        /*0a32*/ 	.byte	0x3f
	.zero		1


	//   ....[65]....
        /*0a34*/ 	.word	0x00018080
        /*0a38*/ 	.word	0x00000007
        /*0a3c*/ 	.word	0x00000000
        /*0a40*/ 	.short	0x010a
        /*0a42*/ 	.byte	0x3f
	.zero		1


	//   ....[66]....
        /*0a44*/ 	.word	0x000180f0
        /*0a48*/ 	.word	0x00000004
        /*0a4c*/ 	.word	0x00000000
        /*0a50*/ 	.short	0x010a
        /*0a52*/ 	.byte	0x3f
	.zero		1


	//   ....[67]....
        /*0a54*/ 	.word	0x00018120
        /*0a58*/ 	.word	0x00000003
        /*0a5c*/ 	.word	0x00000000
        /*0a60*/ 	.short	0x010a
        /*0a62*/ 	.byte	0x3f
	.zero		1


	//   ....[68]....
        /*0a64*/ 	.word	0x00018180
        /*0a68*/ 	.word	0x00000048
        /*0a6c*/ 	.word	0x00038890
        /*0a70*/ 	.short	0x010a
        /*0a72*/ 	.byte	0x3f
	.zero		1


	//   ....[69]....
        /*0a74*/ 	.word	0x000181d0
        /*0a78*/ 	.word	0x00000048
        /*0a7c*/ 	.word	0x00038890
        /*0a80*/ 	.short	0x010a
        /*0a82*/ 	.byte	0x3f
	.zero		1


	//   ....[70]....
        /*0a84*/ 	.word	0x00018220
        /*0a88*/ 	.word	0x00000048
        /*0a8c*/ 	.word	0x00038890
        /*0a90*/ 	.short	0x010a
        /*0a92*/ 	.byte	0x3f
	.zero		1


	//   ....[71]....
        /*0a94*/ 	.word	0x00018270
        /*0a98*/ 	.word	0x00000048
        /*0a9c*/ 	.word	0x000388b0
        /*0aa0*/ 	.short	0x010a
        /*0aa2*/ 	.byte	0x3f
	.zero		1


	//   ....[72]....
        /*0aa4*/ 	.word	0x00018540
        /*0aa8*/ 	.word	0x00000002
        /*0aac*/ 	.word	0x00038800
        /*0ab0*/ 	.short	0x010a
        /*0ab2*/ 	.byte	0x3f
	.zero		1


	//   ....[73]....
        /*0ab4*/ 	.word	0x00018810
        /*0ab8*/ 	.word	0x00000002
        /*0abc*/ 	.word	0x00038800
        /*0ac0*/ 	.short	0x010a
        /*0ac2*/ 	.byte	0x3f
	.zero		1


	//   ....[74]....
        /*0ac4*/ 	.word	0x00018860
        /*0ac8*/ 	.word	0x00000014
        /*0acc*/ 	.word	0x00038830
        /*0ad0*/ 	.short	0x010a
        /*0ad2*/ 	.byte	0x3f
	.zero		1


	//   ....[75]....
        /*0ad4*/ 	.word	0x000188b0
        /*0ad8*/ 	.word	0x00000002
        /*0adc*/ 	.word	0x00038810
        /*0ae0*/ 	.short	0x010a
        /*0ae2*/ 	.byte	0x3f
	.zero		1


	//   ....[76]....
        /*0ae4*/ 	.word	0x00018900
        /*0ae8*/ 	.word	0x00000014
        /*0aec*/ 	.word	0x00038850
        /*0af0*/ 	.short	0x010a
        /*0af2*/ 	.byte	0x3f
	.zero		1


	//   ....[77]....
        /*0af4*/ 	.word	0x00018950
        /*0af8*/ 	.word	0x0000000c
        /*0afc*/ 	.word	0x00038830
        /*0b00*/ 	.short	0x010a
        /*0b02*/ 	.byte	0x3f
	.zero		1


	//   ....[78]....
        /*0b04*/ 	.word	0x000189a0
        /*0b08*/ 	.word	0x0000000c
        /*0b0c*/ 	.word	0x00038850
        /*0b10*/ 	.short	0x010a
        /*0b12*/ 	.byte	0x3f
	.zero		1


	//   ....[79]....
        /*0b14*/ 	.word	0x00018b40
        /*0b18*/ 	.word	0x00000005
        /*0b1c*/ 	.word	0x00038820
        /*0b20*/ 	.short	0x010a
        /*0b22*/ 	.byte	0x3f
	.zero		1


	//   ....[80]....
        /*0b24*/ 	.word	0x00018b90
        /*0b28*/ 	.word	0x00000006
        /*0b2c*/ 	.word	0x000388a0
        /*0b30*/ 	.short	0x010a
        /*0b32*/ 	.byte	0x3f
	.zero		1


	//   ....[81]....
        /*0b34*/ 	.word	0x00018be0
        /*0b38*/ 	.word	0x00000006
        /*0b3c*/ 	.word	0x000388c0
        /*0b40*/ 	.short	0x010a
        /*0b42*/ 	.byte	0x3f
	.zero		1


	//   ....[82]....
        /*0b44*/ 	.word	0x00018c30
        /*0b48*/ 	.word	0x00000007
        /*0b4c*/ 	.word	0x000388a0
        /*0b50*/ 	.short	0x010a
        /*0b52*/ 	.byte	0x3f
	.zero		1


	//   ....[83]....
        /*0b54*/ 	.word	0x00018c80
        /*0b58*/ 	.word	0x00000007
        /*0b5c*/ 	.word	0x000388c0
        /*0b60*/ 	.short	0x010a
        /*0b62*/ 	.byte	0x3f
	.zero		1


	//   ....[84]....
        /*0b64*/ 	.word	0x00018e20
        /*0b68*/ 	.word	0x00000009
        /*0b6c*/ 	.word	0x00038840
        /*0b70*/ 	.short	0x010a
        /*0b72*/ 	.byte	0x3f
	.zero		1


	//   ....[85]....
        /*0b74*/ 	.word	0x00018ea0
        /*0b78*/ 	.word	0x00000009
        /*0b7c*/ 	.word	0x00038820
        /*0b80*/ 	.short	0x010a
        /*0b82*/ 	.byte	0x3f
	.zero		1


	//   ....[86]....
        /*0b84*/ 	.word	0x00018ef0
        /*0b88*/ 	.word	0x00000005
        /*0b8c*/ 	.word	0x00038860
        /*0b90*/ 	.short	0x010a
        /*0b92*/ 	.byte	0x3f
	.zero		1


	//   ....[87]....
        /*0b94*/ 	.word	0x00018f40
        /*0b98*/ 	.word	0x00000002
        /*0b9c*/ 	.word	0x00038840
        /*0ba0*/ 	.short	0x010a
        /*0ba2*/ 	.byte	0x3f
	.zero		1


	//   ....[88]....
        /*0ba4*/ 	.word	0x00018f90
        /*0ba8*/ 	.word	0x00000002
        /*0bac*/ 	.word	0x00038860
        /*0bb0*/ 	.short	0x010a
        /*0bb2*/ 	.byte	0x3f
	.zero		1


	//   ....[89]....
        /*0bb4*/ 	.word	0x00018fe0
        /*0bb8*/ 	.word	0x00000002
        /*0bbc*/ 	.word	0x00038840
        /*0bc0*/ 	.short	0x010a
        /*0bc2*/ 	.byte	0x3f
	.zero		1


	//   ....[90]....
        /*0bc4*/ 	.word	0x00019030
        /*0bc8*/ 	.word	0x00000002
        /*0bcc*/ 	.word	0x00038860
        /*0bd0*/ 	.short	0x010a
        /*0bd2*/ 	.byte	0x3f
	.zero		1


	//   ....[91]....
        /*0bd4*/ 	.word	0x00019080
        /*0bd8*/ 	.word	0x00000002
        /*0bdc*/ 	.word	0x00038840
        /*0be0*/ 	.short	0x010a
        /*0be2*/ 	.byte	0x3f
	.zero		1


	//   ....[92]....
        /*0be4*/ 	.word	0x000190d0
        /*0be8*/ 	.word	0x00000002
        /*0bec*/ 	.word	0x00038860
        /*0bf0*/ 	.short	0x010a
        /*0bf2*/ 	.byte	0x3f
	.zero		1


	//   ....[93]....
        /*0bf4*/ 	.word	0x00019a90
        /*0bf8*/ 	.word	0x00000000
        /*0bfc*/ 	.word	0x00038820
        /*0c00*/ 	.short	0x010a
        /*0c02*/ 	.byte	0x3f
	.zero		1


	//   ....[94]....
        /*0c04*/ 	.word	0x00019c30
        /*0c08*/ 	.word	0x00000006
        /*0c0c*/ 	.word	0x00000000
        /*0c10*/ 	.short	0x010a
        /*0c12*/ 	.byte	0x3f
	.zero		1


	//   ....[95]....
        /*0c14*/ 	.word	0x00019c80
        /*0c18*/ 	.word	0x00000007
        /*0c1c*/ 	.word	0x00000000
        /*0c20*/ 	.short	0x010a
        /*0c22*/ 	.byte	0x3f
	.zero		1


	//   ....[96]....
        /*0c24*/ 	.word	0x00019cd0
        /*0c28*/ 	.word	0x00000004
        /*0c2c*/ 	.word	0x00000000
        /*0c30*/ 	.short	0x010a
        /*0c32*/ 	.byte	0x3f
	.zero		1


	//----- nvinfo : EIATTR_NUM_MBARRIERS
	.align		4
.L_291:
        /*0c34*/ 	.byte	0x03, 0x38
        /*0c36*/ 	.short	0x0017


	//----- nvinfo : EIATTR_EXIT_INSTR_OFFSETS
	.align		4
        /*0c38*/ 	.byte	0x04, 0x1c
        /*0c3a*/ 	.short	(.L_293 - .L_292)


	//   ....[0]....
.L_292:
        /*0c3c*/ 	.word	0x00018170


	//----- nvinfo : EIATTR_MAX_THREADS
	.align		4
.L_293:
        /*0c40*/ 	.byte	0x04, 0x05
        /*0c42*/ 	.short	(.L_295 - .L_294)
.L_294:
        /*0c44*/ 	.word	0x00000180
        /*0c48*/ 	.word	0x00000001
        /*0c4c*/ 	.word	0x00000001


	//----- nvinfo : EIATTR_CRS_STACK_SIZE
	.align		4
.L_295:
        /*0c50*/ 	.byte	0x04, 0x1e
        /*0c52*/ 	.short	(.L_297 - .L_296)
.L_296:
        /*0c54*/ 	.word	0x00000000


	//----- nvinfo : EIATTR_CBANK_PARAM_SIZE
	.align		4
.L_297:
        /*0c58*/ 	.byte	0x03, 0x19
        /*0c5a*/ 	.short	0x0b70


	//----- nvinfo : EIATTR_PARAM_CBANK
	.align		4
        /*0c5c*/ 	.byte	0x04, 0x0a
        /*0c5e*/ 	.short	(.L_299 - .L_298)
	.align		4
.L_298:
        /*0c60*/ 	.word	index@(.nv.constant0._ZN7cutlass13device_kernelIN5flash11enable_sm90INS1_16FlashAttnFwdSm90INS1_25CollectiveMainloopFwdSm90ILi2EN4cute5tupleIJNS5_1CILi1EEES8_S8_EEENS6_IJNS7_ILi64EEESA_SA_EEELi512ENS_6half_tEfNS_4arch4Sm90ELb0ELb0ELb1ELb1ELb0ELb1ELb1ELb0ELb0ELb0ELb0ELb0EEENS1_21CollectiveEpilogueFwdINS6_IJSA_NS7_ILi512EEESA_EEES9_SC_SE_Li256ELb1ELb0ELb0ELb0EEENS1_36VarlenDynamicPersistentTileSchedulerILi64ELi64ELi256ELi32ELb0ELb0ELb1ELb0ELb1ELb1EEEEEEEEEvNT_6ParamsE)
        /*0c64*/ 	.short	0x0210
        /*0c66*/ 	.short	0x0b70


	//----- nvinfo : EIATTR_SW_WAR
	.align		4
.L_299:
        /*0c68*/ 	.byte	0x04, 0x36
        /*0c6a*/ 	.short	(.L_301 - .L_300)
.L_300:
        /*0c6c*/ 	.word	0x00000008
.L_301:


//--------------------- .nv.info._ZN7cutlass13device_kernelIN5flash11enable_sm90INS1_16FlashAttnFwdSm90INS1_25CollectiveMainloopFwdSm90ILi2EN4cute5tupleIJNS5_1CILi1EEES8_S8_EEENS6_IJNS7_ILi64EEESA_SA_EEELi512ENS_6half_tEfNS_4arch4Sm90ELb0ELb1ELb1ELb0ELb0ELb0ELb0ELb0ELb0ELb0ELb0ELb0EEENS1_21CollectiveEpilogueFwdINS6_IJSA_NS7_ILi512EEESA_EEES9_SC_SE_Li256ELb0ELb0ELb0ELb0EEENS1_30DynamicPersistentTileSchedulerILi256ELi32ELb0ELb0ELb1EEEEEEEEEvNT_6ParamsE --------------------------
	.section	.nv.info._ZN7cutlass13device_kernelIN5flash11enable_sm90INS1_16FlashAttnFwdSm90INS1_25CollectiveMainloopFwdSm90ILi2EN4cute5tupleIJNS5_1CILi1EEES8_S8_EEENS6_IJNS7_ILi64EEESA_SA_EEELi512ENS_6half_tEfNS_4arch4Sm90ELb0ELb1ELb1ELb0ELb0ELb0ELb0ELb0ELb0ELb0ELb0ELb0EEENS1_21CollectiveEpilogueFwdINS6_IJSA_NS7_ILi512EEESA_EEES9_SC_SE_Li256ELb0ELb0ELb0ELb0EEENS1_30DynamicPersistentTileSchedulerILi256ELi32ELb0ELb0ELb1EEEEEEEEEvNT_6ParamsE,"",@"SHT_CUDA_INFO"
	.sectionflags	@""
	.align	4


	//----- nvinfo : EIATTR_CUDA_API_VERSION
	.align		4
        /*0000*/ 	.byte	0x04, 0x37
        /*0002*/ 	.short	(.L_303 - .L_302)
.L_302:
        /*0004*/ 	.word	0x00000082


	//----- nvinfo : EIATTR_KPARAM_INFO
	.align		4
.L_303:
        /*0008*/ 	.byte	0x04, 0x17
        /*000a*/ 	.short	(.L_305 - .L_304)
.L_304:
        /*000c*/ 	.word	0x00000000
        /*0010*/ 	.short	0x0000
        /*0012*/ 	.short	0x0070
        /*0014*/ 	.byte	0x00, 0xf0, 0x01, 0x2e


	//----- nvinfo : EIATTR_SPARSE_MMA_MASK
	.align		4
.L_305:
        /*0018*/ 	.byte	0x03, 0x50
        /*001a*/ 	.short	0x0000


	//----- nvinfo : EIATTR_MAXREG_COUNT
	.align		4
        /*001c*/ 	.byte	0x03, 0x1b
        /*001e*/ 	.short	0x00a8


	//----- nvinfo : EIATTR_NUM_BARRIERS
	.align		4
        /*0020*/ 	.byte	0x02, 0x4c
        /*0022*/ 	.byte	0x10
	.zero		1


	//----- nvinfo : EIATTR_EXTERNS
	.align		4
        /*0024*/ 	.byte	0x04, 0x0f
        /*0026*/ 	.short	(.L_307 - .L_306)


	//   ....[0]....
	.align		4
.L_306:
        /*0028*/ 	.word	index@(__assertfail)


	//----- nvinfo : EIATTR_MERCURY_ISA_VERSION
	.align		4
.L_307:
        /*002c*/ 	.byte	0x03, 0x5f
        /*002e*/ 	.short	0x0101


	//----- nvinfo : EIATTR_INT_WARP_WIDE_INSTR_OFFSETS
	.align		4
        /*0030*/ 	.byte	0x04, 0x31
        /*0032*/ 	.short	(.L_309 - .L_308)


	//   ....[0]....
.L_308:
        /*0034*/ 	.word	0x00000180


	//   ....[1]....
        /*0038*/ 	.word	0x000001b0


	//   ....[2]....
        /*003c*/ 	.word	0x000001c0


	//   ....[3]....
        /*0040*/ 	.word	0x0000fa30


	//   ....[4]....
        /*0044*/ 	.word	0x0000fac0


	//   ....[5]....
        /*0048*/ 	.word	0x0000ffb0


	//   ....[6]....
        /*004c*/ 	.word	0x000120d0


	//   ....[7]....
        /*0050*/ 	.word	0x00012160


	//----- nvinfo : EIATTR_COOP_GROUP_MASK_REGIDS
	.align		4
.L_309:
        /*0054*/ 	.byte	0x04, 0x29
        /*0056*/ 	.short	(.L_311 - .L_310)


	//   ....[0]....
.L_310:
        /*0058*/ 	.word	0xffffffff


	//   ....[1]....
        /*005c*/ 	.word	0xffffffff


	//   ....[2]....
        /*0060*/ 	.word	0xffffffff


	//   ....[3]....
        /*0064*/ 	.word	0xffffffff


	//   ....[4]....
        /*0068*/ 	.word	0xffffffff


	//   ....[5]....
        /*006c*/ 	.word	0xffffffff


	//   ....[6]....
        /*0070*/ 	.word	0xffffffff


	//   ....[7]....
        /*0074*/ 	.word	0xffffffff


	//   ....[8]....
        /*0078*/ 	.word	0xffffffff


	//   ....[9]....
        /*007c*/ 	.word	0xffffffff


	//   ....[10]....
        /*0080*/ 	.word	0xffffffff


	//   ....[11]....
        /*0084*/ 	.word	0xffffffff


	//   ....[12]....
        /*0088*/ 	.word	0xffffffff


	//   ....[13]....
        /*008c*/ 	.word	0xffffffff


	//   ....[14]....
        /*0090*/ 	.word	0xffffffff


	//   ....[15]....
        /*0094*/ 	.word	0xffffffff


	//   ....[16]....
        /*0098*/ 	.word	0xffffffff


	//   ....[17]....
        /*009c*/ 	.word	0xffffffff


	//   ....[18]....
        /*00a0*/ 	.word	0xffffffff


	//   ....[19]....
        /*00a4*/ 	.word	0xffffffff


	//   ....[20]....
        /*00a8*/ 	.word	0xffffffff


	//   ....[21]....
        /*00ac*/ 	.word	0xffffffff


	//   ....[22]....
        /*00b0*/ 	.word	0xffffffff


	//   ....[23]....
        /*00b4*/ 	.word	0xffffffff


	//   ....[24]....
        /*00b8*/ 	.word	0xffffffff


	//   ....[25]....
        /*00bc*/ 	.word	0xffffffff


	//   ....[26]....
        /*00c0*/ 	.word	0xffffffff


	//   ....[27]....
        /*00c4*/ 	.word	0xffffffff


	//   ....[28]....
        /*00c8*/ 	.word	0xffffffff


	//   ....[29]....
        /*00cc*/ 	.word	0xffffffff


	//   ....[30]....
        /*00d0*/ 	.word	0xffffffff


	//   ....[31]....
        /*00d4*/ 	.word	0xffffffff


	//   ....[32]....
        /*00d8*/ 	.word	0xffffffff


	//   ....[33]....
        /*00dc*/ 	.word	0xffffffff


	//   ....[34]....
        /*00e0*/ 	.word	0xffffffff


	//   ....[35]....
        /*00e4*/ 	.word	0xffffffff


	//   ....[36]....
        /*00e8*/ 	.word	0xffffffff


	//   ....[37]....
        /*00ec*/ 	.word	0xffffffff


	//   ....[38]....
        /*00f0*/ 	.word	0x0500000f


	//   ....[39]....
        /*00f4*/ 	.word	0x0500000f


	//----- nvinfo : EIATTR_COOP_GROUP_INSTR_OFFSETS
	.align		4
.L_311:
        /*00f8*/ 	.byte	0x04, 0x28
        /*00fa*/ 	.short	(.L_313 - .L_312)


	//   ....[0]....
.L_312:
        /*00fc*/ 	.word	0x00000050


	//   ....[1]....
        /*0100*/ 	.word	0x00000190


	//   ....[2]....
        /*0104*/ 	.word	0x000001e0


	//   ....[3]....
        /*0108*/ 	.word	0x00000390


	//   ....[4]....
        /*010c*/ 	.word	0x000004f0


	//   ....[5]....
        /*0110*/ 	.word	0x00000610


	//   ....[6]....
        /*0114*/ 	.word	0x00000770


	//   ....[7]....
        /*0118*/ 	.word	0x00001a40


	//   ....[8]....
        /*011c*/ 	.word	0x00003a30


	//   ....[9]....
        /*0120*/ 	.word	0x00004f80


	//   ....[10]....
        /*0124*/ 	.word	0x00005090


	//   ....[11]....
        /*0128*/ 	.word	0x000054d0


	//   ....[12]....
        /*012c*/ 	.word	0x00005550


	//   ....[13]....
        /*0130*/ 	.word	0x00005d60


	//   ....[14]....
        /*0134*/ 	.word	0x00006ef0


	//   ....[15]....
        /*0138*/ 	.word	0x00006ff0


	//   ....[16]....
        /*013c*/ 	.word	0x00007370


	//   ....[17]....
        /*0140*/ 	.word	0x00007420


	//   ....[18]....
        /*0144*/ 	.word	0x000085d0


	//   ....[19]....
        /*0148*/ 	.word	0x00008f20


	//   ....[20]....
        /*014c*/ 	.word	0x00008f90


	//   ....[21]....
        /*0150*/ 	.word	0x00009290


	//   ....[22]....
        /*0154*/ 	.word	0x00009450


	//   ....[23]....
        /*0158*/ 	.word	0x0000a4c0


	//   ....[24]....
        /*015c*/ 	.word	0x0000b510


	//   ....[25]....
        /*0160*/ 	.word	0x0000b5e0


	//   ....[26]....
        /*0164*/ 	.word	0x0000b9b0


	//   ....[27]....
        /*0168*/ 	.word	0x0000ba60


	//   ....[28]....
        /*016c*/ 	.word	0x0000cbf0


	//   ....[29]....
        /*0170*/ 	.word	0x0000cc30


	//   ....[30]....
        /*0174*/ 	.word	0x0000cc70


	//   ....[31]....
        /*0178*/ 	.word	0x0000ccf0


	//   ....[32]....
        /*017c*/ 	.word	0x0000cd20


	//   ....[33]....
        /*0180*/ 	.word	0x0000d770


	//   ....[34]....
        /*0184*/ 	.word	0x0000e520


	//   ....[35]....
        /*0188*/ 	.word	0x0000f1a0


	//   ....[36]....
        /*018c*/ 	.word	0x000121e0


	//   ....[37]....
        /*0190*/ 	.word	0x00012390


	//   ....[38]....
        /*0194*/ 	.word	0x00012a40


	//   ....[39]....
        /*0198*/ 	.word	0x00012e20


	//----- nvinfo : EIATTR_REG_RECONFIG
	.align		4
.L_313:
        /*019c*/ 	.byte	0x01, 0x54
	.zero		2


	//----- nvinfo : EIATTR_SYSCALL_OFFSETS
	.align		4
        /*01a0*/ 	.byte	0x04, 0x46
        /*01a2*/ 	.short	(.L_315 - .L_314)


	//   ....[0]....
.L_314:
        /*01a4*/ 	.word	0x00003c00


	//   ....[1]....
        /*01a8*/ 	.word	0x0000fc50


	//   ....[2]....
        /*01ac*/ 	.word	0x0000fd90


	//   ....[3]....
        /*01b0*/ 	.word	0x0000fe90


	//----- nvinfo : EIATTR_MBARRIER_INSTR_OFFSETS
	.align		4
.L_315:
        /*01b4*/ 	.byte	0x04, 0x39
        /*01b6*/ 	.short	(.L_317 - .L_316)


	//   ....[0]....
.L_316:
        /*01b8*/ 	.word	0x00000280
        /*01bc*/ 	.word	0x000000ff
        /*01c0*/ 	.word	0x00028c00
        /*01c4*/ 	.short	0x0100
        /*01c6*/ 	.byte	0x06
	.zero		1


	//   ....[1]....
        /*01c8*/ 	.word	0x00000290
        /*01cc*/ 	.word	0x000000ff
        /*01d0*/ 	.word	0x00028c20
        /*01d4*/ 	.short	0x0100
        /*01d6*/ 	.byte	0x06
	.zero		1


	//   ....[2]....
        /*01d8*/ 	.word	0x00000340
        /*01dc*/ 	.word	0x000000ff
        /*01e0*/ 	.word	0x00028c30
        /*01e4*/ 	.short	0x0100
        /*01e6*/ 	.byte	0x06
	.zero		1


	//   ....[3]....
        /*01e8*/ 	.word	0x00000350
        /*01ec*/ 	.word	0x000000ff
        /*01f0*/ 	.word	0x00028c40
        /*01f4*/ 	.short	0x0100
        /*01f6*/ 	.byte	0x06
	.zero		1


	//   ....[4]....
        /*01f8*/ 	.word	0x00000360
        /*01fc*/ 	.word	0x000000ff
        /*0200*/ 	.word	0x00028c38
        /*0204*/ 	.short	0x0100
        /*0206*/ 	.byte	0x06
	.zero		1


	//   ....[5]....
        /*0208*/ 	.word	0x00000370
        /*020c*/ 	.word	0x000000ff
        /*0210*/ 	.word	0x00028c48
        /*0214*/ 	.short	0x0100
        /*0216*/ 	.byte	0x06
	.zero		1


	//   ....[6]....
        /*0218*/ 	.word	0x000004a0
        /*021c*/ 	.word	0x000000ff
        /*0220*/ 	.word	0x00028c50
        /*0224*/ 	.short	0x0100
        /*0226*/ 	.byte	0x08
	.zero		1


	//   ....[7]....
        /*0228*/ 	.word	0x000004b0
        /*022c*/ 	.word	0x000000ff
        /*0230*/ 	.word	0x00028c60
        /*0234*/ 	.short	0x0100
        /*0236*/ 	.byte	0x08
	.zero		1


	//   ....[8]....
        /*0238*/ 	.word	0x000004c0
        /*023c*/ 	.word	0x000000ff
        /*0240*/ 	.word	0x00028c58
        /*0244*/ 	.short	0x0100
        /*0246*/ 	.byte	0x08
	.zero		1


	//   ....[9]....
        /*0248*/ 	.word	0x000004d0
        /*024c*/ 	.word	0x000000ff
        /*0250*/ 	.word	0x00028c68
        /*0254*/ 	.short	0x0100
        /*0256*/ 	.byte	0x08
	.zero		1


	//   ....[10]....
        /*0258*/ 	.word	0x000005c0
        /*025c*/ 	.word	0x000000ff
        /*0260*/ 	.word	0x00028c70
        /*0264*/ 	.short	0x0100
        /*0266*/ 	.byte	0x06
	.zero		1


	//   ....[11]....
        /*0268*/ 	.word	0x000005d0
        /*026c*/ 	.word	0x000000ff
        /*0270*/ 	.word	0x00028c80
        /*0274*/ 	.short	0x0100
        /*0276*/ 	.byte	0x06
	.zero		1


	//   ....[12]....
        /*0278*/ 	.word	0x000005e0
        /*027c*/ 	.word	0x000000ff
        /*0280*/ 	.word	0x00028c78
        /*0284*/ 	.short	0x0100
        /*0286*/ 	.byte	0x06
	.zero		1


	//   ....[13]....
        /*0288*/ 	.word	0x000005f0
        /*028c*/ 	.word	0x000000ff
        /*0290*/ 	.word	0x00028c88
        /*0294*/ 	.short	0x0100
        /*0296*/ 	.byte	0x06
	.zero		1


	//   ....[14]....
        /*0298*/ 	.word	0x00000720
        /*029c*/ 	.word	0x000000ff
        /*02a0*/ 	.word	0x00028c90
        /*02a4*/ 	.short	0x0100
        /*02a6*/ 	.byte	0x08
	.zero		1


	//   ....[15]....
        /*02a8*/ 	.word	0x00000730
        /*02ac*/ 	.word	0x000000ff
        /*02b0*/ 	.word	0x00028ca0
        /*02b4*/ 	.short	0x0100
        /*02b6*/ 	.byte	0x08
	.zero		1


	//   ....[16]....
        /*02b8*/ 	.word	0x00000740
        /*02bc*/ 	.word	0x000000ff
        /*02c0*/ 	.word	0x00028c98
        /*02c4*/ 	.short	0x0100
        /*02c6*/ 	.byte	0x08
	.zero		1


	//   ....[17]....
        /*02c8*/ 	.word	0x00000750
        /*02cc*/ 	.word	0x000000ff
        /*02d0*/ 	.word	0x00028ca8
        /*02d4*/ 	.short	0x0100
        /*02d6*/ 	.byte	0x08
	.zero		1


	//   ....[18]....
        /*02d8*/ 	.word	0x00000880
        /*02dc*/ 	.word	0x000000ff
        /*02e0*/ 	.word	0x00028cb0
        /*02e4*/ 	.short	0x0100
        /*02e6*/ 	.byte	0x08
	.zero		1


	//   ....[19]....
        /*02e8*/ 	.word	0x00000890
        /*02ec*/ 	.word	0x000000ff
        /*02f0*/ 	.word	0x00028cc0
        /*02f4*/ 	.short	0x0100
        /*02f6*/ 	.byte	0x08
	.zero		1


	//   ....[20]....
        /*02f8*/ 	.word	0x000008a0
        /*02fc*/ 	.word	0x000000ff
        /*0300*/ 	.word	0x00028cb8
        /*0304*/ 	.short	0x0100
        /*0306*/ 	.byte	0x08
	.zero		1


	//   ....[21]....
        /*0308*/ 	.word	0x000008b0
        /*030c*/ 	.word	0x000000ff
        /*0310*/ 	.word	0x00028cc8
        /*0314*/ 	.short	0x0100
        /*0316*/ 	.byte	0x08
	.zero		1


	//   ....[22]....
        /*0318*/ 	.word	0x00001b50
        /*031c*/ 	.word	0x000000ff
        /*0320*/ 	.word	0x00028c50
        /*0324*/ 	.short	0x010a
        /*0326*/ 	.byte	0x15
	.zero		1


	//   ....[23]....
        /*0328*/ 	.word	0x00001e00
        /*032c*/ 	.word	0x00000003
        /*0330*/ 	.word	0x00000000
        /*0334*/ 	.short	0x0101
        /*0336*/ 	.byte	0x3f
	.zero		1


	//   ....[24]....
        /*0338*/ 	.word	0x00002760
        /*033c*/ 	.word	0x000000ff
        /*0340*/ 	.word	0x00028c50
        /*0344*/ 	.short	0x010a
        /*0346*/ 	.byte	0x15
	.zero		1


	//   ....[25]....
        /*0348*/ 	.word	0x000027a0
        /*034c*/ 	.word	0x000000ff
        /*0350*/ 	.word	0x00028c50
        /*0354*/ 	.short	0x010a
        /*0356*/ 	.byte	0x15
	.zero		1


	//   ....[26]....
        /*0358*/ 	.word	0x00002970
        /*035c*/ 	.word	0x00000004
        /*0360*/ 	.word	0x00000000
        /*0364*/ 	.short	0x0101
        /*0366*/ 	.byte	0x3f
	.zero		1


	//   ....[27]....
        /*0368*/ 	.word	0x00003c80
        /*036c*/ 	.word	0x000000ff
        /*0370*/ 	.word	0x00028c00
        /*0374*/ 	.short	0x010a
        /*0376*/ 	.byte	0x30
	.zero		1


	//   ....[28]....
        /*0378*/ 	.word	0x00003d00
        /*037c*/ 	.word	0x00000006
        /*0380*/ 	.word	0x00028c30
        /*0384*/ 	.short	0x010a
        /*0386*/ 	.byte	0x3f
	.zero		1


	//   ....[29]....
        /*0388*/ 	.word	0x00003d40
        /*038c*/ 	.word	0x00000006
        /*0390*/ 	.word	0x00028c30
        /*0394*/ 	.short	0x010a
        /*0396*/ 	.byte	0x3f
	.zero		1


	//   ....[30]....
        /*0398*/ 	.word	0x000042b0
        /*039c*/ 	.word	0x00000003
        /*03a0*/ 	.word	0x00000000
        /*03a4*/ 	.short	0x0101
        /*03a6*/ 	.byte	0x3f
	.zero		1


	//   ....[31]....
        /*03a8*/ 	.word	0x00005b00
        /*03ac*/ 	.word	0x00000006
        /*03b0*/ 	.word	0x00028c50
        /*03b4*/ 	.short	0x010a
        /*03b6*/ 	.byte	0x3f
	.zero		1


	//   ....[32]....
        /*03b8*/ 	.word	0x00005b40
        /*03bc*/ 	.word	0x00000006
        /*03c0*/ 	.word	0x00028c50
        /*03c4*/ 	.short	0x010a
        /*03c6*/ 	.byte	0x3f
	.zero		1


	//   ....[33]....
        /*03c8*/ 	.word	0x00005d80
        /*03cc*/ 	.word	0x00000006
        /*03d0*/ 	.word	0x00000000
        /*03d4*/ 	.short	0x0101
        /*03d6*/ 	.byte	0x3f
	.zero		1


	//   ....[34]....
        /*03d8*/ 	.word	0x00006030
        /*03dc*/ 	.word	0x000000ff
        /*03e0*/ 	.word	0x00028c30
        /*03e4*/ 	.short	0x010a
        /*03e6*/ 	.byte	0x1b
	.zero		1


	//   ....[35]....
        /*03e8*/ 	.word	0x00006070
        /*03ec*/ 	.word	0x000000ff
        /*03f0*/ 	.word	0x00028c30
        /*03f4*/ 	.short	0x010a
        /*03f6*/ 	.byte	0x1b
	.zero		1


	//   ....[36]....
        /*03f8*/ 	.word	0x00006420
        /*03fc*/ 	.word	0x0000000e
        /*0400*/ 	.word	0x00000000
        /*0404*/ 	.short	0x0101
        /*0406*/ 	.byte	0x3f
	.zero		1


	//   ....[37]....
        /*0408*/ 	.word	0x00008320
        /*040c*/ 	.word	0x000000ff
        /*0410*/ 	.word	0x00028c50
        /*0414*/ 	.short	0x010a
        /*0416*/ 	.byte	0x1b
	.zero		1


	//   ....[38]....
        /*0418*/ 	.word	0x00008360
        /*041c*/ 	.word	0x000000ff
        /*0420*/ 	.word	0x00028c50
        /*0424*/ 	.short	0x010a
        /*0426*/ 	.byte	0x1b
	.zero		1


	//   ....[39]....
        /*0428*/ 	.word	0x000085f0
        /*042c*/ 	.word	0x0000000d
        /*0430*/ 	.word	0x00000000
        /*0434*/ 	.short	0x0101
        /*0436*/ 	.byte	0x3f
	.zero		1


	//   ....[40]....
        /*0438*/ 	.word	0x00008950
        /*043c*/ 	.word	0x000000ff
        /*0440*/ 	.word	0x00028c30
        /*0444*/ 	.short	0x010a
        /*0446*/ 	.byte	0x19
	.zero		1


	//   ....[41]....
        /*0448*/ 	.word	0x00008990
        /*044c*/ 	.word	0x000000ff
        /*0450*/ 	.word	0x00028c30
        /*0454*/ 	.short	0x010a
        /*0456*/ 	.byte	0x19
	.zero		1


	//   ....[42]....
        /*0458*/ 	.word	0x00009820
        /*045c*/ 	.word	0x00000098
        /*0460*/ 	.word	0x00000000
        /*0464*/ 	.short	0x0101
        /*0466*/ 	.byte	0x3f
	.zero		1


	//   ....[43]....
        /*0468*/ 	.word	0x0000a230
        /*046c*/ 	.word	0x000000ff
        /*0470*/ 	.word	0x00028c50
        /*0474*/ 	.short	0x010a
        /*0476*/ 	.byte	0x19
	.zero		1


	//   ....[44]....
        /*0478*/ 	.word	0x0000a270
        /*047c*/ 	.word	0x000000ff
        /*0480*/ 	.word	0x00028c50
        /*0484*/ 	.short	0x010a
        /*0486*/ 	.byte	0x19
	.zero		1


	//   ....[45]....
        /*0488*/ 	.word	0x0000a4e0
        /*048c*/ 	.word	0x000000aa
        /*0490*/ 	.word	0x00000000
        /*0494*/ 	.short	0x0101
        /*0496*/ 	.byte	0x3f
	.zero		1


	//   ....[46]....
        /*0498*/ 	.word	0x0000a650
        /*049c*/ 	.word	0x000000ff
        /*04a0*/ 	.word	0x00028c30
        /*04a4*/ 	.short	0x010a
        /*04a6*/ 	.byte	0x1b
	.zero		1


	//   ....[47]....
        /*04a8*/ 	.word	0x0000a690
        /*04ac*/ 	.word	0x000000ff
        /*04b0*/ 	.word	0x00028c30
        /*04b4*/ 	.short	0x010a
        /*04b6*/ 	.byte	0x1b
	.zero		1


	//   ....[48]....
        /*04b8*/ 	.word	0x0000aa30
        /*04bc*/ 	.word	0x000000a4
        /*04c0*/ 	.word	0x00000000
        /*04c4*/ 	.short	0x0101
        /*04c6*/ 	.byte	0x3f
	.zero		1


	//   ....[49]....
        /*04c8*/ 	.word	0x0000c940
        /*04cc*/ 	.word	0x000000ff
        /*04d0*/ 	.word	0x00028c50
        /*04d4*/ 	.short	0x010a
        /*04d6*/ 	.byte	0x1b
	.zero		1


	//   ....[50]....
        /*04d8*/ 	.word	0x0000c980
        /*04dc*/ 	.word	0x000000ff
        /*04e0*/ 	.word	0x00028c50
        /*04e4*/ 	.short	0x010a
        /*04e6*/ 	.byte	0x1b
	.zero		1


	//   ....[51]....
        /*04e8*/ 	.word	0x0000cc10
        /*04ec*/ 	.word	0x0000000f
        /*04f0*/ 	.word	0x00000000
        /*04f4*/ 	.short	0x0101
        /*04f6*/ 	.byte	0x3f
	.zero		1


	//   ....[52]....
        /*04f8*/ 	.word	0x0000e860
        /*04fc*/ 	.word	0x000000ff
        /*0500*/ 	.word	0x00000000
        /*0504*/ 	.short	0x0101
        /*0506*/ 	.byte	0x05
	.zero		1


	//   ....[53]....
        /*0508*/ 	.word	0x00010230
        /*050c*/ 	.word	0x00000008
        /*0510*/ 	.word	0x00028c40
        /*0514*/ 	.short	0x010a
        /*0516*/ 	.byte	0x3f
	.zero		1


	//   ....[54]....
        /*0518*/ 	.word	0x00010530
        /*051c*/ 	.word	0x000000ff
        /*0520*/ 	.word	0x00028c20
        /*0524*/ 	.short	0x010a
        /*0526*/ 	.byte	0x25
	.zero		1


	//   ....[55]....
        /*0528*/ 	.word	0x000105b0
        /*052c*/ 	.word	0x00000008
        /*0530*/ 	.word	0x00028c60
        /*0534*/ 	.short	0x010a
        /*0536*/ 	.byte	0x3f
	.zero		1


	//   ....[56]....
        /*0538*/ 	.word	0x00010c20
        /*053c*/ 	.word	0x00000002
        /*0540*/ 	.word	0x00028c40
        /*0544*/ 	.short	0x010a
        /*0546*/ 	.byte	0x3f
	.zero		1


	//   ....[57]....
        /*0548*/ 	.word	0x00010db0
        /*054c*/ 	.word	0x00000002
        /*0550*/ 	.word	0x00028c60
        /*0554*/ 	.short	0x010a
        /*0556*/ 	.byte	0x3f
	.zero		1


	//   ....[58]....
        /*0558*/ 	.word	0x000113c0
        /*055c*/ 	.word	0x00000003
        /*0560*/ 	.word	0x00028c40
        /*0564*/ 	.short	0x010a
        /*0566*/ 	.byte	0x3f
	.zero		1


	//   ....[59]....
        /*0568*/ 	.word	0x00011550
        /*056c*/ 	.word	0x00000003
        /*0570*/ 	.word	0x00028c60
        /*0574*/ 	.short	0x010a
        /*0576*/ 	.byte	0x3f
	.zero		1


	//   ....[60]....
        /*0578*/ 	.word	0x00011ae0
        /*057c*/ 	.word	0x00000002
        /*0580*/ 	.word	0x00028c40
        /*0584*/ 	.short	0x010a
        /*0586*/ 	.byte	0x3f
	.zero		1


	//   ....[61]....
        /*0588*/ 	.word	0x00011c70
        /*058c*/ 	.word	0x00000002
        /*0590*/ 	.word	0x00028c60
        /*0594*/ 	.short	0x010a
        /*0596*/ 	.byte	0x3f
	.zero		1


	//   ....[62]....
        /*0598*/ 	.word	0x00012340
        /*059c*/ 	.word	0x00000007
        /*05a0*/ 	.word	0x00028c20
        /*05a4*/ 	.short	0x010a
        /*05a6*/ 	.byte	0x3f
	.zero		1


	//   ....[63]....
        /*05a8*/ 	.word	0x00012490
        /*05ac*/ 	.word	0x00000005
        /*05b0*/ 	.word	0x00000000
        /*05b4*/ 	.short	0x010a
        /*05b6*/ 	.byte	0x3f
	.zero		1


	//   ....[64]....
        /*05b8*/ 	.word	0x00012500
        /*05bc*/ 	.word	0x00000003
        /*05c0*/ 	.word	0x00000000
        /*05c4*/ 	.short	0x010a
        /*05c6*/ 	.byte	0x3f
	.zero		1


	//   ....[65]....
        /*05c8*/ 	.word	0x00012560
        /*05cc*/ 	.word	0x00000005
        /*05d0*/ 	.word	0x00000000
        /*05d4*/ 	.short	0x010a
        /*05d6*/ 	.byte	0x3f
	.zero		1


	//   ....[66]....
        /*05d8*/ 	.word	0x00012590
        /*05dc*/ 	.word	0x00000003
        /*05e0*/ 	.word	0x00000000
        /*05e4*/ 	.short	0x010a
        /*05e6*/ 	.byte	0x3f
	.zero		1


	//   ....[67]....
        /*05e8*/ 	.word	0x00012600
        /*05ec*/ 	.word	0x00000006
        /*05f0*/ 	.word	0x00028c50
        /*05f4*/ 	.short	0x010a
        /*05f6*/ 	.byte	0x3f
	.zero		1


	//   ....[68]....
        /*05f8*/ 	.word	0x00012660
        /*05fc*/ 	.word	0x00000005
        /*0600*/ 	.word	0x00028c50
        /*0604*/ 	.short	0x010a
        /*0606*/ 	.byte	0x3f
	.zero		1


	//   ....[69]....
        /*0608*/ 	.word	0x000126c0
        /*060c*/ 	.word	0x00000003
        /*0610*/ 	.word	0x00028c00
        /*0614*/ 	.short	0x010a
        /*0616*/ 	.byte	0x3f
	.zero		1


	//   ....[70]....
        /*0618*/ 	.word	0x00012710
        /*061c*/ 	.word	0x00000006
        /*0620*/ 	.word	0x00028c30
        /*0624*/ 	.short	0x010a
        /*0626*/ 	.byte	0x3f
	.zero		1


	//   ....[71]....
        /*0628*/ 	.word	0x00012760
        /*062c*/ 	.word	0x00000006
        /*0630*/ 	.word	0x00028c50
        /*0634*/ 	.short	0x010a
        /*0636*/ 	.byte	0x3f
	.zero		1


	//   ....[72]....
        /*0638*/ 	.word	0x000127c0
        /*063c*/ 	.word	0x0000000b
        /*0640*/ 	.word	0x00028c30
        /*0644*/ 	.short	0x010a
        /*0646*/ 	.byte	0x3f
	.zero		1


	//   ....[73]....
        /*0648*/ 	.word	0x00012810
        /*064c*/ 	.word	0x0000000d
        /*0650*/ 	.word	0x00028c50
        /*0654*/ 	.short	0x010a
        /*0656*/ 	.byte	0x3f
	.zero		1


	//   ....[74]....
        /*0658*/ 	.word	0x00012870
        /*065c*/ 	.word	0x00000008
        /*0660*/ 	.word	0x00028c30
        /*0664*/ 	.short	0x010a
        /*0666*/ 	.byte	0x3f
	.zero		1


	//   ....[75]....
        /*0668*/ 	.word	0x000128c0
        /*066c*/ 	.word	0x000000aa
        /*0670*/ 	.word	0x00028c50
        /*0674*/ 	.short	0x010a
        /*0676*/ 	.byte	0x3f
	.zero		1


	//   ....[76]....
        /*0678*/ 	.word	0x00012920
        /*067c*/ 	.word	0x00000007
        /*0680*/ 	.word	0x00028c30
        /*0684*/ 	.short	0x010a
        /*0686*/ 	.byte	0x3f
	.zero		1


	//   ....[77]....
        /*0688*/ 	.word	0x00012970
        /*068c*/ 	.word	0x0000000f
        /*0690*/ 	.word	0x00028c50
        /*0694*/ 	.short	0x010a
        /*0696*/ 	.byte	0x3f
	.zero		1


	//   ....[78]....
        /*0698*/ 	.word	0x00012af0
        /*069c*/ 	.word	0x00000008
        /*06a0*/ 	.word	0x00028c40
        /*06a4*/ 	.short	0x010a
        /*06a6*/ 	.byte	0x3f
	.zero		1


	//   ....[79]....
        /*06a8*/ 	.word	0x00012b50
        /*06ac*/ 	.word	0x00000008
        /*06b0*/ 	.word	0x00028c20
        /*06b4*/ 	.short	0x010a
        /*06b6*/ 	.byte	0x3f
	.zero		1


	//   ....[80]....
        /*06b8*/ 	.word	0x00012ba0
        /*06bc*/ 	.word	0x00000008
        /*06c0*/ 	.word	0x00028c60
        /*06c4*/ 	.short	0x010a
        /*06c6*/ 	.byte	0x3f
	.zero		1


	//   ....[81]....
        /*06c8*/ 	.word	0x00012bf0
        /*06cc*/ 	.word	0x00000002
        /*06d0*/ 	.word	0x00028c40
        /*06d4*/ 	.short	0x010a
        /*06d6*/ 	.byte	0x3f
	.zero		1


	//   ....[82]....
        /*06d8*/ 	.word	0x00012c40
        /*06dc*/ 	.word	0x00000002
        /*06e0*/ 	.word	0x00028c60
        /*06e4*/ 	.short	0x010a
        /*06e6*/ 	.byte	0x3f
	.zero		1


	//   ....[83]....
        /*06e8*/ 	.word	0x00012c90
        /*06ec*/ 	.word	0x00000003
        /*06f0*/ 	.word	0x00028c40
        /*06f4*/ 	.short	0x010a
        /*06f6*/ 	.byte	0x3f
	.zero		1


	//   ....[84]....
        /*06f8*/ 	.word	0x00012ce0
        /*06fc*/ 	.word	0x00000003
        /*0700*/ 	.word	0x00028c60
        /*0704*/ 	.short	0x010a
        /*0706*/ 	.byte	0x3f
	.zero		1


	//   ....[85]....
        /*0708*/ 	.word	0x00012d30
        /*070c*/ 	.word	0x00000002
        /*0710*/ 	.word	0x00028c40
        /*0714*/ 	.short	0x010a
        /*0716*/ 	.byte	0x3f
	.zero		1


	//   ....[86]....
        /*0718*/ 	.word	0x00012d80
        /*071c*/ 	.word	0x00000002
        /*0720*/ 	.word	0x00028c60
        /*0724*/ 	.short	0x010a
        /*0726*/ 	.byte	0x3f
	.zero		1


	//   ....[87]....
        /*0728*/ 	.word	0x00012e60
        /*072c*/ 	.word	0x00000007
        /*0730*/ 	.word	0x00028c20
        /*0734*/ 	.short	0x010a
        /*0736*/ 	.byte	0x3f
	.zero		1


	//   ....[88]....
        /*0738*/ 	.word	0x00012eb0
        /*073c*/ 	.word	0x00000005
        /*0740*/ 	.word	0x00000000
        /*0744*/ 	.short	0x010a
        /*0746*/ 	.byte	0x3f
	.zero		1


	//   ....[89]....
        /*0748*/ 	.word	0x00012f00
        /*074c*/ 	.word	0x00000003
        /*0750*/ 	.word	0x00000000
        /*0754*/ 	.short	0x010a
        /*0756*/ 	.byte	0x3f
	.zero		1


	//   ....[90]....
        /*0758*/ 	.word	0x00012f50
        /*075c*/ 	.word	0x00000005
        /*0760*/ 	.word	0x00000000
        /*0764*/ 	.short	0x010a
        /*0766*/ 	.byte	0x3f
	.zero		1


	//----- nvinfo : EIATTR_NUM_MBARRIERS
	.align		4
.L_317:
        /*0768*/ 	.byte	0x03, 0x38
        /*076a*/ 	.short	0x0016


	//----- nvinfo : EIATTR_EXIT_INSTR_OFFSETS
	.align		4
        /*076c*/ 	.byte	0x04, 0x1c
        /*076e*/ 	.short	(.L_319 - .L_318)


	//   ....[0]....
.L_318:
        /*0770*/ 	.word	0x00000a10


	//   ....[1]....
        /*0774*/ 	.word	0x0000f160


	//   ....[2]....
        /*0778*/ 	.word	0x0000f1c0


	//   ....[3]....
        /*077c*/ 	.word	0x000123b0


	//   ....[4]....
        /*0780*/ 	.word	0x000125e0


	//----- nvinfo : EIATTR_MAX_THREADS
	.align		4
.L_319:
        /*0784*/ 	.byte	0x04, 0x05
        /*0786*/ 	.short	(.L_321 - .L_320)
.L_320:
        /*0788*/ 	.word	0x00000180
        /*078c*/ 	.word	0x00000001
        /*0790*/ 	.word	0x00000001


	//----- nvinfo : EIATTR_CRS_STACK_SIZE
	.align		4
.L_321:
        /*0794*/ 	.byte	0x04, 0x1e
        /*0796*/ 	.short	(.L_323 - .L_322)
.L_322:
        /*0798*/ 	.word	0x00000000


	//----- nvinfo : EIATTR_CBANK_PARAM_SIZE
	.align		4
.L_323:
        /*079c*/ 	.byte	0x03, 0x19
        /*079e*/ 	.short	0x0bf0


	//----- nvinfo : EIATTR_PARAM_CBANK
	.align		4
        /*07a0*/ 	.byte	0x04, 0x0a
        /*07a2*/ 	.short	(.L_325 - .L_324)
	.align		4
.L_324:
        /*07a4*/ 	.word	index@(.nv.constant0._ZN7cutlass13device_kernelIN5flash11enable_sm90INS1_16FlashAttnFwdSm90INS1_25CollectiveMainloopFwdSm90ILi2EN4cute5tupleIJNS5_1CILi1EEES8_S8_EEENS6_IJNS7_ILi64EEESA_SA_EEELi512ENS_6half_tEfNS_4arch4Sm90ELb0ELb1ELb1ELb0ELb0ELb0ELb0ELb0ELb0ELb0ELb0ELb0EEENS1_21CollectiveEpilogueFwdINS6_IJSA_NS7_ILi512EEESA_EEES9_SC_SE_Li256ELb0ELb0ELb0ELb0EEENS1_30DynamicPersistentTileSchedulerILi256ELi32ELb0ELb0ELb1EEEEEEEEEvNT_6ParamsE)
        /*07a8*/ 	.short	0x0210
        /*07aa*/ 	.short	0x0bf0


	//----- nvinfo : EIATTR_SW_WAR
	.align		4
.L_325:
        /*07ac*/ 	.byte	0x04, 0x36
        /*07ae*/ 	.short	(.L_327 - .L_326)
.L_326:
        /*07b0*/ 	.word	0x00000008
.L_327:


//--------------------- .nv.info._ZN7cutlass13device_kernelIN5flash11enable_sm90INS1_16FlashAttnFwdSm90INS1_25CollectiveMainloopFwdSm90ILi2EN4cute5tupleIJNS5_1CILi1EEES8_S8_EEENS6_IJNS7_ILi64EEESA_SA_EEELi512ENS_6half_tEfNS_4arch4Sm90ELb0ELb1ELb1ELb0ELb0ELb0ELb1ELb0ELb0ELb0ELb0ELb0EEENS1_21CollectiveEpilogueFwdINS6_IJSA_NS7_ILi512EEESA_EEES9_SC_SE_Li256ELb0ELb0ELb0ELb0EEENS1_30DynamicPersistentTileSchedulerILi256ELi32ELb0ELb0ELb1EEEEEEEEEvNT_6ParamsE --------------------------
	.section	.nv.info._ZN7cutlass13device_kernelIN5flash11enable_sm90INS1_16FlashAttnFwdSm90INS1_25CollectiveMainloopFwdSm90ILi2EN4cute5tupleIJNS5_1CILi1EEES8_S8_EEENS6_IJNS7_ILi64EEESA_SA_EEELi512ENS_6half_tEfNS_4arch4Sm90ELb0ELb1ELb1ELb0ELb0ELb0ELb1ELb0ELb0ELb0ELb0ELb0EEENS1_21CollectiveEpilogueFwdINS6_IJSA_NS7_ILi512EEESA_EEES9_SC_SE_Li256ELb0ELb0ELb0ELb0EEENS1_30DynamicPersistentTileSchedulerILi256ELi32ELb0ELb0ELb1EEEEEEEEEvNT_6ParamsE,"",@"SHT_CUDA_INFO"
	.sectionflags	@""
	.align	4


	//----- nvinfo : EIATTR_CUDA_API_VERSION
	.align		4
        /*0000*/ 	.byte	0x04, 0x37
        /*0002*/ 	.short	(.L_329 - .L_328)
.L_328:
        /*0004*/ 	.word	0x00000082


	//----- nvinfo : EIATTR_KPARAM_INFO
	.align		4
.L_329:
        /*0008*/ 	.byte	0x04, 0x17
        /*000a*/ 	.short	(.L_331 - .L_330)
.L_330:
        /*000c*/ 	.word	0x00000000
        /*0010*/ 	.short	0x0000
        /*0012*/ 	.short	0x0070
        /*0014*/ 	.byte	0x00, 0xf0, 0x01, 0x32


	//----- nvinfo : EIATTR_SPARSE_MMA_MASK
	.align		4
.L_331:
        /*0018*/ 	.byte	0x03, 0x50
        /*001a*/ 	.short	0x0000


	//----- nvinfo : EIATTR_MAXREG_COUNT
	.align		4
        /*001c*/ 	.byte	0x03, 0x1b
        /*001e*/ 	.short	0x00a8


	//----- nvinfo : EIATTR_NUM_BARRIERS
	.align		4
        /*0020*/ 	.byte	0x02, 0x4c
        /*0022*/ 	.byte	0x10
	.zero		1


	//----- nvinfo : EIATTR_EXTERNS
	.align		4
        /*0024*/ 	.byte	0x04, 0x0f
        /*0026*/ 	.short	(.L_333 - .L_332)


	//   ....[0]....
	.align		4
.L_332:
        /*0028*/ 	.word	index@(__assertfail)


	//----- nvinfo : EIATTR_ANNOTATIONS
	.align		4
.L_333:
        /*002c*/ 	.byte	0x04, 0x55
        /*002e*/ 	.short	(.L_335 - .L_334)


	//   ....[0]....
.L_334:
        /*0030*/ 	.word	0x00000001
        /*0034*/ 	.byte	0x90, 0x09, 0x00, 0x00, 0x01, 0x00, 0x00, 0x00, 0xa0, 0x0a, 0x00, 0x00, 0x01, 0x00, 0x00, 0x00
        /*0044*/ 	.byte	0x00, 0x44, 0x01, 0x00, 0x01, 0x00, 0x00, 0x00, 0x90, 0x4b, 0x01, 0x00, 0x01, 0x00, 0x00, 0x00
        /*0054*/ 	.byte	0xa0, 0x75, 0x01, 0x00, 0x01, 0x00, 0x00, 0x00, 0xf0, 0x78, 0x01, 0x00


	//----- nvinfo : EIATTR_MERCURY_ISA_VERSION
	.align		4
.L_335:
        /*0060*/ 	.byte	0x03, 0x5f
        /*0062*/ 	.short	0x0101


	//----- nvinfo : EIATTR_INT_WARP_WIDE_INSTR_OFFSETS
	.align		4
        /*0064*/ 	.byte	0x04, 0x31
        /*0066*/ 	.short	(.L_337 - .L_336)


	//   ....[0]....
.L_336:
        /*0068*/ 	.word	0x000001c0


	//   ....[1]....
        /*006c*/ 	.word	0x000001f0


	//   ....[2]....
        /*0070*/ 	.word	0x00000200


	//   ....[3]....
        /*0074*/ 	.word	0x00000270


	//   ....[4]....
        /*0078*/ 	.word	0x00014ba0


	//   ....[5]....
        /*007c*/ 	.word	0x00014c50


	//   ....[6]....
        /*0080*/ 	.word	0x00015140


	//   ....[7]....
        /*0084*/ 	.word	0x000175b0


	//   ....[8]....
        /*0088*/ 	.word	0x00017660


	//----- nvinfo : EIATTR_COOP_GROUP_MASK_REGIDS
	.align		4
.L_337:
        /*008c*/ 	.byte	0x04, 0x29
        /*008e*/ 	.short	(.L_339 - .L_338)


	//   ....[0]....
.L_338:
        /*0090*/ 	.word	0xffffffff


	//   ....[1]....
        /*0094*/ 	.word	0xffffffff


	//   ....[2]....
        /*0098*/ 	.word	0xffffffff


	//   ....[3]....
        /*009c*/ 	.word	0xffffffff


	//   ....[4]....
        /*00a0*/ 	.word	0xffffffff


	//   ....[5]....
        /*00a4*/ 	.word	0xffffffff


	//   ....[6]....
        /*00a8*/ 	.word	0xffffffff


	//   ....[7]....
        /*00ac*/ 	.word	0xffffffff


	//   ....[8]....
        /*00b0*/ 	.word	0xffffffff


	//   ....[9]....
        /*00b4*/ 	.word	0xffffffff


	//   ....[10]....
        /*00b8*/ 	.word	0xffffffff


	//   ....[11]....
        /*00bc*/ 	.word	0xffffffff


	//   ....[12]....
        /*00c0*/ 	.word	0xffffffff


	//   ....[13]....
        /*00c4*/ 	.word	0xffffffff


	//   ....[14]....
        /*00c8*/ 	.word	0xffffffff


	//   ....[15]....
        /*00cc*/ 	.word	0xffffffff


	//   ....[16]....
        /*00d0*/ 	.word	0xffffffff


	//   ....[17]....
        /*00d4*/ 	.word	0xffffffff


	//   ....[18]....
        /*00d8*/ 	.word	0xffffffff


	//   ....[19]....
        /*00dc*/ 	.word	0xffffffff


	//   ....[20]....
        /*00e0*/ 	.word	0xffffffff


	//   ....[21]....
        /*00e4*/ 	.word	0xffffffff


	//   ....[22]....
        /*00e8*/ 	.word	0xffffffff


	//   ....[23]....
        /*00ec*/ 	.word	0xffffffff


	//   ....[24]....
        /*00f0*/ 	.word	0xffffffff


	//   ....[25]....
        /*00f4*/ 	.word	0xffffffff


	//   ....[26]....
        /*00f8*/ 	.word	0xffffffff


	//   ....[27]....
        /*00fc*/ 	.word	0xffffffff


	//   ....[28]....
        /*0100*/ 	.word	0xffffffff


	//   ....[29]....
        /*0104*/ 	.word	0xffffffff


	//   ....[30]....
        /*0108*/ 	.word	0xffffffff


	//   ....[31]....
        /*010c*/ 	.word	0xffffffff


	//   ....[32]....
        /*0110*/ 	.word	0xffffffff


	//   ....[33]....
        /*0114*/ 	.word	0xffffffff


	//   ....[34]....
        /*0118*/ 	.word	0xffffffff


	//   ....[35]....
        /*011c*/ 	.word	0xffffffff


	//   ....[36]....
        /*0120*/ 	.word	0xffffffff


	//   ....[37]....
        /*0124*/ 	.word	0xffffffff


	//   ....[38]....
        /*0128*/ 	.word	0xffffffff


	//   ....[39]....
        /*012c*/ 	.word	0xffffffff


	//   ....[40]....
        /*0130*/ 	.word	0xffffffff


	//   ....[41]....
        /*0134*/ 	.word	0xffffffff


	//   ....[42]....
        /*0138*/ 	.word	0x0500000f


	//   ....[43]....
        /*013c*/ 	.word	0x0500000f


	//----- nvinfo : EIATTR_COOP_GROUP_INSTR_OFFSETS
	.align		4
.L_339:
        /*0140*/ 	.byte	0x04, 0x28
        /*0142*/ 	.short	(.L_341 - .L_340)


	//   ....[0]....
.L_340:
        /*0144*/ 	.word	0x00000070


	//   ....[1]....
        /*0148*/ 	.word	0x000001d0


	//   ....[2]....
        /*014c*/ 	.word	0x00000220


	//   ....[3]....
        /*0150*/ 	.word	0x000003f0


	//   ....[4]....
        /*0154*/ 	.word	0x00000550


	//   ....[5]....
        /*0158*/ 	.word	0x00000670


	//   ....[6]....
        /*015c*/ 	.word	0x000007d0


	//   ....[7]....
        /*0160*/ 	.word	0x00001ae0


	//   ....[8]....
        /*0164*/ 	.word	0x000039d0


	//   ....[9]....
        /*0168*/ 	.word	0x00004960


	//   ....[10]....
        /*016c*/ 	.word	0x00006720


	//   ....[11]....
        /*0170*/ 	.word	0x00006760


	//   ....[12]....
        /*0174*/ 	.word	0x00006a50


	//   ....[13]....
        /*0178*/ 	.word	0x00006af0


	//   ....[14]....
        /*017c*/ 	.word	0x00007210


	//   ....[15]....
        /*0180*/ 	.word	0x00007f70


	//   ....[16]....
        /*0184*/ 	.word	0x00009830


	//   ....[17]....
        /*0188*/ 	.word	0x00009930


	//   ....[18]....
        /*018c*/ 	.word	0x00009bc0


	//   ....[19]....
        /*0190*/ 	.word	0x00009d00


	//   ....[20]....
        /*0194*/ 	.word	0x0000ae80


	//   ....[21]....
        /*0198*/ 	.word	0x0000bd40


	//   ....[22]....
        /*019c*/ 	.word	0x0000ccf0


	//   ....[23]....
        /*01a0*/ 	.word	0x0000cd60


	//   ....[24]....
        /*01a4*/ 	.word	0x0000d060


	//   ....[25]....
        /*01a8*/ 	.word	0x0000d1b0


	//   ....[26]....
        /*01ac*/ 	.word	0x0000e1e0


	//   ....[27]....
        /*01b0*/ 	.word	0x0000ee30


	//   ....[28]....
        /*01b4*/ 	.word	0x000106f0


	//   ....[29]....
        /*01b8*/ 	.word	0x000107f0


	//   ....[30]....
        /*01bc*/ 	.word	0x00010b10


	//   ....[31]....
        /*01c0*/ 	.word	0x00010c10


	//   ....[32]....
        /*01c4*/ 	.word	0x00011d30


	//   ....[33]....
        /*01c8*/ 	.word	0x00011d90


	//   ....[34]....
        /*01cc*/ 	.word	0x00011dd0


	//   ....[35]....
        /*01d0*/ 	.word	0x00011e30


	//   ....[36]....
        /*01d4*/ 	.word	0x00011e60


	//   ....[37]....
        /*01d8*/ 	.word	0x000128c0


	//   ....[38]....
        /*01dc*/ 	.word	0x00013670


	//   ....[39]....
        /*01e0*/ 	.word	0x000142f0


	//   ....[40]....
        /*01e4*/ 	.word	0x000176e0


	//   ....[41]....
        /*01e8*/ 	.word	0x00017890


	//   ....[42]....
        /*01ec*/ 	.word	0x00017ed0


	//   ....[43]....
        /*01f0*/ 	.word	0x000182b0


	//----- nvinfo : EIATTR_REG_RECONFIG
	.align		4
.L_341:
        /*01f4*/ 	.byte	0x01, 0x54
	.zero		2


	//----- nvinfo : EIATTR_SYSCALL_OFFSETS
	.align		4
        /*01f8*/ 	.byte	0x04, 0x46
        /*01fa*/ 	.short	(.L_343 - .L_342)


	//   ....[0]....
.L_342:
        /*01fc*/ 	.word	0x00003b90


	//   ....[1]....
        /*0200*/ 	.word	0x00014de0


	//   ....[2]....
        /*0204*/ 	.word	0x00014f20


	//   ....[3]....
        /*0208*/ 	.word	0x00015020


	//----- nvinfo : EIATTR_MBARRIER_INSTR_OFFSETS
	.align		4
.L_343:
        /*020c*/ 	.byte	0x04, 0x39
        /*020e*/ 	.short	(.L_345 - .L_344)


	//   ....[0]....
.L_344:
        /*0210*/ 	.word	0x000002d0
        /*0214*/ 	.word	0x000000ff
        /*0218*/ 	.word	0x00038800
        /*021c*/ 	.short	0x0100
        /*021e*/ 	.byte	0x06
	.zero		1


	//   ....[1]....
        /*0220*/ 	.word	0x000002e0
        /*0224*/ 	.word	0x000000ff
        /*0228*/ 	.word	0x00038810
        /*022c*/ 	.short	0x0100
        /*022e*/ 	.byte	0x06
	.zero		1


	//   ....[2]....
        /*0230*/ 	.word	0x000002f0
        /*0234*/ 	.word	0x000000ff
        /*0238*/ 	.word	0x00038820
        /*023c*/ 	.short	0x0100
        /*023e*/ 	.byte	0x06
	.zero		1


	//   ....[3]....
        /*0240*/ 	.word	0x000003a0
        /*0244*/ 	.word	0x000000ff
        /*0248*/ 	.word	0x00038830
        /*024c*/ 	.short	0x0100
        /*024e*/ 	.byte	0x06
	.zero		1


	//   ....[4]....
        /*0250*/ 	.word	0x000003b0
        /*0254*/ 	.word	0x000000ff
        /*0258*/ 	.word	0x00038840
        /*025c*/ 	.short	0x0100
        /*025e*/ 	.byte	0x06
	.zero		1


	//   ....[5]....
        /*0260*/ 	.word	0x000003c0
        /*0264*/ 	.word	0x000000ff
        /*0268*/ 	.word	0x00038838
        /*026c*/ 	.short	0x0100
        /*026e*/ 	.byte	0x06
	.zero		1


	//   ....[6]....
        /*0270*/ 	.word	0x000003d0
        /*0274*/ 	.word	0x000000ff
        /*0278*/ 	.word	0x00038848
        /*027c*/ 	.short	0x0100
        /*027e*/ 	.byte	0x06
	.zero		1


	//   ....[7]....
        /*0280*/ 	.word	0x00000500
        /*0284*/ 	.word	0x000000ff
        /*0288*/ 	.word	0x00038850
        /*028c*/ 	.short	0x0100
        /*028e*/ 	.byte	0x08
	.zero		1


	//   ....[8]....
        /*0290*/ 	.word	0x00000510
        /*0294*/ 	.word	0x000000ff
        /*0298*/ 	.word	0x00038860
        /*029c*/ 	.short	0x0100
        /*029e*/ 	.byte	0x08
	.zero		1


	//   ....[9]....
        /*02a0*/ 	.word	0x00000520
        /*02a4*/ 	.word	0x000000ff
        /*02a8*/ 	.word	0x00038858
        /*02ac*/ 	.short	0x0100
        /*02ae*/ 	.byte	0x08
	.zero		1


	//   ....[10]....
        /*02b0*/ 	.word	0x00000530
        /*02b4*/ 	.word	0x000000ff
        /*02b8*/ 	.word	0x00038868
        /*02bc*/ 	.short	0x0100
        /*02be*/ 	.byte	0x08
	.zero		1


	//   ....[11]....
        /*02c0*/ 	.word	0x00000620
        /*02c4*/ 	.word	0x000000ff
        /*02c8*/ 	.word	0x00038870
        /*02cc*/ 	.short	0x0100
        /*02ce*/ 	.byte	0x06
	.zero		1


	//   ....[12]....
        /*02d0*/ 	.word	0x00000630
        /*02d4*/ 	.word	0x000000ff
        /*02d8*/ 	.word	0x00038880
        /*02dc*/ 	.short	0x0100
        /*02de*/ 	.byte	0x06
	.zero		1


	//   ....[13]....
        /*02e0*/ 	.word	0x00000640
        /*02e4*/ 	.word	0x000000ff
        /*02e8*/ 	.word	0x00038878
        /*02ec*/ 	.short	0x0100
        /*02ee*/ 	.byte	0x06
	.zero		1


	//   ....[14]....
        /*02f0*/ 	.word	0x00000650
        /*02f4*/ 	.word	0x000000ff
        /*02f8*/ 	.word	0x00038888
        /*02fc*/ 	.short	0x0100
        /*02fe*/ 	.byte	0x06
	.zero		1


	//   ....[15]....
        /*0300*/ 	.word	0x00000780
        /*0304*/ 	.word	0x000000ff
        /*0308*/ 	.word	0x00038890
        /*030c*/ 	.short	0x0100
        /*030e*/ 	.byte	0x08
	.zero		1


	//   ....[16]....
        /*0310*/ 	.word	0x00000790
        /*0314*/ 	.word	0x000000ff
        /*0318*/ 	.word	0x000388a0
        /*031c*/ 	.short	0x0100
        /*031e*/ 	.byte	0x08
	.zero		1


	//   ....[17]....
        /*0320*/ 	.word	0x000007a0
        /*0324*/ 	.word	0x000000ff
        /*0328*/ 	.word	0x00038898
        /*032c*/ 	.short	0x0100
        /*032e*/ 	.byte	0x08
	.zero		1


	//   ....[18]....
        /*0330*/ 	.word	0x000007b0
        /*0334*/ 	.word	0x000000ff
        /*0338*/ 	.word	0x000388a8
        /*033c*/ 	.short	0x0100
        /*033e*/ 	.byte	0x08
	.zero		1


	//   ....[19]....
        /*0340*/ 	.word	0x000008e0
        /*0344*/ 	.word	0x000000ff
        /*0348*/ 	.word	0x000388b0
        /*034c*/ 	.short	0x0100
        /*034e*/ 	.byte	0x08
	.zero		1


	//   ....[20]....
        /*0350*/ 	.word	0x000008f0
        /*0354*/ 	.word	0x000000ff
        /*0358*/ 	.word	0x000388c0
        /*035c*/ 	.short	0x0100
        /*035e*/ 	.byte	0x08
	.zero		1


	//   ....[21]....
        /*0360*/ 	.word	0x00000900
        /*0364*/ 	.word	0x000000ff
        /*0368*/ 	.word	0x000388b8
        /*036c*/ 	.short	0x0100
        /*036e*/ 	.byte	0x08
	.zero		1


	//   ....[22]....
        /*0370*/ 	.word	0x00000910
        /*0374*/ 	.word	0x000000ff
        /*0378*/ 	.word	0x000388c8
        /*037c*/ 	.short	0x0100
        /*037e*/ 	.byte	0x08
	.zero		1


	//   ....[23]....
        /*0380*/ 	.word	0x00001e60
        /*0384*/ 	.word	0x00000003
        /*0388*/ 	.word	0x00000000
        /*038c*/ 	.short	0x0101
        /*038e*/ 	.byte	0x3f
	.zero		1


	//   ....[24]....
        /*0390*/ 	.word	0x00002920
        /*0394*/ 	.word	0x00000000
        /*0398*/ 	.word	0x00000000
        /*039c*/ 	.short	0x0101
        /*039e*/ 	.byte	0x3f
	.zero		1


	//   ....[25]....
        /*03a0*/ 	.word	0x00003c10
        /*03a4*/ 	.word	0x000000ff
        /*03a8*/ 	.word	0x00038800
        /*03ac*/ 	.short	0x010a
        /*03ae*/ 	.byte	0x24
	.zero		1


	//   ....[26]....
        /*03b0*/ 	.word	0x00003c70
        /*03b4*/ 	.word	0x00000006
        /*03b8*/ 	.word	0x00038830
        /*03bc*/ 	.short	0x010a
        /*03be*/ 	.byte	0x3f
	.zero		1


	//   ....[27]....
        /*03c0*/ 	.word	0x00003cb0
        /*03c4*/ 	.word	0x00000006
        /*03c8*/ 	.word	0x00038830
        /*03cc*/ 	.short	0x010a
        /*03ce*/ 	.byte	0x3f
	.zero		1


	//   ....[28]....
        /*03d0*/ 	.word	0x00003f30
        /*03d4*/ 	.word	0x000000ff
        /*03d8*/ 	.word	0x00038810
        /*03dc*/ 	.short	0x010a
        /*03de*/ 	.byte	0x24
	.zero		1


	//   ....[29]....
        /*03e0*/ 	.word	0x00003f70
        /*03e4*/ 	.word	0x00000006
        /*03e8*/ 	.word	0x00038850
        /*03ec*/ 	.short	0x010a
        /*03ee*/ 	.byte	0x3f
	.zero		1


	//   ....[30]....
        /*03f0*/ 	.word	0x00004050
        /*03f4*/ 	.word	0x00000006
        /*03f8*/ 	.word	0x00038850
        /*03fc*/ 	.short	0x010a
        /*03fe*/ 	.byte	0x3f
	.zero		1


	//   ....[31]....
        /*0400*/ 	.word	0x000057a0
        /*0404*/ 	.word	0x00000005
        /*0408*/ 	.word	0x00000000
        /*040c*/ 	.short	0x0101
        /*040e*/ 	.byte	0x3f
	.zero		1


	//   ....[32]....
        /*0410*/ 	.word	0x00007230
        /*0414*/ 	.word	0x00000006
        /*0418*/ 	.word	0x00000000
        /*041c*/ 	.short	0x0101
        /*041e*/ 	.byte	0x3f
	.zero		1


	//   ....[33]....
        /*0420*/ 	.word	0x00007450
        /*0424*/ 	.word	0x0000000c
        /*0428*/ 	.word	0x00038830
        /*042c*/ 	.short	0x010a
        /*042e*/ 	.byte	0x3f
	.zero		1


	//   ....[34]....
        /*0430*/ 	.word	0x000074a0
        /*0434*/ 	.word	0x0000000c
        /*0438*/ 	.word	0x00038830
        /*043c*/ 	.short	0x010a
        /*043e*/ 	.byte	0x3f
	.zero		1


	//   ....[35]....
        /*0440*/ 	.word	0x00007620
        /*0444*/ 	.word	0x0000000c
        /*0448*/ 	.word	0x00038850
        /*044c*/ 	.short	0x010a
        /*044e*/ 	.byte	0x3f
	.zero		1


	//   ....[36]....
        /*0450*/ 	.word	0x00007670
        /*0454*/ 	.word	0x0000000c
        /*0458*/ 	.word	0x00038850
        /*045c*/ 	.short	0x010a
        /*045e*/ 	.byte	0x3f
	.zero		1


	//   ....[37]....
        /*0460*/ 	.word	0x00008d30
        /*0464*/ 	.word	0x00000014
        /*0468*/ 	.word	0x00000000
        /*046c*/ 	.short	0x0101
        /*046e*/ 	.byte	0x3f
	.zero		1


	//   ....[38]....
        /*0470*/ 	.word	0x0000aea0
        /*0474*/ 	.word	0x0000000c
        /*0478*/ 	.word	0x00000000
        /*047c*/ 	.short	0x0101
        /*047e*/ 	.byte	0x3f
	.zero		1


	//   ....[39]....
        /*0480*/ 	.word	0x0000b200
        /*0484*/ 	.word	0x00000008
        /*0488*/ 	.word	0x00038830
        /*048c*/ 	.short	0x010a
        /*048e*/ 	.byte	0x3f
	.zero		1


	//   ....[40]....
        /*0490*/ 	.word	0x0000b250
        /*0494*/ 	.word	0x00000008
        /*0498*/ 	.word	0x00038830
        /*049c*/ 	.short	0x010a
        /*049e*/ 	.byte	0x3f
	.zero		1


	//   ....[41]....
        /*04a0*/ 	.word	0x0000b3d0
        /*04a4*/ 	.word	0x00000008
        /*04a8*/ 	.word	0x00038850
        /*04ac*/ 	.short	0x010a
        /*04ae*/ 	.byte	0x3f
	.zero		1


	//   ....[42]....
        /*04b0*/ 	.word	0x0000b410
        /*04b4*/ 	.word	0x00000008
        /*04b8*/ 	.word	0x00038850
        /*04bc*/ 	.short	0x010a
        /*04be*/ 	.byte	0x3f
	.zero		1


	//   ....[43]....
        /*04c0*/ 	.word	0x0000d500
        /*04c4*/ 	.word	0x00000098
        /*04c8*/ 	.word	0x00000000
        /*04cc*/ 	.short	0x0101
        /*04ce*/ 	.byte	0x3f
	.zero		1


	//   ....[44]....
        /*04d0*/ 	.word	0x0000e200
        /*04d4*/ 	.word	0x00000008
        /*04d8*/ 	.word	0x00000000
        /*04dc*/ 	.short	0x0101
        /*04de*/ 	.byte	0x3f
	.zero		1


	//   ....[45]....
        /*04e0*/ 	.word	0x0000e310
        /*04e4*/ 	.word	0x0000000c
        /*04e8*/ 	.word	0x00038830
        /*04ec*/ 	.short	0x010a
        /*04ee*/ 	.byte	0x3f
	.zero		1


	//   ....[46]....
        /*04f0*/ 	.word	0x0000e360
        /*04f4*/ 	.word	0x0000000c
        /*04f8*/ 	.word	0x00038830
        /*04fc*/ 	.short	0x010a
        /*04fe*/ 	.byte	0x3f
	.zero		1


	//   ....[47]....
        /*0500*/ 	.word	0x0000e4e0
        /*0504*/ 	.word	0x0000000c
        /*0508*/ 	.word	0x00038850
        /*050c*/ 	.short	0x010a
        /*050e*/ 	.byte	0x3f
	.zero		1


	//   ....[48]....
        /*0510*/ 	.word	0x0000e530
        /*0514*/ 	.word	0x0000000c
        /*0518*/ 	.word	0x00038850
        /*051c*/ 	.short	0x010a
        /*051e*/ 	.byte	0x3f
	.zero		1


	//   ....[49]....
        /*0520*/ 	.word	0x0000fbf0
        /*0524*/ 	.word	0x0000000a
        /*0528*/ 	.word	0x00000000
        /*052c*/ 	.short	0x0101
        /*052e*/ 	.byte	0x3f
	.zero		1


	//   ....[50]....
        /*0530*/ 	.word	0x00011d50
        /*0534*/ 	.word	0x0000000c
        /*0538*/ 	.word	0x00000000
        /*053c*/ 	.short	0x0101
        /*053e*/ 	.byte	0x3f
	.zero		1


	//   ....[51]....
        /*0540*/ 	.word	0x000139b0
        /*0544*/ 	.word	0x000000ff
        /*0548*/ 	.word	0x00000000
        /*054c*/ 	.short	0x0101
        /*054e*/ 	.byte	0x05
	.zero		1


	//   ....[52]....
        /*0550*/ 	.word	0x000153c0
        /*0554*/ 	.word	0x00000008
        /*0558*/ 	.word	0x00038840
        /*055c*/ 	.short	0x010a
        /*055e*/ 	.byte	0x3f
	.zero		1


	//   ....[53]....
        /*0560*/ 	.word	0x00015a10
        /*0564*/ 	.word	0x000000ff
        /*0568*/ 	.word	0x00038820
        /*056c*/ 	.short	0x010a
        /*056e*/ 	.byte	0x26
	.zero		1


	//   ....[54]....
        /*0570*/ 	.word	0x00015a90
        /*0574*/ 	.word	0x00000005
        /*0578*/ 	.word	0x00038860
        /*057c*/ 	.short	0x010a
        /*057e*/ 	.byte	0x3f
	.zero		1


	//   ....[55]....
        /*0580*/ 	.word	0x00016100
        /*0584*/ 	.word	0x00000002
        /*0588*/ 	.word	0x00038840
        /*058c*/ 	.short	0x010a
        /*058e*/ 	.byte	0x3f
	.zero		1


	//   ....[56]....
        /*0590*/ 	.word	0x00016290
        /*0594*/ 	.word	0x00000002
        /*0598*/ 	.word	0x00038860
        /*059c*/ 	.short	0x010a
        /*059e*/ 	.byte	0x3f
	.zero		1


	//   ....[57]....
        /*05a0*/ 	.word	0x000168a0
        /*05a4*/ 	.word	0x00000003
        /*05a8*/ 	.word	0x00038840
        /*05ac*/ 	.short	0x010a
        /*05ae*/ 	.byte	0x3f
	.zero		1


	//   ....[58]....
        /*05b0*/ 	.word	0x00016a30
        /*05b4*/ 	.word	0x00000003
        /*05b8*/ 	.word	0x00038860
        /*05bc*/ 	.short	0x010a
        /*05be*/ 	.byte	0x3f
	.zero		1


	//   ....[59]....
        /*05c0*/ 	.word	0x00016fc0
        /*05c4*/ 	.word	0x00000002
        /*05c8*/ 	.word	0x00038840
        /*05cc*/ 	.short	0x010a
        /*05ce*/ 	.byte	0x3f
	.zero		1


	//   ....[60]....
        /*05d0*/ 	.word	0x00017150
        /*05d4*/ 	.word	0x00000002
        /*05d8*/ 	.word	0x00038860
        /*05dc*/ 	.short	0x010a
        /*05de*/ 	.byte	0x3f
	.zero		1


	//   ....[61]....
        /*05e0*/ 	.word	0x00017840
        /*05e4*/ 	.word	0x00000007
        /*05e8*/ 	.word	0x00038820
        /*05ec*/ 	.short	0x010a
        /*05ee*/ 	.byte	0x3f
	.zero		1


	//   ....[62]....
        /*05f0*/ 	.word	0x000179b0
        /*05f4*/ 	.word	0x00000005
        /*05f8*/ 	.word	0x00000000
        /*05fc*/ 	.short	0x010a
        /*05fe*/ 	.byte	0x3f
	.zero		1


	//   ....[63]....
        /*0600*/ 	.word	0x00017a20
        /*0604*/ 	.word	0x00000003
        /*0608*/ 	.word	0x00000000
        /*060c*/ 	.short	0x010a
        /*060e*/ 	.byte	0x3f
	.zero		1


	//   ....[64]....
        /*0610*/ 	.word	0x00017a80
        /*0614*/ 	.word	0x00000005
        /*0618*/ 	.word	0x00000000
        /*061c*/ 	.short	0x010a
        /*061e*/ 	.byte	0x3f
	.zero		1


	//   ....[65]....
        /*0620*/ 	.word	0x00017ab0
        /*0624*/ 	.word	0x00000003
        /*0628*/ 	.word	0x00000000
        /*062c*/ 	.short	0x010a
        /*062e*/ 	.byte	0x3f
	.zero		1


	//   ....[66]....
        /*0630*/ 	.word	0x00017b20
        /*0634*/ 	.word	0x00000003
        /*0638*/ 	.word	0x00038800
        /*063c*/ 	.short	0x010a
        /*063e*/ 	.byte	0x3f
	.zero		1


	//   ....[67]....
        /*0640*/ 	.word	0x00017b70
        /*0644*/ 	.word	0x00000006
        /*0648*/ 	.word	0x00038830
        /*064c*/ 	.short	0x010a
        /*064e*/ 	.byte	0x3f
	.zero		1


	//   ....[68]....
        /*0650*/ 	.word	0x00017bd0
        /*0654*/ 	.word	0x00000003
        /*0658*/ 	.word	0x00038810
        /*065c*/ 	.short	0x010a
        /*065e*/ 	.byte	0x3f
	.zero		1


	//   ....[69]....
        /*0660*/ 	.word	0x00017c20
        /*0664*/ 	.word	0x00000006
        /*0668*/ 	.word	0x00038850
        /*066c*/ 	.short	0x010a
        /*066e*/ 	.byte	0x3f
	.zero		1


	//   ....[70]....
        /*0670*/ 	.word	0x00017c70
        /*0674*/ 	.word	0x0000000c
        /*0678*/ 	.word	0x00038830
        /*067c*/ 	.short	0x010a
        /*067e*/ 	.byte	0x3f
	.zero		1


	//   ....[71]....
        /*0680*/ 	.word	0x00017cc0
        /*0684*/ 	.word	0x0000000c
        /*0688*/ 	.word	0x00038850
        /*068c*/ 	.short	0x010a
        /*068e*/ 	.byte	0x3f
	.zero		1


	//   ....[72]....
        /*0690*/ 	.word	0x00017d10
        /*0694*/ 	.word	0x00000008
        /*0698*/ 	.word	0x00038830
        /*069c*/ 	.short	0x010a
        /*069e*/ 	.byte	0x3f
	.zero		1


	//   ....[73]....
        /*06a0*/ 	.word	0x00017d60
        /*06a4*/ 	.word	0x00000008
        /*06a8*/ 	.word	0x00038850
        /*06ac*/ 	.short	0x010a
        /*06ae*/ 	.byte	0x3f
	.zero		1


	//   ....[74]....
        /*06b0*/ 	.word	0x00017db0
        /*06b4*/ 	.word	0x0000000c
        /*06b8*/ 	.word	0x00038830
        /*06bc*/ 	.short	0x010a
        /*06be*/ 	.byte	0x3f
	.zero		1


	//   ....[75]....
        /*06c0*/ 	.word	0x00017e00
        /*06c4*/ 	.word	0x0000000c
        /*06c8*/ 	.word	0x00038850
        /*06cc*/ 	.short	0x010a
        /*06ce*/ 	.byte	0x3f
	.zero		1


	//   ....[76]....
        /*06d0*/ 	.word	0x00017f80
        /*06d4*/ 	.word	0x00000008
        /*06d8*/ 	.word	0x00038840
        /*06dc*/ 	.short	0x010a
        /*06de*/ 	.byte	0x3f
	.zero		1


	//   ....[77]....
        /*06e0*/ 	.word	0x00017fe0
        /*06e4*/ 	.word	0x00000008
        /*06e8*/ 	.word	0x00038820
        /*06ec*/ 	.short	0x010a
        /*06ee*/ 	.byte	0x3f
	.zero		1


	//   ....[78]....
        /*06f0*/ 	.word	0x00018030
        /*06f4*/ 	.word	0x00000005
        /*06f8*/ 	.word	0x00038860
        /*06fc*/ 	.short	0x010a
        /*06fe*/ 	.byte	0x3f
	.zero		1


	//   ....[79]....
        /*0700*/ 	.word	0x00018080
        /*0704*/ 	.word	0x00000002
        /*0708*/ 	.word	0x00038840
        /*070c*/ 	.short	0x010a
        /*070e*/ 	.byte	0x3f
	.zero		1


	//   ....[80]....
        /*0710*/ 	.word	0x000180d0
        /*0714*/ 	.word	0x00000002
        /*0718*/ 	.word	0x00038860
        /*071c*/ 	.short	0x010a
        /*071e*/ 	.byte	0x3f
	.zero		1


	//   ....[81]....
        /*0720*/ 	.word	0x00018120
        /*0724*/ 	.word	0x00000003
        /*0728*/ 	.word	0x00038840
        /*072c*/ 	.short	0x010a
        /*072e*/ 	.byte	0x3f
	.zero		1


	//   ....[82]....
        /*0730*/ 	.word	0x00018170
        /*0734*/ 	.word	0x00000003
        /*0738*/ 	.word	0x00038860
        /*073c*/ 	.short	0x010a
        /*073e*/ 	.byte	0x3f
	.zero		1


	//   ....[83]....
        /*0740*/ 	.word	0x000181c0
        /*0744*/ 	.word	0x00000002
        /*0748*/ 	.word	0x00038840
        /*074c*/ 	.short	0x010a
        /*074e*/ 	.byte	0x3f
	.zero		1


	//   ....[84]....
        /*0750*/ 	.word	0x00018210
        /*0754*/ 	.word	0x00000002
        /*0758*/ 	.word	0x00038860
        /*075c*/ 	.short	0x010a
        /*075e*/ 	.byte	0x3f
	.zero		1


	//   ....[85]....
        /*0760*/ 	.word	0x000182f0
        /*0764*/ 	.word	0x00000007
        /*0768*/ 	.word	0x00038820
        /*076c*/ 	.short	0x010a
        /*076e*/ 	.byte	0x3f
	.zero		1


	//   ....[86]....
        /*0770*/ 	.word	0x00018340
        /*0774*/ 	.word	0x00000005
        /*0778*/ 	.word	0x00000000
        /*077c*/ 	.short	0x010a
        /*077e*/ 	.byte	0x3f
	.zero		1


	//   ....[87]....
        /*0780*/ 	.word	0x00018390
        /*0784*/ 	.word	0x00000003
        /*0788*/ 	.word	0x00000000
        /*078c*/ 	.short	0x010a
        /*078e*/ 	.byte	0x3f
	.zero		1


	//   ....[88]....
        /*0790*/ 	.word	0x000183e0
        /*0794*/ 	.word	0x00000005
        /*0798*/ 	.word	0x00000000
        /*079c*/ 	.short	0x010a
        /*079e*/ 	.byte	0x3f
	.zero		1


	//----- nvinfo : EIATTR_NUM_MBARRIERS
	.align		4
.L_345:
        /*07a0*/ 	.byte	0x03, 0x38
        /*07a2*/ 	.short	0x0017


	//----- nvinfo : EIATTR_EXIT_INSTR_OFFSETS
	.align		4
        /*07a4*/ 	.byte	0x04, 0x1c
        /*07a6*/ 	.short	(.L_347 - .L_346)


	//   ....[0]....
.L_346:
        /*07a8*/ 	.word	0x00000a90


	//   ....[1]....
        /*07ac*/ 	.word	0x000142b0


	//   ....[2]....
        /*07b0*/ 	.word	0x00014310


	//   ....[3]....
        /*07b4*/ 	.word	0x000178b0


	//   ....[4]....
        /*07b8*/ 	.word	0x00017b00


	//----- nvinfo : EIATTR_MAX_THREADS
	.align		4
.L_347:
        /*07bc*/ 	.byte	0x04, 0x05
        /*07be*/ 	.short	(.L_349 - .L_348)
.L_348:
        /*07c0*/ 	.word	0x00000180
        /*07c4*/ 	.word	0x00000001
        /*07c8*/ 	.word	0x00000001


	//----- nvinfo : EIATTR_CRS_STACK_SIZE
	.align		4
.L_349:
        /*07cc*/ 	.byte	0x04, 0x1e
        /*07ce*/ 	.short	(.L_351 - .L_350)
.L_350:
        /*07d0*/ 	.word	0x00000000


	//----- nvinfo : EIATTR_CBANK_PARAM_SIZE
	.align		4
.L_351:
        /*07d4*/ 	.byte	0x03, 0x19
        /*07d6*/ 	.short	0x0cf0


	//----- nvinfo : EIATTR_PARAM_CBANK
	.align		4
        /*07d8*/ 	.byte	0x04, 0x0a
        /*07da*/ 	.short	(.L_353 - .L_352)
	.align		4
.L_352:
        /*07dc*/ 	.word	index@(.nv.constant0._ZN7cutlass13device_kernelIN5flash11enable_sm90INS1_16FlashAttnFwdSm90INS1_25CollectiveMainloopFwdSm90ILi2EN4cute5tupleIJNS5_1CILi1EEES8_S8_EEENS6_IJNS7_ILi64EEESA_SA_EEELi512ENS_6half_tEfNS_4arch4Sm90ELb0ELb1ELb1ELb0ELb0ELb0ELb1ELb0ELb0ELb0ELb0ELb0EEENS1_21CollectiveEpilogueFwdINS6_IJSA_NS7_ILi512EEESA_EEES9_SC_SE_Li256ELb0ELb0ELb0ELb0EEENS1_30DynamicPersistentTileSchedulerILi256ELi32ELb0ELb0ELb1EEEEEEEEEvNT_6ParamsE)
        /*07e0*/ 	.short	0x0210
        /*07e2*/ 	.short	0x0cf0


	//----- nvinfo : EIATTR_SW_WAR
	.align		4
.L_353:
        /*07e4*/ 	.byte	0x04, 0x36
        /*07e6*/ 	.short	(.L_355 - .L_354)
.L_354:
        /*07e8*/ 	.word	0x00000008
.L_355:


//--------------------- .nv.info._ZN7cutlass13device_kernelIN5flash11enable_sm90INS1_16FlashAttnFwdSm90INS1_25CollectiveMainloopFwdSm90ILi2EN4cute5tupleIJNS5_1CILi1EEES8_S8_EEENS6_IJNS7_ILi64EEESA_SA_EEELi512ENS_6half_tEfNS_4arch4Sm90ELb0ELb1ELb1ELb1ELb0ELb0ELb0ELb0ELb0ELb0ELb0ELb0EEENS1_21CollectiveEpilogueFwdINS6_IJSA_NS7_ILi512EEESA_EEES9_SC_SE_Li256ELb1ELb0ELb0ELb0EEENS1_36VarlenDynamicPersistentTileSchedulerILi64ELi64ELi256ELi32ELb0ELb0ELb1ELb1ELb0ELb1EEEEEEEEEvNT_6ParamsE --------------------------
	.section	.nv.info._ZN7cutlass13device_kernelIN5flash11enable_sm90INS1_16FlashAttnFwdSm90INS1_25CollectiveMainloopFwdSm90ILi2EN4cute5tupleIJNS5_1CILi1EEES8_S8_EEENS6_IJNS7_ILi64EEESA_SA_EEELi512ENS_6half_tEfNS_4arch4Sm90ELb0ELb1ELb1ELb1ELb0ELb0ELb0ELb0ELb0ELb0ELb0ELb0EEENS1_21CollectiveEpilogueFwdINS6_IJSA_NS7_ILi512EEESA_EEES9_SC_SE_Li256ELb1ELb0ELb0ELb0EEENS1_36VarlenDynamicPersistentTileSchedulerILi64ELi64ELi256ELi32ELb0ELb0ELb1ELb1ELb0ELb1EEEEEEEEEvNT_6ParamsE,"",@"SHT_CUDA_INFO"
	.sectionflags	@""
	.align	4


	//----- nvinfo : EIATTR_CUDA_API_VERSION
	.align		4
        /*0000*/ 	.byte	0x04, 0x37
        /*0002*/ 	.short	(.L_357 - .L_356)
.L_356:
        /*0004*/ 	.word	0x00000082


	//----- nvinfo : EIATTR_KPARAM_INFO
	.align		4
.L_357:
        /*0008*/ 	.byte	0x04, 0x17
        /*000a*/ 	.short	(.L_359 - .L_358)
.L_358:
        /*000c*/ 	.word	0x00000000
        /*0010*/ 	.short	0x0000
        /*0012*/ 	.short	0x0070
        /*0014*/ 	.byte	0x00, 0xf0, 0x01, 0x28


	//----- nvinfo : EIATTR_SPARSE_MMA_MASK
	.align		4
.L_359:
        /*0018*/ 	.byte	0x03, 0x50
        /*001a*/ 	.short	0x0000


	//----- nvinfo : EIATTR_MAXREG_COUNT
	.align		4
        /*001c*/ 	.byte	0x03, 0x1b
        /*001e*/ 	.short	0x00a8


	//----- nvinfo : EIATTR_NUM_BARRIERS
	.align		4
        /*0020*/ 	.byte	0x02, 0x4c
        /*0022*/ 	.byte	0x10
	.zero		1


	//----- nvinfo : EIATTR_EXTERNS
	.align		4
        /*0024*/ 	.byte	0x04, 0x0f
        /*0026*/ 	.short	(.L_361 - .L_360)


	//   ....[0]....
	.align		4
.L_360:
        /*0028*/ 	.word	index@(__assertfail)


	//----- nvinfo : EIATTR_ANNOTATIONS
	.align		4
.L_361:
        /*002c*/ 	.byte	0x04, 0x55
        /*002e*/ 	.short	(.L_363 - .L_362)


	//   ....[0]....
.L_362:
        /* <DEDUP_REMOVED lines=27> */


	//----- nvinfo : EIATTR_MERCURY_ISA_VERSION
	.align		4
.L_363:
        /*01d0*/ 	.byte	0x03, 0x5f
        /*01d2*/ 	.short	0x0101


	//----- nvinfo : EIATTR_UNUSED_LOAD_BYTE_OFFSET
	.align		4
        /*01d4*/ 	.byte	0x04, 0x44
        /*01d6*/ 	.short	(.L_365 - .L_364)


	//   ....[0]....
.L_364:
        /*01d8*/ 	.word	0x00000a40
        /*01dc*/ 	.word	0x0000fff0


	//   ....[1]....
        /*01e0*/ 	.word	0x0000db20
        /*01e4*/ 	.word	0x0000fff0


	//----- nvinfo : EIATTR_INT_WARP_WIDE_INSTR_OFFSETS
	.align		4
.L_365:
        /*01e8*/ 	.byte	0x04, 0x31
        /*01ea*/ 	.short	(.L_367 - .L_366)


	//   ....[0]....
.L_366:
        /*01ec*/ 	.word	0x00000160


	//   ....[1]....
        /*01f0*/ 	.word	0x000001a0


	//   ....[2]....
        /*01f4*/ 	.word	0x00000210


	//   ....[3]....
        /*01f8*/ 	.word	0x000118e0


	//   ....[4]....
        /*01fc*/ 	.word	0x00011970


	//   ....[5]....
        /*0200*/ 	.word	0x00011e70


	//   ....[6]....
        /*0204*/ 	.word	0x00011ef0


	//   ....[7]....
        /*0208*/ 	.word	0x00014710


	//   ....[8]....
        /*020c*/ 	.word	0x000147a0


	//----- nvinfo : EIATTR_COOP_GROUP_MASK_REGIDS
	.align		4
.L_367:
        /*0210*/ 	.byte	0x04, 0x29
        /*0212*/ 	.short	(.L_369 - .L_368)


	//   ....[0]....
.L_368:
        /*0214*/ 	.word	0xffffffff


	//   ....[1]....
        /*0218*/ 	.word	0xffffffff


	//   ....[2]....
        /*021c*/ 	.word	0xffffffff


	//   ....[3]....
        /*0220*/ 	.word	0xffffffff


	//   ....[4]....
        /*0224*/ 	.word	0xffffffff


	//   ....[5]....
        /*0228*/ 	.word	0xffffffff


	//   ....[6]....
        /*022c*/ 	.word	0xffffffff


	//   ....[7]....
        /*0230*/ 	.word	0xffffffff


	//   ....[8]....
        /*0234*/ 	.word	0xffffffff


	//   ....[9]....
        /*0238*/ 	.word	0xffffffff


	//   ....[10]....
        /*023c*/ 	.word	0xffffffff


	//   ....[11]....
        /*0240*/ 	.word	0xffffffff


	//   ....[12]....
        /*0244*/ 	.word	0xffffffff


	//   ....[13]....
        /*0248*/ 	.word	0xffffffff


	//   ....[14]....
        /*024c*/ 	.word	0xffffffff


	//   ....[15]....
        /*0250*/ 	.word	0xffffffff


	//   ....[16]....
        /*0254*/ 	.word	0xffffffff


	//   ....[17]....
        /*0258*/ 	.word	0xffffffff


	//   ....[18]....
        /*025c*/ 	.word	0xffffffff


	//   ....[19]....
        /*0260*/ 	.word	0xffffffff


	//   ....[20]....
        /*0264*/ 	.word	0xffffffff


	//   ....[21]....
        /*0268*/ 	.word	0xffffffff


	//   ....[22]....
        /*026c*/ 	.word	0xffffffff


	//   ....[23]....
        /*0270*/ 	.word	0xffffffff


	//   ....[24]....
        /*0274*/ 	.word	0xffffffff


	//   ....[25]....
        /*0278*/ 	.word	0xffffffff


	//   ....[26]....
        /*027c*/ 	.word	0xffffffff


	//   ....[27]....
        /*0280*/ 	.word	0xffffffff


	//   ....[28]....
        /*0284*/ 	.word	0xffffffff


	//   ....[29]....
        /*0288*/ 	.word	0xffffffff


	//   ....[30]....
        /*028c*/ 	.word	0xffffffff


	//   ....[31]....
        /*0290*/ 	.word	0xffffffff


	//   ....[32]....
        /*0294*/ 	.word	0xffffffff


	//   ....[33]....
        /*0298*/ 	.word	0xffffffff


	//   ....[34]....
        /*029c*/ 	.word	0xffffffff


	//   ....[35]....
        /*02a0*/ 	.word	0xffffffff


	//   ....[36]....
        /*02a4*/ 	.word	0xffffffff


	//   ....[37]....
        /*02a8*/ 	.word	0xffffffff


	//   ....[38]....
        /*02ac*/ 	.word	0xffffffff


	//   ....[39]....
        /*02b0*/ 	.word	0xffffffff


	//   ....[40]....
        /*02b4*/ 	.word	0xffffffff


	//   ....[41]....
        /*02b8*/ 	.word	0xffffffff


	//   ....[42]....
        /*02bc*/ 	.word	0xffffffff


	//   ....[43]....
        /*02c0*/ 	.word	0xffffffff


	//   ....[44]....
        /*02c4*/ 	.word	0xffffffff


	//   ....[45]....
        /*02c8*/ 	.word	0xffffffff


	//   ....[46]....
        /*02cc*/ 	.word	0xffffffff


	//   ....[47]....
        /*02d0*/ 	.word	0xffffffff


	//   ....[48]....
        /*02d4*/ 	.word	0xffffffff


	//   ....[49]....
        /*02d8*/ 	.word	0xffffffff


	//   ....[50]....
        /*02dc*/ 	.word	0xffffffff


	//   ....[51]....
        /*02e0*/ 	.word	0xffffffff


	//   ....[52]....
        /*02e4*/ 	.word	0xffffffff


	//   ....[53]....
        /*02e8*/ 	.word	0xffffffff


	//   ....[54]....
        /*02ec*/ 	.word	0xffffffff


	//   ....[55]....
        /*02f0*/ 	.word	0xffffffff


	//   ....[56]....
        /*02f4*/ 	.word	0xffffffff


	//   ....[57]....
        /*02f8*/ 	.word	0xffffffff


	//   ....[58]....
        /*02fc*/ 	.word	0xffffffff


	//   ....[59]....
        /*0300*/ 	.word	0xffffffff


	//   ....[60]....
        /*0304*/ 	.word	0xffffffff


	//   ....[61]....
        /*0308*/ 	.word	0xffffffff


	//   ....[62]....
        /*030c*/ 	.word	0xffffffff


	//   ....[63]....
        /*0310*/ 	.word	0xffffffff


	//   ....[64]....
        /*0314*/ 	.word	0xffffffff


	//   ....[65]....
        /*0318*/ 	.word	0xffffffff


	//   ....[66]....
        /*031c*/ 	.word	0xffffffff


	//   ....[67]....
        /*0320*/ 	.word	0xffffffff


	//   ....[68]....
        /*0324*/ 	.word	0x0500000f


	//   ....[69]....
        /*0328*/ 	.word	0x0500000f


	//   ....[70]....
        /*032c*/ 	.word	0x0500000f


	//   ....[71]....
        /*0330*/ 	.word	0x0500000f


	//   ....[72]....
        /*0334*/ 	.word	0x0500000f


	//   ....[73]....
        /*0338*/ 	.word	0x0500000f


	//   ....[74]....
        /*033c*/ 	.word	0x0500000f


	//   ....[75]....
        /*0340*/ 	.word	0x0500000f


	//   ....[76]....
        /*0344*/ 	.word	0x0500000f


	//   ....[77]....
        /*0348*/ 	.word	0x0500000f


	//   ....[78]....
        /*034c*/ 	.word	0x0500000f


	//   ....[79]....
        /*0350*/ 	.word	0x0500000f


	//   ....[80]....
        /*0354*/ 	.word	0x0500000f


	//   ....[81]....
        /*0358*/ 	.word	0x0500000f


	//   ....[82]....
        /*035c*/ 	.word	0x0500000f


	//   ....[83]....
        /*0360*/ 	.word	0x0500000f


	//   ....[84]....
        /*0364*/ 	.word	0x0500000f


	//   ....[85]....
        /*0368*/ 	.word	0x0500000f


	//   ....[86]....
        /*036c*/ 	.word	0x0500000f


	//----- nvinfo : EIATTR_COOP_GROUP_INSTR_OFFSETS
	.align		4
.L_369:
        /*0370*/ 	.byte	0x04, 0x28
        /*0372*/ 	.short	(.L_371 - .L_370)


	//   ....[0]....
.L_370:
        /*0374*/ 	.word	0x00000060


	//   ....[1]....
        /*0378*/ 	.word	0x00000170


	//   ....[2]....
        /*037c*/ 	.word	0x000001c0


	//   ....[3]....
        /*0380*/ 	.word	0x000003b0


	//   ....[4]....
        /*0384*/ 	.word	0x00000510


	//   ....[5]....
        /*0388*/ 	.word	0x00000630


	//   ....[6]....
        /*038c*/ 	.word	0x00000790


	//   ....[7]....
        /*0390*/ 	.word	0x00001bf0


	//   ....[8]....
        /*0394*/ 	.word	0x00003be0


	//   ....[9]....
        /*0398*/ 	.word	0x00005220


	//   ....[10]....
        /*039c*/ 	.word	0x00005280


	//   ....[11]....
        /*03a0*/ 	.word	0x00005900


	//   ....[12]....
        /*03a4*/ 	.word	0x00005950


	//   ....[13]....
        /*03a8*/ 	.word	0x00006150


	//   ....[14]....
        /*03ac*/ 	.word	0x000072c0


	//   ....[15]....
        /*03b0*/ 	.word	0x000073c0


	//   ....[16]....
        /*03b4*/ 	.word	0x00007740


	//   ....[17]....
        /*03b8*/ 	.word	0x000077d0


	//   ....[18]....
        /*03bc*/ 	.word	0x000089a0


	//   ....[19]....
        /*03c0*/ 	.word	0x000092d0


	//   ....[20]....
        /*03c4*/ 	.word	0x00009370


	//   ....[21]....
        /*03c8*/ 	.word	0x00009670


	//   ....[22]....
        /*03cc*/ 	.word	0x00009830


	//   ....[23]....
        /*03d0*/ 	.word	0x0000a880


	//   ....[24]....
        /*03d4*/ 	.word	0x0000b900


	//   ....[25]....
        /*03d8*/ 	.word	0x0000b9e0


	//   ....[26]....
        /*03dc*/ 	.word	0x0000bca0


	//   ....[27]....
        /*03e0*/ 	.word	0x0000be10


	//   ....[28]....
        /*03e4*/ 	.word	0x0000cfe0


	//   ....[29]....
        /*03e8*/ 	.word	0x0000d020


	//   ....[30]....
        /*03ec*/ 	.word	0x0000d050


	//   ....[31]....
        /*03f0*/ 	.word	0x0000d0e0


	//   ....[32]....
        /*03f4*/ 	.word	0x0000d100


	//   ....[33]....
        /*03f8*/ 	.word	0x0000ea60


	//   ....[34]....
        /*03fc*/ 	.word	0x00010490


	//   ....[35]....
        /*0400*/ 	.word	0x00010600


	//   ....[36]....
        /*0404*/ 	.word	0x00010630


	//   ....[37]....
        /*0408*/ 	.word	0x00010670


	//   ....[38]....
        /*040c*/ 	.word	0x000106e0


	//   ....[39]....
        /*0410*/ 	.word	0x00010740


	//   ....[40]....
        /*0414*/ 	.word	0x00010780


	//   ....[41]....
        /*0418*/ 	.word	0x00010920


	//   ....[42]....
        /*041c*/ 	.word	0x00010980


	//   ....[43]....
        /*0420*/ 	.word	0x000109c0


	//   ....[44]....
        /*0424*/ 	.word	0x00010a00


	//   ....[45]....
        /*0428*/ 	.word	0x00010a30


	//   ....[46]....
        /*042c*/ 	.word	0x00010a60


	//   ....[47]....
        /*0430*/ 	.word	0x00010af0


	//   ....[48]....
        /*0434*/ 	.word	0x00010b50


	//   ....[49]....
        /*0438*/ 	.word	0x00010be0


	//   ....[50]....
        /*043c*/ 	.word	0x00014830


	//   ....[51]....
        /*0440*/ 	.word	0x00014840


	//   ....[52]....
        /*0444*/ 	.word	0x00014950


	//   ....[53]....
        /*0448*/ 	.word	0x000149b0


	//   ....[54]....
        /*044c*/ 	.word	0x000149f0


	//   ....[55]....
        /*0450*/ 	.word	0x00014a30


	//   ....[56]....
        /*0454*/ 	.word	0x00014a60


	//   ....[57]....
        /*0458*/ 	.word	0x00014a90


	//   ....[58]....
        /*045c*/ 	.word	0x00014c20


	//   ....[59]....
        /*0460*/ 	.word	0x00014c80


	//   ....[60]....
        /*0464*/ 	.word	0x00014cc0


	//   ....[61]....
        /*0468*/ 	.word	0x00014d00


	//   ....[62]....
        /*046c*/ 	.word	0x00014d30


	//   ....[63]....
        /*0470*/ 	.word	0x00014d60


	//   ....[64]....
        /*0474*/ 	.word	0x00014e20


	//   ....[65]....
        /*0478*/ 	.word	0x00014e40


	//   ....[66]....
        /*047c*/ 	.word	0x00014eb0


	//   ....[67]....
        /*0480*/ 	.word	0x00015540


	//   ....[68]....
        /*0484*/ 	.word	0x00015c50


	//   ....[69]....
        /*0488*/ 	.word	0x00016070


	//   ....[70]....
        /*048c*/ 	.word	0x00016100


	//   ....[71]....
        /*0490*/ 	.word	0x000161a0


	//   ....[72]....
        /*0494*/ 	.word	0x00016250


	//   ....[73]....
        /*0498*/ 	.word	0x000162d0


	//   ....[74]....
        /*049c*/ 	.word	0x00016350


	//   ....[75]....
        /*04a0*/ 	.word	0x000163d0


	//   ....[76]....
        /*04a4*/ 	.word	0x00016450


	//   ....[77]....
        /*04a8*/ 	.word	0x000164e0


	//   ....[78]....
        /*04ac*/ 	.word	0x00016590


	//   ....[79]....
        /*04b0*/ 	.word	0x00016610


	//   ....[80]....
        /*04b4*/ 	.word	0x00016690


	//   ....[81]....
        /*04b8*/ 	.word	0x00016710


	//   ....[82]....
        /*04bc*/ 	.word	0x00016790


	//   ....[83]....
        /*04c0*/ 	.word	0x00016800


	//   ....[84]....
        /*04c4*/ 	.word	0x000168a0


	//   ....[85]....
        /*04c8*/ 	.word	0x00016930


	//   ....[86]....
        /*04cc*/ 	.word	0x00016a60


	//----- nvinfo : EIATTR_REG_RECONFIG
	.align		4
.L_371:
        /*04d0*/ 	.byte	0x01, 0x54
	.zero		2


	//----- nvinfo : EIATTR_SYSCALL_OFFSETS
	.align		4
        /*04d4*/ 	.byte	0x04, 0x46
        /*04d6*/ 	.short	(.L_373 - .L_372)


	//   ....[0]....
.L_372:
        /*04d8*/ 	.word	0x00003db0


	//   ....[1]....
        /*04dc*/ 	.word	0x00011b00


	//   ....[2]....
        /*04e0*/ 	.word	0x00011c40


	//   ....[3]....
        /*04e4*/ 	.word	0x00011d40


	//----- nvinfo : EIATTR_MBARRIER_INSTR_OFFSETS
	.align		4
.L_373:
        /*04e8*/ 	.byte	0x04, 0x39
        /*04ea*/ 	.short	(.L_375 - .L_374)


	//   ....[0]....
.L_374:
        /*04ec*/ 	.word	0x000002a0
        /*04f0*/ 	.word	0x000000ff
        /*04f4*/ 	.word	0x00028c00
        /*04f8*/ 	.short	0x0100
        /*04fa*/ 	.byte	0x08
	.zero		1


	//   ....[1]....
        /*04fc*/ 	.word	0x000002b0
        /*0500*/ 	.word	0x000000ff
        /*0504*/ 	.word	0x00028c20
        /*0508*/ 	.short	0x0100
        /*050a*/ 	.byte	0x08
	.zero		1


	//   ....[2]....
        /*050c*/ 	.word	0x00000360
        /*0510*/ 	.word	0x000000ff
        /*0514*/ 	.word	0x00028c30
        /*0518*/ 	.short	0x0100
        /*051a*/ 	.byte	0x06
	.zero		1


	//   ....[3]....
        /*051c*/ 	.word	0x00000370
        /*0520*/ 	.word	0x000000ff
        /*0524*/ 	.word	0x00028c40
        /*0528*/ 	.short	0x0100
        /*052a*/ 	.byte	0x06
	.zero		1


	//   ....[4]....
        /*052c*/ 	.word	0x00000380
        /*0530*/ 	.word	0x000000ff
        /*0534*/ 	.word	0x00028c38
        /*0538*/ 	.short	0x0100
        /*053a*/ 	.byte	0x06
	.zero		1


	//   ....[5]....
        /*053c*/ 	.word	0x00000390
        /*0540*/ 	.word	0x000000ff
        /*0544*/ 	.word	0x00028c48
        /*0548*/ 	.short	0x0100
        /*054a*/ 	.byte	0x06
	.zero		1


	//   ....[6]....
        /*054c*/ 	.word	0x000004c0
        /*0550*/ 	.word	0x000000ff
        /*0554*/ 	.word	0x00028c50
        /*0558*/ 	.short	0x0100
        /*055a*/ 	.byte	0x08
	.zero		1


	//   ....[7]....
        /*055c*/ 	.word	0x000004d0
        /*0560*/ 	.word	0x000000ff
        /*0564*/ 	.word	0x00028c60
        /*0568*/ 	.short	0x0100
        /*056a*/ 	.byte	0x08
	.zero		1


	//   ....[8]....
        /*056c*/ 	.word	0x000004e0
        /*0570*/ 	.word	0x000000ff
        /*0574*/ 	.word	0x00028c58
        /*0578*/ 	.short	0x0100
        /*057a*/ 	.byte	0x08
	.zero		1


	//   ....[9]....
        /*057c*/ 	.word	0x000004f0
        /*0580*/ 	.word	0x000000ff
        /*0584*/ 	.word	0x00028c68
        /*0588*/ 	.short	0x0100
        /*058a*/ 	.byte	0x08
	.zero		1


	//   ....[10]....
        /*058c*/ 	.word	0x000005e0
        /*0590*/ 	.word	0x000000ff
        /*0594*/ 	.word	0x00028c70
        /*0598*/ 	.short	0x0100
        /*059a*/ 	.byte	0x06
	.zero		1


	//   ....[11]....
        /*059c*/ 	.word	0x000005f0
        /*05a0*/ 	.word	0x000000ff
        /*05a4*/ 	.word	0x00028c80
        /*05a8*/ 	.short	0x0100
        /*05aa*/ 	.byte	0x06
	.zero		1


	//   ....[12]....
        /*05ac*/ 	.word	0x00000600
        /*05b0*/ 	.word	0x000000ff
        /*05b4*/ 	.word	0x00028c78
        /*05b8*/ 	.short	0x0100
        /*05ba*/ 	.byte	0x06
	.zero		1


	//   ....[13]....
        /*05bc*/ 	.word	0x00000610
        /*05c0*/ 	.word	0x000000ff
        /*05c4*/ 	.word	0x00028c88
        /*05c8*/ 	.short	0x0100
        /*05ca*/ 	.byte	0x06
	.zero		1


	//   ....[14]....
        /*05cc*/ 	.word	0x00000740
        /*05d0*/ 	.word	0x000000ff
        /*05d4*/ 	.word	0x00028c90
        /*05d8*/ 	.short	0x0100
        /*05da*/ 	.byte	0x08
	.zero		1


	//   ....[15]....
        /*05dc*/ 	.word	0x00000750
        /*05e0*/ 	.word	0x000000ff
        /*05e4*/ 	.word	0x00028ca0
        /*05e8*/ 	.short	0x0100
        /*05ea*/ 	.byte	0x08
	.zero		1


	//   ....[16]....
        /*05ec*/ 	.word	0x00000760
        /*05f0*/ 	.word	0x000000ff
        /*05f4*/ 	.word	0x00028c98
        /*05f8*/ 	.short	0x0100
        /*05fa*/ 	.byte	0x08
	.zero		1


	//   ....[17]....
        /*05fc*/ 	.word	0x00000770
        /*0600*/ 	.word	0x000000ff
        /*0604*/ 	.word	0x00028ca8
        /*0608*/ 	.short	0x0100
        /*060a*/ 	.byte	0x08
	.zero		1


	//   ....[18]....
        /*060c*/ 	.word	0x000008a0
        /*0610*/ 	.word	0x000000ff
        /*0614*/ 	.word	0x00028cb0
        /*0618*/ 	.short	0x0100
        /*061a*/ 	.byte	0x08
	.zero		1


	//   ....[19]....
        /*061c*/ 	.word	0x000008b0
        /*0620*/ 	.word	0x000000ff
        /*0624*/ 	.word	0x00028cc0
        /*0628*/ 	.short	0x0100
        /*062a*/ 	.byte	0x08
	.zero		1


	//   ....[20]....
        /*062c*/ 	.word	0x000008c0
        /*0630*/ 	.word	0x000000ff
        /*0634*/ 	.word	0x00028cb8
        /*0638*/ 	.short	0x0100
        /*063a*/ 	.byte	0x08
	.zero		1


	//   ....[21]....
        /*063c*/ 	.word	0x000008d0
        /*0640*/ 	.word	0x000000ff
        /*0644*/ 	.word	0x00028cc8
        /*0648*/ 	.short	0x0100
        /*064a*/ 	.byte	0x08
	.zero		1


	//   ....[22]....
        /*064c*/ 	.word	0x00001cf0
        /*0650*/ 	.word	0x000000ff
        /*0654*/ 	.word	0x00028c50
        /*0658*/ 	.short	0x010a
        /*065a*/ 	.byte	0x16
	.zero		1


	//   ....[23]....
        /*065c*/ 	.word	0x00001fc0
        /*0660*/ 	.word	0x00000000
        /*0664*/ 	.word	0x00000000
        /*0668*/ 	.short	0x0101
        /*066a*/ 	.byte	0x3f
	.zero		1


	//   ....[24]....
        /*066c*/ 	.word	0x00002900
        /*0670*/ 	.word	0x000000ff
        /*0674*/ 	.word	0x00028c50
        /*0678*/ 	.short	0x010a
        /*067a*/ 	.byte	0x14
	.zero		1


	//   ....[25]....
        /*067c*/ 	.word	0x00002940
        /*0680*/ 	.word	0x000000ff
        /*0684*/ 	.word	0x00028c50
        /*0688*/ 	.short	0x010a
        /*068a*/ 	.byte	0x14
	.zero		1


	//   ....[26]....
        /*068c*/ 	.word	0x00002b10
        /*0690*/ 	.word	0x00000003
        /*0694*/ 	.word	0x00000000
        /*0698*/ 	.short	0x0101
        /*069a*/ 	.byte	0x3f
	.zero		1


	//   ....[27]....
        /*069c*/ 	.word	0x00003e20
        /*06a0*/ 	.word	0x000000ff
        /*06a4*/ 	.word	0x00028c00
        /*06a8*/ 	.short	0x010a
        /*06aa*/ 	.byte	0x26
	.zero		1


	//   ....[28]....
        /*06ac*/ 	.word	0x00003e90
        /*06b0*/ 	.word	0x00000008
        /*06b4*/ 	.word	0x00028c30
        /*06b8*/ 	.short	0x010a
        /*06ba*/ 	.byte	0x3f
	.zero		1


	//   ....[29]....
        /*06bc*/ 	.word	0x00003ed0
        /*06c0*/ 	.word	0x00000008
        /*06c4*/ 	.word	0x00028c30
        /*06c8*/ 	.short	0x010a
        /*06ca*/ 	.byte	0x3f
	.zero		1


	//   ....[30]....
        /*06cc*/ 	.word	0x00004480
        /*06d0*/ 	.word	0x00000003
        /*06d4*/ 	.word	0x00000000
        /*06d8*/ 	.short	0x0101
        /*06da*/ 	.byte	0x3f
	.zero		1


	//   ....[31]....
        /*06dc*/ 	.word	0x00005eb0
        /*06e0*/ 	.word	0x00000008
        /*06e4*/ 	.word	0x00028c50
        /*06e8*/ 	.short	0x010a
        /*06ea*/ 	.byte	0x3f
	.zero		1


	//   ....[32]....
        /*06ec*/ 	.word	0x00005ef0
        /*06f0*/ 	.word	0x00000008
        /*06f4*/ 	.word	0x00028c50
        /*06f8*/ 	.short	0x010a
        /*06fa*/ 	.byte	0x3f
	.zero		1


	//   ....[33]....
        /*06fc*/ 	.word	0x00006170
        /*0700*/ 	.word	0x00000008
        /*0704*/ 	.word	0x00000000
        /*0708*/ 	.short	0x0101
        /*070a*/ 	.byte	0x3f
	.zero		1


	//   ....[34]....
        /*070c*/ 	.word	0x00006400
        /*0710*/ 	.word	0x000000ff
        /*0714*/ 	.word	0x00028c30
        /*0718*/ 	.short	0x010a
        /*071a*/ 	.byte	0x1b
	.zero		1


	//   ....[35]....
        /*071c*/ 	.word	0x00006440
        /*0720*/ 	.word	0x000000ff
        /*0724*/ 	.word	0x00028c30
        /*0728*/ 	.short	0x010a
        /*072a*/ 	.byte	0x1b
	.zero		1


	//   ....[36]....
        /*072c*/ 	.word	0x00006800
        /*0730*/ 	.word	0x0000000e
        /*0734*/ 	.word	0x00000000
        /*0738*/ 	.short	0x0101
        /*073a*/ 	.byte	0x3f
	.zero		1


	//   ....[37]....
        /*073c*/ 	.word	0x000086f0
        /*0740*/ 	.word	0x000000ff
        /*0744*/ 	.word	0x00028c50
        /*0748*/ 	.short	0x010a
        /*074a*/ 	.byte	0x1b
	.zero		1


	//   ....[38]....
        /*074c*/ 	.word	0x00008730
        /*0750*/ 	.word	0x000000ff
        /*0754*/ 	.word	0x00028c50
        /*0758*/ 	.short	0x010a
        /*075a*/ 	.byte	0x1b
	.zero		1


	//   ....[39]....
        /*075c*/ 	.word	0x000089c0
        /*0760*/ 	.word	0x00000015
        /*0764*/ 	.word	0x00000000
        /*0768*/ 	.short	0x0101
        /*076a*/ 	.byte	0x3f
	.zero		1


	//   ....[40]....
        /*076c*/ 	.word	0x00008d10
        /*0770*/ 	.word	0x000000ff
        /*0774*/ 	.word	0x00028c30
        /*0778*/ 	.short	0x010a
        /*077a*/ 	.byte	0x18
	.zero		1


	//   ....[41]....
        /*077c*/ 	.word	0x00008d50
        /*0780*/ 	.word	0x000000ff
        /*0784*/ 	.word	0x00028c30
        /*0788*/ 	.short	0x010a
        /*078a*/ 	.byte	0x18
	.zero		1


	//   ....[42]....
        /*078c*/ 	.word	0x00009bb0
        /*0790*/ 	.word	0x00000098
        /*0794*/ 	.word	0x00000000
        /*0798*/ 	.short	0x0101
        /*079a*/ 	.byte	0x3f
	.zero		1


	//   ....[43]....
        /*079c*/ 	.word	0x0000a5f0
        /*07a0*/ 	.word	0x000000ff
        /*07a4*/ 	.word	0x00028c50
        /*07a8*/ 	.short	0x010a
        /*07aa*/ 	.byte	0x18
	.zero		1


	//   ....[44]....
        /*07ac*/ 	.word	0x0000a630
        /*07b0*/ 	.word	0x000000ff
        /*07b4*/ 	.word	0x00028c50
        /*07b8*/ 	.short	0x010a
        /*07ba*/ 	.byte	0x18
	.zero		1


	//   ....[45]....
        /*07bc*/ 	.word	0x0000a8a0
        /*07c0*/ 	.word	0x000000aa
        /*07c4*/ 	.word	0x00000000
        /*07c8*/ 	.short	0x0101
        /*07ca*/ 	.byte	0x3f
	.zero		1


	//   ....[46]....
        /*07cc*/ 	.word	0x0000aa30
        /*07d0*/ 	.word	0x000000ff
        /*07d4*/ 	.word	0x00028c30
        /*07d8*/ 	.short	0x010a
        /*07da*/ 	.byte	0x1a
	.zero		1


	//   ....[47]....
        /*07dc*/ 	.word	0x0000aa70
        /*07e0*/ 	.word	0x000000ff
        /*07e4*/ 	.word	0x00028c30
        /*07e8*/ 	.short	0x010a
        /*07ea*/ 	.byte	0x1a
	.zero		1


	//   ....[48]....
        /*07ec*/ 	.word	0x0000ae30
        /*07f0*/ 	.word	0x00000006
        /*07f4*/ 	.word	0x00000000
        /*07f8*/ 	.short	0x0101
        /*07fa*/ 	.byte	0x3f
	.zero		1


	//   ....[49]....
        /*07fc*/ 	.word	0x0000cd30
        /*0800*/ 	.word	0x000000ff
        /*0804*/ 	.word	0x00028c50
        /*0808*/ 	.short	0x010a
        /*080a*/ 	.byte	0x1a
	.zero		1


	//   ....[50]....
        /*080c*/ 	.word	0x0000cd70
        /*0810*/ 	.word	0x000000ff
        /*0814*/ 	.word	0x00028c50
        /*0818*/ 	.short	0x010a
        /*081a*/ 	.byte	0x1a
	.zero		1


	//   ....[51]....
        /*081c*/ 	.word	0x0000d000
        /*0820*/ 	.word	0x0000000f
        /*0824*/ 	.word	0x00000000
        /*0828*/ 	.short	0x0101
        /*082a*/ 	.byte	0x3f
	.zero		1


	//   ....[52]....
        /*082c*/ 	.word	0x0000f4c0
        /*0830*/ 	.word	0x000000ff
        /*0834*/ 	.word	0x00000000
        /*0838*/ 	.short	0x0101
        /*083a*/ 	.byte	0x04
	.zero		1


	//   ....[53]....
        /*083c*/ 	.word	0x00012250
        /*0840*/ 	.word	0x00000009
        /*0844*/ 	.word	0x00028c40
        /*0848*/ 	.short	0x010a
        /*084a*/ 	.byte	0x3f
	.zero		1


	//   ....[54]....
        /*084c*/ 	.word	0x00012640
        /*0850*/ 	.word	0x0000000a
        /*0854*/ 	.word	0x00028c20
        /*0858*/ 	.short	0x010a
        /*085a*/ 	.byte	0x3f
	.zero		1


	//   ....[55]....
        /*085c*/ 	.word	0x00012700
        /*0860*/ 	.word	0x00000006
        /*0864*/ 	.word	0x00028c60
        /*0868*/ 	.short	0x010a
        /*086a*/ 	.byte	0x3f
	.zero		1


	//   ....[56]....
        /*086c*/ 	.word	0x00012ea0
        /*0870*/ 	.word	0x00000002
        /*0874*/ 	.word	0x00028c40
        /*0878*/ 	.short	0x010a
        /*087a*/ 	.byte	0x3f
	.zero		1


	//   ....[57]....
        /*087c*/ 	.word	0x000130b0
        /*0880*/ 	.word	0x00000002
        /*0884*/ 	.word	0x00028c60
        /*0888*/ 	.short	0x010a
        /*088a*/ 	.byte	0x3f
	.zero		1


	//   ....[58]....
        /*088c*/ 	.word	0x00013790
        /*0890*/ 	.word	0x00000002
        /*0894*/ 	.word	0x00028c40
        /*0898*/ 	.short	0x010a
        /*089a*/ 	.byte	0x3f
	.zero		1


	//   ....[59]....
        /*089c*/ 	.word	0x00013990
        /*08a0*/ 	.word	0x00000002
        /*08a4*/ 	.word	0x00028c60
        /*08a8*/ 	.short	0x010a
        /*08aa*/ 	.byte	0x3f
	.zero		1


	//   ....[60]....
        /*08ac*/ 	.word	0x00013fe0
        /*08b0*/ 	.word	0x00000002
        /*08b4*/ 	.word	0x00028c40
        /*08b8*/ 	.short	0x010a
        /*08ba*/ 	.byte	0x3f
	.zero		1


	//   ....[61]....
        /*08bc*/ 	.word	0x000141f0
        /*08c0*/ 	.word	0x00000002
        /*08c4*/ 	.word	0x00028c60
        /*08c8*/ 	.short	0x010a
        /*08ca*/ 	.byte	0x3f
	.zero		1


	//   ....[62]....
        /*08cc*/ 	.word	0x000154c0
        /*08d0*/ 	.word	0x00000000
        /*08d4*/ 	.word	0x00028c20
        /*08d8*/ 	.short	0x010a
        /*08da*/ 	.byte	0x3f
	.zero		1


	//   ....[63]....
        /*08dc*/ 	.word	0x00015680
        /*08e0*/ 	.word	0x00000006
        /*08e4*/ 	.word	0x00000000
        /*08e8*/ 	.short	0x010a
        /*08ea*/ 	.byte	0x3f
	.zero		1


	//   ....[64]....
        /*08ec*/ 	.word	0x000156f0
        /*08f0*/ 	.word	0x00000007
        /*08f4*/ 	.word	0x00000000
        /*08f8*/ 	.short	0x010a
        /*08fa*/ 	.byte	0x3f
	.zero		1


	//   ....[65]....
        /*08fc*/ 	.word	0x00015760
        /*0900*/ 	.word	0x00000004
        /*0904*/ 	.word	0x00000000
        /*0908*/ 	.short	0x010a
        /*090a*/ 	.byte	0x3f
	.zero		1


	//   ....[66]....
        /*090c*/ 	.word	0x00015790
        /*0910*/ 	.word	0x00000003
        /*0914*/ 	.word	0x00000000
        /*0918*/ 	.short	0x010a
        /*091a*/ 	.byte	0x3f
	.zero		1


	//   ....[67]....
        /*091c*/ 	.word	0x00015800
        /*0920*/ 	.word	0x00000003
        /*0924*/ 	.word	0x00028c50
        /*0928*/ 	.short	0x010a
        /*092a*/ 	.byte	0x3f
	.zero		1


	//   ....[68]....
        /*092c*/ 	.word	0x00015860
        /*0930*/ 	.word	0x00000006
        /*0934*/ 	.word	0x00028c50
        /*0938*/ 	.short	0x010a
        /*093a*/ 	.byte	0x3f
	.zero		1


	//   ....[69]....
        /*093c*/ 	.word	0x000158c0
        /*0940*/ 	.word	0x00000003
        /*0944*/ 	.word	0x00028c00
        /*0948*/ 	.short	0x010a
        /*094a*/ 	.byte	0x3f
	.zero		1


	//   ....[70]....
        /*094c*/ 	.word	0x00015910
        /*0950*/ 	.word	0x00000008
        /*0954*/ 	.word	0x00028c30
        /*0958*/ 	.short	0x010a
        /*095a*/ 	.byte	0x3f
	.zero		1


	//   ....[71]....
        /*095c*/ 	.word	0x00015960
        /*0960*/ 	.word	0x00000008
        /*0964*/ 	.word	0x00028c50
        /*0968*/ 	.short	0x010a
        /*096a*/ 	.byte	0x3f
	.zero		1


	//   ....[72]....
        /*096c*/ 	.word	0x000159c0
        /*0970*/ 	.word	0x0000000f
        /*0974*/ 	.word	0x00028c30
        /*0978*/ 	.short	0x010a
        /*097a*/ 	.byte	0x3f
	.zero		1


	//   ....[73]....
        /*097c*/ 	.word	0x00015a10
        /*0980*/ 	.word	0x00000015
        /*0984*/ 	.word	0x00028c50
        /*0988*/ 	.short	0x010a
        /*098a*/ 	.byte	0x3f
	.zero		1


	//   ....[74]....
        /*098c*/ 	.word	0x00015a70
        /*0990*/ 	.word	0x00000006
        /*0994*/ 	.word	0x00028c30
        /*0998*/ 	.short	0x010a
        /*099a*/ 	.byte	0x3f
	.zero		1


	//   ....[75]....
        /*099c*/ 	.word	0x00015ac0
        /*09a0*/ 	.word	0x000000aa
        /*09a4*/ 	.word	0x00028c50
        /*09a8*/ 	.short	0x010a
        /*09aa*/ 	.byte	0x3f
	.zero		1


	//   ....[76]....
        /*09ac*/ 	.word	0x00015b20
        /*09b0*/ 	.word	0x00000007
        /*09b4*/ 	.word	0x00028c30
        /*09b8*/ 	.short	0x010a
        /*09ba*/ 	.byte	0x3f
	.zero		1


	//   ....[77]....
        /*09bc*/ 	.word	0x00015b70
        /*09c0*/ 	.word	0x0000000f
        /*09c4*/ 	.word	0x00028c50
        /*09c8*/ 	.short	0x010a
        /*09ca*/ 	.byte	0x3f
	.zero		1


	//   ....[78]....
        /*09cc*/ 	.word	0x00015d10
        /*09d0*/ 	.word	0x00000009
        /*09d4*/ 	.word	0x00028c40
        /*09d8*/ 	.short	0x010a
        /*09da*/ 	.byte	0x3f
	.zero		1


	//   ....[79]....
        /*09dc*/ 	.word	0x00015d90
        /*09e0*/ 	.word	0x00000009
        /*09e4*/ 	.word	0x00028c20
        /*09e8*/ 	.short	0x010a
        /*09ea*/ 	.byte	0x3f
	.zero		1


	//   ....[80]....
        /*09ec*/ 	.word	0x00015de0
        /*09f0*/ 	.word	0x00000006
        /*09f4*/ 	.word	0x00028c60
        /*09f8*/ 	.short	0x010a
        /*09fa*/ 	.byte	0x3f
	.zero		1


	//   ....[81]....
        /*09fc*/ 	.word	0x00015e30
        /*0a00*/ 	.word	0x00000002
        /*0a04*/ 	.word	0x00028c40
        /*0a08*/ 	.short	0x010a
        /*0a0a*/ 	.byte	0x3f
	.zero		1


	//   ....[82]....
        /*0a0c*/ 	.word	0x00015e80
        /*0a10*/ 	.word	0x00000002
        /*0a14*/ 	.word	0x00028c60
        /*0a18*/ 	.short	0x010a
        /*0a1a*/ 	.byte	0x3f
	.zero		1


	//   ....[83]....
        /*0a1c*/ 	.word	0x00015ed0
        /*0a20*/ 	.word	0x00000002
        /*0a24*/ 	.word	0x00028c40
        /*0a28*/ 	.short	0x010a
        /*0a2a*/ 	.byte	0x3f
	.zero		1


	//   ....[84]....
        /*0a2c*/ 	.word	0x00015f20
        /*0a30*/ 	.word	0x00000002
        /*0a34*/ 	.word	0x00028c60
        /*0a38*/ 	.short	0x010a
        /*0a3a*/ 	.byte	0x3f
	.zero		1


	//   ....[85]....
        /*0a3c*/ 	.word	0x00015f70
        /*0a40*/ 	.word	0x00000002
        /*0a44*/ 	.word	0x00028c40
        /*0a48*/ 	.short	0x010a
        /*0a4a*/ 	.byte	0x3f
	.zero		1


	//   ....[86]....
        /*0a4c*/ 	.word	0x00015fc0
        /*0a50*/ 	.word	0x00000002
        /*0a54*/ 	.word	0x00028c60
        /*0a58*/ 	.short	0x010a
        /*0a5a*/ 	.byte	0x3f
	.zero		1


	//   ....[87]....
        /*0a5c*/ 	.word	0x00016980
        /*0a60*/ 	.word	0x00000000
        /*0a64*/ 	.word	0x00028c20
        /*0a68*/ 	.short	0x010a
        /*0a6a*/ 	.byte	0x3f
	.zero		1


	//   ....[88]....
        /*0a6c*/ 	.word	0x00016b20
        /*0a70*/ 	.word	0x00000006
        /*0a74*/ 	.word	0x00000000
        /*0a78*/ 	.short	0x010a
        /*0a7a*/ 	.byte	0x3f
	.zero		1


	//   ....[89]....
        /*0a7c*/ 	.word	0x00016b70
        /*0a80*/ 	.word	0x00000007
        /*0a84*/ 	.word	0x00000000
        /*0a88*/ 	.short	0x010a
        /*0a8a*/ 	.byte	0x3f
	.zero		1


	//   ....[90]....
        /*0a8c*/ 	.word	0x00016bc0
        /*0a90*/ 	.word	0x00000004
        /*0a94*/ 	.word	0x00000000
        /*0a98*/ 	.short	0x010a
        /*0a9a*/ 	.byte	0x3f
	.zero		1


	//----- nvinfo : EIATTR_NUM_MBARRIERS
	.align		4
.L_375:
        /*0a9c*/ 	.byte	0x03, 0x38
        /*0a9e*/ 	.short	0x0016


	//----- nvinfo : EIATTR_EXIT_INSTR_OFFSETS
	.align		4
        /*0aa0*/ 	.byte	0x04, 0x1c
        /*0aa2*/ 	.short	(.L_377 - .L_376)


	//   ....[0]....
.L_376:
        /*0aa4*/ 	.word	0x00000a70


	//   ....[1]....
        /*0aa8*/ 	.word	0x00010450


	//   ....[2]....
        /*0aac*/ 	.word	0x000104b0


	//   ....[3]....
        /*0ab0*/ 	.word	0x000157e0


	//----- nvinfo : EIATTR_MAX_THREADS
	.align		4
.L_377:
        /*0ab4*/ 	.byte	0x04, 0x05
        /*0ab6*/ 	.short	(.L_379 - .L_378)
.L_378:
        /*0ab8*/ 	.word	0x00000180
        /*0abc*/ 	.word	0x00000001
        /*0ac0*/ 	.word	0x00000001


	//----- nvinfo : EIATTR_CRS_STACK_SIZE
	.align		4
.L_379:
        /*0ac4*/ 	.byte	0x04, 0x1e
        /*0ac6*/ 	.short	(.L_381 - .L_380)
.L_380:
        /*0ac8*/ 	.word	0x00000000


	//----- nvinfo : EIATTR_CBANK_PARAM_SIZE
	.align		4
.L_381:
        /*0acc*/ 	.byte	0x03, 0x19
        /*0ace*/ 	.short	0x0a70


	//----- nvinfo : EIATTR_PARAM_CBANK
	.align		4
        /*0ad0*/ 	.byte	0x04, 0x0a
        /*0ad2*/ 	.short	(.L_383 - .L_382)
	.align		4
.L_382:
        /*0ad4*/ 	.word	index@(.nv.constant0._ZN7cutlass13device_kernelIN5flash11enable_sm90INS1_16FlashAttnFwdSm90INS1_25CollectiveMainloopFwdSm90ILi2EN4cute5tupleIJNS5_1CILi1EEES8_S8_EEENS6_IJNS7_ILi64EEESA_SA_EEELi512ENS_6half_tEfNS_4arch4Sm90ELb0ELb1ELb1ELb1ELb0ELb0ELb0ELb0ELb0ELb0ELb0ELb0EEENS1_21CollectiveEpilogueFwdINS6_IJSA_NS7_ILi512EEESA_EEES9_SC_SE_Li256ELb1ELb0ELb0ELb0EEENS1_36VarlenDynamicPersistentTileSchedulerILi64ELi64ELi256ELi32ELb0ELb0ELb1ELb1ELb0ELb1EEEEEEEEEvNT_6ParamsE)
        /*0ad8*/ 	.short	0x0210
        /*0ada*/ 	.short	0x0a70


	//----- nvinfo : EIATTR_SW_WAR
	.align		4
.L_383:
        /*0adc*/ 	.byte	0x04, 0x36
        /*0ade*/ 	.short	(.L_385 - .L_384)
.L_384:
        /*0ae0*/ 	.word	0x00000008
.L_385:


//--------------------- .nv.info._ZN7cutlass13device_kernelIN5flash11enable_sm90INS1_16FlashAttnFwdSm90INS1_25CollectiveMainloopFwdSm90ILi2EN4cute5tupleIJNS5_1CILi1EEES8_S8_EEENS6_IJNS7_ILi64EEESA_SA_EEELi512ENS_6half_tEfNS_4arch4Sm90ELb0ELb1ELb1ELb1ELb0ELb1ELb0ELb0ELb0ELb0ELb0ELb0EEENS1_21CollectiveEpilogueFwdINS6_IJSA_NS7_ILi512EEESA_EEES9_SC_SE_Li256ELb1ELb0ELb0ELb0EEENS1_36VarlenDynamicPersistentTileSchedulerILi64ELi64ELi256ELi32ELb0ELb0ELb1ELb1ELb0ELb1EEEEEEEEEvNT_6ParamsE --------------------------
	.section	.nv.info._ZN7cutlass13device_kernelIN5flash11enable_sm90INS1_16FlashAttnFwdSm90INS1_25CollectiveMainloopFwdSm90ILi2EN4cute5tupleIJNS5_1CILi1EEES8_S8_EEENS6_IJNS7_ILi64EEESA_SA_EEELi512ENS_6half_tEfNS_4arch4Sm90ELb0ELb1ELb1ELb1ELb0ELb1ELb0ELb0ELb0ELb0ELb0ELb0EEENS1_21CollectiveEpilogueFwdINS6_IJSA_NS7_ILi512EEESA_EEES9_SC_SE_Li256ELb1ELb0ELb0ELb0EEENS1_36VarlenDynamicPersistentTileSchedulerILi64ELi64ELi256ELi32ELb0ELb0ELb1ELb1ELb0ELb1EEEEEEEEEvNT_6ParamsE,"",@"SHT_CUDA_INFO"
	.sectionflags	@""
	.align	4


	//----- nvinfo : EIATTR_CUDA_API_VERSION
	.align		4
        /*0000*/ 	.byte	0x04, 0x37
        /*0002*/ 	.short	(.L_387 - .L_386)
.L_386:
        /*0004*/ 	.word	0x00000082


	//----- nvinfo : EIATTR_KPARAM_INFO
	.align		4
.L_387:
        /*0008*/ 	.byte	0x04, 0x17
        /*000a*/ 	.short	(.L_389 - .L_388)
.L_388:
        /*000c*/ 	.word	0x00000000
        /*0010*/ 	.short	0x0000
        /*0012*/ 	.short	0x0070
        /*0014*/ 	.byte	0x00, 0xf0, 0x01, 0x28


	//----- nvinfo : EIATTR_SPARSE_MMA_MASK
	.align		4
.L_389:
        /*0018*/ 	.byte	0x03, 0x50
        /*001a*/ 	.short	0x0000


	//----- nvinfo : EIATTR_MAXREG_COUNT
	.align		4
        /*001c*/ 	.byte	0x03, 0x1b
        /*001e*/ 	.short	0x00a8


	//----- nvinfo : EIATTR_NUM_BARRIERS
	.align		4
        /*0020*/ 	.byte	0x02, 0x4c
        /*0022*/ 	.byte	0x10
	.zero		1


	//----- nvinfo : EIATTR_EXTERNS
	.align		4
        /*0024*/ 	.byte	0x04, 0x0f
        /*0026*/ 	.short	(.L_391 - .L_390)


	//   ....[0]....
	.align		4
.L_390:
        /*0028*/ 	.word	index@(__assertfail)


	//----- nvinfo : EIATTR_ANNOTATIONS
	.align		4
.L_391:
        /*002c*/ 	.byte	0x04, 0x55
        /*002e*/ 	.short	(.L_393 - .L_392)


	//   ....[0]....
.L_392:
        /* <DEDUP_REMOVED lines=37> */


	//----- nvinfo : EIATTR_MERCURY_ISA_VERSION
	.align		4
.L_393:
        /*0268*/ 	.byte	0x03, 0x5f
        /*026a*/ 	.short	0x0101


	//----- nvinfo : EIATTR_UNUSED_LOAD_BYTE_OFFSET
	.align		4
        /*026c*/ 	.byte	0x04, 0x44
        /*026e*/ 	.short	(.L_395 - .L_394)


	//   ....[0]....
.L_394:
        /*0270*/ 	.word	0x00000ab0
        /*0274*/ 	.word	0x0000fff0


	//   ....[1]....
        /*0278*/ 	.word	0x00013fc0
        /*027c*/ 	.word	0x0000fff0


	//----- nvinfo : EIATTR_INT_WARP_WIDE_INSTR_OFFSETS
	.align		4
.L_395:
        /*0280*/ 	.byte	0x04, 0x31
        /*0282*/ 	.short	(.L_397 - .L_396)


	//   ....[0]....
.L_396:
        /*0284*/ 	.word	0x000001c0


	//   ....[1]....
        /*0288*/ 	.word	0x00000200


	//   ....[2]....
        /*028c*/ 	.word	0x00000270


	//   ....[3]....
        /*0290*/ 	.word	0x00019020


	//   ....[4]....
        /*0294*/ 	.word	0x000190b0


	//   ....[5]....
        /*0298*/ 	.word	0x000195a0


	//   ....[6]....
        /*029c*/ 	.word	0x000195e0


	//   ....[7]....
        /*02a0*/ 	.word	0x0001be40


	//   ....[8]....
        /*02a4*/ 	.word	0x0001bed0


	//----- nvinfo : EIATTR_COOP_GROUP_MASK_REGIDS
	.align		4
.L_397:
        /*02a8*/ 	.byte	0x04, 0x29
        /*02aa*/ 	.short	(.L_399 - .L_398)


	//   ....[0]....
.L_398:
        /*02ac*/ 	.word	0xffffffff


	//   ....[1]....
        /*02b0*/ 	.word	0xffffffff


	//   ....[2]....
        /*02b4*/ 	.word	0xffffffff


	//   ....[3]....
        /*02b8*/ 	.word	0xffffffff


	//   ....[4]....
        /*02bc*/ 	.word	0xffffffff


	//   ....[5]....
        /*02c0*/ 	.word	0xffffffff


	//   ....[6]....
        /*02c4*/ 	.word	0xffffffff


	//   ....[7]....
        /*02c8*/ 	.word	0xffffffff


	//   ....[8]....
        /*02cc*/ 	.word	0xffffffff


	//   ....[9]....
        /*02d0*/ 	.word	0xffffffff


	//   ....[10]....
        /*02d4*/ 	.word	0xffffffff


	//   ....[11]....
        /*02d8*/ 	.word	0xffffffff


	//   ....[12]....
        /*02dc*/ 	.word	0xffffffff


	//   ....[13]....
        /*02e0*/ 	.word	0xffffffff


	//   ....[14]....
        /*02e4*/ 	.word	0xffffffff


	//   ....[15]....
        /*02e8*/ 	.word	0xffffffff


	//   ....[16]....
        /*02ec*/ 	.word	0xffffffff


	//   ....[17]....
        /*02f0*/ 	.word	0xffffffff


	//   ....[18]....
        /*02f4*/ 	.word	0xffffffff


	//   ....[19]....
        /*02f8*/ 	.word	0xffffffff


	//   ....[20]....
        /*02fc*/ 	.word	0xffffffff


	//   ....[21]....
        /*0300*/ 	.word	0xffffffff


	//   ....[22]....
        /*0304*/ 	.word	0xffffffff


	//   ....[23]....
        /*0308*/ 	.word	0xffffffff


	//   ....[24]....
        /*030c*/ 	.word	0xffffffff


	//   ....[25]....
        /*0310*/ 	.word	0xffffffff


	//   ....[26]....
        /*0314*/ 	.word	0xffffffff


	//   ....[27]....
        /*0318*/ 	.word	0xffffffff


	//   ....[28]....
        /*031c*/ 	.word	0xffffffff


	//   ....[29]....
        /*0320*/ 	.word	0xffffffff


	//   ....[30]....
        /*0324*/ 	.word	0xffffffff


	//   ....[31]....
        /*0328*/ 	.word	0xffffffff


	//   ....[32]....
        /*032c*/ 	.word	0xffffffff


	//   ....[33]....
        /*0330*/ 	.word	0xffffffff


	//   ....[34]....
        /*0334*/ 	.word	0xffffffff


	//   ....[35]....
        /*0338*/ 	.word	0xffffffff


	//   ....[36]....
        /*033c*/ 	.word	0xffffffff


	//   ....[37]....
        /*0340*/ 	.word	0xffffffff


	//   ....[38]....
        /*0344*/ 	.word	0xffffffff


	//   ....[39]....
        /*0348*/ 	.word	0xffffffff


	//   ....[40]....
        /*034c*/ 	.word	0xffffffff


	//   ....[41]....
        /*0350*/ 	.word	0xffffffff


	//   ....[42]....
        /*0354*/ 	.word	0xffffffff


	//   ....[43]....
        /*0358*/ 	.word	0xffffffff


	//   ....[44]....
        /*035c*/ 	.word	0xffffffff


	//   ....[45]....
        /*0360*/ 	.word	0xffffffff


	//   ....[46]....
        /*0364*/ 	.word	0xffffffff


	//   ....[47]....
        /*0368*/ 	.word	0xffffffff


	//   ....[48]....
        /*036c*/ 	.word	0xffffffff


	//   ....[49]....
        /*0370*/ 	.word	0xffffffff


	//   ....[50]....
        /*0374*/ 	.word	0xffffffff


	//   ....[51]....
        /*0378*/ 	.word	0xffffffff


	//   ....[52]....
        /*037c*/ 	.word	0xffffffff


	//   ....[53]....
        /*0380*/ 	.word	0xffffffff


	//   ....[54]....
        /*0384*/ 	.word	0xffffffff


	//   ....[55]....
        /*0388*/ 	.word	0xffffffff


	//   ....[56]....
        /*038c*/ 	.word	0xffffffff


	//   ....[57]....
        /*0390*/ 	.word	0xffffffff


	//   ....[58]....
        /*0394*/ 	.word	0xffffffff


	//   ....[59]....
        /*0398*/ 	.word	0xffffffff


	//   ....[60]....
        /*039c*/ 	.word	0xffffffff


	//   ....[61]....
        /*03a0*/ 	.word	0xffffffff


	//   ....[62]....
        /*03a4*/ 	.word	0xffffffff


	//   ....[63]....
        /*03a8*/ 	.word	0xffffffff


	//   ....[64]....
        /*03ac*/ 	.word	0xffffffff


	//   ....[65]....
        /*03b0*/ 	.word	0xffffffff


	//   ....[66]....
        /*03b4*/ 	.word	0xffffffff


	//   ....[67]....
        /*03b8*/ 	.word	0xffffffff


	//   ....[68]....
        /*03bc*/ 	.word	0x0500000f


	//   ....[69]....
        /*03c0*/ 	.word	0x0500000f


	//   ....[70]....
        /*03c4*/ 	.word	0x0500000f


	//   ....[71]....
        /*03c8*/ 	.word	0x0500000f


	//   ....[72]....
        /*03cc*/ 	.word	0x0500000f


	//   ....[73]....
        /*03d0*/ 	.word	0x0500000f


	//   ....[74]....
        /*03d4*/ 	.word	0x0500000f


	//   ....[75]....
        /*03d8*/ 	.word	0x0500000f


	//   ....[76]....
        /*03dc*/ 	.word	0x0500000f


	//   ....[77]....
        /*03e0*/ 	.word	0x0500000f


	//   ....[78]....
        /*03e4*/ 	.word	0x0500000f


	//   ....[79]....
        /*03e8*/ 	.word	0x0500000f


	//   ....[80]....
        /*03ec*/ 	.word	0x0500000f


	//   ....[81]....
        /*03f0*/ 	.word	0x0500000f


	//   ....[82]....
        /*03f4*/ 	.word	0x0500000f


	//   ....[83]....
        /*03f8*/ 	.word	0x0500000f


	//   ....[84]....
        /*03fc*/ 	.word	0x0500000f


	//   ....[85]....
        /*0400*/ 	.word	0x0500000f


	//   ....[86]....
        /*0404*/ 	.word	0x0500000f


	//   ....[87]....
        /*0408*/ 	.word	0x0500000f


	//   ....[88]....
        /*040c*/ 	.word	0x0500000f


	//   ....[89]....
        /*0410*/ 	.word	0x0500000f


	//   ....[90]....
        /*0414*/ 	.word	0x0500000f


	//   ....[91]....
        /*0418*/ 	.word	0x0500000f


	//   ....[92]....
        /*041c*/ 	.word	0x0500000f


	//   ....[93]....
        /*0420*/ 	.word	0x0500000f


	//   ....[94]....
        /*0424*/ 	.word	0x0500000f


	//   ....[95]....
        /*0428*/ 	.word	0x0500000f


	//   ....[96]....
        /*042c*/ 	.word	0x0500000f


	//   ....[97]....
        /*0430*/ 	.word	0x0500000f


	//   ....[98]....
        /*0434*/ 	.word	0x0500000f


	//   ....[99]....
        /*0438*/ 	.word	0x0500000f


	//   ....[100]....
        /*043c*/ 	.word	0x0500000f


	//   ....[101]....
        /*0440*/ 	.word	0x0500000f


	//   ....[102]....
        /*0444*/ 	.word	0x0500000f


	//   ....[103]....
        /*0448*/ 	.word	0x0500000f


	//----- nvinfo : EIATTR_COOP_GROUP_INSTR_OFFSETS
	.align		4
.L_399:
        /*044c*/ 	.byte	0x04, 0x28
        /*044e*/ 	.short	(.L_401 - .L_400)


	//   ....[0]....
.L_400:
        /*0450*/ 	.word	0x00000060


	//   ....[1]....
        /*0454*/ 	.word	0x000001d0


	//   ....[2]....
        /*0458*/ 	.word	0x00000220


	//   ....[3]....
        /*045c*/ 	.word	0x00000410


	//   ....[4]....
        /*0460*/ 	.word	0x00000570


	//   ....[5]....
        /*0464*/ 	.word	0x00000690


	//   ....[6]....
        /*0468*/ 	.word	0x000007f0


	//   ....[7]....
        /*046c*/ 	.word	0x00004be0


	//   ....[8]....
        /*0470*/ 	.word	0x00006da0


	//   ....[9]....
        /*0474*/ 	.word	0x0000b3c0


	//   ....[10]....
        /*0478*/ 	.word	0x0000b420


	//   ....[11]....
        /*047c*/ 	.word	0x0000b690


	//   ....[12]....
        /*0480*/ 	.word	0x0000b710


	//   ....[13]....
        /*0484*/ 	.word	0x0000c0e0


	//   ....[14]....
        /*0488*/ 	.word	0x0000d380


	//   ....[15]....
        /*048c*/ 	.word	0x0000d460


	//   ....[16]....
        /*0490*/ 	.word	0x0000d860


	//   ....[17]....
        /*0494*/ 	.word	0x0000d900


	//   ....[18]....
        /*0498*/ 	.word	0x0000eae0


	//   ....[19]....
        /*049c*/ 	.word	0x0000f590


	//   ....[20]....
        /*04a0*/ 	.word	0x0000f600


	//   ....[21]....
        /*04a4*/ 	.word	0x0000f8f0


	//   ....[22]....
        /*04a8*/ 	.word	0x0000f9e0


	//   ....[23]....
        /*04ac*/ 	.word	0x00010b90


	//   ....[24]....
        /*04b0*/ 	.word	0x00011d20


	//   ....[25]....
        /*04b4*/ 	.word	0x00011e20


	//   ....[26]....
        /*04b8*/ 	.word	0x000121d0


	//   ....[27]....
        /*04bc*/ 	.word	0x00012230


	//   ....[28]....
        /*04c0*/ 	.word	0x00013480


	//   ....[29]....
        /*04c4*/ 	.word	0x000134d0


	//   ....[30]....
        /*04c8*/ 	.word	0x00013500


	//   ....[31]....
        /*04cc*/ 	.word	0x000135a0


	//   ....[32]....
        /*04d0*/ 	.word	0x000135c0


	//   ....[33]....
        /*04d4*/ 	.word	0x00014f50


	//   ....[34]....
        /*04d8*/ 	.word	0x000166e0


	//   ....[35]....
        /*04dc*/ 	.word	0x00016850


	//   ....[36]....
        /*04e0*/ 	.word	0x00016880


	//   ....[37]....
        /*04e4*/ 	.word	0x000168c0


	//   ....[38]....
        /*04e8*/ 	.word	0x00016930


	//   ....[39]....
        /*04ec*/ 	.word	0x00016990


	//   ....[40]....
        /*04f0*/ 	.word	0x000169d0


	//   ....[41]....
        /*04f4*/ 	.word	0x00016b70


	//   ....[42]....
        /*04f8*/ 	.word	0x00016bd0


	//   ....[43]....
        /*04fc*/ 	.word	0x00016c10


	//   ....[44]....
        /*0500*/ 	.word	0x00016c50


	//   ....[45]....
        /*0504*/ 	.word	0x00016c80


	//   ....[46]....
        /*0508*/ 	.word	0x00016cb0


	//   ....[47]....
        /*050c*/ 	.word	0x00016d40


	//   ....[48]....
        /*0510*/ 	.word	0x00016da0


	//   ....[49]....
        /*0514*/ 	.word	0x00016e30


	//   ....[50]....
        /*0518*/ 	.word	0x0001bf60


	//   ....[51]....
        /*051c*/ 	.word	0x0001bf70


	//   ....[52]....
        /*0520*/ 	.word	0x0001c080


	//   ....[53]....
        /*0524*/ 	.word	0x0001c0e0


	//   ....[54]....
        /*0528*/ 	.word	0x0001c120


	//   ....[55]....
        /*052c*/ 	.word	0x0001c160


	//   ....[56]....
        /*0530*/ 	.word	0x0001c190


	//   ....[57]....
        /*0534*/ 	.word	0x0001c1c0


	//   ....[58]....
        /*0538*/ 	.word	0x0001c350


	//   ....[59]....
        /*053c*/ 	.word	0x0001c3b0


	//   ....[60]....
        /*0540*/ 	.word	0x0001c3f0


	//   ....[61]....
        /*0544*/ 	.word	0x0001c430


	//   ....[62]....
        /*0548*/ 	.word	0x0001c460


	//   ....[63]....
        /*054c*/ 	.word	0x0001c490


	//   ....[64]....
        /*0550*/ 	.word	0x0001c550


	//   ....[65]....
        /*0554*/ 	.word	0x0001c570


	//   ....[66]....
        /*0558*/ 	.word	0x0001c5e0


	//   ....[67]....
        /*055c*/ 	.word	0x0001cc70


	//   ....[68]....
        /*0560*/ 	.word	0x0001d150


	//   ....[69]....
        /*0564*/ 	.word	0x0001d1f0


	//   ....[70]....
        /*0568*/ 	.word	0x0001d290


	//   ....[71]....
        /*056c*/ 	.word	0x0001d330


	//   ....[72]....
        /*0570*/ 	.word	0x0001d3d0


	//   ....[73]....
        /*0574*/ 	.word	0x0001d470


	//   ....[74]....
        /*0578*/ 	.word	0x0001d510


	//   ....[75]....
        /*057c*/ 	.word	0x0001d5b0


	//   ....[76]....
        /*0580*/ 	.word	0x0001d6a0


	//   ....[77]....
        /*0584*/ 	.word	0x0001d740


	//   ....[78]....
        /*0588*/ 	.word	0x0001d7e0


	//   ....[79]....
        /*058c*/ 	.word	0x0001d880


	//   ....[80]....
        /*0590*/ 	.word	0x0001d920


	//   ....[81]....
        /*0594*/ 	.word	0x0001d9c0


	//   ....[82]....
        /*0598*/ 	.word	0x0001da60


	//   ....[83]....
        /*059c*/ 	.word	0x0001db00


	//   ....[84]....
        /*05a0*/ 	.word	0x0001dea0


	//   ....[85]....
        /*05a4*/ 	.word	0x0001e180


	//   ....[86]....
        /*05a8*/ 	.word	0x0001e5a0


	//   ....[87]....
        /*05ac*/ 	.word	0x0001e630


	//   ....[88]....
        /*05b0*/ 	.word	0x0001e6d0


	//   ....[89]....
        /*05b4*/ 	.word	0x0001e780


	//   ....[90]....
        /*05b8*/ 	.word	0x0001e800


	//   ....[91]....
        /*05bc*/ 	.word	0x0001e880


	//   ....[92]....
        /*05c0*/ 	.word	0x0001e900


	//   ....[93]....
        /*05c4*/ 	.word	0x0001e980


	//   ....[94]....
        /*05c8*/ 	.word	0x0001ea10


	//   ....[95]....
        /*05cc*/ 	.word	0x0001eac0


	//   ....[96]....
        /*05d0*/ 	.word	0x0001eb40


	//   ....[97]....
        /*05d4*/ 	.word	0x0001ebc0


	//   ....[98]....
        /*05d8*/ 	.word	0x0001ec40


	//   ....[99]....
        /*05dc*/ 	.word	0x0001ecc0


	//   ....[100]....
        /*05e0*/ 	.word	0x0001ed30


	//   ....[101]....
        /*05e4*/ 	.word	0x0001edd0


	//   ....[102]....
        /*05e8*/ 	.word	0x0001ee60


	//   ....[103]....
        /*05ec*/ 	.word	0x0001ef90


	//----- nvinfo : EIATTR_REG_RECONFIG
	.align		4
.L_401:
        /*05f0*/ 	.byte	0x01, 0x54
	.zero		2


	//----- nvinfo : EIATTR_SYSCALL_OFFSETS
	.align		4
        /*05f4*/ 	.byte	0x04, 0x46
        /*05f6*/ 	.short	(.L_403 - .L_402)


	//   ....[0]....
.L_402:
        /*05f8*/ 	.word	0x00001b30


	//   ....[1]....
        /*05fc*/ 	.word	0x00001c80


	//   ....[2]....
        /*0600*/ 	.word	0x00006f60


	//   ....[3]....
        /*0604*/ 	.word	0x00007400


	//   ....[4]....
        /*0608*/ 	.word	0x00019240


	//   ....[5]....
        /*060c*/ 	.word	0x00019380


	//   ....[6]....
        /*0610*/ 	.word	0x00019480


	//----- nvinfo : EIATTR_MBARRIER_INSTR_OFFSETS
	.align		4
.L_403:
        /*0614*/ 	.byte	0x04, 0x39
        /*0616*/ 	.short	(.L_405 - .L_404)


	//   ....[0]....
.L_404:
        /*0618*/ 	.word	0x00000300
        /*061c*/ 	.word	0x000000ff
        /*0620*/ 	.word	0x00028c00
        /*0624*/ 	.short	0x0100
        /*0626*/ 	.byte	0x08
	.zero		1


	//   ....[1]....
        /*0628*/ 	.word	0x00000310
        /*062c*/ 	.word	0x000000ff
        /*0630*/ 	.word	0x00028c20
        /*0634*/ 	.short	0x0100
        /*0636*/ 	.byte	0x08
	.zero		1


	//   ....[2]....
        /*0638*/ 	.word	0x000003c0
        /*063c*/ 	.word	0x000000ff
        /*0640*/ 	.word	0x00028c30
        /*0644*/ 	.short	0x0100
        /*0646*/ 	.byte	0x06
	.zero		1


	//   ....[3]....
        /*0648*/ 	.word	0x000003d0
        /*064c*/ 	.word	0x000000ff
        /*0650*/ 	.word	0x00028c40
        /*0654*/ 	.short	0x0100
        /*0656*/ 	.byte	0x06
	.zero		1


	//   ....[4]....
        /*0658*/ 	.word	0x000003e0
        /*065c*/ 	.word	0x000000ff
        /*0660*/ 	.word	0x00028c38
        /*0664*/ 	.short	0x0100
        /*0666*/ 	.byte	0x06
	.zero		1


	//   ....[5]....
        /*0668*/ 	.word	0x000003f0
        /*066c*/ 	.word	0x000000ff
        /*0670*/ 	.word	0x00028c48
        /*0674*/ 	.short	0x0100
        /*0676*/ 	.byte	0x06
	.zero		1


	//   ....[6]....
        /*0678*/ 	.word	0x00000520
        /*067c*/ 	.word	0x000000ff
        /*0680*/ 	.word	0x00028c50
        /*0684*/ 	.short	0x0100
        /*0686*/ 	.byte	0x08
	.zero		1


	//   ....[7]....
        /*0688*/ 	.word	0x00000530
        /*068c*/ 	.word	0x000000ff
        /*0690*/ 	.word	0x00028c60
        /*0694*/ 	.short	0x0100
        /*0696*/ 	.byte	0x08
	.zero		1


	//   ....[8]....
        /*0698*/ 	.word	0x00000540
        /*069c*/ 	.word	0x000000ff
        /*06a0*/ 	.word	0x00028c58
        /*06a4*/ 	.short	0x0100
        /*06a6*/ 	.byte	0x08
	.zero		1


	//   ....[9]....
        /*06a8*/ 	.word	0x00000550
        /*06ac*/ 	.word	0x000000ff
        /*06b0*/ 	.word	0x00028c68
        /*06b4*/ 	.short	0x0100
        /*06b6*/ 	.byte	0x08
	.zero		1


	//   ....[10]....
        /*06b8*/ 	.word	0x00000640
        /*06bc*/ 	.word	0x000000ff
        /*06c0*/ 	.word	0x00028c70
        /*06c4*/ 	.short	0x0100
        /*06c6*/ 	.byte	0x06
	.zero		1


	//   ....[11]....
        /*06c8*/ 	.word	0x00000650
        /*06cc*/ 	.word	0x000000ff
        /*06d0*/ 	.word	0x00028c80
        /*06d4*/ 	.short	0x0100
        /*06d6*/ 	.byte	0x06
	.zero		1


	//   ....[12]....
        /*06d8*/ 	.word	0x00000660
        /*06dc*/ 	.word	0x000000ff
        /*06e0*/ 	.word	0x00028c78
        /*06e4*/ 	.short	0x0100
        /*06e6*/ 	.byte	0x06
	.zero		1


	//   ....[13]....
        /*06e8*/ 	.word	0x00000670
        /*06ec*/ 	.word	0x000000ff
        /*06f0*/ 	.word	0x00028c88
        /*06f4*/ 	.short	0x0100
        /*06f6*/ 	.byte	0x06
	.zero		1


	//   ....[14]....
        /*06f8*/ 	.word	0x000007a0
        /*06fc*/ 	.word	0x000000ff
        /*0700*/ 	.word	0x00028c90
        /*0704*/ 	.short	0x0100
        /*0706*/ 	.byte	0x08
	.zero		1


	//   ....[15]....
        /*0708*/ 	.word	0x000007b0
        /*070c*/ 	.word	0x000000ff
        /*0710*/ 	.word	0x00028ca0
        /*0714*/ 	.short	0x0100
        /*0716*/ 	.byte	0x08
	.zero		1


	//   ....[16]....
        /*0718*/ 	.word	0x000007c0
        /*071c*/ 	.word	0x000000ff
        /*0720*/ 	.word	0x00028c98
        /*0724*/ 	.short	0x0100
        /*0726*/ 	.byte	0x08
	.zero		1


	//   ....[17]....
        /*0728*/ 	.word	0x000007d0
        /*072c*/ 	.word	0x000000ff
        /*0730*/ 	.word	0x00028ca8
        /*0734*/ 	.short	0x0100
        /*0736*/ 	.byte	0x08
	.zero		1


	//   ....[18]....
        /*0738*/ 	.word	0x00000900
        /*073c*/ 	.word	0x000000ff
        /*0740*/ 	.word	0x00028cb0
        /*0744*/ 	.short	0x0100
        /*0746*/ 	.byte	0x08
	.zero		1


	//   ....[19]....
        /*0748*/ 	.word	0x00000910
        /*074c*/ 	.word	0x000000ff
        /*0750*/ 	.word	0x00028cc0
        /*0754*/ 	.short	0x0100
        /*0756*/ 	.byte	0x08
	.zero		1


	//   ....[20]....
        /*0758*/ 	.word	0x00000920
        /*075c*/ 	.word	0x000000ff
        /*0760*/ 	.word	0x00028cb8
        /*0764*/ 	.short	0x0100
        /*0766*/ 	.byte	0x08
	.zero		1


	//   ....[21]....
        /*0768*/ 	.word	0x00000930
        /*076c*/ 	.word	0x000000ff
        /*0770*/ 	.word	0x00028cc8
        /*0774*/ 	.short	0x0100
        /*0776*/ 	.byte	0x08
	.zero		1


	//   ....[22]....
        /*0778*/ 	.word	0x000028c0
        /*077c*/ 	.word	0x00000046
        /*0780*/ 	.word	0x00028c90
        /*0784*/ 	.short	0x010a
        /*0786*/ 	.byte	0x3f
	.zero		1


	//   ....[23]....
        /*0788*/ 	.word	0x00003260
        /*078c*/ 	.word	0x00000046
        /*0790*/ 	.word	0x00028c90
        /*0794*/ 	.short	0x010a
        /*0796*/ 	.byte	0x3f
	.zero		1


	//   ....[24]....
        /*0798*/ 	.word	0x00003ad0
        /*079c*/ 	.word	0x00000046
        /*07a0*/ 	.word	0x00028c90
        /*07a4*/ 	.short	0x010a
        /*07a6*/ 	.byte	0x3f
	.zero		1


	//   ....[25]....
        /*07a8*/ 	.word	0x00003cd0
        /*07ac*/ 	.word	0x00000004
        /*07b0*/ 	.word	0x00000000
        /*07b4*/ 	.short	0x0101
        /*07b6*/ 	.byte	0x3f
	.zero		1


	//   ....[26]....
        /*07b8*/ 	.word	0x00003d10
        /*07bc*/ 	.word	0x00000046
        /*07c0*/ 	.word	0x00028cb0
        /*07c4*/ 	.short	0x010a
        /*07c6*/ 	.byte	0x3f
	.zero		1


	//   ....[27]....
        /*07c8*/ 	.word	0x00004340
        /*07cc*/ 	.word	0x00000046
        /*07d0*/ 	.word	0x00000000
        /*07d4*/ 	.short	0x0101
        /*07d6*/ 	.byte	0x3f
	.zero		1


	//   ....[28]....
        /*07d8*/ 	.word	0x00004d00
        /*07dc*/ 	.word	0x00000098
        /*07e0*/ 	.word	0x00028c50
        /*07e4*/ 	.short	0x010a
        /*07e6*/ 	.byte	0x3f
	.zero		1


	//   ....[29]....
        /*07e8*/ 	.word	0x000050c0
        /*07ec*/ 	.word	0x00000000
        /*07f0*/ 	.word	0x00000000
        /*07f4*/ 	.short	0x0101
        /*07f6*/ 	.byte	0x3f
	.zero		1


	//   ....[30]....
        /*07f8*/ 	.word	0x000059e0
        /*07fc*/ 	.word	0x00000000
        /*0800*/ 	.word	0x00028c50
        /*0804*/ 	.short	0x010a
        /*0806*/ 	.byte	0x3f
	.zero		1


	//   ....[31]....
        /*0808*/ 	.word	0x00005a30
        /*080c*/ 	.word	0x00000000
        /*0810*/ 	.word	0x00028c50
        /*0814*/ 	.short	0x010a
        /*0816*/ 	.byte	0x3f
	.zero		1


	//   ....[32]....
        /*0818*/ 	.word	0x00005cf0
        /*081c*/ 	.word	0x00000000
        /*0820*/ 	.word	0x00000000
        /*0824*/ 	.short	0x0101
        /*0826*/ 	.byte	0x3f
	.zero		1


	//   ....[33]....
        /*0828*/ 	.word	0x00006ff0
        /*082c*/ 	.word	0x00000002
        /*0830*/ 	.word	0x00028c00
        /*0834*/ 	.short	0x010a
        /*0836*/ 	.byte	0x3f
	.zero		1


	//   ....[34]....
        /*0838*/ 	.word	0x00007040
        /*083c*/ 	.word	0x00000002
        /*0840*/ 	.word	0x00028c00
        /*0844*/ 	.short	0x010a
        /*0846*/ 	.byte	0x3f
	.zero		1


	//   ....[35]....
        /*0848*/ 	.word	0x00007c70
        /*084c*/ 	.word	0x00000002
        /*0850*/ 	.word	0x00028c00
        /*0854*/ 	.short	0x010a
        /*0856*/ 	.byte	0x3f
	.zero		1


	//   ....[36]....
        /*0858*/ 	.word	0x00008fa0
        /*085c*/ 	.word	0x00000002
        /*0860*/ 	.word	0x00028c00
        /*0864*/ 	.short	0x010a
        /*0866*/ 	.byte	0x3f
	.zero		1


	//   ....[37]....
        /*0868*/ 	.word	0x00009e30
        /*086c*/ 	.word	0x00000009
        /*0870*/ 	.word	0x00028c30
        /*0874*/ 	.short	0x010a
        /*0876*/ 	.byte	0x3f
	.zero		1


	//   ....[38]....
        /*0878*/ 	.word	0x00009ec0
        /*087c*/ 	.word	0x00000009
        /*0880*/ 	.word	0x00028c30
        /*0884*/ 	.short	0x010a
        /*0886*/ 	.byte	0x3f
	.zero		1


	//   ....[39]....
        /*0888*/ 	.word	0x0000a500
        /*088c*/ 	.word	0x00000000
        /*0890*/ 	.word	0x00000000
        /*0894*/ 	.short	0x0101
        /*0896*/ 	.byte	0x3f
	.zero		1


	//   ....[40]....
        /*0898*/ 	.word	0x0000bd60
        /*089c*/ 	.word	0x00000009
        /*08a0*/ 	.word	0x00028c50
        /*08a4*/ 	.short	0x010a
        /*08a6*/ 	.byte	0x3f
	.zero		1


	//   ....[41]....
        /*08a8*/ 	.word	0x0000be10
        /*08ac*/ 	.word	0x00000009
        /*08b0*/ 	.word	0x00028c50
        /*08b4*/ 	.short	0x010a
        /*08b6*/ 	.byte	0x3f
	.zero		1


	//   ....[42]....
        /*08b8*/ 	.word	0x0000c100
        /*08bc*/ 	.word	0x00000009
        /*08c0*/ 	.word	0x00000000
        /*08c4*/ 	.short	0x0101
        /*08c6*/ 	.byte	0x3f
	.zero		1


	//   ....[43]....
        /*08c8*/ 	.word	0x0000c3b0
        /*08cc*/ 	.word	0x000000d8
        /*08d0*/ 	.word	0x00028c30
        /*08d4*/ 	.short	0x010a
        /*08d6*/ 	.byte	0x3f
	.zero		1


	//   ....[44]....
        /*08d8*/ 	.word	0x0000c420
        /*08dc*/ 	.word	0x000000d8
        /*08e0*/ 	.word	0x00028c30
        /*08e4*/ 	.short	0x010a
        /*08e6*/ 	.byte	0x3f
	.zero		1


	//   ....[45]....
        /*08e8*/ 	.word	0x0000c900
        /*08ec*/ 	.word	0x00000098
        /*08f0*/ 	.word	0x00000000
        /*08f4*/ 	.short	0x0101
        /*08f6*/ 	.byte	0x3f
	.zero		1


	//   ....[46]....
        /*08f8*/ 	.word	0x0000e7b0
        /*08fc*/ 	.word	0x000000d8
        /*0900*/ 	.word	0x00028c50
        /*0904*/ 	.short	0x010a
        /*0906*/ 	.byte	0x3f
	.zero		1


	//   ....[47]....
        /*0908*/ 	.word	0x0000e800
        /*090c*/ 	.word	0x000000d8
        /*0910*/ 	.word	0x00028c50
        /*0914*/ 	.short	0x010a
        /*0916*/ 	.byte	0x3f
	.zero		1


	//   ....[48]....
        /*0918*/ 	.word	0x0000eb00
        /*091c*/ 	.word	0x000000d8
        /*0920*/ 	.word	0x00000000
        /*0924*/ 	.short	0x0101
        /*0926*/ 	.byte	0x3f
	.zero		1


	//   ....[49]....
        /*0928*/ 	.word	0x0000ee90
        /*092c*/ 	.word	0x00000009
        /*0930*/ 	.word	0x00028c30
        /*0934*/ 	.short	0x010a
        /*0936*/ 	.byte	0x3f
	.zero		1


	//   ....[50]....
        /*0938*/ 	.word	0x0000ef00
        /*093c*/ 	.word	0x00000009
        /*0940*/ 	.word	0x00028c30
        /*0944*/ 	.short	0x010a
        /*0946*/ 	.byte	0x3f
	.zero		1


	//   ....[51]....
        /*0948*/ 	.word	0x0000fd10
        /*094c*/ 	.word	0x0000009a
        /*0950*/ 	.word	0x00000000
        /*0954*/ 	.short	0x0101
        /*0956*/ 	.byte	0x3f
	.zero		1


	//   ....[52]....
        /*0958*/ 	.word	0x00010880
        /*095c*/ 	.word	0x00000009
        /*0960*/ 	.word	0x00028c50
        /*0964*/ 	.short	0x010a
        /*0966*/ 	.byte	0x3f
	.zero		1


	//   ....[53]....
        /*0968*/ 	.word	0x000108d0
        /*096c*/ 	.word	0x00000009
        /*0970*/ 	.word	0x00028c50
        /*0974*/ 	.short	0x010a
        /*0976*/ 	.byte	0x3f
	.zero		1


	//   ....[54]....
        /*0978*/ 	.word	0x00010bb0
        /*097c*/ 	.word	0x00000009
        /*0980*/ 	.word	0x00000000
        /*0984*/ 	.short	0x0101
        /*0986*/ 	.byte	0x3f
	.zero		1


	//   ....[55]....
        /*0988*/ 	.word	0x00010d10
        /*098c*/ 	.word	0x000000bf
        /*0990*/ 	.word	0x00028c30
        /*0994*/ 	.short	0x010a
        /*0996*/ 	.byte	0x3f
	.zero		1


	//   ....[56]....
        /*0998*/ 	.word	0x00010d80
        /*099c*/ 	.word	0x000000bf
        /*09a0*/ 	.word	0x00028c30
        /*09a4*/ 	.short	0x010a
        /*09a6*/ 	.byte	0x3f
	.zero		1


	//   ....[57]....
        /*09a8*/ 	.word	0x00011240
        /*09ac*/ 	.word	0x00000014
        /*09b0*/ 	.word	0x00000000
        /*09b4*/ 	.short	0x0101
        /*09b6*/ 	.byte	0x3f
	.zero		1


	//   ....[58]....
        /*09b8*/ 	.word	0x00013150
        /*09bc*/ 	.word	0x000000bf
        /*09c0*/ 	.word	0x00028c50
        /*09c4*/ 	.short	0x010a
        /*09c6*/ 	.byte	0x3f
	.zero		1


	//   ....[59]....
        /*09c8*/ 	.word	0x000131a0
        /*09cc*/ 	.word	0x000000bf
        /*09d0*/ 	.word	0x00028c50
        /*09d4*/ 	.short	0x010a
        /*09d6*/ 	.byte	0x3f
	.zero		1


	//   ....[60]....
        /*09d8*/ 	.word	0x000134a0
        /*09dc*/ 	.word	0x000000bf
        /*09e0*/ 	.word	0x00000000
        /*09e4*/ 	.short	0x0101
        /*09e6*/ 	.byte	0x3f
	.zero		1


	//   ....[61]....
        /*09e8*/ 	.word	0x000157c0
        /*09ec*/ 	.word	0x00000000
        /*09f0*/ 	.word	0x00000000
        /*09f4*/ 	.short	0x0101
        /*09f6*/ 	.byte	0x3f
	.zero		1


	//   ....[62]....
        /*09f8*/ 	.word	0x00017df0
        /*09fc*/ 	.word	0x00000007
        /*0a00*/ 	.word	0x00028c20
        /*0a04*/ 	.short	0x010a
        /*0a06*/ 	.byte	0x3f
	.zero		1


	//   ....[63]....
        /*0a08*/ 	.word	0x00017e80
        /*0a0c*/ 	.word	0x00000008
        /*0a10*/ 	.word	0x00028ca0
        /*0a14*/ 	.short	0x010a
        /*0a16*/ 	.byte	0x3f
	.zero		1


	//   ....[64]....
        /*0a18*/ 	.word	0x00018060
        /*0a1c*/ 	.word	0x00000008
        /*0a20*/ 	.word	0x00028cc0
        /*0a24*/ 	.short	0x010a
        /*0a26*/ 	.byte	0x3f
	.zero		1


	//   ....[65]....
        /*0a28*/ 	.word	0x000185b0
        /*0a2c*/ 	.word	0x00000009
        /*0a30*/ 	.word	0x00028ca0
        /*0a34*/ 	.short	0x010a
        /*0a36*/ 	.byte	0x3f
	.zero		1


	//   ....[66]....
        /*0a38*/ 	.word	0x00018770
        /*0a3c*/ 	.word	0x00000009
        /*0a40*/ 	.word	0x00028cc0
        /*0a44*/ 	.short	0x010a
        /*0a46*/ 	.byte	0x3f
	.zero		1


	//   ....[67]....
        /*0a48*/ 	.word	0x00019990
        /*0a4c*/ 	.word	0x00000005
        /*0a50*/ 	.word	0x00028c40
        /*0a54*/ 	.short	0x010a
        /*0a56*/ 	.byte	0x3f
	.zero		1


	//   ....[68]....
        /*0a58*/ 	.word	0x00019d80
        /*0a5c*/ 	.word	0x00000007
        /*0a60*/ 	.word	0x00028c20
        /*0a64*/ 	.short	0x010a
        /*0a66*/ 	.byte	0x3f
	.zero		1


	//   ....[69]....
        /*0a68*/ 	.word	0x00019e40
        /*0a6c*/ 	.word	0x00000002
        /*0a70*/ 	.word	0x00028c60
        /*0a74*/ 	.short	0x010a
        /*0a76*/ 	.byte	0x3f
	.zero		1


	//   ....[70]....
        /*0a78*/ 	.word	0x0001a5d0
        /*0a7c*/ 	.word	0x00000002
        /*0a80*/ 	.word	0x00028c40
        /*0a84*/ 	.short	0x010a
        /*0a86*/ 	.byte	0x3f
	.zero		1


	//   ....[71]....
        /*0a88*/ 	.word	0x0001a7e0
        /*0a8c*/ 	.word	0x00000002
        /*0a90*/ 	.word	0x00028c60
        /*0a94*/ 	.short	0x010a
        /*0a96*/ 	.byte	0x3f
	.zero		1


	//   ....[72]....
        /*0a98*/ 	.word	0x0001aec0
        /*0a9c*/ 	.word	0x00000002
        /*0aa0*/ 	.word	0x00028c40
        /*0aa4*/ 	.short	0x010a
        /*0aa6*/ 	.byte	0x3f
	.zero		1


	//   ....[73]....
        /*0aa8*/ 	.word	0x0001b0c0
        /*0aac*/ 	.word	0x00000002
        /*0ab0*/ 	.word	0x00028c60
        /*0ab4*/ 	.short	0x010a
        /*0ab6*/ 	.byte	0x3f
	.zero		1


	//   ....[74]....
        /*0ab8*/ 	.word	0x0001b710
        /*0abc*/ 	.word	0x00000002
        /*0ac0*/ 	.word	0x00028c40
        /*0ac4*/ 	.short	0x010a
        /*0ac6*/ 	.byte	0x3f
	.zero		1


	//   ....[75]....
        /*0ac8*/ 	.word	0x0001b920
        /*0acc*/ 	.word	0x00000002
        /*0ad0*/ 	.word	0x00028c60
        /*0ad4*/ 	.short	0x010a
        /*0ad6*/ 	.byte	0x3f
	.zero		1


	//   ....[76]....
        /*0ad8*/ 	.word	0x0001cbf0
        /*0adc*/ 	.word	0x00000000
        /*0ae0*/ 	.word	0x00028c20
        /*0ae4*/ 	.short	0x010a
        /*0ae6*/ 	.byte	0x3f
	.zero		1


	//   ....[77]....
        /*0ae8*/ 	.word	0x0001cda0
        /*0aec*/ 	.word	0x00000006
        /*0af0*/ 	.word	0x00000000
        /*0af4*/ 	.short	0x010a
        /*0af6*/ 	.byte	0x3f
	.zero		1


	//   ....[78]....
        /*0af8*/ 	.word	0x0001ce10
        /*0afc*/ 	.word	0x00000007
        /*0b00*/ 	.word	0x00000000
        /*0b04*/ 	.short	0x010a
        /*0b06*/ 	.byte	0x3f
	.zero		1


	//   ....[79]....
        /*0b08*/ 	.word	0x0001ce80
        /*0b0c*/ 	.word	0x00000004
        /*0b10*/ 	.word	0x00000000
        /*0b14*/ 	.short	0x010a
        /*0b16*/ 	.byte	0x3f
	.zero		1


	//   ....[80]....
        /*0b18*/ 	.word	0x0001ceb0
        /*0b1c*/ 	.word	0x00000003
        /*0b20*/ 	.word	0x00000000
        /*0b24*/ 	.short	0x010a
        /*0b26*/ 	.byte	0x3f
	.zero		1


	//   ....[81]....
        /*0b28*/ 	.word	0x0001cf10
        /*0b2c*/ 	.word	0x00000046
        /*0b30*/ 	.word	0x00028c90
        /*0b34*/ 	.short	0x010a
        /*0b36*/ 	.byte	0x3f
	.zero		1


	//   ....[82]....
        /*0b38*/ 	.word	0x0001cf60
        /*0b3c*/ 	.word	0x00000046
        /*0b40*/ 	.word	0x00028c90
        /*0b44*/ 	.short	0x010a
        /*0b46*/ 	.byte	0x3f
	.zero		1


	//   ....[83]....
        /*0b48*/ 	.word	0x0001cfb0
        /*0b4c*/ 	.word	0x00000046
        /*0b50*/ 	.word	0x00028c90
        /*0b54*/ 	.short	0x010a
        /*0b56*/ 	.byte	0x3f
	.zero		1


	//   ....[84]....
        /*0b58*/ 	.word	0x0001d000
        /*0b5c*/ 	.word	0x00000046
        /*0b60*/ 	.word	0x00028cb0
        /*0b64*/ 	.short	0x010a
        /*0b66*/ 	.byte	0x3f
	.zero		1


	//   ....[85]....
        /*0b68*/ 	.word	0x0001d050
        /*0b6c*/ 	.word	0x00000098
        /*0b70*/ 	.word	0x00028c50
        /*0b74*/ 	.short	0x010a
        /*0b76*/ 	.byte	0x3f
	.zero		1


	//   ....[86]....
        /*0b78*/ 	.word	0x0001d0a0
        /*0b7c*/ 	.word	0x00000000
        /*0b80*/ 	.word	0x00028c50
        /*0b84*/ 	.short	0x010a
        /*0b86*/ 	.byte	0x3f
	.zero		1


	//   ....[87]....
        /*0b88*/ 	.word	0x0001d5f0
        /*0b8c*/ 	.word	0x00000002
        /*0b90*/ 	.word	0x00028c00
        /*0b94*/ 	.short	0x010a
        /*0b96*/ 	.byte	0x3f
	.zero		1


	//   ....[88]....
        /*0b98*/ 	.word	0x0001db40
        /*0b9c*/ 	.word	0x00000002
        /*0ba0*/ 	.word	0x00028c00
        /*0ba4*/ 	.short	0x010a
        /*0ba6*/ 	.byte	0x3f
	.zero		1


	//   ....[89]....
        /*0ba8*/ 	.word	0x0001db90
        /*0bac*/ 	.word	0x00000009
        /*0bb0*/ 	.word	0x00028c30
        /*0bb4*/ 	.short	0x010a
        /*0bb6*/ 	.byte	0x3f
	.zero		1


	//   ....[90]....
        /*0bb8*/ 	.word	0x0001dbe0
        /*0bbc*/ 	.word	0x00000009
        /*0bc0*/ 	.word	0x00028c50
        /*0bc4*/ 	.short	0x010a
        /*0bc6*/ 	.byte	0x3f
	.zero		1


	//   ....[91]....
        /*0bc8*/ 	.word	0x0001dc30
        /*0bcc*/ 	.word	0x000000d8
        /*0bd0*/ 	.word	0x00028c30
        /*0bd4*/ 	.short	0x010a
        /*0bd6*/ 	.byte	0x3f
	.zero		1


	//   ....[92]....
        /*0bd8*/ 	.word	0x0001dc80
        /*0bdc*/ 	.word	0x000000d8
        /*0be0*/ 	.word	0x00028c50
        /*0be4*/ 	.short	0x010a
        /*0be6*/ 	.byte	0x3f
	.zero		1


	//   ....[93]....
        /*0be8*/ 	.word	0x0001dcd0
        /*0bec*/ 	.word	0x00000009
        /*0bf0*/ 	.word	0x00028c30
        /*0bf4*/ 	.short	0x010a
        /*0bf6*/ 	.byte	0x3f
	.zero		1


	//   ....[94]....
        /*0bf8*/ 	.word	0x0001dd20
        /*0bfc*/ 	.word	0x00000009
        /*0c00*/ 	.word	0x00028c50
        /*0c04*/ 	.short	0x010a
        /*0c06*/ 	.byte	0x3f
	.zero		1


	//   ....[95]....
        /*0c08*/ 	.word	0x0001dd70
        /*0c0c*/ 	.word	0x000000bf
        /*0c10*/ 	.word	0x00028c30
        /*0c14*/ 	.short	0x010a
        /*0c16*/ 	.byte	0x3f
	.zero		1


	//   ....[96]....
        /*0c18*/ 	.word	0x0001ddc0
        /*0c1c*/ 	.word	0x000000bf
        /*0c20*/ 	.word	0x00028c50
        /*0c24*/ 	.short	0x010a
        /*0c26*/ 	.byte	0x3f
	.zero		1


	//   ....[97]....
        /*0c28*/ 	.word	0x0001df60
        /*0c2c*/ 	.word	0x00000007
        /*0c30*/ 	.word	0x00028c20
        /*0c34*/ 	.short	0x010a
        /*0c36*/ 	.byte	0x3f
	.zero		1


	//   ....[98]....
        /*0c38*/ 	.word	0x0001dfb0
        /*0c3c*/ 	.word	0x00000008
        /*0c40*/ 	.word	0x00028ca0
        /*0c44*/ 	.short	0x010a
        /*0c46*/ 	.byte	0x3f
	.zero		1


	//   ....[99]....
        /*0c48*/ 	.word	0x0001e000
        /*0c4c*/ 	.word	0x00000008
        /*0c50*/ 	.word	0x00028cc0
        /*0c54*/ 	.short	0x010a
        /*0c56*/ 	.byte	0x3f
	.zero		1


	//   ....[100]....
        /*0c58*/ 	.word	0x0001e050
        /*0c5c*/ 	.word	0x00000009
        /*0c60*/ 	.word	0x00028ca0
        /*0c64*/ 	.short	0x010a
        /*0c66*/ 	.byte	0x3f
	.zero		1


	//   ....[101]....
        /*0c68*/ 	.word	0x0001e0a0
        /*0c6c*/ 	.word	0x00000009
        /*0c70*/ 	.word	0x00028cc0
        /*0c74*/ 	.short	0x010a
        /*0c76*/ 	.byte	0x3f
	.zero		1


	//   ....[102]....
        /*0c78*/ 	.word	0x0001e240
        /*0c7c*/ 	.word	0x00000005
        /*0c80*/ 	.word	0x00028c40
        /*0c84*/ 	.short	0x010a
        /*0c86*/ 	.byte	0x3f
	.zero		1


	//   ....[103]....
        /*0c88*/ 	.word	0x0001e2c0
        /*0c8c*/ 	.word	0x00000005
        /*0c90*/ 	.word	0x00028c20
        /*0c94*/ 	.short	0x010a
        /*0c96*/ 	.byte	0x3f
	.zero		1


	//   ....[104]....
        /*0c98*/ 	.word	0x0001e310
        /*0c9c*/ 	.word	0x00000002
        /*0ca0*/ 	.word	0x00028c60
        /*0ca4*/ 	.short	0x010a
        /*0ca6*/ 	.byte	0x3f
	.zero		1


	//   ....[105]....
        /*0ca8*/ 	.word	0x0001e360
        /*0cac*/ 	.word	0x00000002
        /*0cb0*/ 	.word	0x00028c40
        /*0cb4*/ 	.short	0x010a
        /*0cb6*/ 	.byte	0x3f
	.zero		1


	//   ....[106]....
        /*0cb8*/ 	.word	0x0001e3b0
        /*0cbc*/ 	.word	0x00000002
        /*0cc0*/ 	.word	0x00028c60
        /*0cc4*/ 	.short	0x010a
        /*0cc6*/ 	.byte	0x3f
	.zero		1


	//   ....[107]....
        /*0cc8*/ 	.word	0x0001e400
        /*0ccc*/ 	.word	0x00000002
        /*0cd0*/ 	.word	0x00028c40
        /*0cd4*/ 	.short	0x010a
        /*0cd6*/ 	.byte	0x3f
	.zero		1


	//   ....[108]....
        /*0cd8*/ 	.word	0x0001e450
        /*0cdc*/ 	.word	0x00000002
        /*0ce0*/ 	.word	0x00028c60
        /*0ce4*/ 	.short	0x010a
        /*0ce6*/ 	.byte	0x3f
	.zero		1


	//   ....[109]....
        /*0ce8*/ 	.word	0x0001e4a0
        /*0cec*/ 	.word	0x00000002
        /*0cf0*/ 	.word	0x00028c40
        /*0cf4*/ 	.short	0x010a
        /*0cf6*/ 	.byte	0x3f
	.zero		1


	//   ....[110]....
        /*0cf8*/ 	.word	0x0001e4f0
        /*0cfc*/ 	.word	0x00000002
        /*0d00*/ 	.word	0x00028c60
        /*0d04*/ 	.short	0x010a
        /*0d06*/ 	.byte	0x3f
	.zero		1


	//   ....[111]....
        /*0d08*/ 	.word	0x0001eeb0
        /*0d0c*/ 	.word	0x00000000
        /*0d10*/ 	.word	0x00028c20
        /*0d14*/ 	.short	0x010a
        /*0d16*/ 	.byte	0x3f
	.zero		1


	//   ....[112]....
        /*0d18*/ 	.word	0x0001f050
        /*0d1c*/ 	.word	0x00000006
        /*0d20*/ 	.word	0x00000000
        /*0d24*/ 	.short	0x010a
        /*0d26*/ 	.byte	0x3f
	.zero		1


	//   ....[113]....
        /*0d28*/ 	.word	0x0001f0a0
        /*0d2c*/ 	.word	0x00000007
        /*0d30*/ 	.word	0x00000000
        /*0d34*/ 	.short	0x010a
        /*0d36*/ 	.byte	0x3f
	.zero		1


	//   ....[114]....
        /*0d38*/ 	.word	0x0001f0f0
        /*0d3c*/ 	.word	0x00000004
        /*0d40*/ 	.word	0x00000000
        /*0d44*/ 	.short	0x010a
        /*0d46*/ 	.byte	0x3f
	.zero		1


	//----- nvinfo : EIATTR_NUM_MBARRIERS
	.align		4
.L_405:
        /*0d48*/ 	.byte	0x03, 0x38
        /*0d4a*/ 	.short	0x0016


	//----- nvinfo : EIATTR_EXIT_INSTR_OFFSETS
	.align		4
        /*0d4c*/ 	.byte	0x04, 0x1c
        /*0d4e*/ 	.short	(.L_407 - .L_406)


	//   ....[0]....
.L_406:
        /*0d50*/ 	.word	0x0001cf00


	//----- nvinfo : EIATTR_MAX_THREADS
	.align		4
.L_407:
        /*0d54*/ 	.byte	0x04, 0x05
        /*0d56*/ 	.short	(.L_409 - .L_408)
.L_408:
        /*0d58*/ 	.word	0x00000180
        /*0d5c*/ 	.word	0x00000001
        /*0d60*/ 	.word	0x00000001


	//----- nvinfo : EIATTR_CRS_STACK_SIZE
	.align		4
.L_409:
        /*0d64*/ 	.byte	0x04, 0x1e
        /*0d66*/ 	.short	(.L_411 - .L_410)
.L_410:
        /*0d68*/ 	.word	0x00000000


	//----- nvinfo : EIATTR_CBANK_PARAM_SIZE
	.align		4
.L_411:
        /*0d6c*/ 	.byte	0x03, 0x19
        /*0d6e*/ 	.short	0x0a70


	//----- nvinfo : EIATTR_PARAM_CBANK
	.align		4
        /*0d70*/ 	.byte	0x04, 0x0a
        /*0d72*/ 	.short	(.L_413 - .L_412)
	.align		4
.L_412:
        /*0d74*/ 	.word	index@(.nv.constant0._ZN7cutlass13device_kernelIN5flash11enable_sm90INS1_16FlashAttnFwdSm90INS1_25CollectiveMainloopFwdSm90ILi2EN4cute5tupleIJNS5_1CILi1EEES8_S8_EEENS6_IJNS7_ILi64EEESA_SA_EEELi512ENS_6half_tEfNS_4arch4Sm90ELb0ELb1ELb1ELb1ELb0ELb1ELb0ELb0ELb0ELb0ELb0ELb0EEENS1_21CollectiveEpilogueFwdINS6_IJSA_NS7_ILi512EEESA_EEES9_SC_SE_Li256ELb1ELb0ELb0ELb0EEENS1_36VarlenDynamicPersistentTileSchedulerILi64ELi64ELi256ELi32ELb0ELb0ELb1ELb1ELb0ELb1EEEEEEEEEvNT_6ParamsE)
        /*0d78*/ 	.short	0x0210
        /*0d7a*/ 	.short	0x0a70


	//----- nvinfo : EIATTR_SW_WAR
	.align		4
.L_413:
        /*0d7c*/ 	.byte	0x04, 0x36
        /*0d7e*/ 	.short	(.L_415 - .L_414)
.L_414:
        /*0d80*/ 	.word	0x00000008
.L_415:


//--------------------- .nv.info._ZN7cutlass13device_kernelIN5flash11enable_sm90INS1_16FlashAttnFwdSm90INS1_25CollectiveMainloopFwdSm90ILi2EN4cute5tupleIJNS5_1CILi1EEES8_S8_EEENS6_IJNS7_ILi64EEESA_SA_EEELi512ENS_6half_tEfNS_4arch4Sm90ELb0ELb1ELb1ELb1ELb0ELb0ELb1ELb0ELb0ELb0ELb0ELb0EEENS1_21CollectiveEpilogueFwdINS6_IJSA_NS7_ILi512EEESA_EEES9_SC_SE_Li256ELb1ELb0ELb0ELb0EEENS1_36VarlenDynamicPersistentTileSchedulerILi64ELi64ELi256ELi32ELb0ELb0ELb1ELb1ELb0ELb1EEEEEEEEEvNT_6ParamsE --------------------------
	.section	.nv.info._ZN7cutlass13device_kernelIN5flash11enable_sm90INS1_16FlashAttnFwdSm90INS1_25CollectiveMainloopFwdSm90ILi2EN4cute5tupleIJNS5_1CILi1EEES8_S8_EEENS6_IJNS7_ILi64EEESA_SA_EEELi512ENS_6half_tEfNS_4arch4Sm90ELb0ELb1ELb1ELb1ELb0ELb0ELb1ELb0ELb0ELb0ELb0ELb0EEENS1_21CollectiveEpilogueFwdINS6_IJSA_NS7_ILi512EEESA_EEES9_SC_SE_Li256ELb1ELb0ELb0ELb0EEENS1_36VarlenDynamicPersistentTileSchedulerILi64ELi64ELi256ELi32ELb0ELb0ELb1ELb1ELb0ELb1EEEEEEEEEvNT_6ParamsE,"",@"SHT_CUDA_INFO"
	.sectionflags	@""
	.align	4


	//----- nvinfo : EIATTR_CUDA_API_VERSION
	.align		4
        /*0000*/ 	.byte	0x04, 0x37
        /*0002*/ 	.short	(.L_417 - .L_416)
.L_416:
        /*0004*/ 	.word	0x00000082


	//----- nvinfo : EIATTR_KPARAM_INFO
	.align		4
.L_417:
        /*0008*/ 	.byte	0x04, 0x17
        /*000a*/ 	.short	(.L_419 - .L_418)
.L_418:
        /*000c*/ 	.word	0x00000000
        /*0010*/ 	.short	0x0000
        /*0012*/ 	.short	0x0070
        /*0014*/ 	.byte	0x00, 0xf0, 0x01, 0x2c


	//----- nvinfo : EIATTR_SPARSE_MMA_MASK
	.align		4
.L_419:
        /*0018*/ 	.byte	0x03, 0x50
        /*001a*/ 	.short	0x0000


	//----- nvinfo : EIATTR_MAXREG_COUNT
	.align		4
        /*001c*/ 	.byte	0x03, 0x1b
        /*001e*/ 	.short	0x00a8


	//----- nvinfo : EIATTR_NUM_BARRIERS
	.align		4
        /*0020*/ 	.byte	0x02, 0x4c
        /*0022*/ 	.byte	0x10
	.zero		1


	//----- nvinfo : EIATTR_EXTERNS
	.align		4
        /*0024*/ 	.byte	0x04, 0x0f
        /*0026*/ 	.short	(.L_421 - .L_420)


	//   ....[0]....
	.align		4
.L_420:
        /*0028*/ 	.word	index@(__assertfail)


	//----- nvinfo : EIATTR_ANNOTATIONS
	.align		4
.L_421:
        /*002c*/ 	.byte	0x04, 0x55
        /*002e*/ 	.short	(.L_423 - .L_422)


	//   ....[0]....
.L_422:
        /* <DEDUP_REMOVED lines=31> */


	//----- nvinfo : EIATTR_MERCURY_ISA_VERSION
	.align		4
.L_423:
        /*0210*/ 	.byte	0x03, 0x5f
        /*0212*/ 	.short	0x0101


	//----- nvinfo : EIATTR_UNUSED_LOAD_BYTE_OFFSET
	.align		4
        /*0214*/ 	.byte	0x04, 0x44
        /*0216*/ 	.short	(.L_425 - .L_424)


	//   ....[0]....
.L_424:
        /*0218*/ 	.word	0x00000a90
        /*021c*/ 	.word	0x0000fff0


	//   ....[1]....
        /*0220*/ 	.word	0x00011bb0
        /*0224*/ 	.word	0x0000fff0


	//----- nvinfo : EIATTR_INT_WARP_WIDE_INSTR_OFFSETS
	.align		4
.L_425:
        /*0228*/ 	.byte	0x04, 0x31
        /*022a*/ 	.short	(.L_427 - .L_426)


	//   ....[0]....
.L_426:
        /*022c*/ 	.word	0x00000190


	//   ....[1]....
        /*0230*/ 	.word	0x000001d0


	//   ....[2]....
        /*0234*/ 	.word	0x00000240


	//   ....[3]....
        /*0238*/ 	.word	0x000002b0


	//   ....[4]....
        /*023c*/ 	.word	0x00015900


	//   ....[5]....
        /*0240*/ 	.word	0x000159c0


	//   ....[6]....
        /*0244*/ 	.word	0x00015ed0


	//   ....[7]....
        /*0248*/ 	.word	0x00015f50


	//   ....[8]....
        /*024c*/ 	.word	0x00018b80


	//   ....[9]....
        /*0250*/ 	.word	0x00018c40


	//----- nvinfo : EIATTR_COOP_GROUP_MASK_REGIDS
	.align		4
.L_427:
        /*0254*/ 	.byte	0x04, 0x29
        /*0256*/ 	.short	(.L_429 - .L_428)


	//   ....[0]....
.L_428:
        /*0258*/ 	.word	0xffffffff


	//   ....[1]....
        /*025c*/ 	.word	0xffffffff


	//   ....[2]....
        /*0260*/ 	.word	0xffffffff


	//   ....[3]....
        /*0264*/ 	.word	0xffffffff


	//   ....[4]....
        /*0268*/ 	.word	0xffffffff


	//   ....[5]....
        /*026c*/ 	.word	0xffffffff


	//   ....[6]....
        /*0270*/ 	.word	0xffffffff


	//   ....[7]....
        /*0274*/ 	.word	0xffffffff


	//   ....[8]....
        /*0278*/ 	.word	0xffffffff


	//   ....[9]....
        /*027c*/ 	.word	0xffffffff


	//   ....[10]....
        /*0280*/ 	.word	0xffffffff


	//   ....[11]....
        /*0284*/ 	.word	0xffffffff


	//   ....[12]....
        /*0288*/ 	.word	0xffffffff


	//   ....[13]....
        /*028c*/ 	.word	0xffffffff


	//   ....[14]....
        /*0290*/ 	.word	0xffffffff


	//   ....[15]....
        /*0294*/ 	.word	0xffffffff


	//   ....[16]....
        /*0298*/ 	.word	0xffffffff


	//   ....[17]....
        /*029c*/ 	.word	0xffffffff


	//   ....[18]....
        /*02a0*/ 	.word	0xffffffff


	//   ....[19]....
        /*02a4*/ 	.word	0xffffffff


	//   ....[20]....
        /*02a8*/ 	.word	0xffffffff


	//   ....[21]....
        /*02ac*/ 	.word	0xffffffff


	//   ....[22]....
        /*02b0*/ 	.word	0xffffffff


	//   ....[23]....
        /*02b4*/ 	.word	0xffffffff


	//   ....[24]....
        /*02b8*/ 	.word	0xffffffff


	//   ....[25]....
        /*02bc*/ 	.word	0xffffffff


	//   ....[26]....
        /*02c0*/ 	.word	0xffffffff


	//   ....[27]....
        /*02c4*/ 	.word	0xffffffff


	//   ....[28]....
        /*02c8*/ 	.word	0xffffffff


	//   ....[29]....
        /*02cc*/ 	.word	0xffffffff


	//   ....[30]....
        /*02d0*/ 	.word	0xffffffff


	//   ....[31]....
        /*02d4*/ 	.word	0xffffffff


	//   ....[32]....
        /*02d8*/ 	.word	0xffffffff


	//   ....[33]....
        /*02dc*/ 	.word	0xffffffff


	//   ....[34]....
        /*02e0*/ 	.word	0xffffffff


	//   ....[35]....
        /*02e4*/ 	.word	0xffffffff


	//   ....[36]....
        /*02e8*/ 	.word	0xffffffff


	//   ....[37]....
        /*02ec*/ 	.word	0xffffffff


	//   ....[38]....
        /*02f0*/ 	.word	0xffffffff


	//   ....[39]....
        /*02f4*/ 	.word	0xffffffff


	//   ....[40]....
        /*02f8*/ 	.word	0xffffffff


	//   ....[41]....
        /*02fc*/ 	.word	0xffffffff


	//   ....[42]....
        /*0300*/ 	.word	0xffffffff


	//   ....[43]....
        /*0304*/ 	.word	0xffffffff


	//   ....[44]....
        /*0308*/ 	.word	0xffffffff


	//   ....[45]....
        /*030c*/ 	.word	0xffffffff


	//   ....[46]....
        /*0310*/ 	.word	0xffffffff


	//   ....[47]....
        /*0314*/ 	.word	0xffffffff


	//   ....[48]....
        /*0318*/ 	.word	0xffffffff


	//   ....[49]....
        /*031c*/ 	.word	0xffffffff


	//   ....[50]....
        /*0320*/ 	.word	0xffffffff


	//   ....[51]....
        /*0324*/ 	.word	0xffffffff


	//   ....[52]....
        /*0328*/ 	.word	0xffffffff


	//   ....[53]....
        /*032c*/ 	.word	0xffffffff


	//   ....[54]....
        /*0330*/ 	.word	0xffffffff


	//   ....[55]....
        /*0334*/ 	.word	0xffffffff


	//   ....[56]....
        /*0338*/ 	.word	0xffffffff


	//   ....[57]....
        /*033c*/ 	.word	0xffffffff


	//   ....[58]....
        /*0340*/ 	.word	0xffffffff


	//   ....[59]....
        /*0344*/ 	.word	0xffffffff


	//   ....[60]....
        /*0348*/ 	.word	0xffffffff


	//   ....[61]....
        /*034c*/ 	.word	0xffffffff


	//   ....[62]....
        /*0350*/ 	.word	0xffffffff


	//   ....[63]....
        /*0354*/ 	.word	0xffffffff


	//   ....[64]....
        /*0358*/ 	.word	0xffffffff


	//   ....[65]....
        /*035c*/ 	.word	0xffffffff


	//   ....[66]....
        /*0360*/ 	.word	0xffffffff


	//   ....[67]....
        /*0364*/ 	.word	0xffffffff


	//   ....[68]....
        /*0368*/ 	.word	0xffffffff


	//   ....[69]....
        /*036c*/ 	.word	0xffffffff


	//   ....[70]....
        /*0370*/ 	.word	0xffffffff


	//   ....[71]....
        /*0374*/ 	.word	0xffffffff


	//   ....[72]....
        /*0378*/ 	.word	0x0500000f


	//   ....[73]....
        /*037c*/ 	.word	0x0500000f


	//   ....[74]....
        /*0380*/ 	.word	0x0500000f


	//   ....[75]....
        /*0384*/ 	.word	0x0500000f


	//   ....[76]....
        /*0388*/ 	.word	0x0500000f


	//   ....[77]....
        /*038c*/ 	.word	0x0500000f


	//   ....[78]....
        /*0390*/ 	.word	0x0500000f


	//   ....[79]....
        /*0394*/ 	.word	0x0500000f


	//   ....[80]....
        /*0398*/ 	.word	0x0500000f


	//   ....[81]....
        /*039c*/ 	.word	0x0500000f


	//   ....[82]....
        /*03a0*/ 	.word	0x0500000f


	//   ....[83]....
        /*03a4*/ 	.word	0x0500000f


	//   ....[84]....
        /*03a8*/ 	.word	0x0500000f


	//   ....[85]....
        /*03ac*/ 	.word	0x0500000f


	//   ....[86]....
        /*03b0*/ 	.word	0x0500000f


	//   ....[87]....
        /*03b4*/ 	.word	0x0500000f


	//   ....[88]....
        /*03b8*/ 	.word	0x0500000f


	//   ....[89]....
        /*03bc*/ 	.word	0x0500000f


	//   ....[90]....
        /*03c0*/ 	.word	0x0500000f


	//----- nvinfo : EIATTR_COOP_GROUP_INSTR_OFFSETS
	.align		4
.L_429:
        /*03c4*/ 	.byte	0x04, 0x28
        /*03c6*/ 	.short	(.L_431 - .L_430)


	//   ....[0]....
.L_430:
        /*03c8*/ 	.word	0x00000060


	//   ....[1]....
        /*03cc*/ 	.word	0x000001a0


	//   ....[2]....
        /*03d0*/ 	.word	0x000001e0


	//   ....[3]....
        /*03d4*/ 	.word	0x000003f0


	//   ....[4]....
        /*03d8*/ 	.word	0x00000550


	//   ....[5]....
        /*03dc*/ 	.word	0x00000670


	//   ....[6]....
        /*03e0*/ 	.word	0x000007d0


	//   ....[7]....
        /*03e4*/ 	.word	0x00001af0


	//   ....[8]....
        /*03e8*/ 	.word	0x000039b0


	//   ....[9]....
        /*03ec*/ 	.word	0x00004180


	//   ....[10]....
        /*03f0*/ 	.word	0x000061a0


	//   ....[11]....
        /*03f4*/ 	.word	0x00006300


	//   ....[12]....
        /*03f8*/ 	.word	0x000065c0


	//   ....[13]....
        /*03fc*/ 	.word	0x00006660


	//   ....[14]....
        /*0400*/ 	.word	0x00006e60


	//   ....[15]....
        /*0404*/ 	.word	0x000074c0


	//   ....[16]....
        /*0408*/ 	.word	0x000091f0


	//   ....[17]....
        /*040c*/ 	.word	0x000092f0


	//   ....[18]....
        /*0410*/ 	.word	0x000096c0


	//   ....[19]....
        /*0414*/ 	.word	0x00009760


	//   ....[20]....
        /*0418*/ 	.word	0x0000a830


	//   ....[21]....
        /*041c*/ 	.word	0x0000af10


	//   ....[22]....
        /*0420*/ 	.word	0x0000c310


	//   ....[23]....
        /*0424*/ 	.word	0x0000c380


	//   ....[24]....
        /*0428*/ 	.word	0x0000c690


	//   ....[25]....
        /*042c*/ 	.word	0x0000c780


	//   ....[26]....
        /*0430*/ 	.word	0x0000d820


	//   ....[27]....
        /*0434*/ 	.word	0x0000dd70


	//   ....[28]....
        /*0438*/ 	.word	0x0000fa30


	//   ....[29]....
        /*043c*/ 	.word	0x0000fb30


	//   ....[30]....
        /*0440*/ 	.word	0x0000ff10


	//   ....[31]....
        /*0444*/ 	.word	0x0000ffc0


	//   ....[32]....
        /*0448*/ 	.word	0x00011070


	//   ....[33]....
        /*044c*/ 	.word	0x000110b0


	//   ....[34]....
        /*0450*/ 	.word	0x000110e0


	//   ....[35]....
        /*0454*/ 	.word	0x00011160


	//   ....[36]....
        /*0458*/ 	.word	0x00011170


	//   ....[37]....
        /*045c*/ 	.word	0x00012b70


	//   ....[38]....
        /*0460*/ 	.word	0x000143b0


	//   ....[39]....
        /*0464*/ 	.word	0x00014540


	//   ....[40]....
        /*0468*/ 	.word	0x00014570


	//   ....[41]....
        /*046c*/ 	.word	0x000145b0


	//   ....[42]....
        /*0470*/ 	.word	0x00014620


	//   ....[43]....
        /*0474*/ 	.word	0x00014680


	//   ....[44]....
        /*0478*/ 	.word	0x000146c0


	//   ....[45]....
        /*047c*/ 	.word	0x00014870


	//   ....[46]....
        /*0480*/ 	.word	0x000148d0


	//   ....[47]....
        /*0484*/ 	.word	0x00014910


	//   ....[48]....
        /*0488*/ 	.word	0x00014950


	//   ....[49]....
        /*048c*/ 	.word	0x00014980


	//   ....[50]....
        /*0490*/ 	.word	0x000149b0


	//   ....[51]....
        /*0494*/ 	.word	0x00014a50


	//   ....[52]....
        /*0498*/ 	.word	0x00014ab0


	//   ....[53]....
        /*049c*/ 	.word	0x00014b40


	//   ....[54]....
        /*04a0*/ 	.word	0x00018cd0


	//   ....[55]....
        /*04a4*/ 	.word	0x00018ce0


	//   ....[56]....
        /*04a8*/ 	.word	0x00018e00


	//   ....[57]....
        /*04ac*/ 	.word	0x00018e60


	//   ....[58]....
        /*04b0*/ 	.word	0x00018ea0


	//   ....[59]....
        /*04b4*/ 	.word	0x00018ee0


	//   ....[60]....
        /*04b8*/ 	.word	0x00018f10


	//   ....[61]....
        /*04bc*/ 	.word	0x00018f40


	//   ....[62]....
        /*04c0*/ 	.word	0x000190e0


	//   ....[63]....
        /*04c4*/ 	.word	0x00019140


	//   ....[64]....
        /*04c8*/ 	.word	0x00019180


	//   ....[65]....
        /*04cc*/ 	.word	0x000191c0


	//   ....[66]....
        /*04d0*/ 	.word	0x000191f0


	//   ....[67]....
        /*04d4*/ 	.word	0x00019220


	//   ....[68]....
        /*04d8*/ 	.word	0x000192e0


	//   ....[69]....
        /*04dc*/ 	.word	0x00019300


	//   ....[70]....
        /*04e0*/ 	.word	0x00019370


	//   ....[71]....
        /*04e4*/ 	.word	0x00019a10


	//   ....[72]....
        /*04e8*/ 	.word	0x0001a0f0


	//   ....[73]....
        /*04ec*/ 	.word	0x0001a510


	//   ....[74]....
        /*04f0*/ 	.word	0x0001a5a0


	//   ....[75]....
        /*04f4*/ 	.word	0x0001a640


	//   ....[76]....
        /*04f8*/ 	.word	0x0001a6f0


	//   ....[77]....
        /*04fc*/ 	.word	0x0001a770


	//   ....[78]....
        /*0500*/ 	.word	0x0001a7f0


	//   ....[79]....
        /*0504*/ 	.word	0x0001a870


	//   ....[80]....
        /*0508*/ 	.word	0x0001a8f0


	//   ....[81]....
        /*050c*/ 	.word	0x0001a980


	//   ....[82]....
        /*0510*/ 	.word	0x0001aa30


	//   ....[83]....
        /*0514*/ 	.word	0x0001aab0


	//   ....[84]....
        /*0518*/ 	.word	0x0001ab30


	//   ....[85]....
        /*051c*/ 	.word	0x0001abb0


	//   ....[86]....
        /*0520*/ 	.word	0x0001ac30


	//   ....[87]....
        /*0524*/ 	.word	0x0001aca0


	//   ....[88]....
        /*0528*/ 	.word	0x0001ad40


	//   ....[89]....
        /*052c*/ 	.word	0x0001add0


	//   ....[90]....
        /*0530*/ 	.word	0x0001af00


	//----- nvinfo : EIATTR_REG_RECONFIG
	.align		4
.L_431:
        /*0534*/ 	.byte	0x01, 0x54
	.zero		2


	//----- nvinfo : EIATTR_SYSCALL_OFFSETS
	.align		4
        /*0538*/ 	.byte	0x04, 0x46
        /*053a*/ 	.short	(.L_433 - .L_432)


	//   ....[0]....
.L_432:
        /*053c*/ 	.word	0x00003b80


	//   ....[1]....
        /*0540*/ 	.word	0x00015b50


	//   ....[2]....
        /*0544*/ 	.word	0x00015c90


	//   ....[3]....
        /*0548*/ 	.word	0x00015d90


	//----- nvinfo : EIATTR_MBARRIER_INSTR_OFFSETS
	.align		4
.L_433:
        /*054c*/ 	.byte	0x04, 0x39
        /*054e*/ 	.short	(.L_435 - .L_434)


	//   ....[0]....
.L_434:
        /*0550*/ 	.word	0x000002d0
        /*0554*/ 	.word	0x000000ff
        /*0558*/ 	.word	0x00038800
        /*055c*/ 	.short	0x0100
        /*055e*/ 	.byte	0x08
	.zero		1


	//   ....[1]....
        /*0560*/ 	.word	0x000002e0
        /*0564*/ 	.word	0x000000ff
        /*0568*/ 	.word	0x00038810
        /*056c*/ 	.short	0x0100
        /*056e*/ 	.byte	0x08
	.zero		1


	//   ....[2]....
        /*0570*/ 	.word	0x000002f0
        /*0574*/ 	.word	0x000000ff
        /*0578*/ 	.word	0x00038820
        /*057c*/ 	.short	0x0100
        /*057e*/ 	.byte	0x08
	.zero		1


	//   ....[3]....
        /*0580*/ 	.word	0x000003a0
        /*0584*/ 	.word	0x000000ff
        /*0588*/ 	.word	0x00038830
        /*058c*/ 	.short	0x0100
        /*058e*/ 	.byte	0x06
	.zero		1


	//   ....[4]....
        /*0590*/ 	.word	0x000003b0
        /*0594*/ 	.word	0x000000ff
        /*0598*/ 	.word	0x00038840
        /*059c*/ 	.short	0x0100
        /*059e*/ 	.byte	0x06
	.zero		1


	//   ....[5]....
        /*05a0*/ 	.word	0x000003c0
        /*05a4*/ 	.word	0x000000ff
        /*05a8*/ 	.word	0x00038838
        /*05ac*/ 	.short	0x0100
        /*05ae*/ 	.byte	0x06
	.zero		1


	//   ....[6]....
        /*05b0*/ 	.word	0x000003d0
        /*05b4*/ 	.word	0x000000ff
        /*05b8*/ 	.word	0x00038848
        /*05bc*/ 	.short	0x0100
        /*05be*/ 	.byte	0x06
	.zero		1


	//   ....[7]....
        /*05c0*/ 	.word	0x00000500
        /*05c4*/ 	.word	0x000000ff
        /*05c8*/ 	.word	0x00038850
        /*05cc*/ 	.short	0x0100
        /*05ce*/ 	.byte	0x08
	.zero		1


	//   ....[8]....
        /*05d0*/ 	.word	0x00000510
        /*05d4*/ 	.word	0x000000ff
        /*05d8*/ 	.word	0x00038860
        /*05dc*/ 	.short	0x0100
        /*05de*/ 	.byte	0x08
	.zero		1


	//   ....[9]....
        /*05e0*/ 	.word	0x00000520
        /*05e4*/ 	.word	0x000000ff
        /*05e8*/ 	.word	0x00038858
        /*05ec*/ 	.short	0x0100
        /*05ee*/ 	.byte	0x08
	.zero		1


	//   ....[10]....
        /*05f0*/ 	.word	0x00000530
        /*05f4*/ 	.word	0x000000ff
        /*05f8*/ 	.word	0x00038868
        /*05fc*/ 	.short	0x0100
        /*05fe*/ 	.byte	0x08
	.zero		1


	//   ....[11]....
        /*0600*/ 	.word	0x00000620
        /*0604*/ 	.word	0x000000ff
        /*0608*/ 	.word	0x00038870
        /*060c*/ 	.short	0x0100
        /*060e*/ 	.byte	0x06
	.zero		1


	//   ....[12]....
        /*0610*/ 	.word	0x00000630
        /*0614*/ 	.word	0x000000ff
        /*0618*/ 	.word	0x00038880
        /*061c*/ 	.short	0x0100
        /*061e*/ 	.byte	0x06
	.zero		1


	//   ....[13]....
        /*0620*/ 	.word	0x00000640
        /*0624*/ 	.word	0x000000ff
        /*0628*/ 	.word	0x00038878
        /*062c*/ 	.short	0x0100
        /*062e*/ 	.byte	0x06
	.zero		1


	//   ....[14]....
        /*0630*/ 	.word	0x00000650
        /*0634*/ 	.word	0x000000ff
        /*0638*/ 	.word	0x00038888
        /*063c*/ 	.short	0x0100
        /*063e*/ 	.byte	0x06
	.zero		1


	//   ....[15]....
        /*0640*/ 	.word	0x00000780
        /*0644*/ 	.word	0x000000ff
        /*0648*/ 	.word	0x00038890
        /*064c*/ 	.short	0x0100
        /*064e*/ 	.byte	0x08
	.zero		1


	//   ....[16]....
        /*0650*/ 	.word	0x00000790
        /*0654*/ 	.word	0x000000ff
        /*0658*/ 	.word	0x000388a0
        /*065c*/ 	.short	0x0100
        /*065e*/ 	.byte	0x08
	.zero		1


	//   ....[17]....
        /*0660*/ 	.word	0x000007a0
        /*0664*/ 	.word	0x000000ff
        /*0668*/ 	.word	0x00038898
        /*066c*/ 	.short	0x0100
        /*066e*/ 	.byte	0x08
	.zero		1


	//   ....[18]....
        /*0670*/ 	.word	0x000007b0
        /*0674*/ 	.word	0x000000ff
        /*0678*/ 	.word	0x000388a8
        /*067c*/ 	.short	0x0100
        /*067e*/ 	.byte	0x08
	.zero		1


	//   ....[19]....
        /*0680*/ 	.word	0x000008e0
        /*0684*/ 	.word	0x000000ff
        /*0688*/ 	.word	0x000388b0
        /*068c*/ 	.short	0x0100
        /*068e*/ 	.byte	0x08
	.zero		1


	//   ....[20]....
        /*0690*/ 	.word	0x000008f0
        /*0694*/ 	.word	0x000000ff
        /*0698*/ 	.word	0x000388c0
        /*069c*/ 	.short	0x0100
        /*069e*/ 	.byte	0x08
	.zero		1


	//   ....[21]....
        /*06a0*/ 	.word	0x00000900
        /*06a4*/ 	.word	0x000000ff
        /*06a8*/ 	.word	0x000388b8
        /*06ac*/ 	.short	0x0100
        /*06ae*/ 	.byte	0x08
	.zero		1


	//   ....[22]....
        /*06b0*/ 	.word	0x00000910
        /*06b4*/ 	.word	0x000000ff
        /*06b8*/ 	.word	0x000388c8
        /*06bc*/ 	.short	0x0100
        /*06be*/ 	.byte	0x08
	.zero		1


	//   ....[23]....
        /*06c0*/ 	.word	0x00001e60
        /*06c4*/ 	.word	0x00000000
        /*06c8*/ 	.word	0x00000000
        /*06cc*/ 	.short	0x0101
        /*06ce*/ 	.byte	0x3f
	.zero		1


	//   ....[24]....
        /*06d0*/ 	.word	0x00002910
        /*06d4*/ 	.word	0x00000000
        /*06d8*/ 	.word	0x00000000
        /*06dc*/ 	.short	0x0101
        /*06de*/ 	.byte	0x3f
	.zero		1


	//   ....[25]....
        /*06e0*/ 	.word	0x00003be0
        /*06e4*/ 	.word	0x000000ff
        /*06e8*/ 	.word	0x00038800
        /*06ec*/ 	.short	0x010a
        /*06ee*/ 	.byte	0x25
	.zero		1


	//   ....[26]....
        /*06f0*/ 	.word	0x00003c50
        /*06f4*/ 	.word	0x00000004
        /*06f8*/ 	.word	0x00038830
        /*06fc*/ 	.short	0x010a
        /*06fe*/ 	.byte	0x3f
	.zero		1


	//   ....[27]....
        /*0700*/ 	.word	0x00003c90
        /*0704*/ 	.word	0x00000004
        /*0708*/ 	.word	0x00038830
        /*070c*/ 	.short	0x010a
        /*070e*/ 	.byte	0x3f
	.zero		1


	//   ....[28]....
        /*0710*/ 	.word	0x00003f10
        /*0714*/ 	.word	0x000000ff
        /*0718*/ 	.word	0x00038810
        /*071c*/ 	.short	0x010a
        /*071e*/ 	.byte	0x25
	.zero		1


	//   ....[29]....
        /*0720*/ 	.word	0x00003f50
        /*0724*/ 	.word	0x00000004
        /*0728*/ 	.word	0x00038850
        /*072c*/ 	.short	0x010a
        /*072e*/ 	.byte	0x3f
	.zero		1


	//   ....[30]....
        /*0730*/ 	.word	0x00003f90
        /*0734*/ 	.word	0x00000004
        /*0738*/ 	.word	0x00038850
        /*073c*/ 	.short	0x010a
        /*073e*/ 	.byte	0x3f
	.zero		1


	//   ....[31]....
        /*0740*/ 	.word	0x000053e0
        /*0744*/ 	.word	0x00000003
        /*0748*/ 	.word	0x00000000
        /*074c*/ 	.short	0x0101
        /*074e*/ 	.byte	0x3f
	.zero		1


	//   ....[32]....
        /*0750*/ 	.word	0x00006e80
        /*0754*/ 	.word	0x00000004
        /*0758*/ 	.word	0x00000000
        /*075c*/ 	.short	0x0101
        /*075e*/ 	.byte	0x3f
	.zero		1


	//   ....[33]....
        /*0760*/ 	.word	0x00007110
        /*0764*/ 	.word	0x000000ff
        /*0768*/ 	.word	0x00038830
        /*076c*/ 	.short	0x010a
        /*076e*/ 	.byte	0x07
	.zero		1


	//   ....[34]....
        /*0770*/ 	.word	0x00007150
        /*0774*/ 	.word	0x000000ff
        /*0778*/ 	.word	0x00038830
        /*077c*/ 	.short	0x010a
        /*077e*/ 	.byte	0x07
	.zero		1


	//   ....[35]....
        /*0780*/ 	.word	0x00007370
        /*0784*/ 	.word	0x000000ff
        /*0788*/ 	.word	0x00038850
        /*078c*/ 	.short	0x010a
        /*078e*/ 	.byte	0x07
	.zero		1


	//   ....[36]....
        /*0790*/ 	.word	0x000073b0
        /*0794*/ 	.word	0x000000ff
        /*0798*/ 	.word	0x00038850
        /*079c*/ 	.short	0x010a
        /*079e*/ 	.byte	0x07
	.zero		1


	//   ....[37]....
        /*07a0*/ 	.word	0x000086f0
        /*07a4*/ 	.word	0x0000000e
        /*07a8*/ 	.word	0x00000000
        /*07ac*/ 	.short	0x0101
        /*07ae*/ 	.byte	0x3f
	.zero		1


	//   ....[38]....
        /*07b0*/ 	.word	0x0000a850
        /*07b4*/ 	.word	0x0000000a
        /*07b8*/ 	.word	0x00000000
        /*07bc*/ 	.short	0x0101
        /*07be*/ 	.byte	0x3f
	.zero		1


	//   ....[39]....
        /*07c0*/ 	.word	0x0000ab70
        /*07c4*/ 	.word	0x000000ff
        /*07c8*/ 	.word	0x00038830
        /*07cc*/ 	.short	0x010a
        /*07ce*/ 	.byte	0x06
	.zero		1


	//   ....[40]....
        /*07d0*/ 	.word	0x0000abb0
        /*07d4*/ 	.word	0x000000ff
        /*07d8*/ 	.word	0x00038830
        /*07dc*/ 	.short	0x010a
        /*07de*/ 	.byte	0x06
	.zero		1


	//   ....[41]....
        /*07e0*/ 	.word	0x0000add0
        /*07e4*/ 	.word	0x000000ff
        /*07e8*/ 	.word	0x00038850
        /*07ec*/ 	.short	0x010a
        /*07ee*/ 	.byte	0x06
	.zero		1


	//   ....[42]....
        /*07f0*/ 	.word	0x0000ae10
        /*07f4*/ 	.word	0x000000ff
        /*07f8*/ 	.word	0x00038850
        /*07fc*/ 	.short	0x010a
        /*07fe*/ 	.byte	0x06
	.zero		1


	//   ....[43]....
        /*0800*/ 	.word	0x0000cae0
        /*0804*/ 	.word	0x00000098
        /*0808*/ 	.word	0x00000000
        /*080c*/ 	.short	0x0101
        /*080e*/ 	.byte	0x3f
	.zero		1


	//   ....[44]....
        /*0810*/ 	.word	0x0000d840
        /*0814*/ 	.word	0x000000b3
        /*0818*/ 	.word	0x00000000
        /*081c*/ 	.short	0x0101
        /*081e*/ 	.byte	0x3f
	.zero		1


	//   ....[45]....
        /*0820*/ 	.word	0x0000d990
        /*0824*/ 	.word	0x000000ff
        /*0828*/ 	.word	0x00038830
        /*082c*/ 	.short	0x010a
        /*082e*/ 	.byte	0x07
	.zero		1


	//   ....[46]....
        /*0830*/ 	.word	0x0000d9d0
        /*0834*/ 	.word	0x000000ff
        /*0838*/ 	.word	0x00038830
        /*083c*/ 	.short	0x010a
        /*083e*/ 	.byte	0x07
	.zero		1


	//   ....[47]....
        /*0840*/ 	.word	0x0000dbf0
        /*0844*/ 	.word	0x000000ff
        /*0848*/ 	.word	0x00038850
        /*084c*/ 	.short	0x010a
        /*084e*/ 	.byte	0x07
	.zero		1


	//   ....[48]....
        /*0850*/ 	.word	0x0000dc30
        /*0854*/ 	.word	0x000000ff
        /*0858*/ 	.word	0x00038850
        /*085c*/ 	.short	0x010a
        /*085e*/ 	.byte	0x07
	.zero		1


	//   ....[49]....
        /*0860*/ 	.word	0x0000ef50
        /*0864*/ 	.word	0x0000000e
        /*0868*/ 	.word	0x00000000
        /*086c*/ 	.short	0x0101
        /*086e*/ 	.byte	0x3f
	.zero		1


	//   ....[50]....
        /*0870*/ 	.word	0x00011090
        /*0874*/ 	.word	0x00000014
        /*0878*/ 	.word	0x00000000
        /*087c*/ 	.short	0x0101
        /*087e*/ 	.byte	0x3f
	.zero		1


	//   ....[51]....
        /*0880*/ 	.word	0x000133e0
        /*0884*/ 	.word	0x000000ff
        /*0888*/ 	.word	0x00000000
        /*088c*/ 	.short	0x0101
        /*088e*/ 	.byte	0x04
	.zero		1


	//   ....[52]....
        /*0890*/ 	.word	0x000162c0
        /*0894*/ 	.word	0x00000009
        /*0898*/ 	.word	0x00038840
        /*089c*/ 	.short	0x010a
        /*089e*/ 	.byte	0x3f
	.zero		1


	//   ....[53]....
        /*08a0*/ 	.word	0x00016ab0
        /*08a4*/ 	.word	0x0000000b
        /*08a8*/ 	.word	0x00038820
        /*08ac*/ 	.short	0x010a
        /*08ae*/ 	.byte	0x3f
	.zero		1


	//   ....[54]....
        /*08b0*/ 	.word	0x00016b80
        /*08b4*/ 	.word	0x00000006
        /*08b8*/ 	.word	0x00038860
        /*08bc*/ 	.short	0x010a
        /*08be*/ 	.byte	0x3f
	.zero		1


	//   ....[55]....
        /*08c0*/ 	.word	0x00017330
        /*08c4*/ 	.word	0x00000002
        /*08c8*/ 	.word	0x00038840
        /*08cc*/ 	.short	0x010a
        /*08ce*/ 	.byte	0x3f
	.zero		1


	//   ....[56]....
        /*08d0*/ 	.word	0x00017540
        /*08d4*/ 	.word	0x00000002
        /*08d8*/ 	.word	0x00038860
        /*08dc*/ 	.short	0x010a
        /*08de*/ 	.byte	0x3f
	.zero		1


	//   ....[57]....
        /*08e0*/ 	.word	0x00017c10
        /*08e4*/ 	.word	0x00000002
        /*08e8*/ 	.word	0x00038840
        /*08ec*/ 	.short	0x010a
        /*08ee*/ 	.byte	0x3f
	.zero		1


	//   ....[58]....
        /*08f0*/ 	.word	0x00017e10
        /*08f4*/ 	.word	0x00000002
        /*08f8*/ 	.word	0x00038860
        /*08fc*/ 	.short	0x010a
        /*08fe*/ 	.byte	0x3f
	.zero		1


	//   ....[59]....
        /*0900*/ 	.word	0x00018450
        /*0904*/ 	.word	0x00000002
        /*0908*/ 	.word	0x00038840
        /*090c*/ 	.short	0x010a
        /*090e*/ 	.byte	0x3f
	.zero		1


	//   ....[60]....
        /*0910*/ 	.word	0x00018660
        /*0914*/ 	.word	0x00000002
        /*0918*/ 	.word	0x00038860
        /*091c*/ 	.short	0x010a
        /*091e*/ 	.byte	0x3f
	.zero		1


	//   ....[61]....
        /*0920*/ 	.word	0x000199a0
        /*0924*/ 	.word	0x00000000
        /*0928*/ 	.word	0x00038820
        /*092c*/ 	.short	0x010a
        /*092e*/ 	.byte	0x3f
	.zero		1


	//   ....[62]....
        /*0930*/ 	.word	0x00019b50
        /*0934*/ 	.word	0x00000006
        /*0938*/ 	.word	0x00000000
        /*093c*/ 	.short	0x010a
        /*093e*/ 	.byte	0x3f
	.zero		1


	//   ....[63]....
        /*0940*/ 	.word	0x00019bc0
        /*0944*/ 	.word	0x00000007
        /*0948*/ 	.word	0x00000000
        /*094c*/ 	.short	0x010a
        /*094e*/ 	.byte	0x3f
	.zero		1


	//   ....[64]....
        /*0950*/ 	.word	0x00019c30
        /*0954*/ 	.word	0x00000004
        /*0958*/ 	.word	0x00000000
        /*095c*/ 	.short	0x010a
        /*095e*/ 	.byte	0x3f
	.zero		1


	//   ....[65]....
        /*0960*/ 	.word	0x00019c60
        /*0964*/ 	.word	0x00000003
        /*0968*/ 	.word	0x00000000
        /*096c*/ 	.short	0x010a
        /*096e*/ 	.byte	0x3f
	.zero		1


	//   ....[66]....
        /*0970*/ 	.word	0x00019cd0
        /*0974*/ 	.word	0x00000000
        /*0978*/ 	.word	0x00038800
        /*097c*/ 	.short	0x010a
        /*097e*/ 	.byte	0x3f
	.zero		1


	//   ....[67]....
        /*0980*/ 	.word	0x00019d20
        /*0984*/ 	.word	0x00000004
        /*0988*/ 	.word	0x00038830
        /*098c*/ 	.short	0x010a
        /*098e*/ 	.byte	0x3f
	.zero		1


	//   ....[68]....
        /*0990*/ 	.word	0x00019d80
        /*0994*/ 	.word	0x00000006
        /*0998*/ 	.word	0x00038810
        /*099c*/ 	.short	0x010a
        /*099e*/ 	.byte	0x3f
	.zero		1


	//   ....[69]....
        /*09a0*/ 	.word	0x00019dd0
        /*09a4*/ 	.word	0x00000004
        /*09a8*/ 	.word	0x00038850
        /*09ac*/ 	.short	0x010a
        /*09ae*/ 	.byte	0x3f
	.zero		1


	//   ....[70]....
        /*09b0*/ 	.word	0x00019e30
        /*09b4*/ 	.word	0x0000000f
        /*09b8*/ 	.word	0x00038830
        /*09bc*/ 	.short	0x010a
        /*09be*/ 	.byte	0x3f
	.zero		1


	//   ....[71]....
        /*09c0*/ 	.word	0x00019e90
        /*09c4*/ 	.word	0x0000000f
        /*09c8*/ 	.word	0x00038850
        /*09cc*/ 	.short	0x010a
        /*09ce*/ 	.byte	0x3f
	.zero		1


	//   ....[72]....
        /*09d0*/ 	.word	0x00019ef0
        /*09d4*/ 	.word	0x00000008
        /*09d8*/ 	.word	0x00038830
        /*09dc*/ 	.short	0x010a
        /*09de*/ 	.byte	0x3f
	.zero		1


	//   ....[73]....
        /*09e0*/ 	.word	0x00019f50
        /*09e4*/ 	.word	0x00000008
        /*09e8*/ 	.word	0x00038850
        /*09ec*/ 	.short	0x010a
        /*09ee*/ 	.byte	0x3f
	.zero		1


	//   ....[74]....
        /*09f0*/ 	.word	0x00019fb0
        /*09f4*/ 	.word	0x00000008
        /*09f8*/ 	.word	0x00038830
        /*09fc*/ 	.short	0x010a
        /*09fe*/ 	.byte	0x3f
	.zero		1


	//   ....[75]....
        /*0a00*/ 	.word	0x0001a010
        /*0a04*/ 	.word	0x00000008
        /*0a08*/ 	.word	0x00038850
        /*0a0c*/ 	.short	0x010a
        /*0a0e*/ 	.byte	0x3f
	.zero		1


	//   ....[76]....
        /*0a10*/ 	.word	0x0001a1b0
        /*0a14*/ 	.word	0x00000009
        /*0a18*/ 	.word	0x00038840
        /*0a1c*/ 	.short	0x010a
        /*0a1e*/ 	.byte	0x3f
	.zero		1


	//   ....[77]....
        /*0a20*/ 	.word	0x0001a230
        /*0a24*/ 	.word	0x00000009
        /*0a28*/ 	.word	0x00038820
        /*0a2c*/ 	.short	0x010a
        /*0a2e*/ 	.byte	0x3f
	.zero		1


	//   ....[78]....
        /*0a30*/ 	.word	0x0001a280
        /*0a34*/ 	.word	0x00000006
        /*0a38*/ 	.word	0x00038860
        /*0a3c*/ 	.short	0x010a
        /*0a3e*/ 	.byte	0x3f
	.zero		1


	//   ....[79]....
        /*0a40*/ 	.word	0x0001a2d0
        /*0a44*/ 	.word	0x00000002
        /*0a48*/ 	.word	0x00038840
        /*0a4c*/ 	.short	0x010a
        /*0a4e*/ 	.byte	0x3f
	.zero		1


	//   ....[80]....
        /*0a50*/ 	.word	0x0001a320
        /*0a54*/ 	.word	0x00000002
        /*0a58*/ 	.word	0x00038860
        /*0a5c*/ 	.short	0x010a
        /*0a5e*/ 	.byte	0x3f
	.zero		1


	//   ....[81]....
        /*0a60*/ 	.word	0x0001a370
        /*0a64*/ 	.word	0x00000002
        /*0a68*/ 	.word	0x00038840
        /*0a6c*/ 	.short	0x010a
        /*0a6e*/ 	.byte	0x3f
	.zero		1


	//   ....[82]....
        /*0a70*/ 	.word	0x0001a3c0
        /*0a74*/ 	.word	0x00000002
        /*0a78*/ 	.word	0x00038860
        /*0a7c*/ 	.short	0x010a
        /*0a7e*/ 	.byte	0x3f
	.zero		1


	//   ....[83]....
        /*0a80*/ 	.word	0x0001a410
        /*0a84*/ 	.word	0x00000002
        /*0a88*/ 	.word	0x00038840
        /*0a8c*/ 	.short	0x010a
        /*0a8e*/ 	.byte	0x3f
	.zero		1


	//   ....[84]....
        /*0a90*/ 	.word	0x0001a460
        /*0a94*/ 	.word	0x00000002
        /*0a98*/ 	.word	0x00038860
        /*0a9c*/ 	.short	0x010a
        /*0a9e*/ 	.byte	0x3f
	.zero		1


	//   ....[85]....
        /*0aa0*/ 	.word	0x0001ae20
        /*0aa4*/ 	.word	0x00000000
        /*0aa8*/ 	.word	0x00038820
        /*0aac*/ 	.short	0x010a
        /*0aae*/ 	.byte	0x3f
	.zero		1


	//   ....[86]....
        /*0ab0*/ 	.word	0x0001afc0
        /*0ab4*/ 	.word	0x00000006
        /*0ab8*/ 	.word	0x00000000
        /*0abc*/ 	.short	0x010a
        /*0abe*/ 	.byte	0x3f
	.zero		1


	//   ....[87]....
        /*0ac0*/ 	.word	0x0001b010
        /*0ac4*/ 	.word	0x00000007
        /*0ac8*/ 	.word	0x00000000
        /*0acc*/ 	.short	0x010a
        /*0ace*/ 	.byte	0x3f
	.zero		1


	//   ....[88]....
        /*0ad0*/ 	.word	0x0001b060
        /*0ad4*/ 	.word	0x00000004
        /*0ad8*/ 	.word	0x00000000
        /*0adc*/ 	.short	0x010a
        /*0ade*/ 	.byte	0x3f
	.zero		1


	//----- nvinfo : EIATTR_NUM_MBARRIERS
	.align		4
.L_435:
        /*0ae0*/ 	.byte	0x03, 0x38
        /*0ae2*/ 	.short	0x0017


	//----- nvinfo : EIATTR_EXIT_INSTR_OFFSETS
	.align		4
        /*0ae4*/ 	.byte	0x04, 0x1c
        /*0ae6*/ 	.short	(.L_437 - .L_436)


	//   ....[0]....
.L_436:
        /*0ae8*/ 	.word	0x00000ac0


	//   ....[1]....
        /*0aec*/ 	.word	0x00014370


	//   ....[2]....
        /*0af0*/ 	.word	0x000143d0


	//   ....[3]....
        /*0af4*/ 	.word	0x00019cb0


	//----- nvinfo : EIATTR_MAX_THREADS
	.align		4
.L_437:
        /*0af8*/ 	.byte	0x04, 0x05
        /*0afa*/ 	.short	(.L_439 - .L_438)
.L_438:
        /*0afc*/ 	.word	0x00000180
        /*0b00*/ 	.word	0x00000001
        /*0b04*/ 	.word	0x00000001


	//----- nvinfo : EIATTR_CRS_STACK_SIZE
	.align		4
.L_439:
        /*0b08*/ 	.byte	0x04, 0x1e
        /*0b0a*/ 	.short	(.L_441 - .L_440)
.L_440:
        /*0b0c*/ 	.word	0x00000000


	//----- nvinfo : EIATTR_CBANK_PARAM_SIZE
	.align		4
.L_441:
        /*0b10*/ 	.byte	0x03, 0x19
        /*0b12*/ 	.short	0x0b70


	//----- nvinfo : EIATTR_PARAM_CBANK
	.align		4
        /*0b14*/ 	.byte	0x04, 0x0a
        /*0b16*/ 	.short	(.L_443 - .L_442)
	.align		4
.L_442:
        /*0b18*/ 	.word	index@(.nv.constant0._ZN7cutlass13device_kernelIN5flash11enable_sm90INS1_16FlashAttnFwdSm90INS1_25CollectiveMainloopFwdSm90ILi2EN4cute5tupleIJNS5_1CILi1EEES8_S8_EEENS6_IJNS7_ILi64EEESA_SA_EEELi512ENS_6half_tEfNS_4arch4Sm90ELb0ELb1ELb1ELb1ELb0ELb0ELb1ELb0ELb0ELb0ELb0ELb0EEENS1_21CollectiveEpilogueFwdINS6_IJSA_NS7_ILi512EEESA_EEES9_SC_SE_Li256ELb1ELb0ELb0ELb0EEENS1_36VarlenDynamicPersistentTileSchedulerILi64ELi64ELi256ELi32ELb0ELb0ELb1ELb1ELb0ELb1EEEEEEEEEvNT_6ParamsE)
        /*0b1c*/ 	.short	0x0210
        /*0b1e*/ 	.short	0x0b70


	//----- nvinfo : EIATTR_SW_WAR
	.align		4
.L_443:
        /*0b20*/ 	.byte	0x04, 0x36
        /*0b22*/ 	.short	(.L_445 - .L_444)
.L_444:
        /*0b24*/ 	.word	0x00000008
.L_445:


//--------------------- .nv.info._ZN7cutlass13device_kernelIN5flash11enable_sm90INS1_16FlashAttnFwdSm90INS1_25CollectiveMainloopFwdSm90ILi2EN4cute5tupleIJNS5_1CILi1EEES8_S8_EEENS6_IJNS7_ILi64EEESA_SA_EEELi512ENS_6half_tEfNS_4arch4Sm90ELb0ELb1ELb1ELb1ELb0ELb1ELb1ELb0ELb0ELb0ELb0ELb0EEENS1_21CollectiveEpilogueFwdINS6_IJSA_NS7_ILi512EEESA_EEES9_SC_SE_Li256ELb1ELb0ELb0ELb0EEENS1_36VarlenDynamicPersistentTileSchedulerILi64ELi64ELi256ELi32ELb0ELb0ELb1ELb1ELb0ELb1EEEEEEEEEvNT_6ParamsE --------------------------
	.section	.nv.info._ZN7cutlass13device_kernelIN5flash11enable_sm90INS1_16FlashAttnFwdSm90INS1_25CollectiveMainloopFwdSm90ILi2EN4cute5tupleIJNS5_1CILi1EEES8_S8_EEENS6_IJNS7_ILi64EEESA_SA_EEELi512ENS_6half_tEfNS_4arch4Sm90ELb0ELb1ELb1ELb1ELb0ELb1ELb1ELb0ELb0ELb0ELb0ELb0EEENS1_21CollectiveEpilogueFwdINS6_IJSA_NS7_ILi512EEESA_EEES9_SC_SE_Li256ELb1ELb0ELb0ELb0EEENS1_36VarlenDynamicPersistentTileSchedulerILi64ELi64ELi256ELi32ELb0ELb0ELb1ELb1ELb0ELb1EEEEEEEEEvNT_6ParamsE,"",@"SHT_CUDA_INFO"
	.sectionflags	@""
	.align	4


	//----- nvinfo : EIATTR_CUDA_API_VERSION
	.align		4
        /*0000*/ 	.byte	0x04, 0x37
        /*0002*/ 	.short	(.L_447 - .L_446)
.L_446:
        /*0004*/ 	.word	0x00000082


	//----- nvinfo : EIATTR_KPARAM_INFO
	.align		4
.L_447:
        /*0008*/ 	.byte	0x04, 0x17
        /*000a*/ 	.short	(.L_449 - .L_448)
.L_448:
        /*000c*/ 	.word	0x00000000
        /*0010*/ 	.short	0x0000
        /*0012*/ 	.short	0x0070
        /*0014*/ 	.byte	0x00, 0xf0, 0x01, 0x2c


	//----- nvinfo : EIATTR_SPARSE_MMA_MASK
	.align		4
.L_449:
        /*0018*/ 	.byte	0x03, 0x50
        /*001a*/ 	.short	0x0000


	//----- nvinfo : EIATTR_MAXREG_COUNT
	.align		4
        /*001c*/ 	.byte	0x03, 0x1b
        /*001e*/ 	.short	0x00a8


	//----- nvinfo : EIATTR_NUM_BARRIERS
	.align		4
        /*0020*/ 	.byte	0x02, 0x4c
        /*0022*/ 	.byte	0x10
	.zero		1


	//----- nvinfo : EIATTR_EXTERNS
	.align		4
        /*0024*/ 	.byte	0x04, 0x0f
        /*0026*/ 	.short	(.L_451 - .L_450)


	//   ....[0]....
	.align		4
.L_450:
        /*0028*/ 	.word	index@(__assertfail)


	//----- nvinfo : EIATTR_ANNOTATIONS
	.align		4
.L_451:
        /*002c*/ 	.byte	0x04, 0x55
        /*002e*/ 	.short	(.L_453 - .L_452)


	//   ....[0]....
.L_452:
        /* <DEDUP_REMOVED lines=41> */


	//----- nvinfo : EIATTR_MERCURY_ISA_VERSION
	.align		4
.L_453:
        /*02a8*/ 	.byte	0x03, 0x5f
        /*02aa*/ 	.short	0x0101


	//----- nvinfo : EIATTR_UNUSED_LOAD_BYTE_OFFSET
	.align		4
        /*02ac*/ 	.byte	0x04, 0x44
        /*02ae*/ 	.short	(.L_455 - .L_454)


	//   ....[0]....
.L_454:
        /*02b0*/ 	.word	0x00000b50
        /*02b4*/ 	.word	0x0000fff0


	//   ....[1]....
        /*02b8*/ 	.word	0x0001a190
        /*02bc*/ 	.word	0x0000fff0


	//----- nvinfo : EIATTR_INT_WARP_WIDE_INSTR_OFFSETS
	.align		4
.L_455:
        /*02c0*/ 	.byte	0x04, 0x31
        /*02c2*/ 	.short	(.L_457 - .L_456)


	//   ....[0]....
.L_456:
        /*02c4*/ 	.word	0x00000200


	//   ....[1]....
        /*02c8*/ 	.word	0x00000240


	//   ....[2]....
        /*02cc*/ 	.word	0x000002a0


	//   ....[3]....
        /*02d0*/ 	.word	0x000002b0


	//   ....[4]....
        /*02d4*/ 	.word	0x0001f2c0


	//   ....[5]....
        /*02d8*/ 	.word	0x0001f370


	//   ....[6]....
        /*02dc*/ 	.word	0x0001f880


	//   ....[7]....
        /*02e0*/ 	.word	0x0001f8f0


	//   ....[8]....
        /*02e4*/ 	.word	0x00022570


	//   ....[9]....
        /*02e8*/ 	.word	0x00022620


	//----- nvinfo : EIATTR_COOP_GROUP_MASK_REGIDS
	.align		4
.L_457:
        /*02ec*/ 	.byte	0x04, 0x29
        /*02ee*/ 	.short	(.L_459 - .L_458)


	//   ....[0]....
.L_458:
        /*02f0*/ 	.word	0xffffffff


	//   ....[1]....
        /*02f4*/ 	.word	0xffffffff


	//   ....[2]....
        /*02f8*/ 	.word	0xffffffff


	//   ....[3]....
        /*02fc*/ 	.word	0xffffffff


	//   ....[4]....
        /*0300*/ 	.word	0xffffffff


	//   ....[5]....
        /*0304*/ 	.word	0xffffffff


	//   ....[6]....
        /*0308*/ 	.word	0xffffffff


	//   ....[7]....
        /*030c*/ 	.word	0xffffffff


	//   ....[8]....
        /*0310*/ 	.word	0xffffffff


	//   ....[9]....
        /*0314*/ 	.word	0xffffffff


	//   ....[10]....
        /*0318*/ 	.word	0xffffffff


	//   ....[11]....
        /*031c*/ 	.word	0xffffffff


	//   ....[12]....
        /*0320*/ 	.word	0xffffffff


	//   ....[13]....
        /*0324*/ 	.word	0xffffffff


	//   ....[14]....
        /*0328*/ 	.word	0xffffffff


	//   ....[15]....
        /*032c*/ 	.word	0xffffffff


	//   ....[16]....
        /*0330*/ 	.word	0xffffffff


	//   ....[17]....
        /*0334*/ 	.word	0xffffffff


	//   ....[18]....
        /*0338*/ 	.word	0xffffffff


	//   ....[19]....
        /*033c*/ 	.word	0xffffffff


	//   ....[20]....
        /*0340*/ 	.word	0xffffffff


	//   ....[21]....
        /*0344*/ 	.word	0xffffffff


	//   ....[22]....
        /*0348*/ 	.word	0xffffffff


	//   ....[23]....
        /*034c*/ 	.word	0xffffffff


	//   ....[24]....
        /*0350*/ 	.word	0xffffffff


	//   ....[25]....
        /*0354*/ 	.word	0xffffffff


	//   ....[26]....
        /*0358*/ 	.word	0xffffffff


	//   ....[27]....
        /*035c*/ 	.word	0xffffffff


	//   ....[28]....
        /*0360*/ 	.word	0xffffffff


	//   ....[29]....
        /*0364*/ 	.word	0xffffffff


	//   ....[30]....
        /*0368*/ 	.word	0xffffffff


	//   ....[31]....
        /*036c*/ 	.word	0xffffffff


	//   ....[32]....
        /*0370*/ 	.word	0xffffffff


	//   ....[33]....
        /*0374*/ 	.word	0xffffffff


	//   ....[34]....
        /*0378*/ 	.word	0xffffffff


	//   ....[35]....
        /*037c*/ 	.word	0xffffffff


	//   ....[36]....
        /*0380*/ 	.word	0xffffffff


	//   ....[37]....
        /*0384*/ 	.word	0xffffffff


	//   ....[38]....
        /*0388*/ 	.word	0xffffffff


	//   ....[39]....
        /*038c*/ 	.word	0xffffffff


	//   ....[40]....
        /*0390*/ 	.word	0xffffffff


	//   ....[41]....
        /*0394*/ 	.word	0xffffffff


	//   ....[42]....
        /*0398*/ 	.word	0xffffffff


	//   ....[43]....
        /*039c*/ 	.word	0xffffffff


	//   ....[44]....
        /*03a0*/ 	.word	0xffffffff


	//   ....[45]....
        /*03a4*/ 	.word	0xffffffff


	//   ....[46]....
        /*03a8*/ 	.word	0xffffffff


	//   ....[47]....
        /*03ac*/ 	.word	0xffffffff


	//   ....[48]....
        /*03b0*/ 	.word	0xffffffff


	//   ....[49]....
        /*03b4*/ 	.word	0xffffffff


	//   ....[50]....
        /*03b8*/ 	.word	0xffffffff


	//   ....[51]....
        /*03bc*/ 	.word	0xffffffff


	//   ....[52]....
        /*03c0*/ 	.word	0xffffffff


	//   ....[53]....
        /*03c4*/ 	.word	0xffffffff


	//   ....[54]....
        /*03c8*/ 	.word	0xffffffff


	//   ....[55]....
        /*03cc*/ 	.word	0xffffffff


	//   ....[56]....
        /*03d0*/ 	.word	0xffffffff


	//   ....[57]....
        /*03d4*/ 	.word	0xffffffff


	//   ....[58]....
        /*03d8*/ 	.word	0xffffffff


	//   ....[59]....
        /*03dc*/ 	.word	0xffffffff


	//   ....[60]....
        /*03e0*/ 	.word	0xffffffff


	//   ....[61]....
        /*03e4*/ 	.word	0xffffffff


	//   ....[62]....
        /*03e8*/ 	.word	0xffffffff


	//   ....[63]....
        /*03ec*/ 	.word	0xffffffff


	//   ....[64]....
        /*03f0*/ 	.word	0xffffffff


	//   ....[65]....
        /*03f4*/ 	.word	0xffffffff


	//   ....[66]....
        /*03f8*/ 	.word	0xffffffff


	//   ....[67]....
        /*03fc*/ 	.word	0xffffffff


	//   ....[68]....
        /*0400*/ 	.word	0xffffffff


	//   ....[69]....
        /*0404*/ 	.word	0xffffffff


	//   ....[70]....
        /*0408*/ 	.word	0xffffffff


	//   ....[71]....
        /*040c*/ 	.word	0xffffffff


	//   ....[72]....
        /*0410*/ 	.word	0x0500000f


	//   ....[73]....
        /*0414*/ 	.word	0x0500000f


	//   ....[74]....
        /*0418*/ 	.word	0x0500000f


	//   ....[75]....
        /*041c*/ 	.word	0x0500000f


	//   ....[76]....
        /*0420*/ 	.word	0x0500000f


	//   ....[77]....
        /*0424*/ 	.word	0x0500000f


	//   ....[78]....
        /*0428*/ 	.word	0x0500000f


	//   ....[79]....
        /*042c*/ 	.word	0x0500000f


	//   ....[80]....
        /*0430*/ 	.word	0x0500000f


	//   ....[81]....
        /*0434*/ 	.word	0x0500000f


	//   ....[82]....
        /*0438*/ 	.word	0x0500000f


	//   ....[83]....
        /*043c*/ 	.word	0x0500000f


	//   ....[84]....
        /*0440*/ 	.word	0x0500000f


	//   ....[85]....
        /*0444*/ 	.word	0x0500000f


	//   ....[86]....
        /*0448*/ 	.word	0x0500000f


	//   ....[87]....
        /*044c*/ 	.word	0x0500000f


	//   ....[88]....
        /*0450*/ 	.word	0x0500000f


	//   ....[89]....
        /*0454*/ 	.word	0x0500000f


	//   ....[90]....
        /*0458*/ 	.word	0x0500000f


	//   ....[91]....
        /*045c*/ 	.word	0x0500000f


	//   ....[92]....
        /*0460*/ 	.word	0x0500000f


	//   ....[93]....
        /*0464*/ 	.word	0x0500000f


	//   ....[94]....
        /*0468*/ 	.word	0x0500000f


	//   ....[95]....
        /*046c*/ 	.word	0x0500000f


	//   ....[96]....
        /*0470*/ 	.word	0x0500000f


	//   ....[97]....
        /*0474*/ 	.word	0x0500000f


	//   ....[98]....
        /*0478*/ 	.word	0x0500000f


	//   ....[99]....
        /*047c*/ 	.word	0x0500000f


	//   ....[100]....
        /*0480*/ 	.word	0x0500000f


	//   ....[101]....
        /*0484*/ 	.word	0x0500000f


	//   ....[102]....
        /*0488*/ 	.word	0x0500000f


	//   ....[103]....
        /*048c*/ 	.word	0x0500000f


	//   ....[104]....
        /*0490*/ 	.word	0x0500000f


	//   ....[105]....
        /*0494*/ 	.word	0x0500000f


	//   ....[106]....
        /*0498*/ 	.word	0x0500000f


	//   ....[107]....
        /*049c*/ 	.word	0x0500000f


	//----- nvinfo : EIATTR_COOP_GROUP_INSTR_OFFSETS
	.align		4
.L_459:
        /*04a0*/ 	.byte	0x04, 0x28
        /*04a2*/ 	.short	(.L_461 - .L_460)


	//   ....[0]....
.L_460:
        /*04a4*/ 	.word	0x00000070


	//   ....[1]....
        /*04a8*/ 	.word	0x000001f0


	//   ....[2]....
        /*04ac*/ 	.word	0x00000230


	//   ....[3]....
        /*04b0*/ 	.word	0x00000480


	//   ....[4]....
        /*04b4*/ 	.word	0x000005e0


	//   ....[5]....
        /*04b8*/ 	.word	0x00000700


	//   ....[6]....
        /*04bc*/ 	.word	0x00000860


	//   ....[7]....
        /*04c0*/ 	.word	0x00004cd0


	//   ....[8]....
        /*04c4*/ 	.word	0x00006d30


	//   ....[9]....
        /*04c8*/ 	.word	0x0000a4c0


	//   ....[10]....
        /*04cc*/ 	.word	0x0000cc00


	//   ....[11]....
        /*04d0*/ 	.word	0x0000cd20


	//   ....[12]....
        /*04d4*/ 	.word	0x0000d020


	//   ....[13]....
        /*04d8*/ 	.word	0x0000d0c0


	//   ....[14]....
        /*04dc*/ 	.word	0x0000d8f0


	//   ....[15]....
        /*04e0*/ 	.word	0x0000eae0


	//   ....[16]....
        /*04e4*/ 	.word	0x000105b0


	//   ....[17]....
        /*04e8*/ 	.word	0x000106b0


	//   ....[18]....
        /*04ec*/ 	.word	0x00010a50


	//   ....[19]....
        /*04f0*/ 	.word	0x00010ae0


	//   ....[20]....
        /*04f4*/ 	.word	0x00011c50


	//   ....[21]....
        /*04f8*/ 	.word	0x000124e0


	//   ....[22]....
        /*04fc*/ 	.word	0x00014020


	//   ....[23]....
        /*0500*/ 	.word	0x000140c0


	//   ....[24]....
        /*0504*/ 	.word	0x00014380


	//   ....[25]....
        /*0508*/ 	.word	0x00014540


	//   ....[26]....
        /*050c*/ 	.word	0x00015540


	//   ....[27]....
        /*0510*/ 	.word	0x00015bb0


	//   ....[28]....
        /*0514*/ 	.word	0x00017fb0


	//   ....[29]....
        /*0518*/ 	.word	0x000180b0


	//   ....[30]....
        /*051c*/ 	.word	0x00018470


	//   ....[31]....
        /*0520*/ 	.word	0x00018530


	//   ....[32]....
        /*0524*/ 	.word	0x00019650


	//   ....[33]....
        /*0528*/ 	.word	0x000196a0


	//   ....[34]....
        /*052c*/ 	.word	0x000196d0


	//   ....[35]....
        /*0530*/ 	.word	0x00019740


	//   ....[36]....
        /*0534*/ 	.word	0x00019750


	//   ....[37]....
        /*0538*/ 	.word	0x0001b120


	//   ....[38]....
        /*053c*/ 	.word	0x0001c8b0


	//   ....[39]....
        /*0540*/ 	.word	0x0001ca30


	//   ....[40]....
        /*0544*/ 	.word	0x0001ca60


	//   ....[41]....
        /*0548*/ 	.word	0x0001caa0


	//   ....[42]....
        /*054c*/ 	.word	0x0001cb00


	//   ....[43]....
        /*0550*/ 	.word	0x0001cb60


	//   ....[44]....
        /*0554*/ 	.word	0x0001cba0


	//   ....[45]....
        /*0558*/ 	.word	0x0001cd50


	//   ....[46]....
        /*055c*/ 	.word	0x0001cdb0


	//   ....[47]....
        /*0560*/ 	.word	0x0001cdf0


	//   ....[48]....
        /*0564*/ 	.word	0x0001ce30


	//   ....[49]....
        /*0568*/ 	.word	0x0001ce60


	//   ....[50]....
        /*056c*/ 	.word	0x0001ce90


	//   ....[51]....
        /*0570*/ 	.word	0x0001cf30


	//   ....[52]....
        /*0574*/ 	.word	0x0001cf90


	//   ....[53]....
        /*0578*/ 	.word	0x0001d020


	//   ....[54]....
        /*057c*/ 	.word	0x000226b0


	//   ....[55]....
        /*0580*/ 	.word	0x000226c0


	//   ....[56]....
        /*0584*/ 	.word	0x000227d0


	//   ....[57]....
        /*0588*/ 	.word	0x00022830


	//   ....[58]....
        /*058c*/ 	.word	0x00022870


	//   ....[59]....
        /*0590*/ 	.word	0x000228b0


	//   ....[60]....
        /*0594*/ 	.word	0x000228e0


	//   ....[61]....
        /*0598*/ 	.word	0x00022910


	//   ....[62]....
        /*059c*/ 	.word	0x00022aa0


	//   ....[63]....
        /*05a0*/ 	.word	0x00022b00


	//   ....[64]....
        /*05a4*/ 	.word	0x00022b40


	//   ....[65]....
        /*05a8*/ 	.word	0x00022b80


	//   ....[66]....
        /*05ac*/ 	.word	0x00022bb0


	//   ....[67]....
        /*05b0*/ 	.word	0x00022be0


	//   ....[68]....
        /*05b4*/ 	.word	0x00022ca0


	//   ....[69]....
        /*05b8*/ 	.word	0x00022cc0


	//   ....[70]....
        /*05bc*/ 	.word	0x00022d30


	//   ....[71]....
        /*05c0*/ 	.word	0x000233c0


	//   ....[72]....
        /*05c4*/ 	.word	0x00023820


	//   ....[73]....
        /*05c8*/ 	.word	0x000238c0


	//   ....[74]....
        /*05cc*/ 	.word	0x00023960


	//   ....[75]....
        /*05d0*/ 	.word	0x00023a00


	//   ....[76]....
        /*05d4*/ 	.word	0x00023aa0


	//   ....[77]....
        /*05d8*/ 	.word	0x00023b40


	//   ....[78]....
        /*05dc*/ 	.word	0x00023be0


	//   ....[79]....
        /*05e0*/ 	.word	0x00023c80


	//   ....[80]....
        /*05e4*/ 	.word	0x00023d70


	//   ....[81]....
        /*05e8*/ 	.word	0x00023e10


	//   ....[82]....
        /*05ec*/ 	.word	0x00023eb0


	//   ....[83]....
        /*05f0*/ 	.word	0x00023f50


	//   ....[84]....
        /*05f4*/ 	.word	0x00023ff0


	//   ....[85]....
        /*05f8*/ 	.word	0x00024090


	//   ....[86]....
        /*05fc*/ 	.word	0x00024130


	//   ....[87]....
        /*0600*/ 	.word	0x000241d0


	//   ....[88]....
        /*0604*/ 	.word	0x000245c0


	//   ....[89]....
        /*0608*/ 	.word	0x000248a0


	//   ....[90]....
        /*060c*/ 	.word	0x00024cc0


	//   ....[91]....
        /*0610*/ 	.word	0x00024d50


	//   ....[92]....
        /*0614*/ 	.word	0x00024df0


	//   ....[93]....
        /*0618*/ 	.word	0x00024ea0


	//   ....[94]....
        /*061c*/ 	.word	0x00024f20


	//   ....[95]....
        /*0620*/ 	.word	0x00024fa0


	//   ....[96]....
        /*0624*/ 	.word	0x00025020


	//   ....[97]....
        /*0628*/ 	.word	0x000250a0


	//   ....[98]....
        /*062c*/ 	.word	0x00025130


	//   ....[99]....
        /*0630*/ 	.word	0x000251f0


	//   ....[100]....
        /*0634*/ 	.word	0x00025270


	//   ....[101]....
        /*0638*/ 	.word	0x000252f0


	//   ....[102]....
        /*063c*/ 	.word	0x00025370


	//   ....[103]....
        /*0640*/ 	.word	0x000253f0


	//   ....[104]....
        /*0644*/ 	.word	0x00025460


	//   ....[105]....
        /*0648*/ 	.word	0x00025500


	//   ....[106]....
        /*064c*/ 	.word	0x00025590


	//   ....[107]....
        /*0650*/ 	.word	0x000256c0


	//----- nvinfo : EIATTR_REG_RECONFIG
	.align		4
.L_461:
        /*0654*/ 	.byte	0x01, 0x54
	.zero		2


	//----- nvinfo : EIATTR_SYSCALL_OFFSETS
	.align		4
        /*0658*/ 	.byte	0x04, 0x46
        /*065a*/ 	.short	(.L_463 - .L_462)


	//   ....[0]....
.L_462:
        /*065c*/ 	.word	0x00001c00


	//   ....[1]....
        /*0660*/ 	.word	0x00001d50


	//   ....[2]....
        /*0664*/ 	.word	0x00006ef0


	//   ....[3]....
        /*0668*/ 	.word	0x00007390


	//   ....[4]....
        /*066c*/ 	.word	0x0001f500


	//   ....[5]....
        /*0670*/ 	.word	0x0001f640


	//   ....[6]....
        /*0674*/ 	.word	0x0001f740


	//----- nvinfo : EIATTR_MBARRIER_INSTR_OFFSETS
	.align		4
.L_463:
        /*0678*/ 	.byte	0x04, 0x39
        /*067a*/ 	.short	(.L_465 - .L_464)


	//   ....[0]....
.L_464:
        /*067c*/ 	.word	0x00000360
        /*0680*/ 	.word	0x000000ff
        /*0684*/ 	.word	0x00038800
        /*0688*/ 	.short	0x0100
        /*068a*/ 	.byte	0x08
	.zero		1


	//   ....[1]....
        /*068c*/ 	.word	0x00000370
        /*0690*/ 	.word	0x000000ff
        /*0694*/ 	.word	0x00038810
        /*0698*/ 	.short	0x0100
        /*069a*/ 	.byte	0x08
	.zero		1


	//   ....[2]....
        /*069c*/ 	.word	0x00000380
        /*06a0*/ 	.word	0x000000ff
        /*06a4*/ 	.word	0x00038820
        /*06a8*/ 	.short	0x0100
        /*06aa*/ 	.byte	0x08
	.zero		1


	//   ....[3]....
        /*06ac*/ 	.word	0x00000430
        /*06b0*/ 	.word	0x000000ff
        /*06b4*/ 	.word	0x00038830
        /*06b8*/ 	.short	0x0100
        /*06ba*/ 	.byte	0x06
	.zero		1


	//   ....[4]....
        /*06bc*/ 	.word	0x00000440
        /*06c0*/ 	.word	0x000000ff
        /*06c4*/ 	.word	0x00038840
        /*06c8*/ 	.short	0x0100
        /*06ca*/ 	.byte	0x06
	.zero		1


	//   ....[5]....
        /*06cc*/ 	.word	0x00000450
        /*06d0*/ 	.word	0x000000ff
        /*06d4*/ 	.word	0x00038838
        /*06d8*/ 	.short	0x0100
        /*06da*/ 	.byte	0x06
	.zero		1


	//   ....[6]....
        /*06dc*/ 	.word	0x00000460
        /*06e0*/ 	.word	0x000000ff
        /*06e4*/ 	.word	0x00038848
        /*06e8*/ 	.short	0x0100
        /*06ea*/ 	.byte	0x06
	.zero		1


	//   ....[7]....
        /*06ec*/ 	.word	0x00000590
        /*06f0*/ 	.word	0x000000ff
        /*06f4*/ 	.word	0x00038850
        /*06f8*/ 	.short	0x0100
        /*06fa*/ 	.byte	0x08
	.zero		1


	//   ....[8]....
        /*06fc*/ 	.word	0x000005a0
        /*0700*/ 	.word	0x000000ff
        /*0704*/ 	.word	0x00038860
        /*0708*/ 	.short	0x0100
        /*070a*/ 	.byte	0x08
	.zero		1


	//   ....[9]....
        /*070c*/ 	.word	0x000005b0
        /*0710*/ 	.word	0x000000ff
        /*0714*/ 	.word	0x00038858
        /*0718*/ 	.short	0x0100
        /*071a*/ 	.byte	0x08
	.zero		1


	//   ....[10]....
        /*071c*/ 	.word	0x000005c0
        /*0720*/ 	.word	0x000000ff
        /*0724*/ 	.word	0x00038868
        /*0728*/ 	.short	0x0100
        /*072a*/ 	.byte	0x08
	.zero		1


	//   ....[11]....
        /*072c*/ 	.word	0x000006b0
        /*0730*/ 	.word	0x000000ff
        /*0734*/ 	.word	0x00038870
        /*0738*/ 	.short	0x0100
        /*073a*/ 	.byte	0x06
	.zero		1


	//   ....[12]....
        /*073c*/ 	.word	0x000006c0
        /*0740*/ 	.word	0x000000ff
        /*0744*/ 	.word	0x00038880
        /*0748*/ 	.short	0x0100
        /*074a*/ 	.byte	0x06
	.zero		1


	//   ....[13]....
        /*074c*/ 	.word	0x000006d0
        /*0750*/ 	.word	0x000000ff
        /*0754*/ 	.word	0x00038878
        /*0758*/ 	.short	0x0100
        /*075a*/ 	.byte	0x06
	.zero		1


	//   ....[14]....
        /*075c*/ 	.word	0x000006e0
        /*0760*/ 	.word	0x000000ff
        /*0764*/ 	.word	0x00038888
        /*0768*/ 	.short	0x0100
        /*076a*/ 	.byte	0x06
	.zero		1


	//   ....[15]....
        /*076c*/ 	.word	0x00000810
        /*0770*/ 	.word	0x000000ff
        /*0774*/ 	.word	0x00038890
        /*0778*/ 	.short	0x0100
        /*077a*/ 	.byte	0x08
	.zero		1


	//   ....[16]....
        /*077c*/ 	.word	0x00000820
        /*0780*/ 	.word	0x000000ff
        /*0784*/ 	.word	0x000388a0
        /*0788*/ 	.short	0x0100
        /*078a*/ 	.byte	0x08
	.zero		1


	//   ....[17]....
        /*078c*/ 	.word	0x00000830
        /*0790*/ 	.word	0x000000ff
        /*0794*/ 	.word	0x00038898
        /*0798*/ 	.short	0x0100
        /*079a*/ 	.byte	0x08
	.zero		1


	//   ....[18]....
        /*079c*/ 	.word	0x00000840
        /*07a0*/ 	.word	0x000000ff
        /*07a4*/ 	.word	0x000388a8
        /*07a8*/ 	.short	0x0100
        /*07aa*/ 	.byte	0x08
	.zero		1


	//   ....[19]....
        /*07ac*/ 	.word	0x00000970
        /*07b0*/ 	.word	0x000000ff
        /*07b4*/ 	.word	0x000388b0
        /*07b8*/ 	.short	0x0100
        /*07ba*/ 	.byte	0x08
	.zero		1


	//   ....[20]....
        /*07bc*/ 	.word	0x00000980
        /*07c0*/ 	.word	0x000000ff
        /*07c4*/ 	.word	0x000388c0
        /*07c8*/ 	.short	0x0100
        /*07ca*/ 	.byte	0x08
	.zero		1


	//   ....[21]....
        /*07cc*/ 	.word	0x00000990
        /*07d0*/ 	.word	0x000000ff
        /*07d4*/ 	.word	0x000388b8
        /*07d8*/ 	.short	0x0100
        /*07da*/ 	.byte	0x08
	.zero		1


	//   ....[22]....
        /*07dc*/ 	.word	0x000009a0
        /*07e0*/ 	.word	0x000000ff
        /*07e4*/ 	.word	0x000388c8
        /*07e8*/ 	.short	0x0100
        /*07ea*/ 	.byte	0x08
	.zero		1


	//   ....[23]....
        /*07ec*/ 	.word	0x000029a0
        /*07f0*/ 	.word	0x00000046
        /*07f4*/ 	.word	0x00038890
        /*07f8*/ 	.short	0x010a
        /*07fa*/ 	.byte	0x3f
	.zero		1


	//   ....[24]....
        /*07fc*/ 	.word	0x00003340
        /*0800*/ 	.word	0x00000046
        /*0804*/ 	.word	0x00038890
        /*0808*/ 	.short	0x010a
        /*080a*/ 	.byte	0x3f
	.zero		1


	//   ....[25]....
        /*080c*/ 	.word	0x00003bb0
        /*0810*/ 	.word	0x00000046
        /*0814*/ 	.word	0x00038890
        /*0818*/ 	.short	0x010a
        /*081a*/ 	.byte	0x3f
	.zero		1


	//   ....[26]....
        /*081c*/ 	.word	0x00003db0
        /*0820*/ 	.word	0x00000004
        /*0824*/ 	.word	0x00000000
        /*0828*/ 	.short	0x0101
        /*082a*/ 	.byte	0x3f
	.zero		1


	//   ....[27]....
        /*082c*/ 	.word	0x00003df0
        /*0830*/ 	.word	0x00000046
        /*0834*/ 	.word	0x000388b0
        /*0838*/ 	.short	0x010a
        /*083a*/ 	.byte	0x3f
	.zero		1


	//   ....[28]....
        /*083c*/ 	.word	0x00004420
        /*0840*/ 	.word	0x00000046
        /*0844*/ 	.word	0x00000000
        /*0848*/ 	.short	0x0101
        /*084a*/ 	.byte	0x3f
	.zero		1


	//   ....[29]....
        /*084c*/ 	.word	0x00005120
        /*0850*/ 	.word	0x00000000
        /*0854*/ 	.word	0x00000000
        /*0858*/ 	.short	0x0101
        /*085a*/ 	.byte	0x3f
	.zero		1


	//   ....[30]....
        /*085c*/ 	.word	0x00005c90
        /*0860*/ 	.word	0x00000000
        /*0864*/ 	.word	0x00000000
        /*0868*/ 	.short	0x0101
        /*086a*/ 	.byte	0x3f
	.zero		1


	//   ....[31]....
        /*086c*/ 	.word	0x00006f80
        /*0870*/ 	.word	0x00000012
        /*0874*/ 	.word	0x00038800
        /*0878*/ 	.short	0x010a
        /*087a*/ 	.byte	0x3f
	.zero		1


	//   ....[32]....
        /*087c*/ 	.word	0x00006fd0
        /*0880*/ 	.word	0x00000012
        /*0884*/ 	.word	0x00038800
        /*0888*/ 	.short	0x010a
        /*088a*/ 	.byte	0x3f
	.zero		1


	//   ....[33]....
        /*088c*/ 	.word	0x00007c00
        /*0890*/ 	.word	0x00000012
        /*0894*/ 	.word	0x00038800
        /*0898*/ 	.short	0x010a
        /*089a*/ 	.byte	0x3f
	.zero		1


	//   ....[34]....
        /*089c*/ 	.word	0x00008f30
        /*08a0*/ 	.word	0x00000012
        /*08a4*/ 	.word	0x00038800
        /*08a8*/ 	.short	0x010a
        /*08aa*/ 	.byte	0x3f
	.zero		1


	//   ....[35]....
        /*08ac*/ 	.word	0x00009dc0
        /*08b0*/ 	.word	0x0000000e
        /*08b4*/ 	.word	0x00038830
        /*08b8*/ 	.short	0x010a
        /*08ba*/ 	.byte	0x3f
	.zero		1


	//   ....[36]....
        /*08bc*/ 	.word	0x00009e70
        /*08c0*/ 	.word	0x0000000e
        /*08c4*/ 	.word	0x00038830
        /*08c8*/ 	.short	0x010a
        /*08ca*/ 	.byte	0x3f
	.zero		1


	//   ....[37]....
        /*08cc*/ 	.word	0x0000a180
        /*08d0*/ 	.word	0x00000012
        /*08d4*/ 	.word	0x00038810
        /*08d8*/ 	.short	0x010a
        /*08da*/ 	.byte	0x3f
	.zero		1


	//   ....[38]....
        /*08dc*/ 	.word	0x0000a1d0
        /*08e0*/ 	.word	0x0000000e
        /*08e4*/ 	.word	0x00038850
        /*08e8*/ 	.short	0x010a
        /*08ea*/ 	.byte	0x3f
	.zero		1


	//   ....[39]....
        /*08ec*/ 	.word	0x0000a260
        /*08f0*/ 	.word	0x0000000e
        /*08f4*/ 	.word	0x00038850
        /*08f8*/ 	.short	0x010a
        /*08fa*/ 	.byte	0x3f
	.zero		1


	//   ....[40]....
        /*08fc*/ 	.word	0x0000be20
        /*0900*/ 	.word	0x00000000
        /*0904*/ 	.word	0x00000000
        /*0908*/ 	.short	0x0101
        /*090a*/ 	.byte	0x3f
	.zero		1


	//   ....[41]....
        /*090c*/ 	.word	0x0000d910
        /*0910*/ 	.word	0x0000000e
        /*0914*/ 	.word	0x00000000
        /*0918*/ 	.short	0x0101
        /*091a*/ 	.byte	0x3f
	.zero		1


	//   ....[42]....
        /*091c*/ 	.word	0x0000dc90
        /*0920*/ 	.word	0x000000c7
        /*0924*/ 	.word	0x00038830
        /*0928*/ 	.short	0x010a
        /*092a*/ 	.byte	0x3f
	.zero		1


	//   ....[43]....
        /*092c*/ 	.word	0x0000dd00
        /*0930*/ 	.word	0x000000c7
        /*0934*/ 	.word	0x00038830
        /*0938*/ 	.short	0x010a
        /*093a*/ 	.byte	0x3f
	.zero		1


	//   ....[44]....
        /*093c*/ 	.word	0x0000df70
        /*0940*/ 	.word	0x000000c7
        /*0944*/ 	.word	0x00038850
        /*0948*/ 	.short	0x010a
        /*094a*/ 	.byte	0x3f
	.zero		1


	//   ....[45]....
        /*094c*/ 	.word	0x0000dfc0
        /*0950*/ 	.word	0x000000c7
        /*0954*/ 	.word	0x00038850
        /*0958*/ 	.short	0x010a
        /*095a*/ 	.byte	0x3f
	.zero		1


	//   ....[46]....
        /*095c*/ 	.word	0x0000faa0
        /*0960*/ 	.word	0x0000009a
        /*0964*/ 	.word	0x00000000
        /*0968*/ 	.short	0x0101
        /*096a*/ 	.byte	0x3f
	.zero		1


	//   ....[47]....
        /*096c*/ 	.word	0x00011c70
        /*0970*/ 	.word	0x000000c7
        /*0974*/ 	.word	0x00000000
        /*0978*/ 	.short	0x0101
        /*097a*/ 	.byte	0x3f
	.zero		1


	//   ....[48]....
        /*097c*/ 	.word	0x00012000
        /*0980*/ 	.word	0x0000000e
        /*0984*/ 	.word	0x00038830
        /*0988*/ 	.short	0x010a
        /*098a*/ 	.byte	0x3f
	.zero		1


	//   ....[49]....
        /*098c*/ 	.word	0x00012070
        /*0990*/ 	.word	0x0000000e
        /*0994*/ 	.word	0x00038830
        /*0998*/ 	.short	0x010a
        /*099a*/ 	.byte	0x3f
	.zero		1


	//   ....[50]....
        /*099c*/ 	.word	0x000122e0
        /*09a0*/ 	.word	0x0000000e
        /*09a4*/ 	.word	0x00038850
        /*09a8*/ 	.short	0x010a
        /*09aa*/ 	.byte	0x3f
	.zero		1


	//   ....[51]....
        /*09ac*/ 	.word	0x00012330
        /*09b0*/ 	.word	0x0000000e
        /*09b4*/ 	.word	0x00038850
        /*09b8*/ 	.short	0x010a
        /*09ba*/ 	.byte	0x3f
	.zero		1


	//   ....[52]....
        /*09bc*/ 	.word	0x00014850
        /*09c0*/ 	.word	0x0000009e
        /*09c4*/ 	.word	0x00000000
        /*09c8*/ 	.short	0x0101
        /*09ca*/ 	.byte	0x3f
	.zero		1


	//   ....[53]....
        /*09cc*/ 	.word	0x00015560
        /*09d0*/ 	.word	0x0000000e
        /*09d4*/ 	.word	0x00000000
        /*09d8*/ 	.short	0x0101
        /*09da*/ 	.byte	0x3f
	.zero		1


	//   ....[54]....
        /*09dc*/ 	.word	0x000156c0
        /*09e0*/ 	.word	0x000000bf
        /*09e4*/ 	.word	0x00038830
        /*09e8*/ 	.short	0x010a
        /*09ea*/ 	.byte	0x3f
	.zero		1


	//   ....[55]....
        /*09ec*/ 	.word	0x00015730
        /*09f0*/ 	.word	0x000000bf
        /*09f4*/ 	.word	0x00038830
        /*09f8*/ 	.short	0x010a
        /*09fa*/ 	.byte	0x3f
	.zero		1


	//   ....[56]....
        /*09fc*/ 	.word	0x000159a0
        /*0a00*/ 	.word	0x000000bf
        /*0a04*/ 	.word	0x00038850
        /*0a08*/ 	.short	0x010a
        /*0a0a*/ 	.byte	0x3f
	.zero		1


	//   ....[57]....
        /*0a0c*/ 	.word	0x000159f0
        /*0a10*/ 	.word	0x000000bf
        /*0a14*/ 	.word	0x00038850
        /*0a18*/ 	.short	0x010a
        /*0a1a*/ 	.byte	0x3f
	.zero		1


	//   ....[58]....
        /*0a1c*/ 	.word	0x000174b0
        /*0a20*/ 	.word	0x0000009a
        /*0a24*/ 	.word	0x00000000
        /*0a28*/ 	.short	0x0101
        /*0a2a*/ 	.byte	0x3f
	.zero		1


	//   ....[59]....
        /*0a2c*/ 	.word	0x00019670
        /*0a30*/ 	.word	0x000000bf
        /*0a34*/ 	.word	0x00000000
        /*0a38*/ 	.short	0x0101
        /*0a3a*/ 	.byte	0x3f
	.zero		1


	//   ....[60]....
        /*0a3c*/ 	.word	0x0001b990
        /*0a40*/ 	.word	0x00000000
        /*0a44*/ 	.word	0x00000000
        /*0a48*/ 	.short	0x0101
        /*0a4a*/ 	.byte	0x3f
	.zero		1


	//   ....[61]....
        /*0a4c*/ 	.word	0x0001e060
        /*0a50*/ 	.word	0x00000007
        /*0a54*/ 	.word	0x00038820
        /*0a58*/ 	.short	0x010a
        /*0a5a*/ 	.byte	0x3f
	.zero		1


	//   ....[62]....
        /*0a5c*/ 	.word	0x0001e0e0
        /*0a60*/ 	.word	0x00000008
        /*0a64*/ 	.word	0x000388a0
        /*0a68*/ 	.short	0x010a
        /*0a6a*/ 	.byte	0x3f
	.zero		1


	//   ....[63]....
        /*0a6c*/ 	.word	0x0001e2d0
        /*0a70*/ 	.word	0x00000008
        /*0a74*/ 	.word	0x000388c0
        /*0a78*/ 	.short	0x010a
        /*0a7a*/ 	.byte	0x3f
	.zero		1


	//   ....[64]....
        /*0a7c*/ 	.word	0x0001e830
        /*0a80*/ 	.word	0x00000009
        /*0a84*/ 	.word	0x000388a0
        /*0a88*/ 	.short	0x010a
        /*0a8a*/ 	.byte	0x3f
	.zero		1


	//   ....[65]....
        /*0a8c*/ 	.word	0x0001ea00
        /*0a90*/ 	.word	0x00000009
        /*0a94*/ 	.word	0x000388c0
        /*0a98*/ 	.short	0x010a
        /*0a9a*/ 	.byte	0x3f
	.zero		1


	//   ....[66]....
        /*0a9c*/ 	.word	0x0001fc60
        /*0aa0*/ 	.word	0x00000005
        /*0aa4*/ 	.word	0x00038840
        /*0aa8*/ 	.short	0x010a
        /*0aaa*/ 	.byte	0x3f
	.zero		1


	//   ....[67]....
        /*0aac*/ 	.word	0x00020470
        /*0ab0*/ 	.word	0x00000009
        /*0ab4*/ 	.word	0x00038820
        /*0ab8*/ 	.short	0x010a
        /*0aba*/ 	.byte	0x3f
	.zero		1


	//   ....[68]....
        /*0abc*/ 	.word	0x00020540
        /*0ac0*/ 	.word	0x00000002
        /*0ac4*/ 	.word	0x00038860
        /*0ac8*/ 	.short	0x010a
        /*0aca*/ 	.byte	0x3f
	.zero		1


	//   ....[69]....
        /*0acc*/ 	.word	0x00020ce0
        /*0ad0*/ 	.word	0x00000002
        /*0ad4*/ 	.word	0x00038840
        /*0ad8*/ 	.short	0x010a
        /*0ada*/ 	.byte	0x3f
	.zero		1


	//   ....[70]....
        /*0adc*/ 	.word	0x00020f00
        /*0ae0*/ 	.word	0x00000002
        /*0ae4*/ 	.word	0x00038860
        /*0ae8*/ 	.short	0x010a
        /*0aea*/ 	.byte	0x3f
	.zero		1


	//   ....[71]....
        /*0aec*/ 	.word	0x000215d0
        /*0af0*/ 	.word	0x00000002
        /*0af4*/ 	.word	0x00038840
        /*0af8*/ 	.short	0x010a
        /*0afa*/ 	.byte	0x3f
	.zero		1


	//   ....[72]....
        /*0afc*/ 	.word	0x000217e0
        /*0b00*/ 	.word	0x00000002
        /*0b04*/ 	.word	0x00038860
        /*0b08*/ 	.short	0x010a
        /*0b0a*/ 	.byte	0x3f
	.zero		1


	//   ....[73]....
        /*0b0c*/ 	.word	0x00021e20
        /*0b10*/ 	.word	0x00000002
        /*0b14*/ 	.word	0x00038840
        /*0b18*/ 	.short	0x010a
        /*0b1a*/ 	.byte	0x3f
	.zero		1


	//   ....[74]....
        /*0b1c*/ 	.word	0x00022040
        /*0b20*/ 	.word	0x00000002
        /*0b24*/ 	.word	0x00038860
        /*0b28*/ 	.short	0x010a
        /*0b2a*/ 	.byte	0x3f
	.zero		1


	//   ....[75]....
        /*0b2c*/ 	.word	0x00023350
        /*0b30*/ 	.word	0x00000000
        /*0b34*/ 	.word	0x00038820
        /*0b38*/ 	.short	0x010a
        /*0b3a*/ 	.byte	0x3f
	.zero		1


	//   ....[76]....
        /*0b3c*/ 	.word	0x00023510
        /*0b40*/ 	.word	0x00000006
        /*0b44*/ 	.word	0x00000000
        /*0b48*/ 	.short	0x010a
        /*0b4a*/ 	.byte	0x3f
	.zero		1


	//   ....[77]....
        /*0b4c*/ 	.word	0x00023580
        /*0b50*/ 	.word	0x00000007
        /*0b54*/ 	.word	0x00000000
        /*0b58*/ 	.short	0x010a
        /*0b5a*/ 	.byte	0x3f
	.zero		1


	//   ....[78]....
        /*0b5c*/ 	.word	0x000235f0
        /*0b60*/ 	.word	0x00000004
        /*0b64*/ 	.word	0x00000000
        /*0b68*/ 	.short	0x010a
        /*0b6a*/ 	.byte	0x3f
	.zero		1


	//   ....[79]....
        /*0b6c*/ 	.word	0x00023620
        /*0b70*/ 	.word	0x00000003
        /*0b74*/ 	.word	0x00000000
        /*0b78*/ 	.short	0x010a
        /*0b7a*/ 	.byte	0x3f
	.zero		1


	//   ....[80]....
        /*0b7c*/ 	.word	0x00023680
        /*0b80*/ 	.word	0x00000046
        /*0b84*/ 	.word	0x00038890
        /*0b88*/ 	.short	0x010a
        /*0b8a*/ 	.byte	0x3f
	.zero		1


	//   ....[81]....
        /*0b8c*/ 	.word	0x000236d0
        /*0b90*/ 	.word	0x00000046
        /*0b94*/ 	.word	0x00038890
        /*0b98*/ 	.short	0x010a
        /*0b9a*/ 	.byte	0x3f
	.zero		1


	//   ....[82]....
        /*0b9c*/ 	.word	0x00023720
        /*0ba0*/ 	.word	0x00000046
        /*0ba4*/ 	.word	0x00038890
        /*0ba8*/ 	.short	0x010a
        /*0baa*/ 	.byte	0x3f
	.zero		1


	//   ....[83]....
        /*0bac*/ 	.word	0x00023770
        /*0bb0*/ 	.word	0x00000046
        /*0bb4*/ 	.word	0x000388b0
        /*0bb8*/ 	.short	0x010a
        /*0bba*/ 	.byte	0x3f
	.zero		1


	//   ....[84]....
        /*0bbc*/ 	.word	0x00023cc0
        /*0bc0*/ 	.word	0x00000012
        /*0bc4*/ 	.word	0x00038800
        /*0bc8*/ 	.short	0x010a
        /*0bca*/ 	.byte	0x3f
	.zero		1


	//   ....[85]....
        /*0bcc*/ 	.word	0x00024210
        /*0bd0*/ 	.word	0x00000012
        /*0bd4*/ 	.word	0x00038800
        /*0bd8*/ 	.short	0x010a
        /*0bda*/ 	.byte	0x3f
	.zero		1


	//   ....[86]....
        /*0bdc*/ 	.word	0x00024260
        /*0be0*/ 	.word	0x0000000e
        /*0be4*/ 	.word	0x00038830
        /*0be8*/ 	.short	0x010a
        /*0bea*/ 	.byte	0x3f
	.zero		1


	//   ....[87]....
        /*0bec*/ 	.word	0x000242b0
        /*0bf0*/ 	.word	0x00000012
        /*0bf4*/ 	.word	0x00038810
        /*0bf8*/ 	.short	0x010a
        /*0bfa*/ 	.byte	0x3f
	.zero		1


	//   ....[88]....
        /*0bfc*/ 	.word	0x00024300
        /*0c00*/ 	.word	0x0000000e
        /*0c04*/ 	.word	0x00038850
        /*0c08*/ 	.short	0x010a
        /*0c0a*/ 	.byte	0x3f
	.zero		1


	//   ....[89]....
        /*0c0c*/ 	.word	0x00024350
        /*0c10*/ 	.word	0x000000c7
        /*0c14*/ 	.word	0x00038830
        /*0c18*/ 	.short	0x010a
        /*0c1a*/ 	.byte	0x3f
	.zero		1


	//   ....[90]....
        /*0c1c*/ 	.word	0x000243a0
        /*0c20*/ 	.word	0x000000c7
        /*0c24*/ 	.word	0x00038850
        /*0c28*/ 	.short	0x010a
        /*0c2a*/ 	.byte	0x3f
	.zero		1


	//   ....[91]....
        /*0c2c*/ 	.word	0x000243f0
        /*0c30*/ 	.word	0x0000000e
        /*0c34*/ 	.word	0x00038830
        /*0c38*/ 	.short	0x010a
        /*0c3a*/ 	.byte	0x3f
	.zero		1


	//   ....[92]....
        /*0c3c*/ 	.word	0x00024440
        /*0c40*/ 	.word	0x0000000e
        /*0c44*/ 	.word	0x00038850
        /*0c48*/ 	.short	0x010a
        /*0c4a*/ 	.byte	0x3f
	.zero		1


	//   ....[93]....
        /*0c4c*/ 	.word	0x00024490
        /*0c50*/ 	.word	0x000000bf
        /*0c54*/ 	.word	0x00038830
        /*0c58*/ 	.short	0x010a
        /*0c5a*/ 	.byte	0x3f
	.zero		1


	//   ....[94]....
        /*0c5c*/ 	.word	0x000244e0
        /*0c60*/ 	.word	0x000000bf
        /*0c64*/ 	.word	0x00038850
        /*0c68*/ 	.short	0x010a
        /*0c6a*/ 	.byte	0x3f
	.zero		1


	//   ....[95]....
        /*0c6c*/ 	.word	0x00024680
        /*0c70*/ 	.word	0x00000007
        /*0c74*/ 	.word	0x00038820
        /*0c78*/ 	.short	0x010a
        /*0c7a*/ 	.byte	0x3f
	.zero		1


	//   ....[96]....
        /*0c7c*/ 	.word	0x000246d0
        /*0c80*/ 	.word	0x00000008
        /*0c84*/ 	.word	0x000388a0
        /*0c88*/ 	.short	0x010a
        /*0c8a*/ 	.byte	0x3f
	.zero		1


	//   ....[97]....
        /*0c8c*/ 	.word	0x00024720
        /*0c90*/ 	.word	0x00000008
        /*0c94*/ 	.word	0x000388c0
        /*0c98*/ 	.short	0x010a
        /*0c9a*/ 	.byte	0x3f
	.zero		1


	//   ....[98]....
        /*0c9c*/ 	.word	0x00024770
        /*0ca0*/ 	.word	0x00000009
        /*0ca4*/ 	.word	0x000388a0
        /*0ca8*/ 	.short	0x010a
        /*0caa*/ 	.byte	0x3f
	.zero		1


	//   ....[99]....
        /*0cac*/ 	.word	0x000247c0
        /*0cb0*/ 	.word	0x00000009
        /*0cb4*/ 	.word	0x000388c0
        /*0cb8*/ 	.short	0x010a
        /*0cba*/ 	.byte	0x3f
	.zero		1


	//   ....[100]....
        /*0cbc*/ 	.word	0x00024960
        /*0cc0*/ 	.word	0x00000005
        /*0cc4*/ 	.word	0x00038840
        /*0cc8*/ 	.short	0x010a
        /*0cca*/ 	.byte	0x3f
	.zero		1


	//   ....[101]....
        /*0ccc*/ 	.word	0x000249e0
        /*0cd0*/ 	.word	0x00000005
        /*0cd4*/ 	.word	0x00038820
        /*0cd8*/ 	.short	0x010a
        /*0cda*/ 	.byte	0x3f
	.zero		1


	//   ....[102]....
        /*0cdc*/ 	.word	0x00024a30
        /*0ce0*/ 	.word	0x00000002
        /*0ce4*/ 	.word	0x00038860
        /*0ce8*/ 	.short	0x010a
        /*0cea*/ 	.byte	0x3f
	.zero		1


	//   ....[103]....
        /*0cec*/ 	.word	0x00024a80
        /*0cf0*/ 	.word	0x00000002
        /*0cf4*/ 	.word	0x00038840
        /*0cf8*/ 	.short	0x010a
        /*0cfa*/ 	.byte	0x3f
	.zero		1


	//   ....[104]....
        /*0cfc*/ 	.word	0x00024ad0
        /*0d00*/ 	.word	0x00000002
        /*0d04*/ 	.word	0x00038860
        /*0d08*/ 	.short	0x010a
        /*0d0a*/ 	.byte	0x3f
	.zero		1


	//   ....[105]....
        /*0d0c*/ 	.word	0x00024b20
        /*0d10*/ 	.word	0x00000002
        /*0d14*/ 	.word	0x00038840
        /*0d18*/ 	.short	0x010a
        /*0d1a*/ 	.byte	0x3f
	.zero		1


	//   ....[106]....
        /*0d1c*/ 	.word	0x00024b70
        /*0d20*/ 	.word	0x00000002
        /*0d24*/ 	.word	0x00038860
        /*0d28*/ 	.short	0x010a
        /*0d2a*/ 	.byte	0x3f
	.zero		1


	//   ....[107]....
        /*0d2c*/ 	.word	0x00024bc0
        /*0d30*/ 	.word	0x00000002
        /*0d34*/ 	.word	0x00038840
        /*0d38*/ 	.short	0x010a
        /*0d3a*/ 	.byte	0x3f
	.zero		1


	//   ....[108]....
        /*0d3c*/ 	.word	0x00024c10
        /*0d40*/ 	.word	0x00000002
        /*0d44*/ 	.word	0x00038860
        /*0d48*/ 	.short	0x010a
        /*0d4a*/ 	.byte	0x3f
	.zero		1


	//   ....[109]....
        /*0d4c*/ 	.word	0x000255e0
        /*0d50*/ 	.word	0x00000000
        /*0d54*/ 	.word	0x00038820
        /*0d58*/ 	.short	0x010a
        /*0d5a*/ 	.byte	0x3f
	.zero		1


	//   ....[110]....
        /*0d5c*/ 	.word	0x00025780
        /*0d60*/ 	.word	0x00000006
        /*0d64*/ 	.word	0x00000000
        /*0d68*/ 	.short	0x010a
        /*0d6a*/ 	.byte	0x3f
	.zero		1


	//   ....[111]....
        /*0d6c*/ 	.word	0x000257d0
        /*0d70*/ 	.word	0x00000007
        /*0d74*/ 	.word	0x00000000
        /*0d78*/ 	.short	0x010a
        /*0d7a*/ 	.byte	0x3f
	.zero		1


	//   ....[112]....
        /*0d7c*/ 	.word	0x00025820
        /*0d80*/ 	.word	0x00000004
        /*0d84*/ 	.word	0x00000000
        /*0d88*/ 	.short	0x010a
        /*0d8a*/ 	.byte	0x3f
	.zero		1


	//----- nvinfo : EIATTR_NUM_MBARRIERS
	.align		4
.L_465:
        /*0d8c*/ 	.byte	0x03, 0x38
        /*0d8e*/ 	.short	0x0017


	//----- nvinfo : EIATTR_EXIT_INSTR_OFFSETS
	.align		4
        /*0d90*/ 	.byte	0x04, 0x1c
        /*0d92*/ 	.short	(.L_467 - .L_466)


	//   ....[0]....
.L_466:
        /*0d94*/ 	.word	0x00023670


	//----- nvinfo : EIATTR_MAX_THREADS
	.align		4
.L_467:
        /*0d98*/ 	.byte	0x04, 0x05
        /*0d9a*/ 	.short	(.L_469 - .L_468)
.L_468:
        /*0d9c*/ 	.word	0x00000180
        /*0da0*/ 	.word	0x00000001
        /*0da4*/ 	.word	0x00000001


	//----- nvinfo : EIATTR_CRS_STACK_SIZE
	.align		4
.L_469:
        /*0da8*/ 	.byte	0x04, 0x1e
        /*0daa*/ 	.short	(.L_471 - .L_470)
.L_470:
        /*0dac*/ 	.word	0x00000000


	//----- nvinfo : EIATTR_CBANK_PARAM_SIZE
	.align		4
.L_471:
        /*0db0*/ 	.byte	0x03, 0x19
        /*0db2*/ 	.short	0x0b70


	//----- nvinfo : EIATTR_PARAM_CBANK
	.align		4
        /*0db4*/ 	.byte	0x04, 0x0a
        /*0db6*/ 	.short	(.L_473 - .L_472)
	.align		4
.L_472:
        /*0db8*/ 	.word	index@(.nv.constant0._ZN7cutlass13device_kernelIN5flash11enable_sm90INS1_16FlashAttnFwdSm90INS1_25CollectiveMainloopFwdSm90ILi2EN4cute5tupleIJNS5_1CILi1EEES8_S8_EEENS6_IJNS7_ILi64EEESA_SA_EEELi512ENS_6half_tEfNS_4arch4Sm90ELb0ELb1ELb1ELb1ELb0ELb1ELb1ELb0ELb0ELb0ELb0ELb0EEENS1_21CollectiveEpilogueFwdINS6_IJSA_NS7_ILi512EEESA_EEES9_SC_SE_Li256ELb1ELb0ELb0ELb0EEENS1_36VarlenDynamicPersistentTileSchedulerILi64ELi64ELi256ELi32ELb0ELb0ELb1ELb1ELb0ELb1EEEEEEEEEvNT_6ParamsE)
        /*0dbc*/ 	.short	0x0210
        /*0dbe*/ 	.short	0x0b70


	//----- nvinfo : EIATTR_SW_WAR
	.align		4
.L_473:
        /*0dc0*/ 	.byte	0x04, 0x36
        /*0dc2*/ 	.short	(.L_475 - .L_474)
.L_474:
        /*0dc4*/ 	.word	0x00000008
.L_475:


//--------------------- .nv.info._ZN7cutlass13device_kernelIN5flash11enable_sm90INS1_16FlashAttnFwdSm90INS1_25CollectiveMainloopFwdSm90ILi2EN4cute5tupleIJNS5_1CILi1EEES8_S8_EEENS6_IJNS7_ILi64EEESA_SA_EEELi512ENS_6half_tEfNS_4arch4Sm90ELb1ELb0ELb1ELb0ELb0ELb0ELb0ELb0ELb0ELb0ELb0ELb0EEENS1_21CollectiveEpilogueFwdINS6_IJSA_NS7_ILi512EEESA_EEES9_SC_SE_Li256ELb0ELb0ELb0ELb0EEENS1_30DynamicPersistentTileSchedulerILi256ELi32ELb0ELb0ELb1EEEEEEEEEvNT_6ParamsE --------------------------
	.section	.nv.info._ZN7cutlass13device_kernelIN5flash11enable_sm90INS1_16FlashAttnFwdSm90INS1_25CollectiveMainloopFwdSm90ILi2EN4cute5tupleIJNS5_1CILi1EEES8_S8_EEENS6_IJNS7_ILi64EEESA_SA_EEELi512ENS_6half_tEfNS_4arch4Sm90ELb1ELb0ELb1ELb0ELb0ELb0ELb0ELb0ELb0ELb0ELb0ELb0EEENS1_21CollectiveEpilogueFwdINS6_IJSA_NS7_ILi512EEESA_EEES9_SC_SE_Li256ELb0ELb0ELb0ELb0EEENS1_30DynamicPersistentTileSchedulerILi256ELi32ELb0ELb0ELb1EEEEEEEEEvNT_6ParamsE,"",@"SHT_CUDA_INFO"
	.sectionflags	@""
	.align	4


	//----- nvinfo : EIATTR_CUDA_API_VERSION
	.align		4
        /*0000*/ 	.byte	0x04, 0x37
        /*0002*/ 	.short	(.L_477 - .L_476)
.L_476:
        /*0004*/ 	.word	0x00000082


	//----- nvinfo : EIATTR_KPARAM_INFO
	.align		4
.L_477:
        /*0008*/ 	.byte	0x04, 0x17
        /*000a*/ 	.short	(.L_479 - .L_478)
.L_478:
        /*000c*/ 	.word	0x00000000
        /*0010*/ 	.short	0x0000
        /*0012*/ 	.short	0x0070
        /*0014*/ 	.byte	0x00, 0xf0, 0x01, 0x2e


	//----- nvinfo : EIATTR_SPARSE_MMA_MASK
	.align		4
.L_479:
        /*0018*/ 	.byte	0x03, 0x50
        /*001a*/ 	.short	0x0000


	//----- nvinfo : EIATTR_MAXREG_COUNT
	.align		4
        /*001c*/ 	.byte	0x03, 0x1b
        /*001e*/ 	.short	0x00a8


	//----- nvinfo : EIATTR_NUM_BARRIERS
	.align		4
        /*0020*/ 	.byte	0x02, 0x4c
        /*0022*/ 	.byte	0x10
	.zero		1


	//----- nvinfo : EIATTR_EXTERNS
	.align		4
        /*0024*/ 	.byte	0x04, 0x0f
        /*0026*/ 	.short	(.L_481 - .L_480)


	//   ....[0]....
	.align		4
.L_480:
        /*0028*/ 	.word	index@(__assertfail)


	//----- nvinfo : EIATTR_MERCURY_ISA_VERSION
	.align		4
.L_481:
        /*002c*/ 	.byte	0x03, 0x5f
        /*002e*/ 	.short	0x0101


	//----- nvinfo : EIATTR_INT_WARP_WIDE_INSTR_OFFSETS
	.align		4
        /*0030*/ 	.byte	0x04, 0x31
        /*0032*/ 	.short	(.L_483 - .L_482)


	//   ....[0]....
.L_482:
        /*0034*/ 	.word	0x00000180


	//   ....[1]....
        /*0038*/ 	.word	0x000001b0


	//   ....[2]....
        /*003c*/ 	.word	0x000001c0


	//   ....[3]....
        /*0040*/ 	.word	0x0000b6c0


	//   ....[4]....
        /*0044*/ 	.word	0x0000b750


	//   ....[5]....
        /*0048*/ 	.word	0x0000bc40


	//   ....[6]....
        /*004c*/ 	.word	0x0000dd30


	//   ....[7]....
        /*0050*/ 	.word	0x0000ddc0


	//----- nvinfo : EIATTR_COOP_GROUP_MASK_REGIDS
	.align		4
.L_483:
        /*0054*/ 	.byte	0x04, 0x29
        /*0056*/ 	.short	(.L_485 - .L_484)


	//   ....[0]....
.L_484:
        /*0058*/ 	.word	0xffffffff


	//   ....[1]....
        /*005c*/ 	.word	0xffffffff


	//   ....[2]....
        /*0060*/ 	.word	0xffffffff


	//   ....[3]....
        /*0064*/ 	.word	0xffffffff


	//   ....[4]....
        /*0068*/ 	.word	0xffffffff


	//   ....[5]....
        /*006c*/ 	.word	0xffffffff


	//   ....[6]....
        /*0070*/ 	.word	0xffffffff


	//   ....[7]....
        /*0074*/ 	.word	0xffffffff


	//   ....[8]....
        /*0078*/ 	.word	0xffffffff


	//   ....[9]....
        /*007c*/ 	.word	0xffffffff


	//   ....[10]....
        /*0080*/ 	.word	0xffffffff


	//   ....[11]....
        /*0084*/ 	.word	0xffffffff


	//   ....[12]....
        /*0088*/ 	.word	0xffffffff


	//   ....[13]....
        /*008c*/ 	.word	0xffffffff


	//   ....[14]....
        /*0090*/ 	.word	0xffffffff


	//   ....[15]....
        /*0094*/ 	.word	0xffffffff


	//   ....[16]....
        /*0098*/ 	.word	0xffffffff


	//   ....[17]....
        /*009c*/ 	.word	0xffffffff


	//   ....[18]....
        /*00a0*/ 	.word	0xffffffff


	//   ....[19]....
        /*00a4*/ 	.word	0xffffffff


	//   ....[20]....
        /*00a8*/ 	.word	0xffffffff


	//   ....[21]....
        /*00ac*/ 	.word	0xffffffff


	//   ....[22]....
        /*00b0*/ 	.word	0xffffffff


	//   ....[23]....
        /*00b4*/ 	.word	0xffffffff


	//   ....[24]....
        /*00b8*/ 	.word	0xffffffff


	//   ....[25]....
        /*00bc*/ 	.word	0xffffffff


	//   ....[26]....
        /*00c0*/ 	.word	0xffffffff


	//   ....[27]....
        /*00c4*/ 	.word	0xffffffff


	//   ....[28]....
        /*00c8*/ 	.word	0xffffffff


	//   ....[29]....
        /*00cc*/ 	.word	0xffffffff


	//   ....[30]....
        /*00d0*/ 	.word	0xffffffff


	//   ....[31]....
        /*00d4*/ 	.word	0xffffffff


	//   ....[32]....
        /*00d8*/ 	.word	0xffffffff


	//   ....[33]....
        /*00dc*/ 	.word	0x0500000f


	//   ....[34]....
        /*00e0*/ 	.word	0x0500000f


	//----- nvinfo : EIATTR_COOP_GROUP_INSTR_OFFSETS
	.align		4
.L_485:
        /*00e4*/ 	.byte	0x04, 0x28
        /*00e6*/ 	.short	(.L_487 - .L_486)


	//   ....[0]....
.L_486:
        /*00e8*/ 	.word	0x00000050


	//   ....[1]....
        /*00ec*/ 	.word	0x00000190


	//   ....[2]....
        /*00f0*/ 	.word	0x000001e0


	//   ....[3]....
        /*00f4*/ 	.word	0x00000390


	//   ....[4]....
        /*00f8*/ 	.word	0x000004f0


	//   ....[5]....
        /*00fc*/ 	.word	0x00000610


	//   ....[6]....
        /*0100*/ 	.word	0x00000770


	//   ....[7]....
        /*0104*/ 	.word	0x00001730


	//   ....[8]....
        /*0108*/ 	.word	0x000030a0


	//   ....[9]....
        /*010c*/ 	.word	0x00003dd0


	//   ....[10]....
        /*0110*/ 	.word	0x00003ea0


	//   ....[11]....
        /*0114*/ 	.word	0x000042e0


	//   ....[12]....
        /*0118*/ 	.word	0x00004350


	//   ....[13]....
        /*011c*/ 	.word	0x00004ca0


	//   ....[14]....
        /*0120*/ 	.word	0x000056f0


	//   ....[15]....
        /*0124*/ 	.word	0x000057d0


	//   ....[16]....
        /*0128*/ 	.word	0x00005be0


	//   ....[17]....
        /*012c*/ 	.word	0x00005ca0


	//   ....[18]....
        /*0130*/ 	.word	0x00006ec0


	//   ....[19]....
        /*0134*/ 	.word	0x000075e0


	//   ....[20]....
        /*0138*/ 	.word	0x00007650


	//   ....[21]....
        /*013c*/ 	.word	0x00007940


	//   ....[22]....
        /*0140*/ 	.word	0x00007b00


	//   ....[23]....
        /*0144*/ 	.word	0x00008ba0


	//   ....[24]....
        /*0148*/ 	.word	0x00008be0


	//   ....[25]....
        /*014c*/ 	.word	0x00008c20


	//   ....[26]....
        /*0150*/ 	.word	0x00008ca0


	//   ....[27]....
        /*0154*/ 	.word	0x00008cc0


	//   ....[28]....
        /*0158*/ 	.word	0x00009720


	//   ....[29]....
        /*015c*/ 	.word	0x0000a4d0


	//   ....[30]....
        /*0160*/ 	.word	0x0000b150


	//   ....[31]....
        /*0164*/ 	.word	0x0000de40


	//   ....[32]....
        /*0168*/ 	.word	0x0000dff0


	//   ....[33]....
        /*016c*/ 	.word	0x0000e5f0


	//   ....[34]....
        /*0170*/ 	.word	0x0000e9d0


	//----- nvinfo : EIATTR_REG_RECONFIG
	.align		4
.L_487:
        /*0174*/ 	.byte	0x01, 0x54
	.zero		2


	//----- nvinfo : EIATTR_SYSCALL_OFFSETS
	.align		4
        /*0178*/ 	.byte	0x04, 0x46
        /*017a*/ 	.short	(.L_489 - .L_488)


	//   ....[0]....
.L_488:
        /*017c*/ 	.word	0x00003270


	//   ....[1]....
        /*0180*/ 	.word	0x0000b8e0


	//   ....[2]....
        /*0184*/ 	.word	0x0000ba20


	//   ....[3]....
        /*0188*/ 	.word	0x0000bb20


	//----- nvinfo : EIATTR_MBARRIER_INSTR_OFFSETS
	.align		4
.L_489:
        /*018c*/ 	.byte	0x04, 0x39
        /*018e*/ 	.short	(.L_491 - .L_490)


	//   ....[0]....
.L_490:
        /*0190*/ 	.word	0x00000280
        /*0194*/ 	.word	0x000000ff
        /*0198*/ 	.word	0x00028c00
        /*019c*/ 	.short	0x0100
        /*019e*/ 	.byte	0x06
	.zero		1


	//   ....[1]....
        /*01a0*/ 	.word	0x00000290
        /*01a4*/ 	.word	0x000000ff
        /*01a8*/ 	.word	0x00028c20
        /*01ac*/ 	.short	0x0100
        /*01ae*/ 	.byte	0x06
	.zero		1


	//   ....[2]....
        /*01b0*/ 	.word	0x00000340
        /*01b4*/ 	.word	0x000000ff
        /*01b8*/ 	.word	0x00028c30
        /*01bc*/ 	.short	0x0100
        /*01be*/ 	.byte	0x06
	.zero		1


	//   ....[3]....
        /*01c0*/ 	.word	0x00000350
        /*01c4*/ 	.word	0x000000ff
        /*01c8*/ 	.word	0x00028c40
        /*01cc*/ 	.short	0x0100
        /*01ce*/ 	.byte	0x06
	.zero		1


	//   ....[4]....
        /*01d0*/ 	.word	0x00000360
        /*01d4*/ 	.word	0x000000ff
        /*01d8*/ 	.word	0x00028c38
        /*01dc*/ 	.short	0x0100
        /*01de*/ 	.byte	0x06
	.zero		1


	//   ....[5]....
        /*01e0*/ 	.word	0x00000370
        /*01e4*/ 	.word	0x000000ff
        /*01e8*/ 	.word	0x00028c48
        /*01ec*/ 	.short	0x0100
        /*01ee*/ 	.byte	0x06
	.zero		1


	//   ....[6]....
        /*01f0*/ 	.word	0x000004a0
        /*01f4*/ 	.word	0x000000ff
        /*01f8*/ 	.word	0x00028c50
        /*01fc*/ 	.short	0x0100
        /*01fe*/ 	.byte	0x08
	.zero		1


	//   ....[7]....
        /*0200*/ 	.word	0x000004b0
        /*0204*/ 	.word	0x000000ff
        /*0208*/ 	.word	0x00028c60
        /*020c*/ 	.short	0x0100
        /*020e*/ 	.byte	0x08
	.zero		1


	//   ....[8]....
        /*0210*/ 	.word	0x000004c0
        /*0214*/ 	.word	0x000000ff
        /*0218*/ 	.word	0x00028c58
        /*021c*/ 	.short	0x0100
        /*021e*/ 	.byte	0x08
	.zero		1


	//   ....[9]....
        /*0220*/ 	.word	0x000004d0
        /*0224*/ 	.word	0x000000ff
        /*0228*/ 	.word	0x00028c68
        /*022c*/ 	.short	0x0100
        /*022e*/ 	.byte	0x08
	.zero		1


	//   ....[10]....
        /*0230*/ 	.word	0x000005c0
        /*0234*/ 	.word	0x000000ff
        /*0238*/ 	.word	0x00028c70
        /*023c*/ 	.short	0x0100
        /*023e*/ 	.byte	0x06
	.zero		1


	//   ....[11]....
        /*0240*/ 	.word	0x000005d0
        /*0244*/ 	.word	0x000000ff
        /*0248*/ 	.word	0x00028c80
        /*024c*/ 	.short	0x0100
        /*024e*/ 	.byte	0x06
	.zero		1


	//   ....[12]....
        /*0250*/ 	.word	0x000005e0
        /*0254*/ 	.word	0x000000ff
        /*0258*/ 	.word	0x00028c78
        /*025c*/ 	.short	0x0100
        /*025e*/ 	.byte	0x06
	.zero		1


	//   ....[13]....
        /*0260*/ 	.word	0x000005f0
        /*0264*/ 	.word	0x000000ff
        /*0268*/ 	.word	0x00028c88
        /*026c*/ 	.short	0x0100
        /*026e*/ 	.byte	0x06
	.zero		1


	//   ....[14]....
        /*0270*/ 	.word	0x00000720
        /*0274*/ 	.word	0x000000ff
        /*0278*/ 	.word	0x00028c90
        /*027c*/ 	.short	0x0100
        /*027e*/ 	.byte	0x08
	.zero		1


	//   ....[15]....
        /*0280*/ 	.word	0x00000730
        /*0284*/ 	.word	0x000000ff
        /*0288*/ 	.word	0x00028ca0
        /*028c*/ 	.short	0x0100
        /*028e*/ 	.byte	0x08
	.zero		1


	//   ....[16]....
        /*0290*/ 	.word	0x00000740
        /*0294*/ 	.word	0x000000ff
        /*0298*/ 	.word	0x00028c98
        /*029c*/ 	.short	0x0100
        /*029e*/ 	.byte	0x08
	.zero		1


	//   ....[17]....
        /*02a0*/ 	.word	0x00000750
        /*02a4*/ 	.word	0x000000ff
        /*02a8*/ 	.word	0x00028ca8
        /*02ac*/ 	.short	0x0100
        /*02ae*/ 	.byte	0x08
	.zero		1


	//   ....[18]....
        /*02b0*/ 	.word	0x00000880
        /*02b4*/ 	.word	0x000000ff
        /*02b8*/ 	.word	0x00028cb0
        /*02bc*/ 	.short	0x0100
        /*02be*/ 	.byte	0x08
	.zero		1


	//   ....[19]....
        /*02c0*/ 	.word	0x00000890
        /*02c4*/ 	.word	0x000000ff
        /*02c8*/ 	.word	0x00028cc0
        /*02cc*/ 	.short	0x0100
        /*02ce*/ 	.byte	0x08
	.zero		1


	//   ....[20]....
        /*02d0*/ 	.word	0x000008a0
        /*02d4*/ 	.word	0x000000ff
        /*02d8*/ 	.word	0x00028cb8
        /*02dc*/ 	.short	0x0100
        /*02de*/ 	.byte	0x08
	.zero		1


	//   ....[21]....
        /*02e0*/ 	.word	0x000008b0
        /*02e4*/ 	.word	0x000000ff
        /*02e8*/ 	.word	0x00028cc8
        /*02ec*/ 	.short	0x0100
        /*02ee*/ 	.byte	0x08
	.zero		1


	//   ....[22]....
        /*02f0*/ 	.word	0x00001840
        /*02f4*/ 	.word	0x000000ff
        /*02f8*/ 	.word	0x00028c50
        /*02fc*/ 	.short	0x010a
        /*02fe*/ 	.byte	0x10
	.zero		1


	//   ....[23]....
        /*0300*/ 	.word	0x00001b20
        /*0304*/ 	.word	0x00000000
        /*0308*/ 	.word	0x00000000
        /*030c*/ 	.short	0x0101
        /*030e*/ 	.byte	0x3f
	.zero		1


	//   ....[24]....
        /*0310*/ 	.word	0x000024b0
        /*0314*/ 	.word	0x000000ff
        /*0318*/ 	.word	0x00028c50
        /*031c*/ 	.short	0x010a
        /*031e*/ 	.byte	0x06
	.zero		1


	//   ....[25]....
        /*0320*/ 	.word	0x000024f0
        /*0324*/ 	.word	0x000000ff
        /*0328*/ 	.word	0x00028c50
        /*032c*/ 	.short	0x010a
        /*032e*/ 	.byte	0x06
	.zero		1


	//   ....[26]....
        /*0330*/ 	.word	0x00002740
        /*0334*/ 	.word	0x00000003
        /*0338*/ 	.word	0x00000000
        /*033c*/ 	.short	0x0101
        /*033e*/ 	.byte	0x3f
	.zero		1


	//   ....[27]....
        /*0340*/ 	.word	0x000032f0
        /*0344*/ 	.word	0x000000ff
        /*0348*/ 	.word	0x00028c00
        /*034c*/ 	.short	0x010a
        /*034e*/ 	.byte	0x30
	.zero		1


	//   ....[28]....
        /*0350*/ 	.word	0x00003370
        /*0354*/ 	.word	0x00000007
        /*0358*/ 	.word	0x00028c30
        /*035c*/ 	.short	0x010a
        /*035e*/ 	.byte	0x3f
	.zero		1


	//   ....[29]....
        /*0360*/ 	.word	0x000033b0
        /*0364*/ 	.word	0x00000007
        /*0368*/ 	.word	0x00028c30
        /*036c*/ 	.short	0x010a
        /*036e*/ 	.byte	0x3f
	.zero		1


	//   ....[30]....
        /*0370*/ 	.word	0x00004530
        /*0374*/ 	.word	0x00000005
        /*0378*/ 	.word	0x00000000
        /*037c*/ 	.short	0x0101
        /*037e*/ 	.byte	0x3f
	.zero		1


	//   ....[31]....
        /*0380*/ 	.word	0x000049a0
        /*0384*/ 	.word	0x00000007
        /*0388*/ 	.word	0x00028c50
        /*038c*/ 	.short	0x010a
        /*038e*/ 	.byte	0x3f
	.zero		1


	//   ....[32]....
        /*0390*/ 	.word	0x000049e0
        /*0394*/ 	.word	0x00000007
        /*0398*/ 	.word	0x00028c50
        /*039c*/ 	.short	0x010a
        /*039e*/ 	.byte	0x3f
	.zero		1


	//   ....[33]....
        /*03a0*/ 	.word	0x00004cc0
        /*03a4*/ 	.word	0x00000007
        /*03a8*/ 	.word	0x00000000
        /*03ac*/ 	.short	0x0101
        /*03ae*/ 	.byte	0x3f
	.zero		1


	//   ....[34]....
        /*03b0*/ 	.word	0x00004e10
        /*03b4*/ 	.word	0x000000ff
        /*03b8*/ 	.word	0x00028c30
        /*03bc*/ 	.short	0x010a
        /*03be*/ 	.byte	0x1e
	.zero		1


	//   ....[35]....
        /*03c0*/ 	.word	0x00004e50
        /*03c4*/ 	.word	0x000000ff
        /*03c8*/ 	.word	0x00028c30
        /*03cc*/ 	.short	0x010a
        /*03ce*/ 	.byte	0x1e
	.zero		1


	//   ....[36]....
        /*03d0*/ 	.word	0x00005fd0
        /*03d4*/ 	.word	0x0000009a
        /*03d8*/ 	.word	0x00000000
        /*03dc*/ 	.short	0x0101
        /*03de*/ 	.byte	0x3f
	.zero		1


	//   ....[37]....
        /*03e0*/ 	.word	0x00006c00
        /*03e4*/ 	.word	0x000000ff
        /*03e8*/ 	.word	0x00028c50
        /*03ec*/ 	.short	0x010a
        /*03ee*/ 	.byte	0x1e
	.zero		1


	//   ....[38]....
        /*03f0*/ 	.word	0x00006c40
        /*03f4*/ 	.word	0x000000ff
        /*03f8*/ 	.word	0x00028c50
        /*03fc*/ 	.short	0x010a
        /*03fe*/ 	.byte	0x1e
	.zero		1


	//   ....[39]....
        /*0400*/ 	.word	0x00006ee0
        /*0404*/ 	.word	0x000000aa
        /*0408*/ 	.word	0x00000000
        /*040c*/ 	.short	0x0101
        /*040e*/ 	.byte	0x3f
	.zero		1


	//   ....[40]....
        /*0410*/ 	.word	0x00007010
        /*0414*/ 	.word	0x000000ff
        /*0418*/ 	.word	0x00028c30
        /*041c*/ 	.short	0x010a
        /*041e*/ 	.byte	0x18
	.zero		1


	//   ....[41]....
        /*0420*/ 	.word	0x00007050
        /*0424*/ 	.word	0x000000ff
        /*0428*/ 	.word	0x00028c30
        /*042c*/ 	.short	0x010a
        /*042e*/ 	.byte	0x18
	.zero		1


	//   ....[42]....
        /*0430*/ 	.word	0x00007e90
        /*0434*/ 	.word	0x00000098
        /*0438*/ 	.word	0x00000000
        /*043c*/ 	.short	0x0101
        /*043e*/ 	.byte	0x3f
	.zero		1


	//   ....[43]....
        /*0440*/ 	.word	0x000088f0
        /*0444*/ 	.word	0x000000ff
        /*0448*/ 	.word	0x00028c50
        /*044c*/ 	.short	0x010a
        /*044e*/ 	.byte	0x18
	.zero		1


	//   ....[44]....
        /*0450*/ 	.word	0x00008930
        /*0454*/ 	.word	0x000000ff
        /*0458*/ 	.word	0x00028c50
        /*045c*/ 	.short	0x010a
        /*045e*/ 	.byte	0x18
	.zero		1


	//   ....[45]....
        /*0460*/ 	.word	0x00008bc0
        /*0464*/ 	.word	0x000000a8
        /*0468*/ 	.word	0x00000000
        /*046c*/ 	.short	0x0101
        /*046e*/ 	.byte	0x3f
	.zero		1


	//   ....[46]....
        /*0470*/ 	.word	0x0000a810
        /*0474*/ 	.word	0x000000ff
        /*0478*/ 	.word	0x00000000
        /*047c*/ 	.short	0x0101
        /*047e*/ 	.byte	0x05
	.zero		1


	//   ....[47]....
        /*0480*/ 	.word	0x0000bee0
        /*0484*/ 	.word	0x00000008
        /*0488*/ 	.word	0x00028c40
        /*048c*/ 	.short	0x010a
        /*048e*/ 	.byte	0x3f
	.zero		1


	//   ....[48]....
        /*0490*/ 	.word	0x0000c1c0
        /*0494*/ 	.word	0x000000ff
        /*0498*/ 	.word	0x00028c20
        /*049c*/ 	.short	0x010a
        /*049e*/ 	.byte	0x25
	.zero		1


	//   ....[49]....
        /*04a0*/ 	.word	0x0000c260
        /*04a4*/ 	.word	0x00000008
        /*04a8*/ 	.word	0x00028c60
        /*04ac*/ 	.short	0x010a
        /*04ae*/ 	.byte	0x3f
	.zero		1


	//   ....[50]....
        /*04b0*/ 	.word	0x0000c8c0
        /*04b4*/ 	.word	0x00000002
        /*04b8*/ 	.word	0x00028c40
        /*04bc*/ 	.short	0x010a
        /*04be*/ 	.byte	0x3f
	.zero		1


	//   ....[51]....
        /*04c0*/ 	.word	0x0000ca30
        /*04c4*/ 	.word	0x00000002
        /*04c8*/ 	.word	0x00028c60
        /*04cc*/ 	.short	0x010a
        /*04ce*/ 	.byte	0x3f
	.zero		1


	//   ....[52]....
        /*04d0*/ 	.word	0x0000d040
        /*04d4*/ 	.word	0x00000003
        /*04d8*/ 	.word	0x00028c40
        /*04dc*/ 	.short	0x010a
        /*04de*/ 	.byte	0x3f
	.zero		1


	//   ....[53]....
        /*04e0*/ 	.word	0x0000d1b0
        /*04e4*/ 	.word	0x00000003
        /*04e8*/ 	.word	0x00028c60
        /*04ec*/ 	.short	0x010a
        /*04ee*/ 	.byte	0x3f
	.zero		1


	//   ....[54]....
        /*04f0*/ 	.word	0x0000d760
        /*04f4*/ 	.word	0x00000002
        /*04f8*/ 	.word	0x00028c40
        /*04fc*/ 	.short	0x010a
        /*04fe*/ 	.byte	0x3f
	.zero		1


	//   ....[55]....
        /*0500*/ 	.word	0x0000d8d0
        /*0504*/ 	.word	0x00000002
        /*0508*/ 	.word	0x00028c60
        /*050c*/ 	.short	0x010a
        /*050e*/ 	.byte	0x3f
	.zero		1


	//   ....[56]....
        /*0510*/ 	.word	0x0000dfa0
        /*0514*/ 	.word	0x00000007
        /*0518*/ 	.word	0x00028c20
        /*051c*/ 	.short	0x010a
        /*051e*/ 	.byte	0x3f
	.zero		1


	//   ....[57]....
        /*0520*/ 	.word	0x0000e0f0
        /*0524*/ 	.word	0x00000005
        /*0528*/ 	.word	0x00000000
        /*052c*/ 	.short	0x010a
        /*052e*/ 	.byte	0x3f
	.zero		1


	//   ....[58]....
        /*0530*/ 	.word	0x0000e160
        /*0534*/ 	.word	0x00000003
        /*0538*/ 	.word	0x00000000
        /*053c*/ 	.short	0x010a
        /*053e*/ 	.byte	0x3f
	.zero		1


	//   ....[59]....
        /*0540*/ 	.word	0x0000e1c0
        /*0544*/ 	.word	0x00000005
        /*0548*/ 	.word	0x00000000
        /*054c*/ 	.short	0x010a
        /*054e*/ 	.byte	0x3f
	.zero		1


	//   ....[60]....
        /*0550*/ 	.word	0x0000e1f0
        /*0554*/ 	.word	0x00000003
        /*0558*/ 	.word	0x00000000
        /*055c*/ 	.short	0x010a
        /*055e*/ 	.byte	0x3f
	.zero		1


	//   ....[61]....
        /*0560*/ 	.word	0x0000e260
        /*0564*/ 	.word	0x00000003
        /*0568*/ 	.word	0x00028c50
        /*056c*/ 	.short	0x010a
        /*056e*/ 	.byte	0x3f
	.zero		1


	//   ....[62]....
        /*0570*/ 	.word	0x0000e2c0
        /*0574*/ 	.word	0x00000004
        /*0578*/ 	.word	0x00028c50
        /*057c*/ 	.short	0x010a
        /*057e*/ 	.byte	0x3f
	.zero		1


	//   ....[63]....
        /*0580*/ 	.word	0x0000e320
        /*0584*/ 	.word	0x00000003
        /*0588*/ 	.word	0x00028c00
        /*058c*/ 	.short	0x010a
        /*058e*/ 	.byte	0x3f
	.zero		1


	//   ....[64]....
        /*0590*/ 	.word	0x0000e370
        /*0594*/ 	.word	0x00000007
        /*0598*/ 	.word	0x00028c30
        /*059c*/ 	.short	0x010a
        /*059e*/ 	.byte	0x3f
	.zero		1


	//   ....[65]....
        /*05a0*/ 	.word	0x0000e3c0
        /*05a4*/ 	.word	0x00000007
        /*05a8*/ 	.word	0x00028c50
        /*05ac*/ 	.short	0x010a
        /*05ae*/ 	.byte	0x3f
	.zero		1


	//   ....[66]....
        /*05b0*/ 	.word	0x0000e420
        /*05b4*/ 	.word	0x00000004
        /*05b8*/ 	.word	0x00028c30
        /*05bc*/ 	.short	0x010a
        /*05be*/ 	.byte	0x3f
	.zero		1


	//   ....[67]....
        /*05c0*/ 	.word	0x0000e470
        /*05c4*/ 	.word	0x000000aa
        /*05c8*/ 	.word	0x00028c50
        /*05cc*/ 	.short	0x010a
        /*05ce*/ 	.byte	0x3f
	.zero		1


	//   ....[68]....
        /*05d0*/ 	.word	0x0000e4d0
        /*05d4*/ 	.word	0x00000004
        /*05d8*/ 	.word	0x00028c30
        /*05dc*/ 	.short	0x010a
        /*05de*/ 	.byte	0x3f
	.zero		1


	//   ....[69]....
        /*05e0*/ 	.word	0x0000e520
        /*05e4*/ 	.word	0x000000a8
        /*05e8*/ 	.word	0x00028c50
        /*05ec*/ 	.short	0x010a
        /*05ee*/ 	.byte	0x3f
	.zero		1


	//   ....[70]....
        /*05f0*/ 	.word	0x0000e6a0
        /*05f4*/ 	.word	0x00000008
        /*05f8*/ 	.word	0x00028c40
        /*05fc*/ 	.short	0x010a
        /*05fe*/ 	.byte	0x3f
	.zero		1


	//   ....[71]....
        /*0600*/ 	.word	0x0000e700
        /*0604*/ 	.word	0x00000008
        /*0608*/ 	.word	0x00028c20
        /*060c*/ 	.short	0x010a
        /*060e*/ 	.byte	0x3f
	.zero		1


	//   ....[72]....
        /*0610*/ 	.word	0x0000e750
        /*0614*/ 	.word	0x00000008
        /*0618*/ 	.word	0x00028c60
        /*061c*/ 	.short	0x010a
        /*061e*/ 	.byte	0x3f
	.zero		1


	//   ....[73]....
        /*0620*/ 	.word	0x0000e7a0
        /*0624*/ 	.word	0x00000002
        /*0628*/ 	.word	0x00028c40
        /*062c*/ 	.short	0x010a
        /*062e*/ 	.byte	0x3f
	.zero		1


	//   ....[74]....
        /*0630*/ 	.word	0x0000e7f0
        /*0634*/ 	.word	0x00000002
        /*0638*/ 	.word	0x00028c60
        /*063c*/ 	.short	0x010a
        /*063e*/ 	.byte	0x3f
	.zero		1


	//   ....[75]....
        /*0640*/ 	.word	0x0000e840
        /*0644*/ 	.word	0x00000003
        /*0648*/ 	.word	0x00028c40
        /*064c*/ 	.short	0x010a
        /*064e*/ 	.byte	0x3f
	.zero		1


	//   ....[76]....
        /*0650*/ 	.word	0x0000e890
        /*0654*/ 	.word	0x00000003
        /*0658*/ 	.word	0x00028c60
        /*065c*/ 	.short	0x010a
        /*065e*/ 	.byte	0x3f
	.zero		1


	//   ....[77]....
        /*0660*/ 	.word	0x0000e8e0
        /*0664*/ 	.word	0x00000002
        /*0668*/ 	.word	0x00028c40
        /*066c*/ 	.short	0x010a
        /*066e*/ 	.byte	0x3f
	.zero		1


	//   ....[78]....
        /*0670*/ 	.word	0x0000e930
        /*0674*/ 	.word	0x00000002
        /*0678*/ 	.word	0x00028c60
        /*067c*/ 	.short	0x010a
        /*067e*/ 	.byte	0x3f
	.zero		1


	//   ....[79]....
        /*0680*/ 	.word	0x0000ea10
        /*0684*/ 	.word	0x00000007
        /*0688*/ 	.word	0x00028c20
        /*068c*/ 	.short	0x010a
        /*068e*/ 	.byte	0x3f
	.zero		1


	//   ....[80]....
        /*0690*/ 	.word	0x0000ea60
        /*0694*/ 	.word	0x00000005
        /*0698*/ 	.word	0x00000000
        /*069c*/ 	.short	0x010a
        /*069e*/ 	.byte	0x3f
	.zero		1


	//   ....[81]....
        /*06a0*/ 	.word	0x0000eab0
        /*06a4*/ 	.word	0x00000003
        /*06a8*/ 	.word	0x00000000
        /*06ac*/ 	.short	0x010a
        /*06ae*/ 	.byte	0x3f
	.zero		1


	//   ....[82]....
        /*06b0*/ 	.word	0x0000eb00
        /*06b4*/ 	.word	0x00000005
        /*06b8*/ 	.word	0x00000000
        /*06bc*/ 	.short	0x010a
        /*06be*/ 	.byte	0x3f
	.zero		1


	//----- nvinfo : EIATTR_NUM_MBARRIERS
	.align		4
.L_491:
        /*06c0*/ 	.byte	0x03, 0x38
        /*06c2*/ 	.short	0x0016


	//----- nvinfo : EIATTR_EXIT_INSTR_OFFSETS
	.align		4
        /*06c4*/ 	.byte	0x04, 0x1c
        /*06c6*/ 	.short	(.L_493 - .L_492)


	//   ....[0]....
.L_492:
        /*06c8*/ 	.word	0x00000a20


	//   ....[1]....
        /*06cc*/ 	.word	0x0000b110


	//   ....[2]....
        /*06d0*/ 	.word	0x0000b170


	//   ....[3]....
        /*06d4*/ 	.word	0x0000e010


	//   ....[4]....
        /*06d8*/ 	.word	0x0000e240


	//----- nvinfo : EIATTR_MAX_THREADS
	.align		4
.L_493:
        /*06dc*/ 	.byte	0x04, 0x05
        /*06de*/ 	.short	(.L_495 - .L_494)
.L_494:
        /*06e0*/ 	.word	0x00000180
        /*06e4*/ 	.word	0x00000001
        /*06e8*/ 	.word	0x00000001


	//----- nvinfo : EIATTR_CRS_STACK_SIZE
	.align		4
.L_495:
        /*06ec*/ 	.byte	0x04, 0x1e
        /*06ee*/ 	.short	(.L_497 - .L_496)
.L_496:
        /*06f0*/ 	.word	0x00000000


	//----- nvinfo : EIATTR_CBANK_PARAM_SIZE
	.align		4
.L_497:
        /*06f4*/ 	.byte	0x03, 0x19
        /*06f6*/ 	.short	0x0bf0


	//----- nvinfo : EIATTR_PARAM_CBANK
	.align		4
        /*06f8*/ 	.byte	0x04, 0x0a
        /*06fa*/ 	.short	(.L_499 - .L_498)
	.align		4
.L_498:
        /*06fc*/ 	.word	index@(.nv.constant0._ZN7cutlass13device_kernelIN5flash11enable_sm90INS1_16FlashAttnFwdSm90INS1_25CollectiveMainloopFwdSm90ILi2EN4cute5tupleIJNS5_1CILi1EEES8_S8_EEENS6_IJNS7_ILi64EEESA_SA_EEELi512ENS_6half_tEfNS_4arch4Sm90ELb1ELb0ELb1ELb0ELb0ELb0ELb0ELb0ELb0ELb0ELb0ELb0EEENS1_21CollectiveEpilogueFwdINS6_IJSA_NS7_ILi512EEESA_EEES9_SC_SE_Li256ELb0ELb0ELb0ELb0EEENS1_30DynamicPersistentTileSchedulerILi256ELi32ELb0ELb0ELb1EEEEEEEEEvNT_6ParamsE)
        /*0700*/ 	.short	0x0210
        /*0702*/ 	.short	0x0bf0


	//----- nvinfo : EIATTR_SW_WAR
	.align		4
.L_499:
        /*0704*/ 	.byte	0x04, 0x36
        /*0706*/ 	.short	(.L_501 - .L_500)
.L_500:
        /*0708*/ 	.word	0x00000008
.L_501:


//--------------------- .nv.info._ZN7cutlass13device_kernelIN5flash11enable_sm90INS1_16FlashAttnFwdSm90INS1_25CollectiveMainloopFwdSm90ILi2EN4cute5tupleIJNS5_1CILi1EEES8_S8_EEENS6_IJNS7_ILi64EEESA_SA_EEELi512ENS_6half_tEfNS_4arch4Sm90ELb1ELb0ELb1ELb0ELb0ELb0ELb1ELb0ELb0ELb0ELb0ELb0EEENS1_21CollectiveEpilogueFwdINS6_IJSA_NS7_ILi512EEESA_EEES9_SC_SE_Li256ELb0ELb0ELb0ELb0EEENS1_30DynamicPersistentTileSchedulerILi256ELi32ELb0ELb0ELb1EEEEEEEEEvNT_6ParamsE --------------------------
	.section	.nv.info._ZN7cutlass13device_kernelIN5flash11enable_sm90INS1_16FlashAttnFwdSm90INS1_25CollectiveMainloopFwdSm90ILi2EN4cute5tupleIJNS5_1CILi1EEES8_S8_EEENS6_IJNS7_ILi64EEESA_SA_EEELi512ENS_6half_tEfNS_4arch4Sm90ELb1ELb0ELb1ELb0ELb0ELb0ELb1ELb0ELb0ELb0ELb0ELb0EEENS1_21CollectiveEpilogueFwdINS6_IJSA_NS7_ILi512EEESA_EEES9_SC_SE_Li256ELb0ELb0ELb0ELb0EEENS1_30DynamicPersistentTileSchedulerILi256ELi32ELb0ELb0ELb1EEEEEEEEEvNT_6ParamsE,"",@"SHT_CUDA_INFO"
	.sectionflags	@""
	.align	4


	//----- nvinfo : EIATTR_CUDA_API_VERSION
	.align		4
        /*0000*/ 	.byte	0x04, 0x37
        /*0002*/ 	.short	(.L_503 - .L_502)
.L_502:
        /*0004*/ 	.word	0x00000082


	//----- nvinfo : EIATTR_KPARAM_INFO
	.align		4
.L_503:
        /*0008*/ 	.byte	0x04, 0x17
        /*000a*/ 	.short	(.L_505 - .L_504)
.L_504:
        /*000c*/ 	.word	0x00000000
        /*0010*/ 	.short	0x0000
        /*0012*/ 	.short	0x0070
        /*0014*/ 	.byte	0x00, 0xf0, 0x01, 0x32


	//----- nvinfo : EIATTR_SPARSE_MMA_MASK
	.align		4
.L_505:
        /*0018*/ 	.byte	0x03, 0x50
        /*001a*/ 	.short	0x0000


	//----- nvinfo : EIATTR_MAXREG_COUNT
	.align		4
        /*001c*/ 	.byte	0x03, 0x1b
        /*001e*/ 	.short	0x00a8


	//----- nvinfo : EIATTR_NUM_BARRIERS
	.align		4
        /*0020*/ 	.byte	0x02, 0x4c
        /*0022*/ 	.byte	0x10
	.zero		1


	//----- nvinfo : EIATTR_EXTERNS
	.align		4
        /*0024*/ 	.byte	0x04, 0x0f
        /*0026*/ 	.short	(.L_507 - .L_506)


	//   ....[0]....
	.align		4
.L_506:
        /*0028*/ 	.word	index@(__assertfail)


	//----- nvinfo : EIATTR_ANNOTATIONS
	.align		4
.L_507:
        /*002c*/ 	.byte	0x04, 0x55
        /*002e*/ 	.short	(.L_509 - .L_508)


	//   ....[0]....
.L_508:
        /*0030*/ 	.word	0x00000001
        /*0034*/ 	.byte	0x90, 0x09, 0x00, 0x00, 0x01, 0x00, 0x00, 0x00, 0xb0, 0x0a, 0x00, 0x00, 0x01, 0x00, 0x00, 0x00
        /*0044*/ 	.byte	0xe0, 0x1f, 0x01, 0x00


	//----- nvinfo : EIATTR_MERCURY_ISA_VERSION
	.align		4
.L_509:
        /*0048*/ 	.byte	0x03, 0x5f
        /*004a*/ 	.short	0x0101


	//----- nvinfo : EIATTR_INT_WARP_WIDE_INSTR_OFFSETS
	.align		4
        /*004c*/ 	.byte	0x04, 0x31
        /*004e*/ 	.short	(.L_511 - .L_510)


	//   ....[0]....
.L_510:
        /*0050*/ 	.word	0x000001c0


	//   ....[1]....
        /*0054*/ 	.word	0x000001f0


	//   ....[2]....
        /*0058*/ 	.word	0x00000200


	//   ....[3]....
        /*005c*/ 	.word	0x00000270


	//   ....[4]....
        /*0060*/ 	.word	0x0000f300


	//   ....[5]....
        /*0064*/ 	.word	0x0000f390


	//   ....[6]....
        /*0068*/ 	.word	0x0000f880


	//   ....[7]....
        /*006c*/ 	.word	0x00011cc0


	//   ....[8]....
        /*0070*/ 	.word	0x00011d50


	//----- nvinfo : EIATTR_COOP_GROUP_MASK_REGIDS
	.align		4
.L_511:
        /*0074*/ 	.byte	0x04, 0x29
        /*0076*/ 	.short	(.L_513 - .L_512)


	//   ....[0]....
.L_512:
        /*0078*/ 	.word	0xffffffff


	//   ....[1]....
        /*007c*/ 	.word	0xffffffff


	//   ....[2]....
        /*0080*/ 	.word	0xffffffff


	//   ....[3]....
        /*0084*/ 	.word	0xffffffff


	//   ....[4]....
        /*0088*/ 	.word	0xffffffff


	//   ....[5]....
        /*008c*/ 	.word	0xffffffff


	//   ....[6]....
        /*0090*/ 	.word	0xffffffff


	//   ....[7]....
        /*0094*/ 	.word	0xffffffff


	//   ....[8]....
        /*0098*/ 	.word	0xffffffff


	//   ....[9]....
        /*009c*/ 	.word	0xffffffff


	//   ....[10]....
        /*00a0*/ 	.word	0xffffffff


	//   ....[11]....
        /*00a4*/ 	.word	0xffffffff


	//   ....[12]....
        /*00a8*/ 	.word	0xffffffff


	//   ....[13]....
        /*00ac*/ 	.word	0xffffffff


	//   ....[14]....
        /*00b0*/ 	.word	0xffffffff


	//   ....[15]....
        /*00b4*/ 	.word	0xffffffff


	//   ....[16]....
        /*00b8*/ 	.word	0xffffffff


	//   ....[17]....
        /*00bc*/ 	.word	0xffffffff


	//   ....[18]....
        /*00c0*/ 	.word	0xffffffff


	//   ....[19]....
        /*00c4*/ 	.word	0xffffffff


	//   ....[20]....
        /*00c8*/ 	.word	0xffffffff


	//   ....[21]....
        /*00cc*/ 	.word	0xffffffff


	//   ....[22]....
        /*00d0*/ 	.word	0xffffffff


	//   ....[23]....
        /*00d4*/ 	.word	0xffffffff


	//   ....[24]....
        /*00d8*/ 	.word	0xffffffff


	//   ....[25]....
        /*00dc*/ 	.word	0xffffffff


	//   ....[26]....
        /*00e0*/ 	.word	0xffffffff


	//   ....[27]....
        /*00e4*/ 	.word	0xffffffff


	//   ....[28]....
        /*00e8*/ 	.word	0xffffffff


	//   ....[29]....
        /*00ec*/ 	.word	0xffffffff


	//   ....[30]....
        /*00f0*/ 	.word	0xffffffff


	//   ....[31]....
        /*00f4*/ 	.word	0xffffffff


	//   ....[32]....
        /*00f8*/ 	.word	0xffffffff


	//   ....[33]....
        /*00fc*/ 	.word	0xffffffff


	//   ....[34]....
        /*0100*/ 	.word	0xffffffff


	//   ....[35]....
        /*0104*/ 	.word	0xffffffff


	//   ....[36]....
        /*0108*/ 	.word	0x0500000f


	//   ....[37]....
        /*010c*/ 	.word	0x0500000f


	//----- nvinfo : EIATTR_COOP_GROUP_INSTR_OFFSETS
	.align		4
.L_513:
        /*0110*/ 	.byte	0x04, 0x28
        /*0112*/ 	.short	(.L_515 - .L_514)


	//   ....[0]....
.L_514:
        /*0114*/ 	.word	0x00000070


	//   ....[1]....
        /*0118*/ 	.word	0x000001d0


	//   ....[2]....
        /*011c*/ 	.word	0x00000220


	//   ....[3]....
        /*0120*/ 	.word	0x000003f0


	//   ....[4]....
        /*0124*/ 	.word	0x00000550


	//   ....[5]....
        /*0128*/ 	.word	0x00000670


	//   ....[6]....
        /*012c*/ 	.word	0x000007d0


	//   ....[7]....
        /*0130*/ 	.word	0x000017e0


	//   ....[8]....
        /*0134*/ 	.word	0x00002f40


	//   ....[9]....
        /*0138*/ 	.word	0x00003f00


	//   ....[10]....
        /*013c*/ 	.word	0x00005290


	//   ....[11]....
        /*0140*/ 	.word	0x00005360


	//   ....[12]....
        /*0144*/ 	.word	0x00005790


	//   ....[13]....
        /*0148*/ 	.word	0x00005830


	//   ....[14]....
        /*014c*/ 	.word	0x00006050


	//   ....[15]....
        /*0150*/ 	.word	0x00006d00


	//   ....[16]....
        /*0154*/ 	.word	0x00007f10


	//   ....[17]....
        /*0158*/ 	.word	0x00007fa0


	//   ....[18]....
        /*015c*/ 	.word	0x000083a0


	//   ....[19]....
        /*0160*/ 	.word	0x000084f0


	//   ....[20]....
        /*0164*/ 	.word	0x00009690


	//   ....[21]....
        /*0168*/ 	.word	0x0000a340


	//   ....[22]....
        /*016c*/ 	.word	0x0000b2e0


	//   ....[23]....
        /*0170*/ 	.word	0x0000b350


	//   ....[24]....
        /*0174*/ 	.word	0x0000b6e0


	//   ....[25]....
        /*0178*/ 	.word	0x0000b8b0


	//   ....[26]....
        /*017c*/ 	.word	0x0000c7e0


	//   ....[27]....
        /*0180*/ 	.word	0x0000c840


	//   ....[28]....
        /*0184*/ 	.word	0x0000c880


	//   ....[29]....
        /*0188*/ 	.word	0x0000c8f0


	//   ....[30]....
        /*018c*/ 	.word	0x0000c910


	//   ....[31]....
        /*0190*/ 	.word	0x0000d370


	//   ....[32]....
        /*0194*/ 	.word	0x0000e120


	//   ....[33]....
        /*0198*/ 	.word	0x0000ed90


	//   ....[34]....
        /*019c*/ 	.word	0x00011dd0


	//   ....[35]....
        /*01a0*/ 	.word	0x00011f80


	//   ....[36]....
        /*01a4*/ 	.word	0x00012520


	//   ....[37]....
        /*01a8*/ 	.word	0x00012900


	//----- nvinfo : EIATTR_REG_RECONFIG
	.align		4
.L_515:
        /*01ac*/ 	.byte	0x01, 0x54
	.zero		2


	//----- nvinfo : EIATTR_SYSCALL_OFFSETS
	.align		4
        /*01b0*/ 	.byte	0x04, 0x46
        /*01b2*/ 	.short	(.L_517 - .L_516)


	//   ....[0]....
.L_516:
        /*01b4*/ 	.word	0x00003100


	//   ....[1]....
        /*01b8*/ 	.word	0x0000f520


	//   ....[2]....
        /*01bc*/ 	.word	0x0000f660


	//   ....[3]....
        /*01c0*/ 	.word	0x0000f760


	//----- nvinfo : EIATTR_MBARRIER_INSTR_OFFSETS
	.align		4
.L_517:
        /*01c4*/ 	.byte	0x04, 0x39
        /*01c6*/ 	.short	(.L_519 - .L_518)


	//   ....[0]....
.L_518:
        /*01c8*/ 	.word	0x000002d0
        /*01cc*/ 	.word	0x000000ff
        /*01d0*/ 	.word	0x00038800
        /*01d4*/ 	.short	0x0100
        /*01d6*/ 	.byte	0x06
	.zero		1


	//   ....[1]....
        /*01d8*/ 	.word	0x000002e0
        /*01dc*/ 	.word	0x000000ff
        /*01e0*/ 	.word	0x00038810
        /*01e4*/ 	.short	0x0100
        /*01e6*/ 	.byte	0x06
	.zero		1


	//   ....[2]....
        /*01e8*/ 	.word	0x000002f0
        /*01ec*/ 	.word	0x000000ff
        /*01f0*/ 	.word	0x00038820
        /*01f4*/ 	.short	0x0100
        /*01f6*/ 	.byte	0x06
	.zero		1


	//   ....[3]....
        /*01f8*/ 	.word	0x000003a0
        /*01fc*/ 	.word	0x000000ff
        /*0200*/ 	.word	0x00038830
        /*0204*/ 	.short	0x0100
        /*0206*/ 	.byte	0x06
	.zero		1


	//   ....[4]....
        /*0208*/ 	.word	0x000003b0
        /*020c*/ 	.word	0x000000ff
        /*0210*/ 	.word	0x00038840
        /*0214*/ 	.short	0x0100
        /*0216*/ 	.byte	0x06
	.zero		1


	//   ....[5]....
        /*0218*/ 	.word	0x000003c0
        /*021c*/ 	.word	0x000000ff
        /*0220*/ 	.word	0x00038838
        /*0224*/ 	.short	0x0100
        /*0226*/ 	.byte	0x06
	.zero		1


	//   ....[6]....
        /*0228*/ 	.word	0x000003d0
        /*022c*/ 	.word	0x000000ff
        /*0230*/ 	.word	0x00038848
        /*0234*/ 	.short	0x0100
        /*0236*/ 	.byte	0x06
	.zero		1


	//   ....[7]....
        /*0238*/ 	.word	0x00000500
        /*023c*/ 	.word	0x000000ff
        /*0240*/ 	.word	0x00038850
        /*0244*/ 	.short	0x0100
        /*0246*/ 	.byte	0x08
	.zero		1


	//   ....[8]....
        /*0248*/ 	.word	0x00000510
        /*024c*/ 	.word	0x000000ff
        /*0250*/ 	.word	0x00038860
        /*0254*/ 	.short	0x0100
        /*0256*/ 	.byte	0x08
	.zero		1


	//   ....[9]....
        /*0258*/ 	.word	0x00000520
        /*025c*/ 	.word	0x000000ff
        /*0260*/ 	.word	0x00038858
        /*0264*/ 	.short	0x0100
        /*0266*/ 	.byte	0x08
	.zero		1


	//   ....[10]....
        /*0268*/ 	.word	0x00000530
        /*026c*/ 	.word	0x000000ff
        /*0270*/ 	.word	0x00038868
        /*0274*/ 	.short	0x0100
        /*0276*/ 	.byte	0x08
	.zero		1


	//   ....[11]....
        /*0278*/ 	.word	0x00000620
        /*027c*/ 	.word	0x000000ff
        /*0280*/ 	.word	0x00038870
        /*0284*/ 	.short	0x0100
        /*0286*/ 	.byte	0x06
	.zero		1


	//   ....[12]....
        /*0288*/ 	.word	0x00000630
        /*028c*/ 	.word	0x000000ff
        /*0290*/ 	.word	0x00038880
        /*0294*/ 	.short	0x0100
        /*0296*/ 	.byte	0x06
	.zero		1


	//   ....[13]....
        /*0298*/ 	.word	0x00000640
        /*029c*/ 	.word	0x000000ff
        /*02a0*/ 	.word	0x00038878
        /*02a4*/ 	.short	0x0100
        /*02a6*/ 	.byte	0x06
	.zero		1


	//   ....[14]....
        /*02a8*/ 	.word	0x00000650
        /*02ac*/ 	.word	0x000000ff
        /*02b0*/ 	.word	0x00038888
        /*02b4*/ 	.short	0x0100
        /*02b6*/ 	.byte	0x06
	.zero		1


	//   ....[15]....
        /*02b8*/ 	.word	0x00000780
        /*02bc*/ 	.word	0x000000ff
        /*02c0*/ 	.word	0x00038890
        /*02c4*/ 	.short	0x0100
        /*02c6*/ 	.byte	0x08
	.zero		1


	//   ....[16]....
        /*02c8*/ 	.word	0x00000790
        /*02cc*/ 	.word	0x000000ff
        /*02d0*/ 	.word	0x000388a0
        /*02d4*/ 	.short	0x0100
        /*02d6*/ 	.byte	0x08
	.zero		1


	//   ....[17]....
        /*02d8*/ 	.word	0x000007a0
        /*02dc*/ 	.word	0x000000ff
        /*02e0*/ 	.word	0x00038898
        /*02e4*/ 	.short	0x0100
        /*02e6*/ 	.byte	0x08
	.zero		1


	//   ....[18]....
        /*02e8*/ 	.word	0x000007b0
        /*02ec*/ 	.word	0x000000ff
        /*02f0*/ 	.word	0x000388a8
        /*02f4*/ 	.short	0x0100
        /*02f6*/ 	.byte	0x08
	.zero		1


	//   ....[19]....
        /*02f8*/ 	.word	0x000008e0
        /*02fc*/ 	.word	0x000000ff
        /*0300*/ 	.word	0x000388b0
        /*0304*/ 	.short	0x0100
        /*0306*/ 	.byte	0x08
	.zero		1


	//   ....[20]....
        /*0308*/ 	.word	0x000008f0
        /*030c*/ 	.word	0x000000ff
        /*0310*/ 	.word	0x000388c0
        /*0314*/ 	.short	0x0100
        /*0316*/ 	.byte	0x08
	.zero		1


	//   ....[21]....
        /*0318*/ 	.word	0x00000900
        /*031c*/ 	.word	0x000000ff
        /*0320*/ 	.word	0x000388b8
        /*0324*/ 	.short	0x0100
        /*0326*/ 	.byte	0x08
	.zero		1


	//   ....[22]....
        /*0328*/ 	.word	0x00000910
        /*032c*/ 	.word	0x000000ff
        /*0330*/ 	.word	0x000388c8
        /*0334*/ 	.short	0x0100
        /*0336*/ 	.byte	0x08
	.zero		1


	//   ....[23]....
        /*0338*/ 	.word	0x00001b50
        /*033c*/ 	.word	0x00000004
        /*0340*/ 	.word	0x00000000
        /*0344*/ 	.short	0x0101
        /*0346*/ 	.byte	0x3f
	.zero		1


	//   ....[24]....
        /*0348*/ 	.word	0x00002620
        /*034c*/ 	.word	0x00000004
        /*0350*/ 	.word	0x00000000
        /*0354*/ 	.short	0x0101
        /*0356*/ 	.byte	0x3f
	.zero		1


	//   ....[25]....
        /*0358*/ 	.word	0x00003180
        /*035c*/ 	.word	0x000000ff
        /*0360*/ 	.word	0x00038800
        /*0364*/ 	.short	0x010a
        /*0366*/ 	.byte	0x25
	.zero		1


	//   ....[26]....
        /*0368*/ 	.word	0x000031e0
        /*036c*/ 	.word	0x00000005
        /*0370*/ 	.word	0x00038830
        /*0374*/ 	.short	0x010a
        /*0376*/ 	.byte	0x3f
	.zero		1


	//   ....[27]....
        /*0378*/ 	.word	0x00003220
        /*037c*/ 	.word	0x00000005
        /*0380*/ 	.word	0x00038830
        /*0384*/ 	.short	0x010a
        /*0386*/ 	.byte	0x3f
	.zero		1


	//   ....[28]....
        /*0388*/ 	.word	0x000034a0
        /*038c*/ 	.word	0x000000ff
        /*0390*/ 	.word	0x00038810
        /*0394*/ 	.short	0x010a
        /*0396*/ 	.byte	0x25
	.zero		1


	//   ....[29]....
        /*0398*/ 	.word	0x000034e0
        /*039c*/ 	.word	0x00000005
        /*03a0*/ 	.word	0x00038850
        /*03a4*/ 	.short	0x010a
        /*03a6*/ 	.byte	0x3f
	.zero		1


	//   ....[30]....
        /*03a8*/ 	.word	0x000035c0
        /*03ac*/ 	.word	0x00000005
        /*03b0*/ 	.word	0x00038850
        /*03b4*/ 	.short	0x010a
        /*03b6*/ 	.byte	0x3f
	.zero		1


	//   ....[31]....
        /*03b8*/ 	.word	0x00005aa0
        /*03bc*/ 	.word	0x00000018
        /*03c0*/ 	.word	0x00000000
        /*03c4*/ 	.short	0x0101
        /*03c6*/ 	.byte	0x3f
	.zero		1


	//   ....[32]....
        /*03c8*/ 	.word	0x00006070
        /*03cc*/ 	.word	0x00000005
        /*03d0*/ 	.word	0x00000000
        /*03d4*/ 	.short	0x0101
        /*03d6*/ 	.byte	0x3f
	.zero		1


	//   ....[33]....
        /*03d8*/ 	.word	0x00006180
        /*03dc*/ 	.word	0x0000000a
        /*03e0*/ 	.word	0x00038830
        /*03e4*/ 	.short	0x010a
        /*03e6*/ 	.byte	0x3f
	.zero		1


	//   ....[34]....
        /*03e8*/ 	.word	0x000061d0
        /*03ec*/ 	.word	0x0000000a
        /*03f0*/ 	.word	0x00038830
        /*03f4*/ 	.short	0x010a
        /*03f6*/ 	.byte	0x3f
	.zero		1


	//   ....[35]....
        /*03f8*/ 	.word	0x00006350
        /*03fc*/ 	.word	0x0000000a
        /*0400*/ 	.word	0x00038850
        /*0404*/ 	.short	0x010a
        /*0406*/ 	.byte	0x3f
	.zero		1


	//   ....[36]....
        /*0408*/ 	.word	0x00006390
        /*040c*/ 	.word	0x0000000a
        /*0410*/ 	.word	0x00038850
        /*0414*/ 	.short	0x010a
        /*0416*/ 	.byte	0x3f
	.zero		1


	//   ....[37]....
        /*0418*/ 	.word	0x000087b0
        /*041c*/ 	.word	0x0000000e
        /*0420*/ 	.word	0x00000000
        /*0424*/ 	.short	0x0101
        /*0426*/ 	.byte	0x3f
	.zero		1


	//   ....[38]....
        /*0428*/ 	.word	0x000096b0
        /*042c*/ 	.word	0x0000000a
        /*0430*/ 	.word	0x00000000
        /*0434*/ 	.short	0x0101
        /*0436*/ 	.byte	0x3f
	.zero		1


	//   ....[39]....
        /*0438*/ 	.word	0x00009800
        /*043c*/ 	.word	0x00000009
        /*0440*/ 	.word	0x00038830
        /*0444*/ 	.short	0x010a
        /*0446*/ 	.byte	0x3f
	.zero		1


	//   ....[40]....
        /*0448*/ 	.word	0x00009850
        /*044c*/ 	.word	0x00000009
        /*0450*/ 	.word	0x00038830
        /*0454*/ 	.short	0x010a
        /*0456*/ 	.byte	0x3f
	.zero		1


	//   ....[41]....
        /*0458*/ 	.word	0x000099d0
        /*045c*/ 	.word	0x00000009
        /*0460*/ 	.word	0x00038850
        /*0464*/ 	.short	0x010a
        /*0466*/ 	.byte	0x3f
	.zero		1


	//   ....[42]....
        /*0468*/ 	.word	0x00009a10
        /*046c*/ 	.word	0x00000009
        /*0470*/ 	.word	0x00038850
        /*0474*/ 	.short	0x010a
        /*0476*/ 	.byte	0x3f
	.zero		1


	//   ....[43]....
        /*0478*/ 	.word	0x0000b620
        /*047c*/ 	.word	0x00000098
        /*0480*/ 	.word	0x00000000
        /*0484*/ 	.short	0x0101
        /*0486*/ 	.byte	0x3f
	.zero		1


	//   ....[44]....
        /*0488*/ 	.word	0x0000c800
        /*048c*/ 	.word	0x00000009
        /*0490*/ 	.word	0x00000000
        /*0494*/ 	.short	0x0101
        /*0496*/ 	.byte	0x3f
	.zero		1


	//   ....[45]....
        /*0498*/ 	.word	0x0000e460
        /*049c*/ 	.word	0x000000ff
        /*04a0*/ 	.word	0x00000000
        /*04a4*/ 	.short	0x0101
        /*04a6*/ 	.byte	0x05
	.zero		1


	//   ....[46]....
        /*04a8*/ 	.word	0x0000fb20
        /*04ac*/ 	.word	0x00000008
        /*04b0*/ 	.word	0x00038840
        /*04b4*/ 	.short	0x010a
        /*04b6*/ 	.byte	0x3f
	.zero		1


	//   ....[47]....
        /*04b8*/ 	.word	0x00010150
        /*04bc*/ 	.word	0x000000ff
        /*04c0*/ 	.word	0x00038820
        /*04c4*/ 	.short	0x010a
        /*04c6*/ 	.byte	0x26
	.zero		1


	//   ....[48]....
        /*04c8*/ 	.word	0x000101f0
        /*04cc*/ 	.word	0x00000005
        /*04d0*/ 	.word	0x00038860
        /*04d4*/ 	.short	0x010a
        /*04d6*/ 	.byte	0x3f
	.zero		1


	//   ....[49]....
        /*04d8*/ 	.word	0x00010850
        /*04dc*/ 	.word	0x00000002
        /*04e0*/ 	.word	0x00038840
        /*04e4*/ 	.short	0x010a
        /*04e6*/ 	.byte	0x3f
	.zero		1


	//   ....[50]....
        /*04e8*/ 	.word	0x000109c0
        /*04ec*/ 	.word	0x00000002
        /*04f0*/ 	.word	0x00038860
        /*04f4*/ 	.short	0x010a
        /*04f6*/ 	.byte	0x3f
	.zero		1


	//   ....[51]....
        /*04f8*/ 	.word	0x00010fd0
        /*04fc*/ 	.word	0x00000003
        /*0500*/ 	.word	0x00038840
        /*0504*/ 	.short	0x010a
        /*0506*/ 	.byte	0x3f
	.zero		1


	//   ....[52]....
        /*0508*/ 	.word	0x00011140
        /*050c*/ 	.word	0x00000003
        /*0510*/ 	.word	0x00038860
        /*0514*/ 	.short	0x010a
        /*0516*/ 	.byte	0x3f
	.zero		1


	//   ....[53]....
        /*0518*/ 	.word	0x000116f0
        /*051c*/ 	.word	0x00000002
        /*0520*/ 	.word	0x00038840
        /*0524*/ 	.short	0x010a
        /*0526*/ 	.byte	0x3f
	.zero		1


	//   ....[54]....
        /*0528*/ 	.word	0x00011860
        /*052c*/ 	.word	0x00000002
        /*0530*/ 	.word	0x00038860
        /*0534*/ 	.short	0x010a
        /*0536*/ 	.byte	0x3f
	.zero		1


	//   ....[55]....
        /*0538*/ 	.word	0x00011f30
        /*053c*/ 	.word	0x00000007
        /*0540*/ 	.word	0x00038820
        /*0544*/ 	.short	0x010a
        /*0546*/ 	.byte	0x3f
	.zero		1


	//   ....[56]....
        /*0548*/ 	.word	0x000120a0
        /*054c*/ 	.word	0x00000005
        /*0550*/ 	.word	0x00000000
        /*0554*/ 	.short	0x010a
        /*0556*/ 	.byte	0x3f
	.zero		1


	//   ....[57]....
        /*0558*/ 	.word	0x00012110
        /*055c*/ 	.word	0x00000003
        /*0560*/ 	.word	0x00000000
        /*0564*/ 	.short	0x010a
        /*0566*/ 	.byte	0x3f
	.zero		1


	//   ....[58]....
        /*0568*/ 	.word	0x00012170
        /*056c*/ 	.word	0x00000005
        /*0570*/ 	.word	0x00000000
        /*0574*/ 	.short	0x010a
        /*0576*/ 	.byte	0x3f
	.zero		1


	//   ....[59]....
        /*0578*/ 	.word	0x000121a0
        /*057c*/ 	.word	0x00000003
        /*0580*/ 	.word	0x00000000
        /*0584*/ 	.short	0x010a
        /*0586*/ 	.byte	0x3f
	.zero		1


	//   ....[60]....
        /*0588*/ 	.word	0x00012210
        /*058c*/ 	.word	0x00000000
        /*0590*/ 	.word	0x00038800
        /*0594*/ 	.short	0x010a
        /*0596*/ 	.byte	0x3f
	.zero		1


	//   ....[61]....
        /*0598*/ 	.word	0x00012260
        /*059c*/ 	.word	0x00000005
        /*05a0*/ 	.word	0x00038830
        /*05a4*/ 	.short	0x010a
        /*05a6*/ 	.byte	0x3f
	.zero		1


	//   ....[62]....
        /*05a8*/ 	.word	0x000122c0
        /*05ac*/ 	.word	0x00000004
        /*05b0*/ 	.word	0x00038810
        /*05b4*/ 	.short	0x010a
        /*05b6*/ 	.byte	0x3f
	.zero		1


	//   ....[63]....
        /*05b8*/ 	.word	0x00012310
        /*05bc*/ 	.word	0x00000005
        /*05c0*/ 	.word	0x00038850
        /*05c4*/ 	.short	0x010a
        /*05c6*/ 	.byte	0x3f
	.zero		1


	//   ....[64]....
        /*05c8*/ 	.word	0x00012360
        /*05cc*/ 	.word	0x0000000a
        /*05d0*/ 	.word	0x00038830
        /*05d4*/ 	.short	0x010a
        /*05d6*/ 	.byte	0x3f
	.zero		1


	//   ....[65]....
        /*05d8*/ 	.word	0x000123b0
        /*05dc*/ 	.word	0x0000000a
        /*05e0*/ 	.word	0x00038850
        /*05e4*/ 	.short	0x010a
        /*05e6*/ 	.byte	0x3f
	.zero		1


	//   ....[66]....
        /*05e8*/ 	.word	0x00012400
        /*05ec*/ 	.word	0x00000009
        /*05f0*/ 	.word	0x00038830
        /*05f4*/ 	.short	0x010a
        /*05f6*/ 	.byte	0x3f
	.zero		1


	//   ....[67]....
        /*05f8*/ 	.word	0x00012450
        /*05fc*/ 	.word	0x00000009
        /*0600*/ 	.word	0x00038850
        /*0604*/ 	.short	0x010a
        /*0606*/ 	.byte	0x3f
	.zero		1


	//   ....[68]....
        /*0608*/ 	.word	0x000125d0
        /*060c*/ 	.word	0x00000008
        /*0610*/ 	.word	0x00038840
        /*0614*/ 	.short	0x010a
        /*0616*/ 	.byte	0x3f
	.zero		1


	//   ....[69]....
        /*0618*/ 	.word	0x00012630
        /*061c*/ 	.word	0x00000008
        /*0620*/ 	.word	0x00038820
        /*0624*/ 	.short	0x010a
        /*0626*/ 	.byte	0x3f
	.zero		1


	//   ....[70]....
        /*0628*/ 	.word	0x00012680
        /*062c*/ 	.word	0x00000005
        /*0630*/ 	.word	0x00038860
        /*0634*/ 	.short	0x010a
        /*0636*/ 	.byte	0x3f
	.zero		1


	//   ....[71]....
        /*0638*/ 	.word	0x000126d0
        /*063c*/ 	.word	0x00000002
        /*0640*/ 	.word	0x00038840
        /*0644*/ 	.short	0x010a
        /*0646*/ 	.byte	0x3f
	.zero		1


	//   ....[72]....
        /*0648*/ 	.word	0x00012720
        /*064c*/ 	.word	0x00000002
        /*0650*/ 	.word	0x00038860
        /*0654*/ 	.short	0x010a
        /*0656*/ 	.byte	0x3f
	.zero		1


	//   ....[73]....
        /*0658*/ 	.word	0x00012770
        /*065c*/ 	.word	0x00000003
        /*0660*/ 	.word	0x00038840
        /*0664*/ 	.short	0x010a
        /*0666*/ 	.byte	0x3f
	.zero		1


	//   ....[74]....
        /*0668*/ 	.word	0x000127c0
        /*066c*/ 	.word	0x00000003
        /*0670*/ 	.word	0x00038860
        /*0674*/ 	.short	0x010a
        /*0676*/ 	.byte	0x3f
	.zero		1


	//   ....[75]....
        /*0678*/ 	.word	0x00012810
        /*067c*/ 	.word	0x00000002
        /*0680*/ 	.word	0x00038840
        /*0684*/ 	.short	0x010a
        /*0686*/ 	.byte	0x3f
	.zero		1


	//   ....[76]....
        /*0688*/ 	.word	0x00012860
        /*068c*/ 	.word	0x00000002
        /*0690*/ 	.word	0x00038860
        /*0694*/ 	.short	0x010a
        /*0696*/ 	.byte	0x3f
	.zero		1


	//   ....[77]....
        /*0698*/ 	.word	0x00012940
        /*069c*/ 	.word	0x00000007
        /*06a0*/ 	.word	0x00038820
        /*06a4*/ 	.short	0x010a
        /*06a6*/ 	.byte	0x3f
	.zero		1


	//   ....[78]....
        /*06a8*/ 	.word	0x00012990
        /*06ac*/ 	.word	0x00000005
        /*06b0*/ 	.word	0x00000000
        /*06b4*/ 	.short	0x010a
        /*06b6*/ 	.byte	0x3f
	.zero		1


	//   ....[79]....
        /*06b8*/ 	.word	0x000129e0
        /*06bc*/ 	.word	0x00000003
        /*06c0*/ 	.word	0x00000000
        /*06c4*/ 	.short	0x010a
        /*06c6*/ 	.byte	0x3f
	.zero		1


	//   ....[80]....
        /*06c8*/ 	.word	0x00012a30
        /*06cc*/ 	.word	0x00000005
        /*06d0*/ 	.word	0x00000000
        /*06d4*/ 	.short	0x010a
        /*06d6*/ 	.byte	0x3f
	.zero		1


	//----- nvinfo : EIATTR_NUM_MBARRIERS
	.align		4
.L_519:
        /*06d8*/ 	.byte	0x03, 0x38
        /*06da*/ 	.short	0x0017


	//----- nvinfo : EIATTR_EXIT_INSTR_OFFSETS
	.align		4
        /*06dc*/ 	.byte	0x04, 0x1c
        /*06de*/ 	.short	(.L_521 - .L_520)


	//   ....[0]....
.L_520:
        /*06e0*/ 	.word	0x00000aa0


	//   ....[1]....
        /*06e4*/ 	.word	0x0000ed50


	//   ....[2]....
        /*06e8*/ 	.word	0x0000edb0


	//   ....[3]....
        /*06ec*/ 	.word	0x00011fa0


	//   ....[4]....
        /*06f0*/ 	.word	0x000121f0


	//----- nvinfo : EIATTR_MAX_THREADS
	.align		4
.L_521:
        /*06f4*/ 	.byte	0x04, 0x05
        /*06f6*/ 	.short	(.L_523 - .L_522)
.L_522:
        /*06f8*/ 	.word	0x00000180
        /*06fc*/ 	.word	0x00000001
        /*0700*/ 	.word	0x00000001


	//----- nvinfo : EIATTR_CRS_STACK_SIZE
	.align		4
.L_523:
        /*0704*/ 	.byte	0x04, 0x1e
        /*0706*/ 	.short	(.L_525 - .L_524)
.L_524:
        /*0708*/ 	.word	0x00000000


	//----- nvinfo : EIATTR_CBANK_PARAM_SIZE
	.align		4
.L_525:
        /*070c*/ 	.byte	0x03, 0x19
        /*070e*/ 	.short	0x0cf0


	//----- nvinfo : EIATTR_PARAM_CBANK
	.align		4
        /*0710*/ 	.byte	0x04, 0x0a
        /*0712*/ 	.short	(.L_527 - .L_526)
	.align		4
.L_526:
        /*0714*/ 	.word	index@(.nv.constant0._ZN7cutlass13device_kernelIN5flash11enable_sm90INS1_16FlashAttnFwdSm90INS1_25CollectiveMainloopFwdSm90ILi2EN4cute5tupleIJNS5_1CILi1EEES8_S8_EEENS6_IJNS7_ILi64EEESA_SA_EEELi512ENS_6half_tEfNS_4arch4Sm90ELb1ELb0ELb1ELb0ELb0ELb0ELb1ELb0ELb0ELb0ELb0ELb0EEENS1_21CollectiveEpilogueFwdINS6_IJSA_NS7_ILi512EEESA_EEES9_SC_SE_Li256ELb0ELb0ELb0ELb0EEENS1_30DynamicPersistentTileSchedulerILi256ELi32ELb0ELb0ELb1EEEEEEEEEvNT_6ParamsE)
        /*0718*/ 	.short	0x0210
        /*071a*/ 	.short	0x0cf0


	//----- nvinfo : EIATTR_SW_WAR
	.align		4
.L_527:
        /*071c*/ 	.byte	0x04, 0x36
        /*071e*/ 	.short	(.L_529 - .L_528)
.L_528:
        /*0720*/ 	.word	0x00000008
.L_529:


//--------------------- .nv.info._ZN7cutlass13device_kernelIN5flash11enable_sm90INS1_16FlashAttnFwdSm90INS1_25CollectiveMainloopFwdSm90ILi2EN4cute5tupleIJNS5_1CILi1EEES8_S8_EEENS6_IJNS7_ILi64EEESA_SA_EEELi512ENS_6half_tEfNS_4arch4Sm90ELb1ELb0ELb1ELb1ELb0ELb0ELb0ELb0ELb0ELb0ELb0ELb0EEENS1_21CollectiveEpilogueFwdINS6_IJSA_NS7_ILi512EEESA_EEES9_SC_SE_Li256ELb1ELb0ELb0ELb0EEENS1_36VarlenDynamicPersistentTileSchedulerILi64ELi64ELi256ELi32ELb0ELb0ELb1ELb1ELb1ELb1EEEEEEEEEvNT_6ParamsE --------------------------
	.section	.nv.info._ZN7cutlass13device_kernelIN5flash11enable_sm90INS1_16FlashAttnFwdSm90INS1_25CollectiveMainloopFwdSm90ILi2EN4cute5tupleIJNS5_1CILi1EEES8_S8_EEENS6_IJNS7_ILi64EEESA_SA_EEELi512ENS_6half_tEfNS_4arch4Sm90ELb1ELb0ELb1ELb1ELb0ELb0ELb0ELb0ELb0ELb0ELb0ELb0EEENS1_21CollectiveEpilogueFwdINS6_IJSA_NS7_ILi512EEESA_EEES9_SC_SE_Li256ELb1ELb0ELb0ELb0EEENS1_36VarlenDynamicPersistentTileSchedulerILi64ELi64ELi256ELi32ELb0ELb0ELb1ELb1ELb1ELb1EEEEEEEEEvNT_6ParamsE,"",@"SHT_CUDA_INFO"
	.sectionflags	@""
	.align	4


	//----- nvinfo : EIATTR_CUDA_API_VERSION
	.align		4
        /*0000*/ 	.byte	0x04, 0x37
        /*0002*/ 	.short	(.L_531 - .L_530)
.L_530:
        /*0004*/ 	.word	0x00000082


	//----- nvinfo : EIATTR_KPARAM_INFO
	.align		4
.L_531:
        /*0008*/ 	.byte	0x04, 0x17
        /*000a*/ 	.short	(.L_533 - .L_532)
.L_532:
        /*000c*/ 	.word	0x00000000
        /*0010*/ 	.short	0x0000
        /*0012*/ 	.short	0x0070
        /*0014*/ 	.byte	0x00, 0xf0, 0x01, 0x28


	//----- nvinfo : EIATTR_SPARSE_MMA_MASK
	.align		4
.L_533:
        /*0018*/ 	.byte	0x03, 0x50
        /*001a*/ 	.short	0x0000


	//----- nvinfo : EIATTR_MAXREG_COUNT
	.align		4
        /*001c*/ 	.byte	0x03, 0x1b
        /*001e*/ 	.short	0x00a8


	//----- nvinfo : EIATTR_NUM_BARRIERS
	.align		4
        /*0020*/ 	.byte	0x02, 0x4c
        /*0022*/ 	.byte	0x10
	.zero		1


	//----- nvinfo : EIATTR_EXTERNS
	.align		4
        /*0024*/ 	.byte	0x04, 0x0f
        /*0026*/ 	.short	(.L_535 - .L_534)


	//   ....[0]....
	.align		4
.L_534:
        /*0028*/ 	.word	index@(__assertfail)


	//----- nvinfo : EIATTR_ANNOTATIONS
	.align		4
.L_535:
        /*002c*/ 	.byte	0x04, 0x55
        /*002e*/ 	.short	(.L_537 - .L_536)


	//   ....[0]....
.L_536:
        /* <DEDUP_REMOVED lines=28> */


	//----- nvinfo : EIATTR_MERCURY_ISA_VERSION
	.align		4
.L_537:
        /*01e0*/ 	.byte	0x03, 0x5f
        /*01e2*/ 	.short	0x0101


	//----- nvinfo : EIATTR_UNUSED_LOAD_BYTE_OFFSET
	.align		4
        /*01e4*/ 	.byte	0x04, 0x44
        /*01e6*/ 	.short	(.L_539 - .L_538)


	//   ....[0]....
.L_538:
        /*01e8*/ 	.word	0x00000a50
        /*01ec*/ 	.word	0x0000fff0


	//   ....[1]....
        /*01f0*/ 	.word	0x00009730
        /*01f4*/ 	.word	0x0000fff0


	//----- nvinfo : EIATTR_INT_WARP_WIDE_INSTR_OFFSETS
	.align		4
.L_539:
        /*01f8*/ 	.byte	0x04, 0x31
        /*01fa*/ 	.short	(.L_541 - .L_540)


	//   ....[0]....
.L_540:
        /*01fc*/ 	.word	0x00000160


	//   ....[1]....
        /*0200*/ 	.word	0x000001a0


	//   ....[2]....
        /*0204*/ 	.word	0x00000210


	//   ....[3]....
        /*0208*/ 	.word	0x0000d270


	//   ....[4]....
        /*020c*/ 	.word	0x0000d300


	//   ....[5]....
        /*0210*/ 	.word	0x0000d790


	//   ....[6]....
        /*0214*/ 	.word	0x0000d7c0


	//   ....[7]....
        /*0218*/ 	.word	0x00010060


	//   ....[8]....
        /*021c*/ 	.word	0x000100f0


	//----- nvinfo : EIATTR_COOP_GROUP_MASK_REGIDS
	.align		4
.L_541:
        /*0220*/ 	.byte	0x04, 0x29
        /*0222*/ 	.short	(.L_543 - .L_542)


	//   ....[0]....
.L_542:
        /*0224*/ 	.word	0xffffffff


	//   ....[1]....
        /*0228*/ 	.word	0xffffffff


	//   ....[2]....
        /*022c*/ 	.word	0xffffffff


	//   ....[3]....
        /*0230*/ 	.word	0xffffffff


	//   ....[4]....
        /*0234*/ 	.word	0xffffffff


	//   ....[5]....
        /*0238*/ 	.word	0xffffffff


	//   ....[6]....
        /*023c*/ 	.word	0xffffffff


	//   ....[7]....
        /*0240*/ 	.word	0xffffffff


	//   ....[8]....
        /*0244*/ 	.word	0xffffffff


	//   ....[9]....
        /*0248*/ 	.word	0xffffffff


	//   ....[10]....
        /*024c*/ 	.word	0xffffffff


	//   ....[11]....
        /*0250*/ 	.word	0xffffffff


	//   ....[12]....
        /*0254*/ 	.word	0xffffffff


	//   ....[13]....
        /*0258*/ 	.word	0xffffffff


	//   ....[14]....
        /*025c*/ 	.word	0xffffffff


	//   ....[15]....
        /*0260*/ 	.word	0xffffffff


	//   ....[16]....
        /*0264*/ 	.word	0xffffffff


	//   ....[17]....
        /*0268*/ 	.word	0xffffffff


	//   ....[18]....
        /*026c*/ 	.word	0xffffffff


	//   ....[19]....
        /*0270*/ 	.word	0xffffffff


	//   ....[20]....
        /*0274*/ 	.word	0xffffffff


	//   ....[21]....
        /*0278*/ 	.word	0xffffffff


	//   ....[22]....
        /*027c*/ 	.word	0xffffffff


	//   ....[23]....
        /*0280*/ 	.word	0xffffffff


	//   ....[24]....
        /*0284*/ 	.word	0xffffffff


	//   ....[25]....
        /*0288*/ 	.word	0xffffffff


	//   ....[26]....
        /*028c*/ 	.word	0xffffffff


	//   ....[27]....
        /*0290*/ 	.word	0xffffffff


	//   ....[28]....
        /*0294*/ 	.word	0xffffffff


	//   ....[29]....
        /*0298*/ 	.word	0xffffffff


	//   ....[30]....
        /*029c*/ 	.word	0xffffffff


	//   ....[31]....
        /*02a0*/ 	.word	0xffffffff


	//   ....[32]....
        /*02a4*/ 	.word	0xffffffff


	//   ....[33]....
        /*02a8*/ 	.word	0xffffffff


	//   ....[34]....
        /*02ac*/ 	.word	0xffffffff


	//   ....[35]....
        /*02b0*/ 	.word	0xffffffff


	//   ....[36]....
        /*02b4*/ 	.word	0xffffffff


	//   ....[37]....
        /*02b8*/ 	.word	0xffffffff


	//   ....[38]....
        /*02bc*/ 	.word	0xffffffff


	//   ....[39]....
        /*02c0*/ 	.word	0xffffffff


	//   ....[40]....
        /*02c4*/ 	.word	0xffffffff


	//   ....[41]....
        /*02c8*/ 	.word	0xffffffff


	//   ....[42]....
        /*02cc*/ 	.word	0xffffffff


	//   ....[43]....
        /*02d0*/ 	.word	0xffffffff


	//   ....[44]....
        /*02d4*/ 	.word	0xffffffff


	//   ....[45]....
        /*02d8*/ 	.word	0xffffffff


	//   ....[46]....
        /*02dc*/ 	.word	0xffffffff


	//   ....[47]....
        /*02e0*/ 	.word	0xffffffff


	//   ....[48]....
        /*02e4*/ 	.word	0xffffffff


	//   ....[49]....
        /*02e8*/ 	.word	0xffffffff


	//   ....[50]....
        /*02ec*/ 	.word	0xffffffff


	//   ....[51]....
        /*02f0*/ 	.word	0xffffffff


	//   ....[52]....
        /*02f4*/ 	.word	0xffffffff


	//   ....[53]....
        /*02f8*/ 	.word	0xffffffff


	//   ....[54]....
        /*02fc*/ 	.word	0xffffffff


	//   ....[55]....
        /*0300*/ 	.word	0xffffffff


	//   ....[56]....
        /*0304*/ 	.word	0xffffffff


	//   ....[57]....
        /*0308*/ 	.word	0xffffffff


	//   ....[58]....
        /*030c*/ 	.word	0xffffffff


	//   ....[59]....
        /*0310*/ 	.word	0xffffffff


	//   ....[60]....
        /*0314*/ 	.word	0xffffffff


	//   ....[61]....
        /*0318*/ 	.word	0xffffffff


	//   ....[62]....
        /*031c*/ 	.word	0xffffffff


	//   ....[63]....
        /*0320*/ 	.word	0x0500000f


	//   ....[64]....
        /*0324*/ 	.word	0x0500000f


	//   ....[65]....
        /*0328*/ 	.word	0x0500000f


	//   ....[66]....
        /*032c*/ 	.word	0x0500000f


	//   ....[67]....
        /*0330*/ 	.word	0x0500000f


	//   ....[68]....
        /*0334*/ 	.word	0x0500000f


	//   ....[69]....
        /*0338*/ 	.word	0x0500000f


	//   ....[70]....
        /*033c*/ 	.word	0x0500000f


	//   ....[71]....
        /*0340*/ 	.word	0x0500000f


	//   ....[72]....
        /*0344*/ 	.word	0x0500000f


	//   ....[73]....
        /*0348*/ 	.word	0x0500000f


	//   ....[74]....
        /*034c*/ 	.word	0x0500000f


	//   ....[75]....
        /*0350*/ 	.word	0x0500000f


	//   ....[76]....
        /*0354*/ 	.word	0x0500000f


	//   ....[77]....
        /*0358*/ 	.word	0x0500000f


	//   ....[78]....
        /*035c*/ 	.word	0x0500000f


	//   ....[79]....
        /*0360*/ 	.word	0x0500000f


	//   ....[80]....
        /*0364*/ 	.word	0x0500000f


	//   ....[81]....
        /*0368*/ 	.word	0x0500000f


	//----- nvinfo : EIATTR_COOP_GROUP_INSTR_OFFSETS
	.align		4
.L_543:
        /*036c*/ 	.byte	0x04, 0x28
        /*036e*/ 	.short	(.L_545 - .L_544)


	//   ....[0]....
.L_544:
        /*0370*/ 	.word	0x00000060


	//   ....[1]....
        /*0374*/ 	.word	0x00000170


	//   ....[2]....
        /*0378*/ 	.word	0x000001c0


	//   ....[3]....
        /*037c*/ 	.word	0x000003b0


	//   ....[4]....
        /*0380*/ 	.word	0x00000510


	//   ....[5]....
        /*0384*/ 	.word	0x00000630


	//   ....[6]....
        /*0388*/ 	.word	0x00000790


	//   ....[7]....
        /*038c*/ 	.word	0x00001920


	//   ....[8]....
        /*0390*/ 	.word	0x000031b0


	//   ....[9]....
        /*0394*/ 	.word	0x00003ec0


	//   ....[10]....
        /*0398*/ 	.word	0x00003f90


	//   ....[11]....
        /*039c*/ 	.word	0x000043d0


	//   ....[12]....
        /*03a0*/ 	.word	0x00004440


	//   ....[13]....
        /*03a4*/ 	.word	0x00004d90


	//   ....[14]....
        /*03a8*/ 	.word	0x00005700


	//   ....[15]....
        /*03ac*/ 	.word	0x00005760


	//   ....[16]....
        /*03b0*/ 	.word	0x00005c50


	//   ....[17]....
        /*03b4*/ 	.word	0x00005ce0


	//   ....[18]....
        /*03b8*/ 	.word	0x00006f20


	//   ....[19]....
        /*03bc*/ 	.word	0x00007630


	//   ....[20]....
        /*03c0*/ 	.word	0x000076b0


	//   ....[21]....
        /*03c4*/ 	.word	0x000079c0


	//   ....[22]....
        /*03c8*/ 	.word	0x00007b80


	//   ....[23]....
        /*03cc*/ 	.word	0x00008c00


	//   ....[24]....
        /*03d0*/ 	.word	0x00008c40


	//   ....[25]....
        /*03d4*/ 	.word	0x00008c80


	//   ....[26]....
        /*03d8*/ 	.word	0x00008cf0


	//   ....[27]....
        /*03dc*/ 	.word	0x00008d10


	//   ....[28]....
        /*03e0*/ 	.word	0x0000a680


	//   ....[29]....
        /*03e4*/ 	.word	0x0000c0a0


	//   ....[30]....
        /*03e8*/ 	.word	0x0000c220


	//   ....[31]....
        /*03ec*/ 	.word	0x0000c250


	//   ....[32]....
        /*03f0*/ 	.word	0x0000c290


	//   ....[33]....
        /*03f4*/ 	.word	0x0000c300


	//   ....[34]....
        /*03f8*/ 	.word	0x0000c360


	//   ....[35]....
        /*03fc*/ 	.word	0x0000c3a0


	//   ....[36]....
        /*0400*/ 	.word	0x0000c540


	//   ....[37]....
        /*0404*/ 	.word	0x0000c5a0


	//   ....[38]....
        /*0408*/ 	.word	0x0000c5e0


	//   ....[39]....
        /*040c*/ 	.word	0x0000c620


	//   ....[40]....
        /*0410*/ 	.word	0x0000c650


	//   ....[41]....
        /*0414*/ 	.word	0x0000c680


	//   ....[42]....
        /*0418*/ 	.word	0x0000c710


	//   ....[43]....
        /*041c*/ 	.word	0x0000c770


	//   ....[44]....
        /*0420*/ 	.word	0x0000c800


	//   ....[45]....
        /*0424*/ 	.word	0x00010180


	//   ....[46]....
        /*0428*/ 	.word	0x00010190


	//   ....[47]....
        /*042c*/ 	.word	0x000102a0


	//   ....[48]....
        /*0430*/ 	.word	0x00010300


	//   ....[49]....
        /*0434*/ 	.word	0x00010340


	//   ....[50]....
        /*0438*/ 	.word	0x00010380


	//   ....[51]....
        /*043c*/ 	.word	0x000103b0


	//   ....[52]....
        /*0440*/ 	.word	0x000103e0


	//   ....[53]....
        /*0444*/ 	.word	0x00010570


	//   ....[54]....
        /*0448*/ 	.word	0x000105d0


	//   ....[55]....
        /*044c*/ 	.word	0x00010610


	//   ....[56]....
        /*0450*/ 	.word	0x00010650


	//   ....[57]....
        /*0454*/ 	.word	0x00010680


	//   ....[58]....
        /*0458*/ 	.word	0x000106b0


	//   ....[59]....
        /*045c*/ 	.word	0x00010770


	//   ....[60]....
        /*0460*/ 	.word	0x00010790


	//   ....[61]....
        /*0464*/ 	.word	0x00010800


	//   ....[62]....
        /*0468*/ 	.word	0x00010e90


	//   ....[63]....
        /*046c*/ 	.word	0x000114f0


	//   ....[64]....
        /*0470*/ 	.word	0x00011910


	//   ....[65]....
        /*0474*/ 	.word	0x000119a0


	//   ....[66]....
        /*0478*/ 	.word	0x00011a40


	//   ....[67]....
        /*047c*/ 	.word	0x00011af0


	//   ....[68]....
        /*0480*/ 	.word	0x00011b70


	//   ....[69]....
        /*0484*/ 	.word	0x00011bf0


	//   ....[70]....
        /*0488*/ 	.word	0x00011c70


	//   ....[71]....
        /*048c*/ 	.word	0x00011cf0


	//   ....[72]....
        /*0490*/ 	.word	0x00011d80


	//   ....[73]....
        /*0494*/ 	.word	0x00011e30


	//   ....[74]....
        /*0498*/ 	.word	0x00011eb0


	//   ....[75]....
        /*049c*/ 	.word	0x00011f30


	//   ....[76]....
        /*04a0*/ 	.word	0x00011fb0


	//   ....[77]....
        /*04a4*/ 	.word	0x00012030


	//   ....[78]....
        /*04a8*/ 	.word	0x000120a0


	//   ....[79]....
        /*04ac*/ 	.word	0x00012140


	//   ....[80]....
        /*04b0*/ 	.word	0x000121d0


	//   ....[81]....
        /*04b4*/ 	.word	0x00012300


	//----- nvinfo : EIATTR_REG_RECONFIG
	.align		4
.L_545:
        /*04b8*/ 	.byte	0x01, 0x54
	.zero		2


	//----- nvinfo : EIATTR_SYSCALL_OFFSETS
	.align		4
        /*04bc*/ 	.byte	0x04, 0x46
        /*04be*/ 	.short	(.L_547 - .L_546)


	//   ....[0]....
.L_546:
        /*04c0*/ 	.word	0x00003380


	//   ....[1]....
        /*04c4*/ 	.word	0x0000d490


	//   ....[2]....
        /*04c8*/ 	.word	0x0000d5d0


	//   ....[3]....
        /*04cc*/ 	.word	0x0000d6d0


	//----- nvinfo : EIATTR_MBARRIER_INSTR_OFFSETS
	.align		4
.L_547:
        /*04d0*/ 	.byte	0x04, 0x39
        /*04d2*/ 	.short	(.L_549 - .L_548)


	//   ....[0]....
.L_548:
        /*04d4*/ 	.word	0x000002a0
        /*04d8*/ 	.word	0x000000ff
        /*04dc*/ 	.word	0x00028c00
        /*04e0*/ 	.short	0x0100
        /*04e2*/ 	.byte	0x08
	.zero		1


	//   ....[1]....
        /*04e4*/ 	.word	0x000002b0
        /*04e8*/ 	.word	0x000000ff
        /*04ec*/ 	.word	0x00028c20
        /*04f0*/ 	.short	0x0100
        /*04f2*/ 	.byte	0x08
	.zero		1


	//   ....[2]....
        /*04f4*/ 	.word	0x00000360
        /*04f8*/ 	.word	0x000000ff
        /*04fc*/ 	.word	0x00028c30
        /*0500*/ 	.short	0x0100
        /*0502*/ 	.byte	0x06
	.zero		1


	//   ....[3]....
        /*0504*/ 	.word	0x00000370
        /*0508*/ 	.word	0x000000ff
        /*050c*/ 	.word	0x00028c40
        /*0510*/ 	.short	0x0100
        /*0512*/ 	.byte	0x06
	.zero		1


	//   ....[4]....
        /*0514*/ 	.word	0x00000380
        /*0518*/ 	.word	0x000000ff
        /*051c*/ 	.word	0x00028c38
        /*0520*/ 	.short	0x0100
        /*0522*/ 	.byte	0x06
	.zero		1


	//   ....[5]....
        /*0524*/ 	.word	0x00000390
        /*0528*/ 	.word	0x000000ff
        /*052c*/ 	.word	0x00028c48
        /*0530*/ 	.short	0x0100
        /*0532*/ 	.byte	0x06
	.zero		1


	//   ....[6]....
        /*0534*/ 	.word	0x000004c0
        /*0538*/ 	.word	0x000000ff
        /*053c*/ 	.word	0x00028c50
        /*0540*/ 	.short	0x0100
        /*0542*/ 	.byte	0x08
	.zero		1


	//   ....[7]....
        /*0544*/ 	.word	0x000004d0
        /*0548*/ 	.word	0x000000ff
        /*054c*/ 	.word	0x00028c60
        /*0550*/ 	.short	0x0100
        /*0552*/ 	.byte	0x08
	.zero		1


	//   ....[8]....
        /*0554*/ 	.word	0x000004e0
        /*0558*/ 	.word	0x000000ff
        /*055c*/ 	.word	0x00028c58
        /*0560*/ 	.short	0x0100
        /*0562*/ 	.byte	0x08
	.zero		1


	//   ....[9]....
        /*0564*/ 	.word	0x000004f0
        /*0568*/ 	.word	0x000000ff
        /*056c*/ 	.word	0x00028c68
        /*0570*/ 	.short	0x0100
        /*0572*/ 	.byte	0x08
	.zero		1


	//   ....[10]....
        /*0574*/ 	.word	0x000005e0
        /*0578*/ 	.word	0x000000ff
        /*057c*/ 	.word	0x00028c70
        /*0580*/ 	.short	0x0100
        /*0582*/ 	.byte	0x06
	.zero		1


	//   ....[11]....
        /*0584*/ 	.word	0x000005f0
        /*0588*/ 	.word	0x000000ff
        /*058c*/ 	.word	0x00028c80
        /*0590*/ 	.short	0x0100
        /*0592*/ 	.byte	0x06
	.zero		1


	//   ....[12]....
        /*0594*/ 	.word	0x00000600
        /*0598*/ 	.word	0x000000ff
        /*059c*/ 	.word	0x00028c78
        /*05a0*/ 	.short	0x0100
        /*05a2*/ 	.byte	0x06
	.zero		1


	//   ....[13]....
        /*05a4*/ 	.word	0x00000610
        /*05a8*/ 	.word	0x000000ff
        /*05ac*/ 	.word	0x00028c88
        /*05b0*/ 	.short	0x0100
        /*05b2*/ 	.byte	0x06
	.zero		1


	//   ....[14]....
        /*05b4*/ 	.word	0x00000740
        /*05b8*/ 	.word	0x000000ff
        /*05bc*/ 	.word	0x00028c90
        /*05c0*/ 	.short	0x0100
        /*05c2*/ 	.byte	0x08
	.zero		1


	//   ....[15]....
        /*05c4*/ 	.word	0x00000750
        /*05c8*/ 	.word	0x000000ff
        /*05cc*/ 	.word	0x00028ca0
        /*05d0*/ 	.short	0x0100
        /*05d2*/ 	.byte	0x08
	.zero		1


	//   ....[16]....
        /*05d4*/ 	.word	0x00000760
        /*05d8*/ 	.word	0x000000ff
        /*05dc*/ 	.word	0x00028c98
        /*05e0*/ 	.short	0x0100
        /*05e2*/ 	.byte	0x08
	.zero		1


	//   ....[17]....
        /*05e4*/ 	.word	0x00000770
        /*05e8*/ 	.word	0x000000ff
        /*05ec*/ 	.word	0x00028ca8
        /*05f0*/ 	.short	0x0100
        /*05f2*/ 	.byte	0x08
	.zero		1


	//   ....[18]....
        /*05f4*/ 	.word	0x000008a0
        /*05f8*/ 	.word	0x000000ff
        /*05fc*/ 	.word	0x00028cb0
        /*0600*/ 	.short	0x0100
        /*0602*/ 	.byte	0x08
	.zero		1


	//   ....[19]....
        /*0604*/ 	.word	0x000008b0
        /*0608*/ 	.word	0x000000ff
        /*060c*/ 	.word	0x00028cc0
        /*0610*/ 	.short	0x0100
        /*0612*/ 	.byte	0x08
	.zero		1


	//   ....[20]....
        /*0614*/ 	.word	0x000008c0
        /*0618*/ 	.word	0x000000ff
        /*061c*/ 	.word	0x00028cb8
        /*0620*/ 	.short	0x0100
        /*0622*/ 	.byte	0x08
	.zero		1


	//   ....[21]....
        /*0624*/ 	.word	0x000008d0
        /*0628*/ 	.word	0x000000ff
        /*062c*/ 	.word	0x00028cc8
        /*0630*/ 	.short	0x0100
        /*0632*/ 	.byte	0x08
	.zero		1


	//   ....[22]....
        /*0634*/ 	.word	0x00001a30
        /*0638*/ 	.word	0x000000ff
        /*063c*/ 	.word	0x00028c50
        /*0640*/ 	.short	0x010a
        /*0642*/ 	.byte	0x15
	.zero		1


	//   ....[23]....
        /*0644*/ 	.word	0x00001d00
        /*0648*/ 	.word	0x00000004
        /*064c*/ 	.word	0x00000000
        /*0650*/ 	.short	0x0101
        /*0652*/ 	.byte	0x3f
	.zero		1


	//   ....[24]....
        /*0654*/ 	.word	0x00002660
        /*0658*/ 	.word	0x000000ff
        /*065c*/ 	.word	0x00028c50
        /*0660*/ 	.short	0x010a
        /*0662*/ 	.byte	0x15
	.zero		1


	//   ....[25]....
        /*0664*/ 	.word	0x000026a0
        /*0668*/ 	.word	0x000000ff
        /*066c*/ 	.word	0x00028c50
        /*0670*/ 	.short	0x010a
        /*0672*/ 	.byte	0x15
	.zero		1


	//   ....[26]....
        /*0674*/ 	.word	0x00002870
        /*0678*/ 	.word	0x00000005
        /*067c*/ 	.word	0x00000000
        /*0680*/ 	.short	0x0101
        /*0682*/ 	.byte	0x3f
	.zero		1


	//   ....[27]....
        /*0684*/ 	.word	0x00003400
        /*0688*/ 	.word	0x000000ff
        /*068c*/ 	.word	0x00028c00
        /*0690*/ 	.short	0x010a
        /*0692*/ 	.byte	0x28
	.zero		1


	//   ....[28]....
        /*0694*/ 	.word	0x00003480
        /*0698*/ 	.word	0x00000007
        /*069c*/ 	.word	0x00028c30
        /*06a0*/ 	.short	0x010a
        /*06a2*/ 	.byte	0x3f
	.zero		1


	//   ....[29]....
        /*06a4*/ 	.word	0x000034c0
        /*06a8*/ 	.word	0x00000007
        /*06ac*/ 	.word	0x00028c30
        /*06b0*/ 	.short	0x010a
        /*06b2*/ 	.byte	0x3f
	.zero		1


	//   ....[30]....
        /*06b4*/ 	.word	0x00004640
        /*06b8*/ 	.word	0x00000003
        /*06bc*/ 	.word	0x00000000
        /*06c0*/ 	.short	0x0101
        /*06c2*/ 	.byte	0x3f
	.zero		1


	//   ....[31]....
        /*06c4*/ 	.word	0x00004a90
        /*06c8*/ 	.word	0x00000007
        /*06cc*/ 	.word	0x00028c50
        /*06d0*/ 	.short	0x010a
        /*06d2*/ 	.byte	0x3f
	.zero		1


	//   ....[32]....
        /*06d4*/ 	.word	0x00004ad0
        /*06d8*/ 	.word	0x00000007
        /*06dc*/ 	.word	0x00028c50
        /*06e0*/ 	.short	0x010a
        /*06e2*/ 	.byte	0x3f
	.zero		1


	//   ....[33]....
        /*06e4*/ 	.word	0x00004db0
        /*06e8*/ 	.word	0x00000007
        /*06ec*/ 	.word	0x00000000
        /*06f0*/ 	.short	0x0101
        /*06f2*/ 	.byte	0x3f
	.zero		1


	//   ....[34]....
        /*06f4*/ 	.word	0x00004ec0
        /*06f8*/ 	.word	0x000000ff
        /*06fc*/ 	.word	0x00028c30
        /*0700*/ 	.short	0x010a
        /*0702*/ 	.byte	0x19
	.zero		1


	//   ....[35]....
        /*0704*/ 	.word	0x00004f00
        /*0708*/ 	.word	0x000000ff
        /*070c*/ 	.word	0x00028c30
        /*0710*/ 	.short	0x010a
        /*0712*/ 	.byte	0x19
	.zero		1


	//   ....[36]....
        /*0714*/ 	.word	0x00005f50
        /*0718*/ 	.word	0x00000098
        /*071c*/ 	.word	0x00000000
        /*0720*/ 	.short	0x0101
        /*0722*/ 	.byte	0x3f
	.zero		1


	//   ....[37]....
        /*0724*/ 	.word	0x00006c60
        /*0728*/ 	.word	0x000000ff
        /*072c*/ 	.word	0x00028c50
        /*0730*/ 	.short	0x010a
        /*0732*/ 	.byte	0x19
	.zero		1


	//   ....[38]....
        /*0734*/ 	.word	0x00006ca0
        /*0738*/ 	.word	0x000000ff
        /*073c*/ 	.word	0x00028c50
        /*0740*/ 	.short	0x010a
        /*0742*/ 	.byte	0x19
	.zero		1


	//   ....[39]....
        /*0744*/ 	.word	0x00006f40
        /*0748*/ 	.word	0x000000a8
        /*074c*/ 	.word	0x00000000
        /*0750*/ 	.short	0x0101
        /*0752*/ 	.byte	0x3f
	.zero		1


	//   ....[40]....
        /*0754*/ 	.word	0x00007070
        /*0758*/ 	.word	0x000000ff
        /*075c*/ 	.word	0x00028c30
        /*0760*/ 	.short	0x010a
        /*0762*/ 	.byte	0x18
	.zero		1


	//   ....[41]....
        /*0764*/ 	.word	0x000070b0
        /*0768*/ 	.word	0x000000ff
        /*076c*/ 	.word	0x00028c30
        /*0770*/ 	.short	0x010a
        /*0772*/ 	.byte	0x18
	.zero		1


	//   ....[42]....
        /*0774*/ 	.word	0x00007ea0
        /*0778*/ 	.word	0x00000098
        /*077c*/ 	.word	0x00000000
        /*0780*/ 	.short	0x0101
        /*0782*/ 	.byte	0x3f
	.zero		1


	//   ....[43]....
        /*0784*/ 	.word	0x00008950
        /*0788*/ 	.word	0x000000ff
        /*078c*/ 	.word	0x00028c50
        /*0790*/ 	.short	0x010a
        /*0792*/ 	.byte	0x18
	.zero		1


	//   ....[44]....
        /*0794*/ 	.word	0x00008990
        /*0798*/ 	.word	0x000000ff
        /*079c*/ 	.word	0x00028c50
        /*07a0*/ 	.short	0x010a
        /*07a2*/ 	.byte	0x18
	.zero		1


	//   ....[45]....
        /*07a4*/ 	.word	0x00008c20
        /*07a8*/ 	.word	0x000000a8
        /*07ac*/ 	.word	0x00000000
        /*07b0*/ 	.short	0x0101
        /*07b2*/ 	.byte	0x3f
	.zero		1


	//   ....[46]....
        /*07b4*/ 	.word	0x0000b0d0
        /*07b8*/ 	.word	0x000000ff
        /*07bc*/ 	.word	0x00000000
        /*07c0*/ 	.short	0x0101
        /*07c2*/ 	.byte	0x04
	.zero		1


	//   ....[47]....
        /*07c4*/ 	.word	0x0000dc00
        /*07c8*/ 	.word	0x00000008
        /*07cc*/ 	.word	0x00028c40
        /*07d0*/ 	.short	0x010a
        /*07d2*/ 	.byte	0x3f
	.zero		1


	//   ....[48]....
        /*07d4*/ 	.word	0x0000dff0
        /*07d8*/ 	.word	0x0000000a
        /*07dc*/ 	.word	0x00028c20
        /*07e0*/ 	.short	0x010a
        /*07e2*/ 	.byte	0x3f
	.zero		1


	//   ....[49]....
        /*07e4*/ 	.word	0x0000e0b0
        /*07e8*/ 	.word	0x0000000b
        /*07ec*/ 	.word	0x00028c60
        /*07f0*/ 	.short	0x010a
        /*07f2*/ 	.byte	0x3f
	.zero		1


	//   ....[50]....
        /*07f4*/ 	.word	0x0000e820
        /*07f8*/ 	.word	0x00000002
        /*07fc*/ 	.word	0x00028c40
        /*0800*/ 	.short	0x010a
        /*0802*/ 	.byte	0x3f
	.zero		1


	//   ....[51]....
        /*0804*/ 	.word	0x0000ea30
        /*0808*/ 	.word	0x00000002
        /*080c*/ 	.word	0x00028c60
        /*0810*/ 	.short	0x010a
        /*0812*/ 	.byte	0x3f
	.zero		1


	//   ....[52]....
        /*0814*/ 	.word	0x0000f0f0
        /*0818*/ 	.word	0x00000002
        /*081c*/ 	.word	0x00028c40
        /*0820*/ 	.short	0x010a
        /*0822*/ 	.byte	0x3f
	.zero		1


	//   ....[53]....
        /*0824*/ 	.word	0x0000f2f0
        /*0828*/ 	.word	0x00000002
        /*082c*/ 	.word	0x00028c60
        /*0830*/ 	.short	0x010a
        /*0832*/ 	.byte	0x3f
	.zero		1


	//   ....[54]....
        /*0834*/ 	.word	0x0000f930
        /*0838*/ 	.word	0x00000002
        /*083c*/ 	.word	0x00028c40
        /*0840*/ 	.short	0x010a
        /*0842*/ 	.byte	0x3f
	.zero		1


	//   ....[55]....
        /*0844*/ 	.word	0x0000fb40
        /*0848*/ 	.word	0x00000002
        /*084c*/ 	.word	0x00028c60
        /*0850*/ 	.short	0x010a
        /*0852*/ 	.byte	0x3f
	.zero		1


	//   ....[56]....
        /*0854*/ 	.word	0x00010e10
        /*0858*/ 	.word	0x00000000
        /*085c*/ 	.word	0x00028c20
        /*0860*/ 	.short	0x010a
        /*0862*/ 	.byte	0x3f
	.zero		1


	//   ....[57]....
        /*0864*/ 	.word	0x00010fd0
        /*0868*/ 	.word	0x00000006
        /*086c*/ 	.word	0x00000000
        /*0870*/ 	.short	0x010a
        /*0872*/ 	.byte	0x3f
	.zero		1


	//   ....[58]....
        /*0874*/ 	.word	0x00011040
        /*0878*/ 	.word	0x00000007
        /*087c*/ 	.word	0x00000000
        /*0880*/ 	.short	0x010a
        /*0882*/ 	.byte	0x3f
	.zero		1


	//   ....[59]....
        /*0884*/ 	.word	0x000110b0
        /*0888*/ 	.word	0x00000004
        /*088c*/ 	.word	0x00000000
        /*0890*/ 	.short	0x010a
        /*0892*/ 	.byte	0x3f
	.zero		1


	//   ....[60]....
        /*0894*/ 	.word	0x000110e0
        /*0898*/ 	.word	0x00000003
        /*089c*/ 	.word	0x00000000
        /*08a0*/ 	.short	0x010a
        /*08a2*/ 	.byte	0x3f
	.zero		1


	//   ....[61]....
        /*08a4*/ 	.word	0x00011150
        /*08a8*/ 	.word	0x00000005
        /*08ac*/ 	.word	0x00028c50
        /*08b0*/ 	.short	0x010a
        /*08b2*/ 	.byte	0x3f
	.zero		1


	//   ....[62]....
        /*08b4*/ 	.word	0x000111b0
        /*08b8*/ 	.word	0x00000006
        /*08bc*/ 	.word	0x00028c50
        /*08c0*/ 	.short	0x010a
        /*08c2*/ 	.byte	0x3f
	.zero		1


	//   ....[63]....
        /*08c4*/ 	.word	0x00011210
        /*08c8*/ 	.word	0x00000003
        /*08cc*/ 	.word	0x00028c00
        /*08d0*/ 	.short	0x010a
        /*08d2*/ 	.byte	0x3f
	.zero		1


	//   ....[64]....
        /*08d4*/ 	.word	0x00011260
        /*08d8*/ 	.word	0x00000007
        /*08dc*/ 	.word	0x00028c30
        /*08e0*/ 	.short	0x010a
        /*08e2*/ 	.byte	0x3f
	.zero		1


	//   ....[65]....
        /*08e4*/ 	.word	0x000112b0
        /*08e8*/ 	.word	0x00000007
        /*08ec*/ 	.word	0x00028c50
        /*08f0*/ 	.short	0x010a
        /*08f2*/ 	.byte	0x3f
	.zero		1


	//   ....[66]....
        /*08f4*/ 	.word	0x00011310
        /*08f8*/ 	.word	0x00000004
        /*08fc*/ 	.word	0x00028c30
        /*0900*/ 	.short	0x010a
        /*0902*/ 	.byte	0x3f
	.zero		1


	//   ....[67]....
        /*0904*/ 	.word	0x00011360
        /*0908*/ 	.word	0x000000a8
        /*090c*/ 	.word	0x00028c50
        /*0910*/ 	.short	0x010a
        /*0912*/ 	.byte	0x3f
	.zero		1


	//   ....[68]....
        /*0914*/ 	.word	0x000113c0
        /*0918*/ 	.word	0x00000004
        /*091c*/ 	.word	0x00028c30
        /*0920*/ 	.short	0x010a
        /*0922*/ 	.byte	0x3f
	.zero		1


	//   ....[69]....
        /*0924*/ 	.word	0x00011410
        /*0928*/ 	.word	0x000000a8
        /*092c*/ 	.word	0x00028c50
        /*0930*/ 	.short	0x010a
        /*0932*/ 	.byte	0x3f
	.zero		1


	//   ....[70]....
        /*0934*/ 	.word	0x000115b0
        /*0938*/ 	.word	0x00000008
        /*093c*/ 	.word	0x00028c40
        /*0940*/ 	.short	0x010a
        /*0942*/ 	.byte	0x3f
	.zero		1


	//   ....[71]....
        /*0944*/ 	.word	0x00011630
        /*0948*/ 	.word	0x00000008
        /*094c*/ 	.word	0x00028c20
        /*0950*/ 	.short	0x010a
        /*0952*/ 	.byte	0x3f
	.zero		1


	//   ....[72]....
        /*0954*/ 	.word	0x00011680
        /*0958*/ 	.word	0x0000000b
        /*095c*/ 	.word	0x00028c60
        /*0960*/ 	.short	0x010a
        /*0962*/ 	.byte	0x3f
	.zero		1


	//   ....[73]....
        /*0964*/ 	.word	0x000116d0
        /*0968*/ 	.word	0x00000002
        /*096c*/ 	.word	0x00028c40
        /*0970*/ 	.short	0x010a
        /*0972*/ 	.byte	0x3f
	.zero		1


	//   ....[74]....
        /*0974*/ 	.word	0x00011720
        /*0978*/ 	.word	0x00000002
        /*097c*/ 	.word	0x00028c60
        /*0980*/ 	.short	0x010a
        /*0982*/ 	.byte	0x3f
	.zero		1


	//   ....[75]....
        /*0984*/ 	.word	0x00011770
        /*0988*/ 	.word	0x00000002
        /*098c*/ 	.word	0x00028c40
        /*0990*/ 	.short	0x010a
        /*0992*/ 	.byte	0x3f
	.zero		1


	//   ....[76]....
        /*0994*/ 	.word	0x000117c0
        /*0998*/ 	.word	0x00000002
        /*099c*/ 	.word	0x00028c60
        /*09a0*/ 	.short	0x010a
        /*09a2*/ 	.byte	0x3f
	.zero		1


	//   ....[77]....
        /*09a4*/ 	.word	0x00011810
        /*09a8*/ 	.word	0x00000002
        /*09ac*/ 	.word	0x00028c40
        /*09b0*/ 	.short	0x010a
        /*09b2*/ 	.byte	0x3f
	.zero		1


	//   ....[78]....
        /*09b4*/ 	.word	0x00011860
        /*09b8*/ 	.word	0x00000002
        /*09bc*/ 	.word	0x00028c60
        /*09c0*/ 	.short	0x010a
        /*09c2*/ 	.byte	0x3f
	.zero		1


	//   ....[79]....
        /*09c4*/ 	.word	0x00012220
        /*09c8*/ 	.word	0x00000000
        /*09cc*/ 	.word	0x00028c20
        /*09d0*/ 	.short	0x010a
        /*09d2*/ 	.byte	0x3f
	.zero		1


	//   ....[80]....
        /*09d4*/ 	.word	0x000123c0
        /*09d8*/ 	.word	0x00000006
        /*09dc*/ 	.word	0x00000000
        /*09e0*/ 	.short	0x010a
        /*09e2*/ 	.byte	0x3f
	.zero		1


	//   ....[81]....
        /*09e4*/ 	.word	0x00012410
        /*09e8*/ 	.word	0x00000007
        /*09ec*/ 	.word	0x00000000
        /*09f0*/ 	.short	0x010a
        /*09f2*/ 	.byte	0x3f
	.zero		1


	//   ....[82]....
        /*09f4*/ 	.word	0x00012460
        /*09f8*/ 	.word	0x00000004
        /*09fc*/ 	.word	0x00000000
        /*0a00*/ 	.short	0x010a
        /*0a02*/ 	.byte	0x3f
	.zero		1


	//----- nvinfo : EIATTR_NUM_MBARRIERS
	.align		4
.L_549:
        /*0a04*/ 	.byte	0x03, 0x38
        /*0a06*/ 	.short	0x0016


	//----- nvinfo : EIATTR_EXIT_INSTR_OFFSETS
	.align		4
        /*0a08*/ 	.byte	0x04, 0x1c
        /*0a0a*/ 	.short	(.L_551 - .L_550)


	//   ....[0]....
.L_550:
        /*0a0c*/ 	.word	0x00000a80


	//   ....[1]....
        /*0a10*/ 	.word	0x0000c060


	//   ....[2]....
        /*0a14*/ 	.word	0x0000c0c0


	//   ....[3]....
        /*0a18*/ 	.word	0x00011130


	//----- nvinfo : EIATTR_MAX_THREADS
	.align		4
.L_551:
        /*0a1c*/ 	.byte	0x04, 0x05
        /*0a1e*/ 	.short	(.L_553 - .L_552)
.L_552:
        /*0a20*/ 	.word	0x00000180
        /*0a24*/ 	.word	0x00000001
        /*0a28*/ 	.word	0x00000001


	//----- nvinfo : EIATTR_CRS_STACK_SIZE
	.align		4
.L_553:
        /*0a2c*/ 	.byte	0x04, 0x1e
        /*0a2e*/ 	.short	(.L_555 - .L_554)
.L_554:
        /*0a30*/ 	.word	0x00000000


	//----- nvinfo : EIATTR_CBANK_PARAM_SIZE
	.align		4
.L_555:
        /*0a34*/ 	.byte	0x03, 0x19
        /*0a36*/ 	.short	0x0a70


	//----- nvinfo : EIATTR_PARAM_CBANK
	.align		4
        /*0a38*/ 	.byte	0x04, 0x0a
        /*0a3a*/ 	.short	(.L_557 - .L_556)
	.align		4
.L_556:
        /*0a3c*/ 	.word	index@(.nv.constant0._ZN7cutlass13device_kernelIN5flash11enable_sm90INS1_16FlashAttnFwdSm90INS1_25CollectiveMainloopFwdSm90ILi2EN4cute5tupleIJNS5_1CILi1EEES8_S8_EEENS6_IJNS7_ILi64EEESA_SA_EEELi512ENS_6half_tEfNS_4arch4Sm90ELb1ELb0ELb1ELb1ELb0ELb0ELb0ELb0ELb0ELb0ELb0ELb0EEENS1_21CollectiveEpilogueFwdINS6_IJSA_NS7_ILi512EEESA_EEES9_SC_SE_Li256ELb1ELb0ELb0ELb0EEENS1_36VarlenDynamicPersistentTileSchedulerILi64ELi64ELi256ELi32ELb0ELb0ELb1ELb1ELb1ELb1EEEEEEEEEvNT_6ParamsE)
        /*0a40*/ 	.short	0x0210
        /*0a42*/ 	.short	0x0a70


	//----- nvinfo : EIATTR_SW_WAR
	.align		4
.L_557:
        /*0a44*/ 	.byte	0x04, 0x36
        /*0a46*/ 	.short	(.L_559 - .L_558)
.L_558:
        /*0a48*/ 	.word	0x00000008
.L_559:


//--------------------- .nv.info._ZN7cutlass13device_kernelIN5flash11enable_sm90INS1_16FlashAttnFwdSm90INS1_25CollectiveMainloopFwdSm90ILi2EN4cute5tupleIJNS5_1CILi1EEES8_S8_EEENS6_IJNS7_ILi64EEESA_SA_EEELi512ENS_6half_tEfNS_4arch4Sm90ELb1ELb0ELb1ELb1ELb0ELb1ELb0ELb0ELb0ELb0ELb0ELb0EEENS1_21CollectiveEpilogueFwdINS6_IJSA_NS7_ILi512EEESA_EEES9_SC_SE_Li256ELb1ELb0ELb0ELb0EEENS1_36VarlenDynamicPersistentTileSchedulerILi64ELi64ELi256ELi32ELb0ELb0ELb1ELb1ELb1ELb1EEEEEEEEEvNT_6ParamsE --------------------------
	.section	.nv.info._ZN7cutlass13device_kernelIN5flash11enable_sm90INS1_16FlashAttnFwdSm90INS1_25CollectiveMainloopFwdSm90ILi2EN4cute5tupleIJNS5_1CILi1EEES8_S8_EEENS6_IJNS7_ILi64EEESA_SA_EEELi512ENS_6half_tEfNS_4arch4Sm90ELb1ELb0ELb1ELb1ELb0ELb1ELb0ELb0ELb0ELb0ELb0ELb0EEENS1_21CollectiveEpilogueFwdINS6_IJSA_NS7_ILi512EEESA_EEES9_SC_SE_Li256ELb1ELb0ELb0ELb0EEENS1_36VarlenDynamicPersistentTileSchedulerILi64ELi64ELi256ELi32ELb0ELb0ELb1ELb1ELb1ELb1EEEEEEEEEvNT_6ParamsE,"",@"SHT_CUDA_INFO"
	.sectionflags	@""
	.align	4


	//----- nvinfo : EIATTR_CUDA_API_VERSION
	.align		4
        /*0000*/ 	.byte	0x04, 0x37
        /*0002*/ 	.short	(.L_561 - .L_560)
.L_560:
        /*0004*/ 	.word	0x00000082


	//----- nvinfo : EIATTR_KPARAM_INFO
	.align		4
.L_561:
        /*0008*/ 	.byte	0x04, 0x17
        /*000a*/ 	.short	(.L_563 - .L_562)
.L_562:
        /*000c*/ 	.word	0x00000000
        /*0010*/ 	.short	0x0000
        /*0012*/ 	.short	0x0070
        /*0014*/ 	.byte	0x00, 0xf0, 0x01, 0x28


	//----- nvinfo : EIATTR_SPARSE_MMA_MASK
	.align		4
.L_563:
        /*0018*/ 	.byte	0x03, 0x50
        /*001a*/ 	.short	0x0000


	//----- nvinfo : EIATTR_MAXREG_COUNT
	.align		4
        /*001c*/ 	.byte	0x03, 0x1b
        /*001e*/ 	.short	0x00a8


	//----- nvinfo : EIATTR_NUM_BARRIERS
	.align		4
        /*0020*/ 	.byte	0x02, 0x4c
        /*0022*/ 	.byte	0x10
	.zero		1


	//----- nvinfo : EIATTR_EXTERNS
	.align		4
        /*0024*/ 	.byte	0x04, 0x0f
        /*0026*/ 	.short	(.L_565 - .L_564)


	//   ....[0]....
	.align		4
.L_564:
        /*0028*/ 	.word	index@(__assertfail)


	//----- nvinfo : EIATTR_ANNOTATIONS
	.align		4
.L_565:
        /*002c*/ 	.byte	0x04, 0x55
        /*002e*/ 	.short	(.L_567 - .L_566)


	//   ....[0]....
.L_566:
        /* <DEDUP_REMOVED lines=41> */


	//----- nvinfo : EIATTR_MERCURY_ISA_VERSION
	.align		4
.L_567:
        /*02a8*/ 	.byte	0x03, 0x5f
        /*02aa*/ 	.short	0x0101


	//----- nvinfo : EIATTR_UNUSED_LOAD_BYTE_OFFSET
	.align		4
        /*02ac*/ 	.byte	0x04, 0x44
        /*02ae*/ 	.short	(.L_569 - .L_568)


	//   ....[0]....
.L_568:
        /*02b0*/ 	.word	0x00000ae0
        /*02b4*/ 	.word	0x0000fff0


	//   ....[1]....
        /*02b8*/ 	.word	0x0000f7a0
        /*02bc*/ 	.word	0x0000fff0


	//----- nvinfo : EIATTR_INT_WARP_WIDE_INSTR_OFFSETS
	.align		4
.L_569:
        /*02c0*/ 	.byte	0x04, 0x31
        /*02c2*/ 	.short	(.L_571 - .L_570)


	//   ....[0]....
.L_570:
        /*02c4*/ 	.word	0x000001c0


	//   ....[1]....
        /*02c8*/ 	.word	0x00000200


	//   ....[2]....
        /*02cc*/ 	.word	0x000002d0


	//   ....[3]....
        /*02d0*/ 	.word	0x00014240


	//   ....[4]....
        /*02d4*/ 	.word	0x000142d0


	//   ....[5]....
        /*02d8*/ 	.word	0x00014750


	//   ....[6]....
        /*02dc*/ 	.word	0x00014780


	//   ....[7]....
        /*02e0*/ 	.word	0x00017010


	//   ....[8]....
        /*02e4*/ 	.word	0x000170a0


	//----- nvinfo : EIATTR_COOP_GROUP_MASK_REGIDS
	.align		4
.L_571:
        /*02e8*/ 	.byte	0x04, 0x29
        /*02ea*/ 	.short	(.L_573 - .L_572)


	//   ....[0]....
.L_572:
        /*02ec*/ 	.word	0xffffffff


	//   ....[1]....
        /*02f0*/ 	.word	0xffffffff


	//   ....[2]....
        /*02f4*/ 	.word	0xffffffff


	//   ....[3]....
        /*02f8*/ 	.word	0xffffffff


	//   ....[4]....
        /*02fc*/ 	.word	0xffffffff


	//   ....[5]....
        /*0300*/ 	.word	0xffffffff


	//   ....[6]....
        /*0304*/ 	.word	0xffffffff


	//   ....[7]....
        /*0308*/ 	.word	0xffffffff


	//   ....[8]....
        /*030c*/ 	.word	0xffffffff


	//   ....[9]....
        /*0310*/ 	.word	0xffffffff


	//   ....[10]....
        /*0314*/ 	.word	0xffffffff


	//   ....[11]....
        /*0318*/ 	.word	0xffffffff


	//   ....[12]....
        /*031c*/ 	.word	0xffffffff


	//   ....[13]....
        /*0320*/ 	.word	0xffffffff


	//   ....[14]....
        /*0324*/ 	.word	0xffffffff


	//   ....[15]....
        /*0328*/ 	.word	0xffffffff


	//   ....[16]....
        /*032c*/ 	.word	0xffffffff


	//   ....[17]....
        /*0330*/ 	.word	0xffffffff


	//   ....[18]....
        /*0334*/ 	.word	0xffffffff


	//   ....[19]....
        /*0338*/ 	.word	0xffffffff


	//   ....[20]....
        /*033c*/ 	.word	0xffffffff


	//   ....[21]....
        /*0340*/ 	.word	0xffffffff


	//   ....[22]....
        /*0344*/ 	.word	0xffffffff


	//   ....[23]....
        /*0348*/ 	.word	0xffffffff


	//   ....[24]....
        /*034c*/ 	.word	0xffffffff


	//   ....[25]....
        /*0350*/ 	.word	0xffffffff


	//   ....[26]....
        /*0354*/ 	.word	0xffffffff


	//   ....[27]....
        /*0358*/ 	.word	0xffffffff


	//   ....[28]....
        /*035c*/ 	.word	0xffffffff


	//   ....[29]....
        /*0360*/ 	.word	0xffffffff


	//   ....[30]....
        /*0364*/ 	.word	0xffffffff


	//   ....[31]....
        /*0368*/ 	.word	0xffffffff


	//   ....[32]....
        /*036c*/ 	.word	0xffffffff


	//   ....[33]....
        /*0370*/ 	.word	0xffffffff


	//   ....[34]....
        /*0374*/ 	.word	0xffffffff


	//   ....[35]....
        /*0378*/ 	.word	0xffffffff


	//   ....[36]....
        /*037c*/ 	.word	0xffffffff


	//   ....[37]....
        /*0380*/ 	.word	0xffffffff


	//   ....[38]....
        /*0384*/ 	.word	0xffffffff


	//   ....[39]....
        /*0388*/ 	.word	0xffffffff


	//   ....[40]....
        /*038c*/ 	.word	0xffffffff


	//   ....[41]....
        /*0390*/ 	.word	0xffffffff


	//   ....[42]....
        /*0394*/ 	.word	0xffffffff


	//   ....[43]....
        /*0398*/ 	.word	0xffffffff


	//   ....[44]....
        /*039c*/ 	.word	0xffffffff


	//   ....[45]....
        /*03a0*/ 	.word	0xffffffff


	//   ....[46]....
        /*03a4*/ 	.word	0xffffffff


	//   ....[47]....
        /*03a8*/ 	.word	0xffffffff


	//   ....[48]....
        /*03ac*/ 	.word	0xffffffff


	//   ....[49]....
        /*03b0*/ 	.word	0xffffffff


	//   ....[50]....
        /*03b4*/ 	.word	0xffffffff


	//   ....[51]....
        /*03b8*/ 	.word	0xffffffff


	//   ....[52]....
        /*03bc*/ 	.word	0xffffffff


	//   ....[53]....
        /*03c0*/ 	.word	0xffffffff


	//   ....[54]....
        /*03c4*/ 	.word	0xffffffff


	//   ....[55]....
        /*03c8*/ 	.word	0xffffffff


	//   ....[56]....
        /*03cc*/ 	.word	0xffffffff


	//   ....[57]....
        /*03d0*/ 	.word	0xffffffff


	//   ....[58]....
        /*03d4*/ 	.word	0xffffffff


	//   ....[59]....
        /*03d8*/ 	.word	0xffffffff


	//   ....[60]....
        /*03dc*/ 	.word	0xffffffff


	//   ....[61]....
        /*03e0*/ 	.word	0xffffffff


	//   ....[62]....
        /*03e4*/ 	.word	0xffffffff


	//   ....[63]....
        /*03e8*/ 	.word	0x0500000f


	//   ....[64]....
        /*03ec*/ 	.word	0x0500000f


	//   ....[65]....
        /*03f0*/ 	.word	0x0500000f


	//   ....[66]....
        /*03f4*/ 	.word	0x0500000f


	//   ....[67]....
        /*03f8*/ 	.word	0x0500000f


	//   ....[68]....
        /*03fc*/ 	.word	0x0500000f


	//   ....[69]....
        /*0400*/ 	.word	0x0500000f


	//   ....[70]....
        /*0404*/ 	.word	0x0500000f


	//   ....[71]....
        /*0408*/ 	.word	0x0500000f


	//   ....[72]....
        /*040c*/ 	.word	0x0500000f


	//   ....[73]....
        /*0410*/ 	.word	0x0500000f


	//   ....[74]....
        /*0414*/ 	.word	0x0500000f


	//   ....[75]....
        /*0418*/ 	.word	0x0500000f


	//   ....[76]....
        /*041c*/ 	.word	0x0500000f


	//   ....[77]....
        /*0420*/ 	.word	0x0500000f


	//   ....[78]....
        /*0424*/ 	.word	0x0500000f


	//   ....[79]....
        /*0428*/ 	.word	0x0500000f


	//   ....[80]....
        /*042c*/ 	.word	0x0500000f


	//   ....[81]....
        /*0430*/ 	.word	0x0500000f


	//   ....[82]....
        /*0434*/ 	.word	0x0500000f


	//   ....[83]....
        /*0438*/ 	.word	0x0500000f


	//   ....[84]....
        /*043c*/ 	.word	0x0500000f


	//   ....[85]....
        /*0440*/ 	.word	0x0500000f


	//   ....[86]....
        /*0444*/ 	.word	0x0500000f


	//   ....[87]....
        /*0448*/ 	.word	0x0500000f


	//   ....[88]....
        /*044c*/ 	.word	0x0500000f


	//   ....[89]....
        /*0450*/ 	.word	0x0500000f


	//   ....[90]....
        /*0454*/ 	.word	0x0500000f


	//   ....[91]....
        /*0458*/ 	.word	0x0500000f


	//   ....[92]....
        /*045c*/ 	.word	0x0500000f


	//   ....[93]....
        /*0460*/ 	.word	0x0500000f


	//   ....[94]....
        /*0464*/ 	.word	0x0500000f


	//   ....[95]....
        /*0468*/ 	.word	0x0500000f


	//   ....[96]....
        /*046c*/ 	.word	0x0500000f


	//   ....[97]....
        /*0470*/ 	.word	0x0500000f


	//   ....[98]....
        /*0474*/ 	.word	0x0500000f


	//----- nvinfo : EIATTR_COOP_GROUP_INSTR_OFFSETS
	.align		4
.L_573:
        /*0478*/ 	.byte	0x04, 0x28
        /*047a*/ 	.short	(.L_575 - .L_574)


	//   ....[0]....
.L_574:
        /*047c*/ 	.word	0x00000060


	//   ....[1]....
        /*0480*/ 	.word	0x000001d0


	//   ....[2]....
        /*0484*/ 	.word	0x00000210


	//   ....[3]....
        /*0488*/ 	.word	0x00000400


	//   ....[4]....
        /*048c*/ 	.word	0x00000560


	//   ....[5]....
        /*0490*/ 	.word	0x00000680


	//   ....[6]....
        /*0494*/ 	.word	0x000007e0


	//   ....[7]....
        /*0498*/ 	.word	0x00004610


	//   ....[8]....
        /*049c*/ 	.word	0x00006050


	//   ....[9]....
        /*04a0*/ 	.word	0x00009bb0


	//   ....[10]....
        /*04a4*/ 	.word	0x00009cb0


	//   ....[11]....
        /*04a8*/ 	.word	0x0000a0c0


	//   ....[12]....
        /*04ac*/ 	.word	0x0000a130


	//   ....[13]....
        /*04b0*/ 	.word	0x0000ab40


	//   ....[14]....
        /*04b4*/ 	.word	0x0000b5c0


	//   ....[15]....
        /*04b8*/ 	.word	0x0000b6b0


	//   ....[16]....
        /*04bc*/ 	.word	0x0000bb30


	//   ....[17]....
        /*04c0*/ 	.word	0x0000bba0


	//   ....[18]....
        /*04c4*/ 	.word	0x0000ce10


	//   ....[19]....
        /*04c8*/ 	.word	0x0000d650


	//   ....[20]....
        /*04cc*/ 	.word	0x0000d6c0


	//   ....[21]....
        /*04d0*/ 	.word	0x0000d9c0


	//   ....[22]....
        /*04d4*/ 	.word	0x0000db80


	//   ....[23]....
        /*04d8*/ 	.word	0x0000ec60


	//   ....[24]....
        /*04dc*/ 	.word	0x0000ecb0


	//   ....[25]....
        /*04e0*/ 	.word	0x0000ecf0


	//   ....[26]....
        /*04e4*/ 	.word	0x0000ed50


	//   ....[27]....
        /*04e8*/ 	.word	0x0000ed60


	//   ....[28]....
        /*04ec*/ 	.word	0x00010740


	//   ....[29]....
        /*04f0*/ 	.word	0x00011ec0


	//   ....[30]....
        /*04f4*/ 	.word	0x00012040


	//   ....[31]....
        /*04f8*/ 	.word	0x00012070


	//   ....[32]....
        /*04fc*/ 	.word	0x000120b0


	//   ....[33]....
        /*0500*/ 	.word	0x00012120


	//   ....[34]....
        /*0504*/ 	.word	0x00012180


	//   ....[35]....
        /*0508*/ 	.word	0x000121c0


	//   ....[36]....
        /*050c*/ 	.word	0x00012360


	//   ....[37]....
        /*0510*/ 	.word	0x000123c0


	//   ....[38]....
        /*0514*/ 	.word	0x00012400


	//   ....[39]....
        /*0518*/ 	.word	0x00012440


	//   ....[40]....
        /*051c*/ 	.word	0x00012470


	//   ....[41]....
        /*0520*/ 	.word	0x000124a0


	//   ....[42]....
        /*0524*/ 	.word	0x00012530


	//   ....[43]....
        /*0528*/ 	.word	0x00012590


	//   ....[44]....
        /*052c*/ 	.word	0x00012620


	//   ....[45]....
        /*0530*/ 	.word	0x00017130


	//   ....[46]....
        /*0534*/ 	.word	0x00017140


	//   ....[47]....
        /*0538*/ 	.word	0x00017250


	//   ....[48]....
        /*053c*/ 	.word	0x000172b0


	//   ....[49]....
        /*0540*/ 	.word	0x000172f0


	//   ....[50]....
        /*0544*/ 	.word	0x00017330


	//   ....[51]....
        /*0548*/ 	.word	0x00017360


	//   ....[52]....
        /*054c*/ 	.word	0x00017390


	//   ....[53]....
        /*0550*/ 	.word	0x00017520


	//   ....[54]....
        /*0554*/ 	.word	0x00017580


	//   ....[55]....
        /*0558*/ 	.word	0x000175c0


	//   ....[56]....
        /*055c*/ 	.word	0x00017600


	//   ....[57]....
        /*0560*/ 	.word	0x00017630


	//   ....[58]....
        /*0564*/ 	.word	0x00017660


	//   ....[59]....
        /*0568*/ 	.word	0x00017720


	//   ....[60]....
        /*056c*/ 	.word	0x00017740


	//   ....[61]....
        /*0570*/ 	.word	0x000177b0


	//   ....[62]....
        /*0574*/ 	.word	0x00017e40


	//   ....[63]....
        /*0578*/ 	.word	0x00018320


	//   ....[64]....
        /*057c*/ 	.word	0x000183c0


	//   ....[65]....
        /*0580*/ 	.word	0x00018460


	//   ....[66]....
        /*0584*/ 	.word	0x00018500


	//   ....[67]....
        /*0588*/ 	.word	0x000185a0


	//   ....[68]....
        /*058c*/ 	.word	0x00018640


	//   ....[69]....
        /*0590*/ 	.word	0x000186e0


	//   ....[70]....
        /*0594*/ 	.word	0x00018780


	//   ....[71]....
        /*0598*/ 	.word	0x00018870


	//   ....[72]....
        /*059c*/ 	.word	0x00018910


	//   ....[73]....
        /*05a0*/ 	.word	0x000189b0


	//   ....[74]....
        /*05a4*/ 	.word	0x00018a50


	//   ....[75]....
        /*05a8*/ 	.word	0x00018af0


	//   ....[76]....
        /*05ac*/ 	.word	0x00018b90


	//   ....[77]....
        /*05b0*/ 	.word	0x00018c30


	//   ....[78]....
        /*05b4*/ 	.word	0x00018cd0


	//   ....[79]....
        /*05b8*/ 	.word	0x00018fd0


	//   ....[80]....
        /*05bc*/ 	.word	0x000192b0


	//   ....[81]....
        /*05c0*/ 	.word	0x000196d0


	//   ....[82]....
        /*05c4*/ 	.word	0x00019760


	//   ....[83]....
        /*05c8*/ 	.word	0x00019800


	//   ....[84]....
        /*05cc*/ 	.word	0x000198b0


	//   ....[85]....
        /*05d0*/ 	.word	0x00019930


	//   ....[86]....
        /*05d4*/ 	.word	0x000199b0


	//   ....[87]....
        /*05d8*/ 	.word	0x00019a30


	//   ....[88]....
        /*05dc*/ 	.word	0x00019ab0


	//   ....[89]....
        /*05e0*/ 	.word	0x00019b40


	//   ....[90]....
        /*05e4*/ 	.word	0x00019bf0


	//   ....[91]....
        /*05e8*/ 	.word	0x00019c70


	//   ....[92]....
        /*05ec*/ 	.word	0x00019cf0


	//   ....[93]....
        /*05f0*/ 	.word	0x00019d70


	//   ....[94]....
        /*05f4*/ 	.word	0x00019df0


	//   ....[95]....
        /*05f8*/ 	.word	0x00019e60


	//   ....[96]....
        /*05fc*/ 	.word	0x00019f00


	//   ....[97]....
        /*0600*/ 	.word	0x00019f90


	//   ....[98]....
        /*0604*/ 	.word	0x0001a0c0


	//----- nvinfo : EIATTR_REG_RECONFIG
	.align		4
.L_575:
        /*0608*/ 	.byte	0x01, 0x54
	.zero		2


	//----- nvinfo : EIATTR_SYSCALL_OFFSETS
	.align		4
        /*060c*/ 	.byte	0x04, 0x46
        /*060e*/ 	.short	(.L_577 - .L_576)


	//   ....[0]....
.L_576:
        /*0610*/ 	.word	0x000018b0


	//   ....[1]....
        /*0614*/ 	.word	0x00001a00


	//   ....[2]....
        /*0618*/ 	.word	0x00006200


	//   ....[3]....
        /*061c*/ 	.word	0x000066a0


	//   ....[4]....
        /*0620*/ 	.word	0x00014460


	//   ....[5]....
        /*0624*/ 	.word	0x000145a0


	//   ....[6]....
        /*0628*/ 	.word	0x000146a0


	//----- nvinfo : EIATTR_MBARRIER_INSTR_OFFSETS
	.align		4
.L_577:
        /*062c*/ 	.byte	0x04, 0x39
        /*062e*/ 	.short	(.L_579 - .L_578)


	//   ....[0]....
.L_578:
        /*0630*/ 	.word	0x000002f0
        /*0634*/ 	.word	0x000000ff
        /*0638*/ 	.word	0x00028c00
        /*063c*/ 	.short	0x0100
        /*063e*/ 	.byte	0x08
	.zero		1


	//   ....[1]....
        /*0640*/ 	.word	0x00000300
        /*0644*/ 	.word	0x000000ff
        /*0648*/ 	.word	0x00028c20
        /*064c*/ 	.short	0x0100
        /*064e*/ 	.byte	0x08
	.zero		1


	//   ....[2]....
        /*0650*/ 	.word	0x000003b0
        /*0654*/ 	.word	0x000000ff
        /*0658*/ 	.word	0x00028c30
        /*065c*/ 	.short	0x0100
        /*065e*/ 	.byte	0x06
	.zero		1


	//   ....[3]....
        /*0660*/ 	.word	0x000003c0
        /*0664*/ 	.word	0x000000ff
        /*0668*/ 	.word	0x00028c40
        /*066c*/ 	.short	0x0100
        /*066e*/ 	.byte	0x06
	.zero		1


	//   ....[4]....
        /*0670*/ 	.word	0x000003d0
        /*0674*/ 	.word	0x000000ff
        /*0678*/ 	.word	0x00028c38
        /*067c*/ 	.short	0x0100
        /*067e*/ 	.byte	0x06
	.zero		1


	//   ....[5]....
        /*0680*/ 	.word	0x000003e0
        /*0684*/ 	.word	0x000000ff
        /*0688*/ 	.word	0x00028c48
        /*068c*/ 	.short	0x0100
        /*068e*/ 	.byte	0x06
	.zero		1


	//   ....[6]....
        /*0690*/ 	.word	0x00000510
        /*0694*/ 	.word	0x000000ff
        /*0698*/ 	.word	0x00028c50
        /*069c*/ 	.short	0x0100
        /*069e*/ 	.byte	0x08
	.zero		1


	//   ....[7]....
        /*06a0*/ 	.word	0x00000520
        /*06a4*/ 	.word	0x000000ff
        /*06a8*/ 	.word	0x00028c60
        /*06ac*/ 	.short	0x0100
        /*06ae*/ 	.byte	0x08
	.zero		1


	//   ....[8]....
        /*06b0*/ 	.word	0x00000530
        /*06b4*/ 	.word	0x000000ff
        /*06b8*/ 	.word	0x00028c58
        /*06bc*/ 	.short	0x0100
        /*06be*/ 	.byte	0x08
	.zero		1


	//   ....[9]....
        /*06c0*/ 	.word	0x00000540
        /*06c4*/ 	.word	0x000000ff
        /*06c8*/ 	.word	0x00028c68
        /*06cc*/ 	.short	0x0100
        /*06ce*/ 	.byte	0x08
	.zero		1


	//   ....[10]....
        /*06d0*/ 	.word	0x00000630
        /*06d4*/ 	.word	0x000000ff
        /*06d8*/ 	.word	0x00028c70
        /*06dc*/ 	.short	0x0100
        /*06de*/ 	.byte	0x06
	.zero		1


	//   ....[11]....
        /*06e0*/ 	.word	0x00000640
        /*06e4*/ 	.word	0x000000ff
        /*06e8*/ 	.word	0x00028c80
        /*06ec*/ 	.short	0x0100
        /*06ee*/ 	.byte	0x06
	.zero		1


	//   ....[12]....
        /*06f0*/ 	.word	0x00000650
        /*06f4*/ 	.word	0x000000ff
        /*06f8*/ 	.word	0x00028c78
        /*06fc*/ 	.short	0x0100
        /*06fe*/ 	.byte	0x06
	.zero		1


	//   ....[13]....
        /*0700*/ 	.word	0x00000660
        /*0704*/ 	.word	0x000000ff
        /*0708*/ 	.word	0x00028c88
        /*070c*/ 	.short	0x0100
        /*070e*/ 	.byte	0x06
	.zero		1


	//   ....[14]....
        /*0710*/ 	.word	0x00000790
        /*0714*/ 	.word	0x000000ff
        /*0718*/ 	.word	0x00028c90
        /*071c*/ 	.short	0x0100
        /*071e*/ 	.byte	0x08
	.zero		1


	//   ....[15]....
        /*0720*/ 	.word	0x000007a0
        /*0724*/ 	.word	0x000000ff
        /*0728*/ 	.word	0x00028ca0
        /*072c*/ 	.short	0x0100
        /*072e*/ 	.byte	0x08
	.zero		1


	//   ....[16]....
        /*0730*/ 	.word	0x000007b0
        /*0734*/ 	.word	0x000000ff
        /*0738*/ 	.word	0x00028c98
        /*073c*/ 	.short	0x0100
        /*073e*/ 	.byte	0x08
	.zero		1


	//   ....[17]....
        /*0740*/ 	.word	0x000007c0
        /*0744*/ 	.word	0x000000ff
        /*0748*/ 	.word	0x00028ca8
        /*074c*/ 	.short	0x0100
        /*074e*/ 	.byte	0x08
	.zero		1


	//   ....[18]....
        /*0750*/ 	.word	0x000008f0
        /*0754*/ 	.word	0x000000ff
        /*0758*/ 	.word	0x00028cb0
        /*075c*/ 	.short	0x0100
        /*075e*/ 	.byte	0x08
	.zero		1


	//   ....[19]....
        /*0760*/ 	.word	0x00000900
        /*0764*/ 	.word	0x000000ff
        /*0768*/ 	.word	0x00028cc0
        /*076c*/ 	.short	0x0100
        /*076e*/ 	.byte	0x08
	.zero		1


	//   ....[20]....
        /*0770*/ 	.word	0x00000910
        /*0774*/ 	.word	0x000000ff
        /*0778*/ 	.word	0x00028cb8
        /*077c*/ 	.short	0x0100
        /*077e*/ 	.byte	0x08
	.zero		1


	//   ....[21]....
        /*0780*/ 	.word	0x00000920
        /*0784*/ 	.word	0x000000ff
        /*0788*/ 	.word	0x00028cc8
        /*078c*/ 	.short	0x0100
        /*078e*/ 	.byte	0x08
	.zero		1


	//   ....[22]....
        /*0790*/ 	.word	0x00002630
        /*0794*/ 	.word	0x00000046
        /*0798*/ 	.word	0x00028c90
        /*079c*/ 	.short	0x010a
        /*079e*/ 	.byte	0x3f
	.zero		1


	//   ....[23]....
        /*07a0*/ 	.word	0x00002fc0
        /*07a4*/ 	.word	0x00000046
        /*07a8*/ 	.word	0x00028c90
        /*07ac*/ 	.short	0x010a
        /*07ae*/ 	.byte	0x3f
	.zero		1


	//   ....[24]....
        /*07b0*/ 	.word	0x00003820
        /*07b4*/ 	.word	0x00000046
        /*07b8*/ 	.word	0x00028c90
        /*07bc*/ 	.short	0x010a
        /*07be*/ 	.byte	0x3f
	.zero		1


	//   ....[25]....
        /*07c0*/ 	.word	0x00003a20
        /*07c4*/ 	.word	0x00000004
        /*07c8*/ 	.word	0x00000000
        /*07cc*/ 	.short	0x0101
        /*07ce*/ 	.byte	0x3f
	.zero		1


	//   ....[26]....
        /*07d0*/ 	.word	0x00003a60
        /*07d4*/ 	.word	0x00000046
        /*07d8*/ 	.word	0x00028cb0
        /*07dc*/ 	.short	0x010a
        /*07de*/ 	.byte	0x3f
	.zero		1


	//   ....[27]....
        /*07e0*/ 	.word	0x00004080
        /*07e4*/ 	.word	0x00000046
        /*07e8*/ 	.word	0x00000000
        /*07ec*/ 	.short	0x0101
        /*07ee*/ 	.byte	0x3f
	.zero		1


	//   ....[28]....
        /*07f0*/ 	.word	0x00004720
        /*07f4*/ 	.word	0x0000000e
        /*07f8*/ 	.word	0x00028c50
        /*07fc*/ 	.short	0x010a
        /*07fe*/ 	.byte	0x3f
	.zero		1


	//   ....[29]....
        /*0800*/ 	.word	0x00004ad0
        /*0804*/ 	.word	0x00000000
        /*0808*/ 	.word	0x00000000
        /*080c*/ 	.short	0x0101
        /*080e*/ 	.byte	0x3f
	.zero		1


	//   ....[30]....
        /*0810*/ 	.word	0x00005400
        /*0814*/ 	.word	0x00000000
        /*0818*/ 	.word	0x00028c50
        /*081c*/ 	.short	0x010a
        /*081e*/ 	.byte	0x3f
	.zero		1


	//   ....[31]....
        /*0820*/ 	.word	0x00005450
        /*0824*/ 	.word	0x00000000
        /*0828*/ 	.word	0x00028c50
        /*082c*/ 	.short	0x010a
        /*082e*/ 	.byte	0x3f
	.zero		1


	//   ....[32]....
        /*0830*/ 	.word	0x00005720
        /*0834*/ 	.word	0x00000000
        /*0838*/ 	.word	0x00000000
        /*083c*/ 	.short	0x0101
        /*083e*/ 	.byte	0x3f
	.zero		1


	//   ....[33]....
        /*0840*/ 	.word	0x00006290
        /*0844*/ 	.word	0x00000002
        /*0848*/ 	.word	0x00028c00
        /*084c*/ 	.short	0x010a
        /*084e*/ 	.byte	0x3f
	.zero		1


	//   ....[34]....
        /*0850*/ 	.word	0x000062e0
        /*0854*/ 	.word	0x00000002
        /*0858*/ 	.word	0x00028c00
        /*085c*/ 	.short	0x010a
        /*085e*/ 	.byte	0x3f
	.zero		1


	//   ....[35]....
        /*0860*/ 	.word	0x00006f10
        /*0864*/ 	.word	0x00000002
        /*0868*/ 	.word	0x00028c00
        /*086c*/ 	.short	0x010a
        /*086e*/ 	.byte	0x3f
	.zero		1


	//   ....[36]....
        /*0870*/ 	.word	0x00008240
        /*0874*/ 	.word	0x00000002
        /*0878*/ 	.word	0x00028c00
        /*087c*/ 	.short	0x010a
        /*087e*/ 	.byte	0x3f
	.zero		1


	//   ....[37]....
        /*0880*/ 	.word	0x000090c0
        /*0884*/ 	.word	0x00000015
        /*0888*/ 	.word	0x00028c30
        /*088c*/ 	.short	0x010a
        /*088e*/ 	.byte	0x3f
	.zero		1


	//   ....[38]....
        /*0890*/ 	.word	0x00009170
        /*0894*/ 	.word	0x00000015
        /*0898*/ 	.word	0x00028c30
        /*089c*/ 	.short	0x010a
        /*089e*/ 	.byte	0x3f
	.zero		1


	//   ....[39]....
        /*08a0*/ 	.word	0x0000a320
        /*08a4*/ 	.word	0x00000000
        /*08a8*/ 	.word	0x00000000
        /*08ac*/ 	.short	0x0101
        /*08ae*/ 	.byte	0x3f
	.zero		1


	//   ....[40]....
        /*08b0*/ 	.word	0x0000a790
        /*08b4*/ 	.word	0x00000015
        /*08b8*/ 	.word	0x00028c50
        /*08bc*/ 	.short	0x010a
        /*08be*/ 	.byte	0x3f
	.zero		1


	//   ....[41]....
        /*08c0*/ 	.word	0x0000a850
        /*08c4*/ 	.word	0x00000015
        /*08c8*/ 	.word	0x00028c50
        /*08cc*/ 	.short	0x010a
        /*08ce*/ 	.byte	0x3f
	.zero		1


	//   ....[42]....
        /*08d0*/ 	.word	0x0000ab60
        /*08d4*/ 	.word	0x00000015
        /*08d8*/ 	.word	0x00000000
        /*08dc*/ 	.short	0x0101
        /*08de*/ 	.byte	0x3f
	.zero		1


	//   ....[43]....
        /*08e0*/ 	.word	0x0000ac50
        /*08e4*/ 	.word	0x000000d4
        /*08e8*/ 	.word	0x00028c30
        /*08ec*/ 	.short	0x010a
        /*08ee*/ 	.byte	0x3f
	.zero		1


	//   ....[44]....
        /*08f0*/ 	.word	0x0000acc0
        /*08f4*/ 	.word	0x000000d4
        /*08f8*/ 	.word	0x00028c30
        /*08fc*/ 	.short	0x010a
        /*08fe*/ 	.byte	0x3f
	.zero		1


	//   ....[45]....
        /*0900*/ 	.word	0x0000bd70
        /*0904*/ 	.word	0x0000009e
        /*0908*/ 	.word	0x00000000
        /*090c*/ 	.short	0x0101
        /*090e*/ 	.byte	0x3f
	.zero		1


	//   ....[46]....
        /*0910*/ 	.word	0x0000cae0
        /*0914*/ 	.word	0x000000d4
        /*0918*/ 	.word	0x00028c50
        /*091c*/ 	.short	0x010a
        /*091e*/ 	.byte	0x3f
	.zero		1


	//   ....[47]....
        /*0920*/ 	.word	0x0000cb30
        /*0924*/ 	.word	0x000000d4
        /*0928*/ 	.word	0x00028c50
        /*092c*/ 	.short	0x010a
        /*092e*/ 	.byte	0x3f
	.zero		1


	//   ....[48]....
        /*0930*/ 	.word	0x0000ce30
        /*0934*/ 	.word	0x000000d4
        /*0938*/ 	.word	0x00000000
        /*093c*/ 	.short	0x0101
        /*093e*/ 	.byte	0x3f
	.zero		1


	//   ....[49]....
        /*0940*/ 	.word	0x0000cf60
        /*0944*/ 	.word	0x000000b8
        /*0948*/ 	.word	0x00028c30
        /*094c*/ 	.short	0x010a
        /*094e*/ 	.byte	0x3f
	.zero		1


	//   ....[50]....
        /*0950*/ 	.word	0x0000cfd0
        /*0954*/ 	.word	0x000000b8
        /*0958*/ 	.word	0x00028c30
        /*095c*/ 	.short	0x010a
        /*095e*/ 	.byte	0x3f
	.zero		1


	//   ....[51]....
        /*0960*/ 	.word	0x0000de60
        /*0964*/ 	.word	0x00000098
        /*0968*/ 	.word	0x00000000
        /*096c*/ 	.short	0x0101
        /*096e*/ 	.byte	0x3f
	.zero		1


	//   ....[52]....
        /*0970*/ 	.word	0x0000e930
        /*0974*/ 	.word	0x000000b8
        /*0978*/ 	.word	0x00028c50
        /*097c*/ 	.short	0x010a
        /*097e*/ 	.byte	0x3f
	.zero		1


	//   ....[53]....
        /*0980*/ 	.word	0x0000e980
        /*0984*/ 	.word	0x000000b8
        /*0988*/ 	.word	0x00028c50
        /*098c*/ 	.short	0x010a
        /*098e*/ 	.byte	0x3f
	.zero		1


	//   ....[54]....
        /*0990*/ 	.word	0x0000ec80
        /*0994*/ 	.word	0x000000b8
        /*0998*/ 	.word	0x00000000
        /*099c*/ 	.short	0x0101
        /*099e*/ 	.byte	0x3f
	.zero		1


	//   ....[55]....
        /*09a0*/ 	.word	0x00010fa0
        /*09a4*/ 	.word	0x00000000
        /*09a8*/ 	.word	0x00000000
        /*09ac*/ 	.short	0x0101
        /*09ae*/ 	.byte	0x3f
	.zero		1


	//   ....[56]....
        /*09b0*/ 	.word	0x00013350
        /*09b4*/ 	.word	0x00000009
        /*09b8*/ 	.word	0x00028c20
        /*09bc*/ 	.short	0x010a
        /*09be*/ 	.byte	0x3f
	.zero		1


	//   ....[57]....
        /*09c0*/ 	.word	0x000133e0
        /*09c4*/ 	.word	0x00000005
        /*09c8*/ 	.word	0x00028ca0
        /*09cc*/ 	.short	0x010a
        /*09ce*/ 	.byte	0x3f
	.zero		1


	//   ....[58]....
        /*09d0*/ 	.word	0x000135c0
        /*09d4*/ 	.word	0x00000005
        /*09d8*/ 	.word	0x00028cc0
        /*09dc*/ 	.short	0x010a
        /*09de*/ 	.byte	0x3f
	.zero		1


	//   ....[59]....
        /*09e0*/ 	.word	0x00013b10
        /*09e4*/ 	.word	0x00000006
        /*09e8*/ 	.word	0x00028ca0
        /*09ec*/ 	.short	0x010a
        /*09ee*/ 	.byte	0x3f
	.zero		1


	//   ....[60]....
        /*09f0*/ 	.word	0x00013cd0
        /*09f4*/ 	.word	0x00000006
        /*09f8*/ 	.word	0x00028cc0
        /*09fc*/ 	.short	0x010a
        /*09fe*/ 	.byte	0x3f
	.zero		1


	//   ....[61]....
        /*0a00*/ 	.word	0x00014be0
        /*0a04*/ 	.word	0x00000005
        /*0a08*/ 	.word	0x00028c40
        /*0a0c*/ 	.short	0x010a
        /*0a0e*/ 	.byte	0x3f
	.zero		1


	//   ....[62]....
        /*0a10*/ 	.word	0x00014fd0
        /*0a14*/ 	.word	0x00000007
        /*0a18*/ 	.word	0x00028c20
        /*0a1c*/ 	.short	0x010a
        /*0a1e*/ 	.byte	0x3f
	.zero		1


	//   ....[63]....
        /*0a20*/ 	.word	0x00015090
        /*0a24*/ 	.word	0x00000002
        /*0a28*/ 	.word	0x00028c60
        /*0a2c*/ 	.short	0x010a
        /*0a2e*/ 	.byte	0x3f
	.zero		1


	//   ....[64]....
        /*0a30*/ 	.word	0x000157f0
        /*0a34*/ 	.word	0x00000003
        /*0a38*/ 	.word	0x00028c40
        /*0a3c*/ 	.short	0x010a
        /*0a3e*/ 	.byte	0x3f
	.zero		1


	//   ....[65]....
        /*0a40*/ 	.word	0x00015a00
        /*0a44*/ 	.word	0x00000003
        /*0a48*/ 	.word	0x00028c60
        /*0a4c*/ 	.short	0x010a
        /*0a4e*/ 	.byte	0x3f
	.zero		1


	//   ....[66]....
        /*0a50*/ 	.word	0x000160b0
        /*0a54*/ 	.word	0x00000002
        /*0a58*/ 	.word	0x00028c40
        /*0a5c*/ 	.short	0x010a
        /*0a5e*/ 	.byte	0x3f
	.zero		1


	//   ....[67]....
        /*0a60*/ 	.word	0x000162b0
        /*0a64*/ 	.word	0x00000002
        /*0a68*/ 	.word	0x00028c60
        /*0a6c*/ 	.short	0x010a
        /*0a6e*/ 	.byte	0x3f
	.zero		1


	//   ....[68]....
        /*0a70*/ 	.word	0x000168f0
        /*0a74*/ 	.word	0x00000002
        /*0a78*/ 	.word	0x00028c40
        /*0a7c*/ 	.short	0x010a
        /*0a7e*/ 	.byte	0x3f
	.zero		1


	//   ....[69]....
        /*0a80*/ 	.word	0x00016b00
        /*0a84*/ 	.word	0x00000002
        /*0a88*/ 	.word	0x00028c60
        /*0a8c*/ 	.short	0x010a
        /*0a8e*/ 	.byte	0x3f
	.zero		1


	//   ....[70]....
        /*0a90*/ 	.word	0x00017dc0
        /*0a94*/ 	.word	0x00000000
        /*0a98*/ 	.word	0x00028c20
        /*0a9c*/ 	.short	0x010a
        /*0a9e*/ 	.byte	0x3f
	.zero		1


	//   ....[71]....
        /*0aa0*/ 	.word	0x00017f70
        /*0aa4*/ 	.word	0x00000006
        /*0aa8*/ 	.word	0x00000000
        /*0aac*/ 	.short	0x010a
        /*0aae*/ 	.byte	0x3f
	.zero		1


	//   ....[72]....
        /*0ab0*/ 	.word	0x00017fe0
        /*0ab4*/ 	.word	0x00000007
        /*0ab8*/ 	.word	0x00000000
        /*0abc*/ 	.short	0x010a
        /*0abe*/ 	.byte	0x3f
	.zero		1


	//   ....[73]....
        /*0ac0*/ 	.word	0x00018050
        /*0ac4*/ 	.word	0x00000004
        /*0ac8*/ 	.word	0x00000000
        /*0acc*/ 	.short	0x010a
        /*0ace*/ 	.byte	0x3f
	.zero		1


	//   ....[74]....
        /*0ad0*/ 	.word	0x00018080
        /*0ad4*/ 	.word	0x00000003
        /*0ad8*/ 	.word	0x00000000
        /*0adc*/ 	.short	0x010a
        /*0ade*/ 	.byte	0x3f
	.zero		1


	//   ....[75]....
        /*0ae0*/ 	.word	0x000180e0
        /*0ae4*/ 	.word	0x00000046
        /*0ae8*/ 	.word	0x00028c90
        /*0aec*/ 	.short	0x010a
        /*0aee*/ 	.byte	0x3f
	.zero		1


	//   ....[76]....
        /*0af0*/ 	.word	0x00018130
        /*0af4*/ 	.word	0x00000046
        /*0af8*/ 	.word	0x00028c90
        /*0afc*/ 	.short	0x010a
        /*0afe*/ 	.byte	0x3f
	.zero		1


	//   ....[77]....
        /*0b00*/ 	.word	0x00018180
        /*0b04*/ 	.word	0x00000046
        /*0b08*/ 	.word	0x00028c90
        /*0b0c*/ 	.short	0x010a
        /*0b0e*/ 	.byte	0x3f
	.zero		1


	//   ....[78]....
        /*0b10*/ 	.word	0x000181d0
        /*0b14*/ 	.word	0x00000046
        /*0b18*/ 	.word	0x00028cb0
        /*0b1c*/ 	.short	0x010a
        /*0b1e*/ 	.byte	0x3f
	.zero		1


	//   ....[79]....
        /*0b20*/ 	.word	0x00018220
        /*0b24*/ 	.word	0x0000000e
        /*0b28*/ 	.word	0x00028c50
        /*0b2c*/ 	.short	0x010a
        /*0b2e*/ 	.byte	0x3f
	.zero		1


	//   ....[80]....
        /*0b30*/ 	.word	0x00018270
        /*0b34*/ 	.word	0x00000000
        /*0b38*/ 	.word	0x00028c50
        /*0b3c*/ 	.short	0x010a
        /*0b3e*/ 	.byte	0x3f
	.zero		1


	//   ....[81]....
        /*0b40*/ 	.word	0x000187c0
        /*0b44*/ 	.word	0x00000002
        /*0b48*/ 	.word	0x00028c00
        /*0b4c*/ 	.short	0x010a
        /*0b4e*/ 	.byte	0x3f
	.zero		1


	//   ....[82]....
        /*0b50*/ 	.word	0x00018d10
        /*0b54*/ 	.word	0x00000002
        /*0b58*/ 	.word	0x00028c00
        /*0b5c*/ 	.short	0x010a
        /*0b5e*/ 	.byte	0x3f
	.zero		1


	//   ....[83]....
        /*0b60*/ 	.word	0x00018d60
        /*0b64*/ 	.word	0x00000015
        /*0b68*/ 	.word	0x00028c30
        /*0b6c*/ 	.short	0x010a
        /*0b6e*/ 	.byte	0x3f
	.zero		1


	//   ....[84]....
        /*0b70*/ 	.word	0x00018db0
        /*0b74*/ 	.word	0x00000015
        /*0b78*/ 	.word	0x00028c50
        /*0b7c*/ 	.short	0x010a
        /*0b7e*/ 	.byte	0x3f
	.zero		1


	//   ....[85]....
        /*0b80*/ 	.word	0x00018e00
        /*0b84*/ 	.word	0x000000d4
        /*0b88*/ 	.word	0x00028c30
        /*0b8c*/ 	.short	0x010a
        /*0b8e*/ 	.byte	0x3f
	.zero		1


	//   ....[86]....
        /*0b90*/ 	.word	0x00018e50
        /*0b94*/ 	.word	0x000000d4
        /*0b98*/ 	.word	0x00028c50
        /*0b9c*/ 	.short	0x010a
        /*0b9e*/ 	.byte	0x3f
	.zero		1


	//   ....[87]....
        /*0ba0*/ 	.word	0x00018ea0
        /*0ba4*/ 	.word	0x000000b8
        /*0ba8*/ 	.word	0x00028c30
        /*0bac*/ 	.short	0x010a
        /*0bae*/ 	.byte	0x3f
	.zero		1


	//   ....[88]....
        /*0bb0*/ 	.word	0x00018ef0
        /*0bb4*/ 	.word	0x000000b8
        /*0bb8*/ 	.word	0x00028c50
        /*0bbc*/ 	.short	0x010a
        /*0bbe*/ 	.byte	0x3f
	.zero		1


	//   ....[89]....
        /*0bc0*/ 	.word	0x00019090
        /*0bc4*/ 	.word	0x00000009
        /*0bc8*/ 	.word	0x00028c20
        /*0bcc*/ 	.short	0x010a
        /*0bce*/ 	.byte	0x3f
	.zero		1


	//   ....[90]....
        /*0bd0*/ 	.word	0x000190e0
        /*0bd4*/ 	.word	0x00000005
        /*0bd8*/ 	.word	0x00028ca0
        /*0bdc*/ 	.short	0x010a
        /*0bde*/ 	.byte	0x3f
	.zero		1


	//   ....[91]....
        /*0be0*/ 	.word	0x00019130
        /*0be4*/ 	.word	0x00000005
        /*0be8*/ 	.word	0x00028cc0
        /*0bec*/ 	.short	0x010a
        /*0bee*/ 	.byte	0x3f
	.zero		1


	//   ....[92]....
        /*0bf0*/ 	.word	0x00019180
        /*0bf4*/ 	.word	0x00000006
        /*0bf8*/ 	.word	0x00028ca0
        /*0bfc*/ 	.short	0x010a
        /*0bfe*/ 	.byte	0x3f
	.zero		1


	//   ....[93]....
        /*0c00*/ 	.word	0x000191d0
        /*0c04*/ 	.word	0x00000006
        /*0c08*/ 	.word	0x00028cc0
        /*0c0c*/ 	.short	0x010a
        /*0c0e*/ 	.byte	0x3f
	.zero		1


	//   ....[94]....
        /*0c10*/ 	.word	0x00019370
        /*0c14*/ 	.word	0x00000005
        /*0c18*/ 	.word	0x00028c40
        /*0c1c*/ 	.short	0x010a
        /*0c1e*/ 	.byte	0x3f
	.zero		1


	//   ....[95]....
        /*0c20*/ 	.word	0x000193f0
        /*0c24*/ 	.word	0x00000005
        /*0c28*/ 	.word	0x00028c20
        /*0c2c*/ 	.short	0x010a
        /*0c2e*/ 	.byte	0x3f
	.zero		1


	//   ....[96]....
        /*0c30*/ 	.word	0x00019440
        /*0c34*/ 	.word	0x00000002
        /*0c38*/ 	.word	0x00028c60
        /*0c3c*/ 	.short	0x010a
        /*0c3e*/ 	.byte	0x3f
	.zero		1


	//   ....[97]....
        /*0c40*/ 	.word	0x00019490
        /*0c44*/ 	.word	0x00000003
        /*0c48*/ 	.word	0x00028c40
        /*0c4c*/ 	.short	0x010a
        /*0c4e*/ 	.byte	0x3f
	.zero		1


	//   ....[98]....
        /*0c50*/ 	.word	0x000194e0
        /*0c54*/ 	.word	0x00000003
        /*0c58*/ 	.word	0x00028c60
        /*0c5c*/ 	.short	0x010a
        /*0c5e*/ 	.byte	0x3f
	.zero		1


	//   ....[99]....
        /*0c60*/ 	.word	0x00019530
        /*0c64*/ 	.word	0x00000002
        /*0c68*/ 	.word	0x00028c40
        /*0c6c*/ 	.short	0x010a
        /*0c6e*/ 	.byte	0x3f
	.zero		1


	//   ....[100]....
        /*0c70*/ 	.word	0x00019580
        /*0c74*/ 	.word	0x00000002
        /*0c78*/ 	.word	0x00028c60
        /*0c7c*/ 	.short	0x010a
        /*0c7e*/ 	.byte	0x3f
	.zero		1


	//   ....[101]....
        /*0c80*/ 	.word	0x000195d0
        /*0c84*/ 	.word	0x00000002
        /*0c88*/ 	.word	0x00028c40
        /*0c8c*/ 	.short	0x010a
        /*0c8e*/ 	.byte	0x3f
	.zero		1


	//   ....[102]....
        /*0c90*/ 	.word	0x00019620
        /*0c94*/ 	.word	0x00000002
        /*0c98*/ 	.word	0x00028c60
        /*0c9c*/ 	.short	0x010a
        /*0c9e*/ 	.byte	0x3f
	.zero		1


	//   ....[103]....
        /*0ca0*/ 	.word	0x00019fe0
        /*0ca4*/ 	.word	0x00000000
        /*0ca8*/ 	.word	0x00028c20
        /*0cac*/ 	.short	0x010a
        /*0cae*/ 	.byte	0x3f
	.zero		1


	//   ....[104]....
        /*0cb0*/ 	.word	0x0001a180
        /*0cb4*/ 	.word	0x00000006
        /*0cb8*/ 	.word	0x00000000
        /*0cbc*/ 	.short	0x010a
        /*0cbe*/ 	.byte	0x3f
	.zero		1


	//   ....[105]....
        /*0cc0*/ 	.word	0x0001a1d0
        /*0cc4*/ 	.word	0x00000007
        /*0cc8*/ 	.word	0x00000000
        /*0ccc*/ 	.short	0x010a
        /*0cce*/ 	.byte	0x3f
	.zero		1


	//   ....[106]....
        /*0cd0*/ 	.word	0x0001a220
        /*0cd4*/ 	.word	0x00000004
        /*0cd8*/ 	.word	0x00000000
        /*0cdc*/ 	.short	0x010a
        /*0cde*/ 	.byte	0x3f
	.zero		1


	//----- nvinfo : EIATTR_NUM_MBARRIERS
	.align		4
.L_579:
        /*0ce0*/ 	.byte	0x03, 0x38
        /*0ce2*/ 	.short	0x0016


	//----- nvinfo : EIATTR_EXIT_INSTR_OFFSETS
	.align		4
        /*0ce4*/ 	.byte	0x04, 0x1c
        /*0ce6*/ 	.short	(.L_581 - .L_580)


	//   ....[0]....
.L_580:
        /*0ce8*/ 	.word	0x000180d0


	//----- nvinfo : EIATTR_MAX_THREADS
	.align		4
.L_581:
        /*0cec*/ 	.byte	0x04, 0x05
        /*0cee*/ 	.short	(.L_583 - .L_582)
.L_582:
        /*0cf0*/ 	.word	0x00000180
        /*0cf4*/ 	.word	0x00000001
        /*0cf8*/ 	.word	0x00000001


	//----- nvinfo : EIATTR_CRS_STACK_SIZE
	.align		4
.L_583:
        /*0cfc*/ 	.byte	0x04, 0x1e
        /*0cfe*/ 	.short	(.L_585 - .L_584)
.L_584:
        /*0d00*/ 	.word	0x00000000


	//----- nvinfo : EIATTR_CBANK_PARAM_SIZE
	.align		4
.L_585:
        /*0d04*/ 	.byte	0x03, 0x19
        /*0d06*/ 	.short	0x0a70


	//----- nvinfo : EIATTR_PARAM_CBANK
	.align		4
        /*0d08*/ 	.byte	0x04, 0x0a
        /*0d0a*/ 	.short	(.L_587 - .L_586)
	.align		4
.L_586:
        /*0d0c*/ 	.word	index@(.nv.constant0._ZN7cutlass13device_kernelIN5flash11enable_sm90INS1_16FlashAttnFwdSm90INS1_25CollectiveMainloopFwdSm90ILi2EN4cute5tupleIJNS5_1CILi1EEES8_S8_EEENS6_IJNS7_ILi64EEESA_SA_EEELi512ENS_6half_tEfNS_4arch4Sm90ELb1ELb0ELb1ELb1ELb0ELb1ELb0ELb0ELb0ELb0ELb0ELb0EEENS1_21CollectiveEpilogueFwdINS6_IJSA_NS7_ILi512EEESA_EEES9_SC_SE_Li256ELb1ELb0ELb0ELb0EEENS1_36VarlenDynamicPersistentTileSchedulerILi64ELi64ELi256ELi32ELb0ELb0ELb1ELb1ELb1ELb1EEEEEEEEEvNT_6ParamsE)
        /*0d10*/ 	.short	0x0210
        /*0d12*/ 	.short	0x0a70


	//----- nvinfo : EIATTR_SW_WAR
	.align		4
.L_587:
        /*0d14*/ 	.byte	0x04, 0x36
        /*0d16*/ 	.short	(.L_589 - .L_588)
.L_588:
        /*0d18*/ 	.word	0x00000008
.L_589:


//--------------------- .nv.info._ZN7cutlass13device_kernelIN5flash11enable_sm90INS1_16FlashAttnFwdSm90INS1_25CollectiveMainloopFwdSm90ILi2EN4cute5tupleIJNS5_1CILi1EEES8_S8_EEENS6_IJNS7_ILi64EEESA_SA_EEELi512ENS_6half_tEfNS_4arch4Sm90ELb1ELb0ELb1ELb1ELb0ELb0ELb1ELb0ELb0ELb0ELb0ELb0EEENS1_21CollectiveEpilogueFwdINS6_IJSA_NS7_ILi512EEESA_EEES9_SC_SE_Li256ELb1ELb0ELb0ELb0EEENS1_36VarlenDynamicPersistentTileSchedulerILi64ELi64ELi256ELi32ELb0ELb0ELb1ELb1ELb1ELb1EEEEEEEEEvNT_6ParamsE --------------------------
	.section	.nv.info._ZN7cutlass13device_kernelIN5flash11enable_sm90INS1_16FlashAttnFwdSm90INS1_25CollectiveMainloopFwdSm90ILi2EN4cute5tupleIJNS5_1CILi1EEES8_S8_EEENS6_IJNS7_ILi64EEESA_SA_EEELi512ENS_6half_tEfNS_4arch4Sm90ELb1ELb0ELb1ELb1ELb0ELb0ELb1ELb0ELb0ELb0ELb0ELb0EEENS1_21CollectiveEpilogueFwdINS6_IJSA_NS7_ILi512EEESA_EEES9_SC_SE_Li256ELb1ELb0ELb0ELb0EEENS1_36VarlenDynamicPersistentTileSchedulerILi64ELi64ELi256ELi32ELb0ELb0ELb1ELb1ELb1ELb1EEEEEEEEEvNT_6ParamsE,"",@"SHT_CUDA_INFO"
	.sectionflags	@""
	.align	4


	//----- nvinfo : EIATTR_CUDA_API_VERSION
	.align		4
        /*0000*/ 	.byte	0x04, 0x37
        /*0002*/ 	.short	(.L_591 - .L_590)
.L_590:
        /*0004*/ 	.word	0x00000082


	//----- nvinfo : EIATTR_KPARAM_INFO
	.align		4
.L_591:
        /*0008*/ 	.byte	0x04, 0x17
        /*000a*/ 	.short	(.L_593 - .L_592)
.L_592:
        /*000c*/ 	.word	0x00000000
        /*0010*/ 	.short	0x0000
        /*0012*/ 	.short	0x0070
        /*0014*/ 	.byte	0x00, 0xf0, 0x01, 0x2c


	//----- nvinfo : EIATTR_SPARSE_MMA_MASK
	.align		4
.L_593:
        /*0018*/ 	.byte	0x03, 0x50
        /*001a*/ 	.short	0x0000


	//----- nvinfo : EIATTR_MAXREG_COUNT
	.align		4
        /*001c*/ 	.byte	0x03, 0x1b
        /*001e*/ 	.short	0x00a8


	//----- nvinfo : EIATTR_NUM_BARRIERS
	.align		4
        /*0020*/ 	.byte	0x02, 0x4c
        /*0022*/ 	.byte	0x10
	.zero		1


	//----- nvinfo : EIATTR_EXTERNS
	.align		4
        /*0024*/ 	.byte	0x04, 0x0f
        /*0026*/ 	.short	(.L_595 - .L_594)


	//   ....[0]....
	.align		4
.L_594:
        /*0028*/ 	.word	index@(__assertfail)


	//----- nvinfo : EIATTR_ANNOTATIONS
	.align		4
.L_595:
        /*002c*/ 	.byte	0x04, 0x55
        /*002e*/ 	.short	(.L_597 - .L_596)


	//   ....[0]....
.L_596:
        /* <DEDUP_REMOVED lines=31> */


	//----- nvinfo : EIATTR_MERCURY_ISA_VERSION
	.align		4
.L_597:
        /*0210*/ 	.byte	0x03, 0x5f
        /*0212*/ 	.short	0x0101


	//----- nvinfo : EIATTR_UNUSED_LOAD_BYTE_OFFSET
	.align		4
        /*0214*/ 	.byte	0x04, 0x44
        /*0216*/ 	.short	(.L_599 - .L_598)


	//   ....[0]....
.L_598:
        /*0218*/ 	.word	0x00000ac0
        /*021c*/ 	.word	0x0000fff0


	//   ....[1]....
        /*0220*/ 	.word	0x0000d400
        /*0224*/ 	.word	0x0000fff0


	//----- nvinfo : EIATTR_INT_WARP_WIDE_INSTR_OFFSETS
	.align		4
.L_599:
        /*0228*/ 	.byte	0x04, 0x31
        /*022a*/ 	.short	(.L_601 - .L_600)


	//   ....[0]....
.L_600:
        /*022c*/ 	.word	0x00000190


	//   ....[1]....
        /*0230*/ 	.word	0x000001d0


	//   ....[2]....
        /*0234*/ 	.word	0x00000240


	//   ....[3]....
        /*0238*/ 	.word	0x00000250


	//   ....[4]....
        /*023c*/ 	.word	0x00011020


	//   ....[5]....
        /*0240*/ 	.word	0x000110e0


	//   ....[6]....
        /*0244*/ 	.word	0x00011580


	//   ....[7]....
        /*0248*/ 	.word	0x000115b0


	//   ....[8]....
        /*024c*/ 	.word	0x00014270


	//   ....[9]....
        /*0250*/ 	.word	0x00014330


	//----- nvinfo : EIATTR_COOP_GROUP_MASK_REGIDS
	.align		4
.L_601:
        /*0254*/ 	.byte	0x04, 0x29
        /*0256*/ 	.short	(.L_603 - .L_602)


	//   ....[0]....
.L_602:
        /*0258*/ 	.word	0xffffffff


	//   ....[1]....
        /*025c*/ 	.word	0xffffffff


	//   ....[2]....
        /*0260*/ 	.word	0xffffffff


	//   ....[3]....
        /*0264*/ 	.word	0xffffffff


	//   ....[4]....
        /*0268*/ 	.word	0xffffffff


	//   ....[5]....
        /*026c*/ 	.word	0xffffffff


	//   ....[6]....
        /*0270*/ 	.word	0xffffffff


	//   ....[7]....
        /*0274*/ 	.word	0xffffffff


	//   ....[8]....
        /*0278*/ 	.word	0xffffffff


	//   ....[9]....
        /*027c*/ 	.word	0xffffffff


	//   ....[10]....
        /*0280*/ 	.word	0xffffffff


	//   ....[11]....
        /*0284*/ 	.word	0xffffffff


	//   ....[12]....
        /*0288*/ 	.word	0xffffffff


	//   ....[13]....
        /*028c*/ 	.word	0xffffffff


	//   ....[14]....
        /*0290*/ 	.word	0xffffffff


	//   ....[15]....
        /*0294*/ 	.word	0xffffffff


	//   ....[16]....
        /*0298*/ 	.word	0xffffffff


	//   ....[17]....
        /*029c*/ 	.word	0xffffffff


	//   ....[18]....
        /*02a0*/ 	.word	0xffffffff


	//   ....[19]....
        /*02a4*/ 	.word	0xffffffff


	//   ....[20]....
        /*02a8*/ 	.word	0xffffffff


	//   ....[21]....
        /*02ac*/ 	.word	0xffffffff


	//   ....[22]....
        /*02b0*/ 	.word	0xffffffff


	//   ....[23]....
        /*02b4*/ 	.word	0xffffffff


	//   ....[24]....
        /*02b8*/ 	.word	0xffffffff


	//   ....[25]....
        /*02bc*/ 	.word	0xffffffff


	//   ....[26]....
        /*02c0*/ 	.word	0xffffffff


	//   ....[27]....
        /*02c4*/ 	.word	0xffffffff


	//   ....[28]....
        /*02c8*/ 	.word	0xffffffff


	//   ....[29]....
        /*02cc*/ 	.word	0xffffffff


	//   ....[30]....
        /*02d0*/ 	.word	0xffffffff


	//   ....[31]....
        /*02d4*/ 	.word	0xffffffff


	//   ....[32]....
        /*02d8*/ 	.word	0xffffffff


	//   ....[33]....
        /*02dc*/ 	.word	0xffffffff


	//   ....[34]....
        /*02e0*/ 	.word	0xffffffff


	//   ....[35]....
        /*02e4*/ 	.word	0xffffffff


	//   ....[36]....
        /*02e8*/ 	.word	0xffffffff


	//   ....[37]....
        /*02ec*/ 	.word	0xffffffff


	//   ....[38]....
        /*02f0*/ 	.word	0xffffffff


	//   ....[39]....
        /*02f4*/ 	.word	0xffffffff


	//   ....[40]....
        /*02f8*/ 	.word	0xffffffff


	//   ....[41]....
        /*02fc*/ 	.word	0xffffffff


	//   ....[42]....
        /*0300*/ 	.word	0xffffffff


	//   ....[43]....
        /*0304*/ 	.word	0xffffffff


	//   ....[44]....
        /*0308*/ 	.word	0xffffffff


	//   ....[45]....
        /*030c*/ 	.word	0xffffffff


	//   ....[46]....
        /*0310*/ 	.word	0xffffffff


	//   ....[47]....
        /*0314*/ 	.word	0xffffffff


	//   ....[48]....
        /*0318*/ 	.word	0xffffffff


	//   ....[49]....
        /*031c*/ 	.word	0xffffffff


	//   ....[50]....
        /*0320*/ 	.word	0xffffffff


	//   ....[51]....
        /*0324*/ 	.word	0xffffffff


	//   ....[52]....
        /*0328*/ 	.word	0xffffffff


	//   ....[53]....
        /*032c*/ 	.word	0xffffffff


	//   ....[54]....
        /*0330*/ 	.word	0xffffffff


	//   ....[55]....
        /*0334*/ 	.word	0xffffffff


	//   ....[56]....
        /*0338*/ 	.word	0xffffffff


	//   ....[57]....
        /*033c*/ 	.word	0xffffffff


	//   ....[58]....
        /*0340*/ 	.word	0xffffffff


	//   ....[59]....
        /*0344*/ 	.word	0xffffffff


	//   ....[60]....
        /*0348*/ 	.word	0xffffffff


	//   ....[61]....
        /*034c*/ 	.word	0xffffffff


	//   ....[62]....
        /*0350*/ 	.word	0xffffffff


	//   ....[63]....
        /*0354*/ 	.word	0xffffffff


	//   ....[64]....
        /*0358*/ 	.word	0xffffffff


	//   ....[65]....
        /*035c*/ 	.word	0xffffffff


	//   ....[66]....
        /*0360*/ 	.word	0x0500000f


	//   ....[67]....
        /*0364*/ 	.word	0x0500000f


	//   ....[68]....
        /*0368*/ 	.word	0x0500000f


	//   ....[69]....
        /*036c*/ 	.word	0x0500000f


	//   ....[70]....
        /*0370*/ 	.word	0x0500000f


	//   ....[71]....
        /*0374*/ 	.word	0x0500000f


	//   ....[72]....
        /*0378*/ 	.word	0x0500000f


	//   ....[73]....
        /*037c*/ 	.word	0x0500000f


	//   ....[74]....
        /*0380*/ 	.word	0x0500000f


	//   ....[75]....
        /*0384*/ 	.word	0x0500000f


	//   ....[76]....
        /*0388*/ 	.word	0x0500000f


	//   ....[77]....
        /*038c*/ 	.word	0x0500000f


	//   ....[78]....
        /*0390*/ 	.word	0x0500000f


	//   ....[79]....
        /*0394*/ 	.word	0x0500000f


	//   ....[80]....
        /*0398*/ 	.word	0x0500000f


	//   ....[81]....
        /*039c*/ 	.word	0x0500000f


	//   ....[82]....
        /*03a0*/ 	.word	0x0500000f


	//   ....[83]....
        /*03a4*/ 	.word	0x0500000f


	//   ....[84]....
        /*03a8*/ 	.word	0x0500000f


	//----- nvinfo : EIATTR_COOP_GROUP_INSTR_OFFSETS
	.align		4
.L_603:
        /*03ac*/ 	.byte	0x04, 0x28
        /*03ae*/ 	.short	(.L_605 - .L_604)


	//   ....[0]....
.L_604:
        /*03b0*/ 	.word	0x00000070


	//   ....[1]....
        /*03b4*/ 	.word	0x000001a0


	//   ....[2]....
        /*03b8*/ 	.word	0x000001f0


	//   ....[3]....
        /*03bc*/ 	.word	0x00000400


	//   ....[4]....
        /*03c0*/ 	.word	0x00000560


	//   ....[5]....
        /*03c4*/ 	.word	0x00000680


	//   ....[6]....
        /*03c8*/ 	.word	0x000007e0


	//   ....[7]....
        /*03cc*/ 	.word	0x00001970


	//   ....[8]....
        /*03d0*/ 	.word	0x00003110


	//   ....[9]....
        /*03d4*/ 	.word	0x000040d0


	//   ....[10]....
        /*03d8*/ 	.word	0x00005330


	//   ....[11]....
        /*03dc*/ 	.word	0x00005390


	//   ....[12]....
        /*03e0*/ 	.word	0x00005840


	//   ....[13]....
        /*03e4*/ 	.word	0x00005910


	//   ....[14]....
        /*03e8*/ 	.word	0x000061a0


	//   ....[15]....
        /*03ec*/ 	.word	0x00006df0


	//   ....[16]....
        /*03f0*/ 	.word	0x00008000


	//   ....[17]....
        /*03f4*/ 	.word	0x00008070


	//   ....[18]....
        /*03f8*/ 	.word	0x00008460


	//   ....[19]....
        /*03fc*/ 	.word	0x000085b0


	//   ....[20]....
        /*0400*/ 	.word	0x00009770


	//   ....[21]....
        /*0404*/ 	.word	0x0000a410


	//   ....[22]....
        /*0408*/ 	.word	0x0000b3b0


	//   ....[23]....
        /*040c*/ 	.word	0x0000b420


	//   ....[24]....
        /*0410*/ 	.word	0x0000b760


	//   ....[25]....
        /*0414*/ 	.word	0x0000b920


	//   ....[26]....
        /*0418*/ 	.word	0x0000c8b0


	//   ....[27]....
        /*041c*/ 	.word	0x0000c910


	//   ....[28]....
        /*0420*/ 	.word	0x0000c930


	//   ....[29]....
        /*0424*/ 	.word	0x0000c980


	//   ....[30]....
        /*0428*/ 	.word	0x0000c9a0


	//   ....[31]....
        /*042c*/ 	.word	0x0000e310


	//   ....[32]....
        /*0430*/ 	.word	0x0000fd60


	//   ....[33]....
        /*0434*/ 	.word	0x0000fef0


	//   ....[34]....
        /*0438*/ 	.word	0x0000ff20


	//   ....[35]....
        /*043c*/ 	.word	0x0000ff60


	//   ....[36]....
        /*0440*/ 	.word	0x0000ffd0


	//   ....[37]....
        /*0444*/ 	.word	0x00010030


	//   ....[38]....
        /*0448*/ 	.word	0x00010070


	//   ....[39]....
        /*044c*/ 	.word	0x00010220


	//   ....[40]....
        /*0450*/ 	.word	0x00010280


	//   ....[41]....
        /*0454*/ 	.word	0x000102c0


	//   ....[42]....
        /*0458*/ 	.word	0x00010300


	//   ....[43]....
        /*045c*/ 	.word	0x00010330


	//   ....[44]....
        /*0460*/ 	.word	0x00010360


	//   ....[45]....
        /*0464*/ 	.word	0x00010400


	//   ....[46]....
        /*0468*/ 	.word	0x00010460


	//   ....[47]....
        /*046c*/ 	.word	0x000104f0


	//   ....[48]....
        /*0470*/ 	.word	0x000143c0


	//   ....[49]....
        /*0474*/ 	.word	0x000143d0


	//   ....[50]....
        /*0478*/ 	.word	0x000144f0


	//   ....[51]....
        /*047c*/ 	.word	0x00014550


	//   ....[52]....
        /*0480*/ 	.word	0x00014590


	//   ....[53]....
        /*0484*/ 	.word	0x000145d0


	//   ....[54]....
        /*0488*/ 	.word	0x00014600


	//   ....[55]....
        /*048c*/ 	.word	0x00014630


	//   ....[56]....
        /*0490*/ 	.word	0x000147d0


	//   ....[57]....
        /*0494*/ 	.word	0x00014830


	//   ....[58]....
        /*0498*/ 	.word	0x00014870


	//   ....[59]....
        /*049c*/ 	.word	0x000148b0


	//   ....[60]....
        /*04a0*/ 	.word	0x000148e0


	//   ....[61]....
        /*04a4*/ 	.word	0x00014910


	//   ....[62]....
        /*04a8*/ 	.word	0x000149d0


	//   ....[63]....
        /*04ac*/ 	.word	0x000149f0


	//   ....[64]....
        /*04b0*/ 	.word	0x00014a60


	//   ....[65]....
        /*04b4*/ 	.word	0x000150f0


	//   ....[66]....
        /*04b8*/ 	.word	0x000156d0


	//   ....[67]....
        /*04bc*/ 	.word	0x00015af0


	//   ....[68]....
        /*04c0*/ 	.word	0x00015b80


	//   ....[69]....
        /*04c4*/ 	.word	0x00015c20


	//   ....[70]....
        /*04c8*/ 	.word	0x00015cd0


	//   ....[71]....
        /*04cc*/ 	.word	0x00015d50


	//   ....[72]....
        /*04d0*/ 	.word	0x00015dd0


	//   ....[73]....
        /*04d4*/ 	.word	0x00015e50


	//   ....[74]....
        /*04d8*/ 	.word	0x00015ed0


	//   ....[75]....
        /*04dc*/ 	.word	0x00015f60


	//   ....[76]....
        /*04e0*/ 	.word	0x00016010


	//   ....[77]....
        /*04e4*/ 	.word	0x00016090


	//   ....[78]....
        /*04e8*/ 	.word	0x00016110


	//   ....[79]....
        /*04ec*/ 	.word	0x00016190


	//   ....[80]....
        /*04f0*/ 	.word	0x00016210


	//   ....[81]....
        /*04f4*/ 	.word	0x00016280


	//   ....[82]....
        /*04f8*/ 	.word	0x00016320


	//   ....[83]....
        /*04fc*/ 	.word	0x000163b0


	//   ....[84]....
        /*0500*/ 	.word	0x000164e0


	//----- nvinfo : EIATTR_REG_RECONFIG
	.align		4
.L_605:
        /*0504*/ 	.byte	0x01, 0x54
	.zero		2


	//----- nvinfo : EIATTR_SYSCALL_OFFSETS
	.align		4
        /*0508*/ 	.byte	0x04, 0x46
        /*050a*/ 	.short	(.L_607 - .L_606)


	//   ....[0]....
.L_606:
        /*050c*/ 	.word	0x000032c0


	//   ....[1]....
        /*0510*/ 	.word	0x00011270


	//   ....[2]....
        /*0514*/ 	.word	0x000113b0


	//   ....[3]....
        /*0518*/ 	.word	0x000114b0


	//----- nvinfo : EIATTR_MBARRIER_INSTR_OFFSETS
	.align		4
.L_607:
        /*051c*/ 	.byte	0x04, 0x39
        /*051e*/ 	.short	(.L_609 - .L_608)


	//   ....[0]....
.L_608:
        /*0520*/ 	.word	0x000002e0
        /*0524*/ 	.word	0x000000ff
        /*0528*/ 	.word	0x00038800
        /*052c*/ 	.short	0x0100
        /*052e*/ 	.byte	0x08
	.zero		1


	//   ....[1]....
        /*0530*/ 	.word	0x000002f0
        /*0534*/ 	.word	0x000000ff
        /*0538*/ 	.word	0x00038810
        /*053c*/ 	.short	0x0100
        /*053e*/ 	.byte	0x08
	.zero		1


	//   ....[2]....
        /*0540*/ 	.word	0x00000300
        /*0544*/ 	.word	0x000000ff
        /*0548*/ 	.word	0x00038820
        /*054c*/ 	.short	0x0100
        /*054e*/ 	.byte	0x08
	.zero		1


	//   ....[3]....
        /*0550*/ 	.word	0x000003b0
        /*0554*/ 	.word	0x000000ff
        /*0558*/ 	.word	0x00038830
        /*055c*/ 	.short	0x0100
        /*055e*/ 	.byte	0x06
	.zero		1


	//   ....[4]....
        /*0560*/ 	.word	0x000003c0
        /*0564*/ 	.word	0x000000ff
        /*0568*/ 	.word	0x00038840
        /*056c*/ 	.short	0x0100
        /*056e*/ 	.byte	0x06
	.zero		1


	//   ....[5]....
        /*0570*/ 	.word	0x000003d0
        /*0574*/ 	.word	0x000000ff
        /*0578*/ 	.word	0x00038838
        /*057c*/ 	.short	0x0100
        /*057e*/ 	.byte	0x06
	.zero		1


	//   ....[6]....
        /*0580*/ 	.word	0x000003e0
        /*0584*/ 	.word	0x000000ff
        /*0588*/ 	.word	0x00038848
        /*058c*/ 	.short	0x0100
        /*058e*/ 	.byte	0x06
	.zero		1


	//   ....[7]....
        /*0590*/ 	.word	0x00000510
        /*0594*/ 	.word	0x000000ff
        /*0598*/ 	.word	0x00038850
        /*059c*/ 	.short	0x0100
        /*059e*/ 	.byte	0x08
	.zero		1


	//   ....[8]....
        /*05a0*/ 	.word	0x00000520
        /*05a4*/ 	.word	0x000000ff
        /*05a8*/ 	.word	0x00038860
        /*05ac*/ 	.short	0x0100
        /*05ae*/ 	.byte	0x08
	.zero		1


	//   ....[9]....
        /*05b0*/ 	.word	0x00000530
        /*05b4*/ 	.word	0x000000ff
        /*05b8*/ 	.word	0x00038858
        /*05bc*/ 	.short	0x0100
        /*05be*/ 	.byte	0x08
	.zero		1


	//   ....[10]....
        /*05c0*/ 	.word	0x00000540
        /*05c4*/ 	.word	0x000000ff
        /*05c8*/ 	.word	0x00038868
        /*05cc*/ 	.short	0x0100
        /*05ce*/ 	.byte	0x08
	.zero		1


	//   ....[11]....
        /*05d0*/ 	.word	0x00000630
        /*05d4*/ 	.word	0x000000ff
        /*05d8*/ 	.word	0x00038870
        /*05dc*/ 	.short	0x0100
        /*05de*/ 	.byte	0x06
	.zero		1


	//   ....[12]....
        /*05e0*/ 	.word	0x00000640
        /*05e4*/ 	.word	0x000000ff
        /*05e8*/ 	.word	0x00038880
        /*05ec*/ 	.short	0x0100
        /*05ee*/ 	.byte	0x06
	.zero		1


	//   ....[13]....
        /*05f0*/ 	.word	0x00000650
        /*05f4*/ 	.word	0x000000ff
        /*05f8*/ 	.word	0x00038878
        /*05fc*/ 	.short	0x0100
        /*05fe*/ 	.byte	0x06
	.zero		1


	//   ....[14]....
        /*0600*/ 	.word	0x00000660
        /*0604*/ 	.word	0x000000ff
        /*0608*/ 	.word	0x00038888
        /*060c*/ 	.short	0x0100
        /*060e*/ 	.byte	0x06
	.zero		1


	//   ....[15]....
        /*0610*/ 	.word	0x00000790
        /*0614*/ 	.word	0x000000ff
        /*0618*/ 	.word	0x00038890
        /*061c*/ 	.short	0x0100
        /*061e*/ 	.byte	0x08
	.zero		1


	//   ....[16]....
        /*0620*/ 	.word	0x000007a0
        /*0624*/ 	.word	0x000000ff
        /*0628*/ 	.word	0x000388a0
        /*062c*/ 	.short	0x0100
        /*062e*/ 	.byte	0x08
	.zero		1


	//   ....[17]....
        /*0630*/ 	.word	0x000007b0
        /*0634*/ 	.word	0x000000ff
        /*0638*/ 	.word	0x00038898
        /*063c*/ 	.short	0x0100
        /*063e*/ 	.byte	0x08
	.zero		1


	//   ....[18]....
        /*0640*/ 	.word	0x000007c0
        /*0644*/ 	.word	0x000000ff
        /*0648*/ 	.word	0x000388a8
        /*064c*/ 	.short	0x0100
        /*064e*/ 	.byte	0x08
	.zero		1


	//   ....[19]....
        /*0650*/ 	.word	0x000008f0
        /*0654*/ 	.word	0x000000ff
        /*0658*/ 	.word	0x000388b0
        /*065c*/ 	.short	0x0100
        /*065e*/ 	.byte	0x08
	.zero		1


	//   ....[20]....
        /*0660*/ 	.word	0x00000900
        /*0664*/ 	.word	0x000000ff
        /*0668*/ 	.word	0x000388c0
        /*066c*/ 	.short	0x0100
        /*066e*/ 	.byte	0x08
	.zero		1


	//   ....[21]....
        /*0670*/ 	.word	0x00000910
        /*0674*/ 	.word	0x000000ff
        /*0678*/ 	.word	0x000388b8
        /*067c*/ 	.short	0x0100
        /*067e*/ 	.byte	0x08
	.zero		1


	//   ....[22]....
        /*0680*/ 	.word	0x00000920
        /*0684*/ 	.word	0x000000ff
        /*0688*/ 	.word	0x000388c8
        /*068c*/ 	.short	0x0100
        /*068e*/ 	.byte	0x08
	.zero		1


	//   ....[23]....
        /*0690*/ 	.word	0x00001d20
        /*0694*/ 	.word	0x00000004
        /*0698*/ 	.word	0x00000000
        /*069c*/ 	.short	0x0101
        /*069e*/ 	.byte	0x3f
	.zero		1


	//   ....[24]....
        /*06a0*/ 	.word	0x000027f0
        /*06a4*/ 	.word	0x00000004
        /*06a8*/ 	.word	0x00000000
        /*06ac*/ 	.short	0x0101
        /*06ae*/ 	.byte	0x3f
	.zero		1


	//   ....[25]....
        /*06b0*/ 	.word	0x00003340
        /*06b4*/ 	.word	0x00000011
        /*06b8*/ 	.word	0x00038800
        /*06bc*/ 	.short	0x010a
        /*06be*/ 	.byte	0x3f
	.zero		1


	//   ....[26]....
        /*06c0*/ 	.word	0x000033a0
        /*06c4*/ 	.word	0x00000005
        /*06c8*/ 	.word	0x00038830
        /*06cc*/ 	.short	0x010a
        /*06ce*/ 	.byte	0x3f
	.zero		1


	//   ....[27]....
        /*06d0*/ 	.word	0x00003410
        /*06d4*/ 	.word	0x00000005
        /*06d8*/ 	.word	0x00038830
        /*06dc*/ 	.short	0x010a
        /*06de*/ 	.byte	0x3f
	.zero		1


	//   ....[28]....
        /*06e0*/ 	.word	0x00003690
        /*06e4*/ 	.word	0x00000011
        /*06e8*/ 	.word	0x00038810
        /*06ec*/ 	.short	0x010a
        /*06ee*/ 	.byte	0x3f
	.zero		1


	//   ....[29]....
        /*06f0*/ 	.word	0x000036d0
        /*06f4*/ 	.word	0x00000005
        /*06f8*/ 	.word	0x00038850
        /*06fc*/ 	.short	0x010a
        /*06fe*/ 	.byte	0x3f
	.zero		1


	//   ....[30]....
        /*0700*/ 	.word	0x000037a0
        /*0704*/ 	.word	0x00000005
        /*0708*/ 	.word	0x00038850
        /*070c*/ 	.short	0x010a
        /*070e*/ 	.byte	0x3f
	.zero		1


	//   ....[31]....
        /*0710*/ 	.word	0x00005bb0
        /*0714*/ 	.word	0x00000018
        /*0718*/ 	.word	0x00000000
        /*071c*/ 	.short	0x0101
        /*071e*/ 	.byte	0x3f
	.zero		1


	//   ....[32]....
        /*0720*/ 	.word	0x000061c0
        /*0724*/ 	.word	0x00000005
        /*0728*/ 	.word	0x00000000
        /*072c*/ 	.short	0x0101
        /*072e*/ 	.byte	0x3f
	.zero		1


	//   ....[33]....
        /*0730*/ 	.word	0x000062e0
        /*0734*/ 	.word	0x0000000a
        /*0738*/ 	.word	0x00038830
        /*073c*/ 	.short	0x010a
        /*073e*/ 	.byte	0x3f
	.zero		1


	//   ....[34]....
        /*0740*/ 	.word	0x00006330
        /*0744*/ 	.word	0x0000000a
        /*0748*/ 	.word	0x00038830
        /*074c*/ 	.short	0x010a
        /*074e*/ 	.byte	0x3f
	.zero		1


	//   ....[35]....
        /*0750*/ 	.word	0x000064b0
        /*0754*/ 	.word	0x0000000a
        /*0758*/ 	.word	0x00038850
        /*075c*/ 	.short	0x010a
        /*075e*/ 	.byte	0x3f
	.zero		1


	//   ....[36]....
        /*0760*/ 	.word	0x000064f0
        /*0764*/ 	.word	0x0000000a
        /*0768*/ 	.word	0x00038850
        /*076c*/ 	.short	0x010a
        /*076e*/ 	.byte	0x3f
	.zero		1


	//   ....[37]....
        /*0770*/ 	.word	0x000088d0
        /*0774*/ 	.word	0x0000000f
        /*0778*/ 	.word	0x00000000
        /*077c*/ 	.short	0x0101
        /*077e*/ 	.byte	0x3f
	.zero		1


	//   ....[38]....
        /*0780*/ 	.word	0x00009790
        /*0784*/ 	.word	0x0000000a
        /*0788*/ 	.word	0x00000000
        /*078c*/ 	.short	0x0101
        /*078e*/ 	.byte	0x3f
	.zero		1


	//   ....[39]....
        /*0790*/ 	.word	0x000098e0
        /*0794*/ 	.word	0x00000009
        /*0798*/ 	.word	0x00038830
        /*079c*/ 	.short	0x010a
        /*079e*/ 	.byte	0x3f
	.zero		1


	//   ....[40]....
        /*07a0*/ 	.word	0x00009930
        /*07a4*/ 	.word	0x00000009
        /*07a8*/ 	.word	0x00038830
        /*07ac*/ 	.short	0x010a
        /*07ae*/ 	.byte	0x3f
	.zero		1


	//   ....[41]....
        /*07b0*/ 	.word	0x00009ab0
        /*07b4*/ 	.word	0x00000009
        /*07b8*/ 	.word	0x00038850
        /*07bc*/ 	.short	0x010a
        /*07be*/ 	.byte	0x3f
	.zero		1


	//   ....[42]....
        /*07c0*/ 	.word	0x00009af0
        /*07c4*/ 	.word	0x00000009
        /*07c8*/ 	.word	0x00038850
        /*07cc*/ 	.short	0x010a
        /*07ce*/ 	.byte	0x3f
	.zero		1


	//   ....[43]....
        /*07d0*/ 	.word	0x0000b6f0
        /*07d4*/ 	.word	0x00000098
        /*07d8*/ 	.word	0x00000000
        /*07dc*/ 	.short	0x0101
        /*07de*/ 	.byte	0x3f
	.zero		1


	//   ....[44]....
        /*07e0*/ 	.word	0x0000c8d0
        /*07e4*/ 	.word	0x00000009
        /*07e8*/ 	.word	0x00000000
        /*07ec*/ 	.short	0x0101
        /*07ee*/ 	.byte	0x3f
	.zero		1


	//   ....[45]....
        /*07f0*/ 	.word	0x0000ed70
        /*07f4*/ 	.word	0x00000000
        /*07f8*/ 	.word	0x00000000
        /*07fc*/ 	.short	0x0101
        /*07fe*/ 	.byte	0x3f
	.zero		1


	//   ....[46]....
        /*0800*/ 	.word	0x00011a00
        /*0804*/ 	.word	0x00000008
        /*0808*/ 	.word	0x00038840
        /*080c*/ 	.short	0x010a
        /*080e*/ 	.byte	0x3f
	.zero		1


	//   ....[47]....
        /*0810*/ 	.word	0x000121f0
        /*0814*/ 	.word	0x0000000b
        /*0818*/ 	.word	0x00038820
        /*081c*/ 	.short	0x010a
        /*081e*/ 	.byte	0x3f
	.zero		1


	//   ....[48]....
        /*0820*/ 	.word	0x000122c0
        /*0824*/ 	.word	0x00000006
        /*0828*/ 	.word	0x00038860
        /*082c*/ 	.short	0x010a
        /*082e*/ 	.byte	0x3f
	.zero		1


	//   ....[49]....
        /*0830*/ 	.word	0x00012a40
        /*0834*/ 	.word	0x00000002
        /*0838*/ 	.word	0x00038840
        /*083c*/ 	.short	0x010a
        /*083e*/ 	.byte	0x3f
	.zero		1


	//   ....[50]....
        /*0840*/ 	.word	0x00012c50
        /*0844*/ 	.word	0x00000002
        /*0848*/ 	.word	0x00038860
        /*084c*/ 	.short	0x010a
        /*084e*/ 	.byte	0x3f
	.zero		1


	//   ....[51]....
        /*0850*/ 	.word	0x00013300
        /*0854*/ 	.word	0x00000002
        /*0858*/ 	.word	0x00038840
        /*085c*/ 	.short	0x010a
        /*085e*/ 	.byte	0x3f
	.zero		1


	//   ....[52]....
        /*0860*/ 	.word	0x00013500
        /*0864*/ 	.word	0x00000002
        /*0868*/ 	.word	0x00038860
        /*086c*/ 	.short	0x010a
        /*086e*/ 	.byte	0x3f
	.zero		1


	//   ....[53]....
        /*0870*/ 	.word	0x00013b40
        /*0874*/ 	.word	0x00000002
        /*0878*/ 	.word	0x00038840
        /*087c*/ 	.short	0x010a
        /*087e*/ 	.byte	0x3f
	.zero		1


	//   ....[54]....
        /*0880*/ 	.word	0x00013d50
        /*0884*/ 	.word	0x00000002
        /*0888*/ 	.word	0x00038860
        /*088c*/ 	.short	0x010a
        /*088e*/ 	.byte	0x3f
	.zero		1


	//   ....[55]....
        /*0890*/ 	.word	0x00015080
        /*0894*/ 	.word	0x00000000
        /*0898*/ 	.word	0x00038820
        /*089c*/ 	.short	0x010a
        /*089e*/ 	.byte	0x3f
	.zero		1


	//   ....[56]....
        /*08a0*/ 	.word	0x00015250
        /*08a4*/ 	.word	0x00000006
        /*08a8*/ 	.word	0x00000000
        /*08ac*/ 	.short	0x010a
        /*08ae*/ 	.byte	0x3f
	.zero		1


	//   ....[57]....
        /*08b0*/ 	.word	0x000152c0
        /*08b4*/ 	.word	0x00000007
        /*08b8*/ 	.word	0x00000000
        /*08bc*/ 	.short	0x010a
        /*08be*/ 	.byte	0x3f
	.zero		1


	//   ....[58]....
        /*08c0*/ 	.word	0x00015330
        /*08c4*/ 	.word	0x00000004
        /*08c8*/ 	.word	0x00000000
        /*08cc*/ 	.short	0x010a
        /*08ce*/ 	.byte	0x3f
	.zero		1


	//   ....[59]....
        /*08d0*/ 	.word	0x00015360
        /*08d4*/ 	.word	0x00000003
        /*08d8*/ 	.word	0x00000000
        /*08dc*/ 	.short	0x010a
        /*08de*/ 	.byte	0x3f
	.zero		1


	//   ....[60]....
        /*08e0*/ 	.word	0x000153c0
        /*08e4*/ 	.word	0x00000011
        /*08e8*/ 	.word	0x00038800
        /*08ec*/ 	.short	0x010a
        /*08ee*/ 	.byte	0x3f
	.zero		1


	//   ....[61]....
        /*08f0*/ 	.word	0x00015410
        /*08f4*/ 	.word	0x00000005
        /*08f8*/ 	.word	0x00038830
        /*08fc*/ 	.short	0x010a
        /*08fe*/ 	.byte	0x3f
	.zero		1


	//   ....[62]....
        /*0900*/ 	.word	0x00015460
        /*0904*/ 	.word	0x00000011
        /*0908*/ 	.word	0x00038810
        /*090c*/ 	.short	0x010a
        /*090e*/ 	.byte	0x3f
	.zero		1


	//   ....[63]....
        /*0910*/ 	.word	0x000154b0
        /*0914*/ 	.word	0x00000005
        /*0918*/ 	.word	0x00038850
        /*091c*/ 	.short	0x010a
        /*091e*/ 	.byte	0x3f
	.zero		1


	//   ....[64]....
        /*0920*/ 	.word	0x00015500
        /*0924*/ 	.word	0x0000000a
        /*0928*/ 	.word	0x00038830
        /*092c*/ 	.short	0x010a
        /*092e*/ 	.byte	0x3f
	.zero		1


	//   ....[65]....
        /*0930*/ 	.word	0x00015550
        /*0934*/ 	.word	0x0000000a
        /*0938*/ 	.word	0x00038850
        /*093c*/ 	.short	0x010a
        /*093e*/ 	.byte	0x3f
	.zero		1


	//   ....[66]....
        /*0940*/ 	.word	0x000155a0
        /*0944*/ 	.word	0x00000009
        /*0948*/ 	.word	0x00038830
        /*094c*/ 	.short	0x010a
        /*094e*/ 	.byte	0x3f
	.zero		1


	//   ....[67]....
        /*0950*/ 	.word	0x000155f0
        /*0954*/ 	.word	0x00000009
        /*0958*/ 	.word	0x00038850
        /*095c*/ 	.short	0x010a
        /*095e*/ 	.byte	0x3f
	.zero		1


	//   ....[68]....
        /*0960*/ 	.word	0x00015790
        /*0964*/ 	.word	0x00000008
        /*0968*/ 	.word	0x00038840
        /*096c*/ 	.short	0x010a
        /*096e*/ 	.byte	0x3f
	.zero		1


	//   ....[69]....
        /*0970*/ 	.word	0x00015810
        /*0974*/ 	.word	0x00000008
        /*0978*/ 	.word	0x00038820
        /*097c*/ 	.short	0x010a
        /*097e*/ 	.byte	0x3f
	.zero		1


	//   ....[70]....
        /*0980*/ 	.word	0x00015860
        /*0984*/ 	.word	0x00000006
        /*0988*/ 	.word	0x00038860
        /*098c*/ 	.short	0x010a
        /*098e*/ 	.byte	0x3f
	.zero		1


	//   ....[71]....
        /*0990*/ 	.word	0x000158b0
        /*0994*/ 	.word	0x00000002
        /*0998*/ 	.word	0x00038840
        /*099c*/ 	.short	0x010a
        /*099e*/ 	.byte	0x3f
	.zero		1


	//   ....[72]....
        /*09a0*/ 	.word	0x00015900
        /*09a4*/ 	.word	0x00000002
        /*09a8*/ 	.word	0x00038860
        /*09ac*/ 	.short	0x010a
        /*09ae*/ 	.byte	0x3f
	.zero		1


	//   ....[73]....
        /*09b0*/ 	.word	0x00015950
        /*09b4*/ 	.word	0x00000002
        /*09b8*/ 	.word	0x00038840
        /*09bc*/ 	.short	0x010a
        /*09be*/ 	.byte	0x3f
	.zero		1


	//   ....[74]....
        /*09c0*/ 	.word	0x000159a0
        /*09c4*/ 	.word	0x00000002
        /*09c8*/ 	.word	0x00038860
        /*09cc*/ 	.short	0x010a
        /*09ce*/ 	.byte	0x3f
	.zero		1


	//   ....[75]....
        /*09d0*/ 	.word	0x000159f0
        /*09d4*/ 	.word	0x00000002
        /*09d8*/ 	.word	0x00038840
        /*09dc*/ 	.short	0x010a
        /*09de*/ 	.byte	0x3f
	.zero		1


	//   ....[76]....
        /*09e0*/ 	.word	0x00015a40
        /*09e4*/ 	.word	0x00000002
        /*09e8*/ 	.word	0x00038860
        /*09ec*/ 	.short	0x010a
        /*09ee*/ 	.byte	0x3f
	.zero		1


	//   ....[77]....
        /*09f0*/ 	.word	0x00016400
        /*09f4*/ 	.word	0x00000000
        /*09f8*/ 	.word	0x00038820
        /*09fc*/ 	.short	0x010a
        /*09fe*/ 	.byte	0x3f
	.zero		1


	//   ....[78]....
        /*0a00*/ 	.word	0x000165a0
        /*0a04*/ 	.word	0x00000006
        /*0a08*/ 	.word	0x00000000
        /*0a0c*/ 	.short	0x010a
        /*0a0e*/ 	.byte	0x3f
	.zero		1


	//   ....[79]....
        /*0a10*/ 	.word	0x000165f0
        /*0a14*/ 	.word	0x00000007
        /*0a18*/ 	.word	0x00000000
        /*0a1c*/ 	.short	0x010a
        /*0a1e*/ 	.byte	0x3f
	.zero		1


	//   ....[80]....
        /*0a20*/ 	.word	0x00016640
        /*0a24*/ 	.word	0x00000004
        /*0a28*/ 	.word	0x00000000
        /*0a2c*/ 	.short	0x010a
        /*0a2e*/ 	.byte	0x3f
	.zero		1


	//----- nvinfo : EIATTR_NUM_MBARRIERS
	.align		4
.L_609:
        /*0a30*/ 	.byte	0x03, 0x38
        /*0a32*/ 	.short	0x0017


	//----- nvinfo : EIATTR_EXIT_INSTR_OFFSETS
	.align		4
        /*0a34*/ 	.byte	0x04, 0x1c
        /*0a36*/ 	.short	(.L_611 - .L_610)


	//   ....[0]....
.L_610:
        /*0a38*/ 	.word	0x00000af0


	//   ....[1]....
        /*0a3c*/ 	.word	0x0000fd20


	//   ....[2]....
        /*0a40*/ 	.word	0x0000fd80


	//   ....[3]....
        /*0a44*/ 	.word	0x000153b0


	//----- nvinfo : EIATTR_MAX_THREADS
	.align		4
.L_611:
        /*0a48*/ 	.byte	0x04, 0x05
        /*0a4a*/ 	.short	(.L_613 - .L_612)
.L_612:
        /*0a4c*/ 	.word	0x00000180
        /*0a50*/ 	.word	0x00000001
        /*0a54*/ 	.word	0x00000001


	//----- nvinfo : EIATTR_CRS_STACK_SIZE
	.align		4
.L_613:
        /*0a58*/ 	.byte	0x04, 0x1e
        /*0a5a*/ 	.short	(.L_615 - .L_614)
.L_614:
        /*0a5c*/ 	.word	0x00000000


	//----- nvinfo : EIATTR_CBANK_PARAM_SIZE
	.align		4
.L_615:
        /*0a60*/ 	.byte	0x03, 0x19
        /*0a62*/ 	.short	0x0b70


	//----- nvinfo : EIATTR_PARAM_CBANK
	.align		4
        /*0a64*/ 	.byte	0x04, 0x0a
        /*0a66*/ 	.short	(.L_617 - .L_616)
	.align		4
.L_616:
        /*0a68*/ 	.word	index@(.nv.constant0._ZN7cutlass13device_kernelIN5flash11enable_sm90INS1_16FlashAttnFwdSm90INS1_25CollectiveMainloopFwdSm90ILi2EN4cute5tupleIJNS5_1CILi1EEES8_S8_EEENS6_IJNS7_ILi64EEESA_SA_EEELi512ENS_6half_tEfNS_4arch4Sm90ELb1ELb0ELb1ELb1ELb0ELb0ELb1ELb0ELb0ELb0ELb0ELb0EEENS1_21CollectiveEpilogueFwdINS6_IJSA_NS7_ILi512EEESA_EEES9_SC_SE_Li256ELb1ELb0ELb0ELb0EEENS1_36VarlenDynamicPersistentTileSchedulerILi64ELi64ELi256ELi32ELb0ELb0ELb1ELb1ELb1ELb1EEEEEEEEEvNT_6ParamsE)
        /*0a6c*/ 	.short	0x0210
        /*0a6e*/ 	.short	0x0b70


	//----- nvinfo : EIATTR_SW_WAR
	.align		4
.L_617:
        /*0a70*/ 	.byte	0x04, 0x36
        /*0a72*/ 	.short	(.L_619 - .L_618)
.L_618:
        /*0a74*/ 	.word	0x00000008
.L_619:


//--------------------- .nv.info._ZN7cutlass13device_kernelIN5flash11enable_sm90INS1_16FlashAttnFwdSm90INS1_25CollectiveMainloopFwdSm90ILi2EN4cute5tupleIJNS5_1CILi1EEES8_S8_EEENS6_IJNS7_ILi64EEESA_SA_EEELi512ENS_6half_tEfNS_4arch4Sm90ELb1ELb0ELb1ELb1ELb0ELb1ELb1ELb0ELb0ELb0ELb0ELb0EEENS1_21CollectiveEpilogueFwdINS6_IJSA_NS7_ILi512EEESA_EEES9_SC_SE_Li256ELb1ELb0ELb0ELb0EEENS1_36VarlenDynamicPersistentTileSchedulerILi64ELi64ELi256ELi32ELb0ELb0ELb1ELb1ELb1ELb1EEEEEEEEEvNT_6ParamsE --------------------------
	.section	.nv.info._ZN7cutlass13device_kernelIN5flash11enable_sm90INS1_16FlashAttnFwdSm90INS1_25CollectiveMainloopFwdSm90ILi2EN4cute5tupleIJNS5_1CILi1EEES8_S8_EEENS6_IJNS7_ILi64EEESA_SA_EEELi512ENS_6half_tEfNS_4arch4Sm90ELb1ELb0ELb1ELb1ELb0ELb1ELb1ELb0ELb0ELb0ELb0ELb0EEENS1_21CollectiveEpilogueFwdINS6_IJSA_NS7_ILi512EEESA_EEES9_SC_SE_Li256ELb1ELb0ELb0ELb0EEENS1_36VarlenDynamicPersistentTileSchedulerILi64ELi64ELi256ELi32ELb0ELb0ELb1ELb1ELb1ELb1EEEEEEEEEvNT_6ParamsE,"",@"SHT_CUDA_INFO"
	.sectionflags	@""
	.align	4


	//----- nvinfo : EIATTR_CUDA_API_VERSION
	.align		4
        /*0000*/ 	.byte	0x04, 0x37
        /*0002*/ 	.short	(.L_621 - .L_620)
.L_620:
        /*0004*/ 	.word	0x00000082


	//----- nvinfo : EIATTR_KPARAM_INFO
	.align		4
.L_621:
        /*0008*/ 	.byte	0x04, 0x17
        /*000a*/ 	.short	(.L_623 - .L_622)
.L_622:
        /*000c*/ 	.word	0x00000000
        /*0010*/ 	.short	0x0000
        /*0012*/ 	.short	0x0070
        /*0014*/ 	.byte	0x00, 0xf0, 0x01, 0x2c


	//----- nvinfo : EIATTR_SPARSE_MMA_MASK
	.align		4
.L_623:
        /*0018*/ 	.byte	0x03, 0x50
        /*001a*/ 	.short	0x0000


	//----- nvinfo : EIATTR_MAXREG_COUNT
	.align		4
        /*001c*/ 	.byte	0x03, 0x1b
        /*001e*/ 	.short	0x00a8


	//----- nvinfo : EIATTR_NUM_BARRIERS
	.align		4
        /*0020*/ 	.byte	0x02, 0x4c
        /*0022*/ 	.byte	0x10
	.zero		1


	//----- nvinfo : EIATTR_EXTERNS
	.align		4
        /*0024*/ 	.byte	0x04, 0x0f
        /*0026*/ 	.short	(.L_625 - .L_624)


	//   ....[0]....
	.align		4
.L_624:
        /*0028*/ 	.word	index@(__assertfail)


	//----- nvinfo : EIATTR_ANNOTATIONS
	.align		4
.L_625:
        /*002c*/ 	.byte	0x04, 0x55
        /*002e*/ 	.short	(.L_627 - .L_626)


	//   ....[0]....
.L_626:
        /* <DEDUP_REMOVED lines=42> */


	//----- nvinfo : EIATTR_MERCURY_ISA_VERSION
	.align		4
.L_627:
        /*02c0*/ 	.byte	0x03, 0x5f
        /*02c2*/ 	.short	0x0101


	//----- nvinfo : EIATTR_UNUSED_LOAD_BYTE_OFFSET
	.align		4
        /*02c4*/ 	.byte	0x04, 0x44
        /*02c6*/ 	.short	(.L_629 - .L_628)


	//   ....[0]....
.L_628:
        /*02c8*/ 	.word	0x00000b30
        /*02cc*/ 	.word	0x0000fff0


	//   ....[1]....
        /*02d0*/ 	.word	0x000140e0
        /*02d4*/ 	.word	0x0000fff0


	//----- nvinfo : EIATTR_INT_WARP_WIDE_INSTR_OFFSETS
	.align		4
.L_629:
        /*02d8*/ 	.byte	0x04, 0x31
        /*02da*/ 	.short	(.L_631 - .L_630)


	//   ....[0]....
.L_630:
        /*02dc*/ 	.word	0x000001f0


	//   ....[1]....
        /*02e0*/ 	.word	0x00000230


	//   ....[2]....
        /*02e4*/ 	.word	0x000002a0


	//   ....[3]....
        /*02e8*/ 	.word	0x00000310


	//   ....[4]....
        /*02ec*/ 	.word	0x00018bc0


	//   ....[5]....
        /*02f0*/ 	.word	0x00018c70


	//   ....[6]....
        /*02f4*/ 	.word	0x00019100


	//   ....[7]....
        /*02f8*/ 	.word	0x00019130


	//   ....[8]....
        /*02fc*/ 	.word	0x0001be00


	//   ....[9]....
        /*0300*/ 	.word	0x0001beb0


	//----- nvinfo : EIATTR_COOP_GROUP_MASK_REGIDS
	.align		4
.L_631:
        /*0304*/ 	.byte	0x04, 0x29
        /*0306*/ 	.short	(.L_633 - .L_632)


	//   ....[0]....
.L_632:
        /*0308*/ 	.word	0xffffffff


	//   ....[1]....
        /*030c*/ 	.word	0xffffffff


	//   ....[2]....
        /*0310*/ 	.word	0xffffffff


	//   ....[3]....
        /*0314*/ 	.word	0xffffffff


	//   ....[4]....
        /*0318*/ 	.word	0xffffffff


	//   ....[5]....
        /*031c*/ 	.word	0xffffffff


	//   ....[6]....
        /*0320*/ 	.word	0xffffffff


	//   ....[7]....
        /*0324*/ 	.word	0xffffffff


	//   ....[8]....
        /*0328*/ 	.word	0xffffffff


	//   ....[9]....
        /*032c*/ 	.word	0xffffffff


	//   ....[10]....
        /*0330*/ 	.word	0xffffffff


	//   ....[11]....
        /*0334*/ 	.word	0xffffffff


	//   ....[12]....
        /*0338*/ 	.word	0xffffffff


	//   ....[13]....
        /*033c*/ 	.word	0xffffffff


	//   ....[14]....
        /*0340*/ 	.word	0xffffffff


	//   ....[15]....
        /*0344*/ 	.word	0xffffffff


	//   ....[16]....
        /*0348*/ 	.word	0xffffffff


	//   ....[17]....
        /*034c*/ 	.word	0xffffffff


	//   ....[18]....
        /*0350*/ 	.word	0xffffffff


	//   ....[19]....
        /*0354*/ 	.word	0xffffffff


	//   ....[20]....
        /*0358*/ 	.word	0xffffffff


	//   ....[21]....
        /*035c*/ 	.word	0xffffffff


	//   ....[22]....
        /*0360*/ 	.word	0xffffffff


	//   ....[23]....
        /*0364*/ 	.word	0xffffffff


	//   ....[24]....
        /*0368*/ 	.word	0xffffffff


	//   ....[25]....
        /*036c*/ 	.word	0xffffffff


	//   ....[26]....
        /*0370*/ 	.word	0xffffffff


	//   ....[27]....
        /*0374*/ 	.word	0xffffffff


	//   ....[28]....
        /*0378*/ 	.word	0xffffffff


	//   ....[29]....
        /*037c*/ 	.word	0xffffffff


	//   ....[30]....
        /*0380*/ 	.word	0xffffffff


	//   ....[31]....
        /*0384*/ 	.word	0xffffffff


	//   ....[32]....
        /*0388*/ 	.word	0xffffffff


	//   ....[33]....
        /*038c*/ 	.word	0xffffffff


	//   ....[34]....
        /*0390*/ 	.word	0xffffffff


	//   ....[35]....
        /*0394*/ 	.word	0xffffffff


	//   ....[36]....
        /*0398*/ 	.word	0xffffffff


	//   ....[37]....
        /*039c*/ 	.word	0xffffffff


	//   ....[38]....
        /*03a0*/ 	.word	0xffffffff


	//   ....[39]....
        /*03a4*/ 	.word	0xffffffff


	//   ....[40]....
        /*03a8*/ 	.word	0xffffffff


	//   ....[41]....
        /*03ac*/ 	.word	0xffffffff


	//   ....[42]....
        /*03b0*/ 	.word	0xffffffff


	//   ....[43]....
        /*03b4*/ 	.word	0xffffffff


	//   ....[44]....
        /*03b8*/ 	.word	0xffffffff


	//   ....[45]....
        /*03bc*/ 	.word	0xffffffff


	//   ....[46]....
        /*03c0*/ 	.word	0xffffffff


	//   ....[47]....
        /*03c4*/ 	.word	0xffffffff


	//   ....[48]....
        /*03c8*/ 	.word	0xffffffff


	//   ....[49]....
        /*03cc*/ 	.word	0xffffffff


	//   ....[50]....
        /*03d0*/ 	.word	0xffffffff


	//   ....[51]....
        /*03d4*/ 	.word	0xffffffff


	//   ....[52]....
        /*03d8*/ 	.word	0xffffffff


	//   ....[53]....
        /*03dc*/ 	.word	0xffffffff


	//   ....[54]....
        /*03e0*/ 	.word	0xffffffff


	//   ....[55]....
        /*03e4*/ 	.word	0xffffffff


	//   ....[56]....
        /*03e8*/ 	.word	0xffffffff


	//   ....[57]....
        /*03ec*/ 	.word	0xffffffff


	//   ....[58]....
        /*03f0*/ 	.word	0xffffffff


	//   ....[59]....
        /*03f4*/ 	.word	0xffffffff


	//   ....[60]....
        /*03f8*/ 	.word	0xffffffff


	//   ....[61]....
        /*03fc*/ 	.word	0xffffffff


	//   ....[62]....
        /*0400*/ 	.word	0xffffffff


	//   ....[63]....
        /*0404*/ 	.word	0xffffffff


	//   ....[64]....
        /*0408*/ 	.word	0xffffffff


	//   ....[65]....
        /*040c*/ 	.word	0xffffffff


	//   ....[66]....
        /*0410*/ 	.word	0x0500000f


	//   ....[67]....
        /*0414*/ 	.word	0x0500000f


	//   ....[68]....
        /*0418*/ 	.word	0x0500000f


	//   ....[69]....
        /*041c*/ 	.word	0x0500000f


	//   ....[70]....
        /*0420*/ 	.word	0x0500000f


	//   ....[71]....
        /*0424*/ 	.word	0x0500000f


	//   ....[72]....
        /*0428*/ 	.word	0x0500000f


	//   ....[73]....
        /*042c*/ 	.word	0x0500000f


	//   ....[74]....
        /*0430*/ 	.word	0x0500000f


	//   ....[75]....
        /*0434*/ 	.word	0x0500000f


	//   ....[76]....
        /*0438*/ 	.word	0x0500000f


	//   ....[77]....
        /*043c*/ 	.word	0x0500000f


	//   ....[78]....
        /*0440*/ 	.word	0x0500000f


	//   ....[79]....
        /*0444*/ 	.word	0x0500000f


	//   ....[80]....
        /*0448*/ 	.word	0x0500000f


	//   ....[81]....
        /*044c*/ 	.word	0x0500000f


	//   ....[82]....
        /*0450*/ 	.word	0x0500000f


	//   ....[83]....
        /*0454*/ 	.word	0x0500000f


	//   ....[84]....
        /*0458*/ 	.word	0x0500000f


	//   ....[85]....
        /*045c*/ 	.word	0x0500000f


	//   ....[86]....
        /*0460*/ 	.word	0x0500000f


	//   ....[87]....
        /*0464*/ 	.word	0x0500000f


	//   ....[88]....
        /*0468*/ 	.word	0x0500000f


	//   ....[89]....
        /*046c*/ 	.word	0x0500000f


	//   ....[90]....
        /*0470*/ 	.word	0x0500000f


	//   ....[91]....
        /*0474*/ 	.word	0x0500000f


	//   ....[92]....
        /*0478*/ 	.word	0x0500000f


	//   ....[93]....
        /*047c*/ 	.word	0x0500000f


	//   ....[94]....
        /*0480*/ 	.word	0x0500000f


	//   ....[95]....
        /*0484*/ 	.word	0x0500000f


	//   ....[96]....
        /*0488*/ 	.word	0x0500000f


	//   ....[97]....
        /*048c*/ 	.word	0x0500000f


	//   ....[98]....
        /*0490*/ 	.word	0x0500000f


	//   ....[99]....
        /*0494*/ 	.word	0x0500000f


	//   ....[100]....
        /*0498*/ 	.word	0x0500000f


	//   ....[101]....
        /*049c*/ 	.word	0x0500000f


	//----- nvinfo : EIATTR_COOP_GROUP_INSTR_OFFSETS
	.align		4
.L_633:
        /*04a0*/ 	.byte	0x04, 0x28
        /*04a2*/ 	.short	(.L_635 - .L_634)


	//   ....[0]....
.L_634:
        /*04a4*/ 	.word	0x00000060


	//   ....[1]....
        /*04a8*/ 	.word	0x00000200


	//   ....[2]....
        /*04ac*/ 	.word	0x00000240


	//   ....[3]....
        /*04b0*/ 	.word	0x00000450


	//   ....[4]....
        /*04b4*/ 	.word	0x000005b0


	//   ....[5]....
        /*04b8*/ 	.word	0x000006d0


	//   ....[6]....
        /*04bc*/ 	.word	0x00000830


	//   ....[7]....
        /*04c0*/ 	.word	0x00004650


	//   ....[8]....
        /*04c4*/ 	.word	0x00005f60


	//   ....[9]....
        /*04c8*/ 	.word	0x000096e0


	//   ....[10]....
        /*04cc*/ 	.word	0x0000b4a0


	//   ....[11]....
        /*04d0*/ 	.word	0x0000b530


	//   ....[12]....
        /*04d4*/ 	.word	0x0000b960


	//   ....[13]....
        /*04d8*/ 	.word	0x0000ba10


	//   ....[14]....
        /*04dc*/ 	.word	0x0000c340


	//   ....[15]....
        /*04e0*/ 	.word	0x0000d2d0


	//   ....[16]....
        /*04e4*/ 	.word	0x0000e770


	//   ....[17]....
        /*04e8*/ 	.word	0x0000e820


	//   ....[18]....
        /*04ec*/ 	.word	0x0000ec90


	//   ....[19]....
        /*04f0*/ 	.word	0x0000ed10


	//   ....[20]....
        /*04f4*/ 	.word	0x0000fe90


	//   ....[21]....
        /*04f8*/ 	.word	0x00010e70


	//   ....[22]....
        /*04fc*/ 	.word	0x00012030


	//   ....[23]....
        /*0500*/ 	.word	0x000120f0


	//   ....[24]....
        /*0504*/ 	.word	0x00012400


	//   ....[25]....
        /*0508*/ 	.word	0x000125c0


	//   ....[26]....
        /*050c*/ 	.word	0x00013580


	//   ....[27]....
        /*0510*/ 	.word	0x000135f0


	//   ....[28]....
        /*0514*/ 	.word	0x00013630


	//   ....[29]....
        /*0518*/ 	.word	0x00013690


	//   ....[30]....
        /*051c*/ 	.word	0x000136a0


	//   ....[31]....
        /*0520*/ 	.word	0x00015080


	//   ....[32]....
        /*0524*/ 	.word	0x00016800


	//   ....[33]....
        /*0528*/ 	.word	0x00016980


	//   ....[34]....
        /*052c*/ 	.word	0x000169b0


	//   ....[35]....
        /*0530*/ 	.word	0x000169f0


	//   ....[36]....
        /*0534*/ 	.word	0x00016a60


	//   ....[37]....
        /*0538*/ 	.word	0x00016ac0


	//   ....[38]....
        /*053c*/ 	.word	0x00016b00


	//   ....[39]....
        /*0540*/ 	.word	0x00016ca0


	//   ....[40]....
        /*0544*/ 	.word	0x00016d00


	//   ....[41]....
        /*0548*/ 	.word	0x00016d40


	//   ....[42]....
        /*054c*/ 	.word	0x00016d80


	//   ....[43]....
        /*0550*/ 	.word	0x00016db0


	//   ....[44]....
        /*0554*/ 	.word	0x00016de0


	//   ....[45]....
        /*0558*/ 	.word	0x00016e70


	//   ....[46]....
        /*055c*/ 	.word	0x00016ed0


	//   ....[47]....
        /*0560*/ 	.word	0x00016f60


	//   ....[48]....
        /*0564*/ 	.word	0x0001bf40


	//   ....[49]....
        /*0568*/ 	.word	0x0001bf50


	//   ....[50]....
        /*056c*/ 	.word	0x0001c060


	//   ....[51]....
        /*0570*/ 	.word	0x0001c0c0


	//   ....[52]....
        /*0574*/ 	.word	0x0001c100


	//   ....[53]....
        /*0578*/ 	.word	0x0001c140


	//   ....[54]....
        /*057c*/ 	.word	0x0001c170


	//   ....[55]....
        /*0580*/ 	.word	0x0001c1a0


	//   ....[56]....
        /*0584*/ 	.word	0x0001c330


	//   ....[57]....
        /*0588*/ 	.word	0x0001c390


	//   ....[58]....
        /*058c*/ 	.word	0x0001c3d0


	//   ....[59]....
        /*0590*/ 	.word	0x0001c410


	//   ....[60]....
        /*0594*/ 	.word	0x0001c440


	//   ....[61]....
        /*0598*/ 	.word	0x0001c470


	//   ....[62]....
        /*059c*/ 	.word	0x0001c530


	//   ....[63]....
        /*05a0*/ 	.word	0x0001c550


	//   ....[64]....
        /*05a4*/ 	.word	0x0001c5c0


	//   ....[65]....
        /*05a8*/ 	.word	0x0001cc30


	//   ....[66]....
        /*05ac*/ 	.word	0x0001d070


	//   ....[67]....
        /*05b0*/ 	.word	0x0001d110


	//   ....[68]....
        /*05b4*/ 	.word	0x0001d1b0


	//   ....[69]....
        /*05b8*/ 	.word	0x0001d250


	//   ....[70]....
        /*05bc*/ 	.word	0x0001d2f0


	//   ....[71]....
        /*05c0*/ 	.word	0x0001d390


	//   ....[72]....
        /*05c4*/ 	.word	0x0001d430


	//   ....[73]....
        /*05c8*/ 	.word	0x0001d4d0


	//   ....[74]....
        /*05cc*/ 	.word	0x0001d5c0


	//   ....[75]....
        /*05d0*/ 	.word	0x0001d660


	//   ....[76]....
        /*05d4*/ 	.word	0x0001d700


	//   ....[77]....
        /*05d8*/ 	.word	0x0001d7a0


	//   ....[78]....
        /*05dc*/ 	.word	0x0001d840


	//   ....[79]....
        /*05e0*/ 	.word	0x0001d8e0


	//   ....[80]....
        /*05e4*/ 	.word	0x0001d980


	//   ....[81]....
        /*05e8*/ 	.word	0x0001da20


	//   ....[82]....
        /*05ec*/ 	.word	0x0001dd70


	//   ....[83]....
        /*05f0*/ 	.word	0x0001e050


	//   ....[84]....
        /*05f4*/ 	.word	0x0001e470


	//   ....[85]....
        /*05f8*/ 	.word	0x0001e500


	//   ....[86]....
        /*05fc*/ 	.word	0x0001e5a0


	//   ....[87]....
        /*0600*/ 	.word	0x0001e650


	//   ....[88]....
        /*0604*/ 	.word	0x0001e6d0


	//   ....[89]....
        /*0608*/ 	.word	0x0001e750


	//   ....[90]....
        /*060c*/ 	.word	0x0001e7d0


	//   ....[91]....
        /*0610*/ 	.word	0x0001e850


	//   ....[92]....
        /*0614*/ 	.word	0x0001e8e0


	//   ....[93]....
        /*0618*/ 	.word	0x0001e990


	//   ....[94]....
        /*061c*/ 	.word	0x0001ea10


	//   ....[95]....
        /*0620*/ 	.word	0x0001ea90


	//   ....[96]....
        /*0624*/ 	.word	0x0001eb10


	//   ....[97]....
        /*0628*/ 	.word	0x0001eb90


	//   ....[98]....
        /*062c*/ 	.word	0x0001ec00


	//   ....[99]....
        /*0630*/ 	.word	0x0001eca0


	//   ....[100]....
        /*0634*/ 	.word	0x0001ed30


	//   ....[101]....
        /*0638*/ 	.word	0x0001ee60


	//----- nvinfo : EIATTR_REG_RECONFIG
	.align		4
.L_635:
        /*063c*/ 	.byte	0x01, 0x54
	.zero		2


	//----- nvinfo : EIATTR_SYSCALL_OFFSETS
	.align		4
        /*0640*/ 	.byte	0x04, 0x46
        /*0642*/ 	.short	(.L_637 - .L_636)


	//   ....[0]....
.L_636:
        /*0644*/ 	.word	0x00001900


	//   ....[1]....
        /*0648*/ 	.word	0x00001a50


	//   ....[2]....
        /*064c*/ 	.word	0x00006110


	//   ....[3]....
        /*0650*/ 	.word	0x000065b0


	//   ....[4]....
        /*0654*/ 	.word	0x00018e00


	//   ....[5]....
        /*0658*/ 	.word	0x00018f40


	//   ....[6]....
        /*065c*/ 	.word	0x00019040


	//----- nvinfo : EIATTR_MBARRIER_INSTR_OFFSETS
	.align		4
.L_637:
        /*0660*/ 	.byte	0x04, 0x39
        /*0662*/ 	.short	(.L_639 - .L_638)


	//   ....[0]....
.L_638:
        /*0664*/ 	.word	0x00000330
        /*0668*/ 	.word	0x000000ff
        /*066c*/ 	.word	0x00038800
        /*0670*/ 	.short	0x0100
        /*0672*/ 	.byte	0x08
	.zero		1


	//   ....[1]....
        /*0674*/ 	.word	0x00000340
        /*0678*/ 	.word	0x000000ff
        /*067c*/ 	.word	0x00038810
        /*0680*/ 	.short	0x0100
        /*0682*/ 	.byte	0x08
	.zero		1


	//   ....[2]....
        /*0684*/ 	.word	0x00000350
        /*0688*/ 	.word	0x000000ff
        /*068c*/ 	.word	0x00038820
        /*0690*/ 	.short	0x0100
        /*0692*/ 	.byte	0x08
	.zero		1


	//   ....[3]....
        /*0694*/ 	.word	0x00000400
        /*0698*/ 	.word	0x000000ff
        /*069c*/ 	.word	0x00038830
        /*06a0*/ 	.short	0x0100
        /*06a2*/ 	.byte	0x06
	.zero		1


	//   ....[4]....
        /*06a4*/ 	.word	0x00000410
        /*06a8*/ 	.word	0x000000ff
        /*06ac*/ 	.word	0x00038840
        /*06b0*/ 	.short	0x0100
        /*06b2*/ 	.byte	0x06
	.zero		1


	//   ....[5]....
        /*06b4*/ 	.word	0x00000420
        /*06b8*/ 	.word	0x000000ff
        /*06bc*/ 	.word	0x00038838
        /*06c0*/ 	.short	0x0100
        /*06c2*/ 	.byte	0x06
	.zero		1


	//   ....[6]....
        /*06c4*/ 	.word	0x00000430
        /*06c8*/ 	.word	0x000000ff
        /*06cc*/ 	.word	0x00038848
        /*06d0*/ 	.short	0x0100
        /*06d2*/ 	.byte	0x06
	.zero		1


	//   ....[7]....
        /*06d4*/ 	.word	0x00000560
        /*06d8*/ 	.word	0x000000ff
        /*06dc*/ 	.word	0x00038850
        /*06e0*/ 	.short	0x0100
        /*06e2*/ 	.byte	0x08
	.zero		1


	//   ....[8]....
        /*06e4*/ 	.word	0x00000570
        /*06e8*/ 	.word	0x000000ff
        /*06ec*/ 	.word	0x00038860
        /*06f0*/ 	.short	0x0100
        /*06f2*/ 	.byte	0x08
	.zero		1


	//   ....[9]....
        /*06f4*/ 	.word	0x00000580
        /*06f8*/ 	.word	0x000000ff
        /*06fc*/ 	.word	0x00038858
        /*0700*/ 	.short	0x0100
        /*0702*/ 	.byte	0x08
	.zero		1


	//   ....[10]....
        /*0704*/ 	.word	0x00000590
        /*0708*/ 	.word	0x000000ff
        /*070c*/ 	.word	0x00038868
        /*0710*/ 	.short	0x0100
        /*0712*/ 	.byte	0x08
	.zero		1


	//   ....[11]....
        /*0714*/ 	.word	0x00000680
        /*0718*/ 	.word	0x000000ff
        /*071c*/ 	.word	0x00038870
        /*0720*/ 	.short	0x0100
        /*0722*/ 	.byte	0x06
	.zero		1


	//   ....[12]....
        /*0724*/ 	.word	0x00000690
        /*0728*/ 	.word	0x000000ff
        /*072c*/ 	.word	0x00038880
        /*0730*/ 	.short	0x0100
        /*0732*/ 	.byte	0x06
	.zero		1


	//   ....[13]....
        /*0734*/ 	.word	0x000006a0
        /*0738*/ 	.word	0x000000ff
        /*073c*/ 	.word	0x00038878
        /*0740*/ 	.short	0x0100
        /*0742*/ 	.byte	0x06
	.zero		1


	//   ....[14]....
        /*0744*/ 	.word	0x000006b0
        /*0748*/ 	.word	0x000000ff
        /*074c*/ 	.word	0x00038888
        /*0750*/ 	.short	0x0100
        /*0752*/ 	.byte	0x06
	.zero		1


	//   ....[15]....
        /*0754*/ 	.word	0x000007e0
        /*0758*/ 	.word	0x000000ff
        /*075c*/ 	.word	0x00038890
        /*0760*/ 	.short	0x0100
        /*0762*/ 	.byte	0x08
	.zero		1


	//   ....[16]....
        /*0764*/ 	.word	0x000007f0
        /*0768*/ 	.word	0x000000ff
        /*076c*/ 	.word	0x000388a0
        /*0770*/ 	.short	0x0100
        /*0772*/ 	.byte	0x08
	.zero		1


	//   ....[17]....
        /*0774*/ 	.word	0x00000800
        /*0778*/ 	.word	0x000000ff
        /*077c*/ 	.word	0x00038898
        /*0780*/ 	.short	0x0100
        /*0782*/ 	.byte	0x08
	.zero		1


	//   ....[18]....
        /*0784*/ 	.word	0x00000810
        /*0788*/ 	.word	0x000000ff
        /*078c*/ 	.word	0x000388a8
        /*0790*/ 	.short	0x0100
        /*0792*/ 	.byte	0x08
	.zero		1


	//   ....[19]....
        /*0794*/ 	.word	0x00000940
        /*0798*/ 	.word	0x000000ff
        /*079c*/ 	.word	0x000388b0
        /*07a0*/ 	.short	0x0100
        /*07a2*/ 	.byte	0x08
	.zero		1


	//   ....[20]....
        /*07a4*/ 	.word	0x00000950
        /*07a8*/ 	.word	0x000000ff
        /*07ac*/ 	.word	0x000388c0
        /*07b0*/ 	.short	0x0100
        /*07b2*/ 	.byte	0x08
	.zero		1


	//   ....[21]....
        /*07b4*/ 	.word	0x00000960
        /*07b8*/ 	.word	0x000000ff
        /*07bc*/ 	.word	0x000388b8
        /*07c0*/ 	.short	0x0100
        /*07c2*/ 	.byte	0x08
	.zero		1


	//   ....[22]....
        /*07c4*/ 	.word	0x00000970
        /*07c8*/ 	.word	0x000000ff
        /*07cc*/ 	.word	0x000388c8
        /*07d0*/ 	.short	0x0100
        /*07d2*/ 	.byte	0x08
	.zero		1


	//   ....[23]....
        /*07d4*/ 	.word	0x00002680
        /*07d8*/ 	.word	0x00000046
        /*07dc*/ 	.word	0x00038890
        /*07e0*/ 	.short	0x010a
        /*07e2*/ 	.byte	0x3f
	.zero		1


	//   ....[24]....
        /*07e4*/ 	.word	0x00003010
        /*07e8*/ 	.word	0x00000046
        /*07ec*/ 	.word	0x00038890
        /*07f0*/ 	.short	0x010a
        /*07f2*/ 	.byte	0x3f
	.zero		1


	//   ....[25]....
        /*07f4*/ 	.word	0x00003870
        /*07f8*/ 	.word	0x00000046
        /*07fc*/ 	.word	0x00038890
        /*0800*/ 	.short	0x010a
        /*0802*/ 	.byte	0x3f
	.zero		1


	//   ....[26]....
        /*0804*/ 	.word	0x00003a70
        /*0808*/ 	.word	0x00000004
        /*080c*/ 	.word	0x00000000
        /*0810*/ 	.short	0x0101
        /*0812*/ 	.byte	0x3f
	.zero		1


	//   ....[27]....
        /*0814*/ 	.word	0x00003ab0
        /*0818*/ 	.word	0x00000046
        /*081c*/ 	.word	0x000388b0
        /*0820*/ 	.short	0x010a
        /*0822*/ 	.byte	0x3f
	.zero		1


	//   ....[28]....
        /*0824*/ 	.word	0x000040d0
        /*0828*/ 	.word	0x00000046
        /*082c*/ 	.word	0x00000000
        /*0830*/ 	.short	0x0101
        /*0832*/ 	.byte	0x3f
	.zero		1


	//   ....[29]....
        /*0834*/ 	.word	0x00004a90
        /*0838*/ 	.word	0x00000000
        /*083c*/ 	.word	0x00000000
        /*0840*/ 	.short	0x0101
        /*0842*/ 	.byte	0x3f
	.zero		1


	//   ....[30]....
        /*0844*/ 	.word	0x00005630
        /*0848*/ 	.word	0x00000000
        /*084c*/ 	.word	0x00000000
        /*0850*/ 	.short	0x0101
        /*0852*/ 	.byte	0x3f
	.zero		1


	//   ....[31]....
        /*0854*/ 	.word	0x000061a0
        /*0858*/ 	.word	0x00000002
        /*085c*/ 	.word	0x00038800
        /*0860*/ 	.short	0x010a
        /*0862*/ 	.byte	0x3f
	.zero		1


	//   ....[32]....
        /*0864*/ 	.word	0x000061f0
        /*0868*/ 	.word	0x00000002
        /*086c*/ 	.word	0x00038800
        /*0870*/ 	.short	0x010a
        /*0872*/ 	.byte	0x3f
	.zero		1


	//   ....[33]....
        /*0874*/ 	.word	0x00006e20
        /*0878*/ 	.word	0x00000002
        /*087c*/ 	.word	0x00038800
        /*0880*/ 	.short	0x010a
        /*0882*/ 	.byte	0x3f
	.zero		1


	//   ....[34]....
        /*0884*/ 	.word	0x00008150
        /*0888*/ 	.word	0x00000002
        /*088c*/ 	.word	0x00038800
        /*0890*/ 	.short	0x010a
        /*0892*/ 	.byte	0x3f
	.zero		1


	//   ....[35]....
        /*0894*/ 	.word	0x00008fd0
        /*0898*/ 	.word	0x0000000f
        /*089c*/ 	.word	0x00038830
        /*08a0*/ 	.short	0x010a
        /*08a2*/ 	.byte	0x3f
	.zero		1


	//   ....[36]....
        /*08a4*/ 	.word	0x00009080
        /*08a8*/ 	.word	0x0000000f
        /*08ac*/ 	.word	0x00038830
        /*08b0*/ 	.short	0x010a
        /*08b2*/ 	.byte	0x3f
	.zero		1


	//   ....[37]....
        /*08b4*/ 	.word	0x00009390
        /*08b8*/ 	.word	0x00000002
        /*08bc*/ 	.word	0x00038810
        /*08c0*/ 	.short	0x010a
        /*08c2*/ 	.byte	0x3f
	.zero		1


	//   ....[38]....
        /*08c4*/ 	.word	0x000093e0
        /*08c8*/ 	.word	0x0000000f
        /*08cc*/ 	.word	0x00038850
        /*08d0*/ 	.short	0x010a
        /*08d2*/ 	.byte	0x3f
	.zero		1


	//   ....[39]....
        /*08d4*/ 	.word	0x000094a0
        /*08d8*/ 	.word	0x0000000f
        /*08dc*/ 	.word	0x00038850
        /*08e0*/ 	.short	0x010a
        /*08e2*/ 	.byte	0x3f
	.zero		1


	//   ....[40]....
        /*08e4*/ 	.word	0x0000bc70
        /*08e8*/ 	.word	0x00000015
        /*08ec*/ 	.word	0x00000000
        /*08f0*/ 	.short	0x0101
        /*08f2*/ 	.byte	0x3f
	.zero		1


	//   ....[41]....
        /*08f4*/ 	.word	0x0000c360
        /*08f8*/ 	.word	0x0000000f
        /*08fc*/ 	.word	0x00000000
        /*0900*/ 	.short	0x0101
        /*0902*/ 	.byte	0x3f
	.zero		1


	//   ....[42]....
        /*0904*/ 	.word	0x0000c470
        /*0908*/ 	.word	0x00000015
        /*090c*/ 	.word	0x00038830
        /*0910*/ 	.short	0x010a
        /*0912*/ 	.byte	0x3f
	.zero		1


	//   ....[43]....
        /*0914*/ 	.word	0x0000c4e0
        /*0918*/ 	.word	0x00000015
        /*091c*/ 	.word	0x00038830
        /*0920*/ 	.short	0x010a
        /*0922*/ 	.byte	0x3f
	.zero		1


	//   ....[44]....
        /*0924*/ 	.word	0x0000c750
        /*0928*/ 	.word	0x00000015
        /*092c*/ 	.word	0x00038850
        /*0930*/ 	.short	0x010a
        /*0932*/ 	.byte	0x3f
	.zero		1


	//   ....[45]....
        /*0934*/ 	.word	0x0000c7a0
        /*0938*/ 	.word	0x00000015
        /*093c*/ 	.word	0x00038850
        /*0940*/ 	.short	0x010a
        /*0942*/ 	.byte	0x3f
	.zero		1


	//   ....[46]....
        /*0944*/ 	.word	0x0000ed50
        /*0948*/ 	.word	0x000000a0
        /*094c*/ 	.word	0x00000000
        /*0950*/ 	.short	0x0101
        /*0952*/ 	.byte	0x3f
	.zero		1


	//   ....[47]....
        /*0954*/ 	.word	0x0000feb0
        /*0958*/ 	.word	0x00000015
        /*095c*/ 	.word	0x00000000
        /*0960*/ 	.short	0x0101
        /*0962*/ 	.byte	0x3f
	.zero		1


	//   ....[48]....
        /*0964*/ 	.word	0x00010010
        /*0968*/ 	.word	0x00000015
        /*096c*/ 	.word	0x00038830
        /*0970*/ 	.short	0x010a
        /*0972*/ 	.byte	0x3f
	.zero		1


	//   ....[49]....
        /*0974*/ 	.word	0x00010080
        /*0978*/ 	.word	0x00000015
        /*097c*/ 	.word	0x00038830
        /*0980*/ 	.short	0x010a
        /*0982*/ 	.byte	0x3f
	.zero		1


	//   ....[50]....
        /*0984*/ 	.word	0x000102f0
        /*0988*/ 	.word	0x00000015
        /*098c*/ 	.word	0x00038850
        /*0990*/ 	.short	0x010a
        /*0992*/ 	.byte	0x3f
	.zero		1


	//   ....[51]....
        /*0994*/ 	.word	0x00010340
        /*0998*/ 	.word	0x00000015
        /*099c*/ 	.word	0x00038850
        /*09a0*/ 	.short	0x010a
        /*09a2*/ 	.byte	0x3f
	.zero		1


	//   ....[52]....
        /*09a4*/ 	.word	0x000128a0
        /*09a8*/ 	.word	0x0000009e
        /*09ac*/ 	.word	0x00000000
        /*09b0*/ 	.short	0x0101
        /*09b2*/ 	.byte	0x3f
	.zero		1


	//   ....[53]....
        /*09b4*/ 	.word	0x000135a0
        /*09b8*/ 	.word	0x00000015
        /*09bc*/ 	.word	0x00000000
        /*09c0*/ 	.short	0x0101
        /*09c2*/ 	.byte	0x3f
	.zero		1


	//   ....[54]....
        /*09c4*/ 	.word	0x000158f0
        /*09c8*/ 	.word	0x00000000
        /*09cc*/ 	.word	0x00000000
        /*09d0*/ 	.short	0x0101
        /*09d2*/ 	.byte	0x3f
	.zero		1


	//   ....[55]....
        /*09d4*/ 	.word	0x00017ca0
        /*09d8*/ 	.word	0x00000009
        /*09dc*/ 	.word	0x00038820
        /*09e0*/ 	.short	0x010a
        /*09e2*/ 	.byte	0x3f
	.zero		1


	//   ....[56]....
        /*09e4*/ 	.word	0x00017d20
        /*09e8*/ 	.word	0x00000005
        /*09ec*/ 	.word	0x000388a0
        /*09f0*/ 	.short	0x010a
        /*09f2*/ 	.byte	0x3f
	.zero		1


	//   ....[57]....
        /*09f4*/ 	.word	0x00017f10
        /*09f8*/ 	.word	0x00000005
        /*09fc*/ 	.word	0x000388c0
        /*0a00*/ 	.short	0x010a
        /*0a02*/ 	.byte	0x3f
	.zero		1


	//   ....[58]....
        /*0a04*/ 	.word	0x00018470
        /*0a08*/ 	.word	0x00000006
        /*0a0c*/ 	.word	0x000388a0
        /*0a10*/ 	.short	0x010a
        /*0a12*/ 	.byte	0x3f
	.zero		1


	//   ....[59]....
        /*0a14*/ 	.word	0x00018640
        /*0a18*/ 	.word	0x00000006
        /*0a1c*/ 	.word	0x000388c0
        /*0a20*/ 	.short	0x010a
        /*0a22*/ 	.byte	0x3f
	.zero		1


	//   ....[60]....
        /*0a24*/ 	.word	0x00019590
        /*0a28*/ 	.word	0x00000009
        /*0a2c*/ 	.word	0x00038840
        /*0a30*/ 	.short	0x010a
        /*0a32*/ 	.byte	0x3f
	.zero		1


	//   ....[61]....
        /*0a34*/ 	.word	0x00019d70
        /*0a38*/ 	.word	0x0000000b
        /*0a3c*/ 	.word	0x00038820
        /*0a40*/ 	.short	0x010a
        /*0a42*/ 	.byte	0x3f
	.zero		1


	//   ....[62]....
        /*0a44*/ 	.word	0x00019e40
        /*0a48*/ 	.word	0x00000005
        /*0a4c*/ 	.word	0x00038860
        /*0a50*/ 	.short	0x010a
        /*0a52*/ 	.byte	0x3f
	.zero		1


	//   ....[63]....
        /*0a54*/ 	.word	0x0001a5c0
        /*0a58*/ 	.word	0x00000002
        /*0a5c*/ 	.word	0x00038840
        /*0a60*/ 	.short	0x010a
        /*0a62*/ 	.byte	0x3f
	.zero		1


	//   ....[64]....
        /*0a64*/ 	.word	0x0001a7e0
        /*0a68*/ 	.word	0x00000002
        /*0a6c*/ 	.word	0x00038860
        /*0a70*/ 	.short	0x010a
        /*0a72*/ 	.byte	0x3f
	.zero		1


	//   ....[65]....
        /*0a74*/ 	.word	0x0001ae80
        /*0a78*/ 	.word	0x00000002
        /*0a7c*/ 	.word	0x00038840
        /*0a80*/ 	.short	0x010a
        /*0a82*/ 	.byte	0x3f
	.zero		1


	//   ....[66]....
        /*0a84*/ 	.word	0x0001b090
        /*0a88*/ 	.word	0x00000002
        /*0a8c*/ 	.word	0x00038860
        /*0a90*/ 	.short	0x010a
        /*0a92*/ 	.byte	0x3f
	.zero		1


	//   ....[67]....
        /*0a94*/ 	.word	0x0001b6c0
        /*0a98*/ 	.word	0x00000002
        /*0a9c*/ 	.word	0x00038840
        /*0aa0*/ 	.short	0x010a
        /*0aa2*/ 	.byte	0x3f
	.zero		1


	//   ....[68]....
        /*0aa4*/ 	.word	0x0001b8e0
        /*0aa8*/ 	.word	0x00000002
        /*0aac*/ 	.word	0x00038860
        /*0ab0*/ 	.short	0x010a
        /*0ab2*/ 	.byte	0x3f
	.zero		1


	//   ....[69]....
        /*0ab4*/ 	.word	0x0001cbc0
        /*0ab8*/ 	.word	0x00000000
        /*0abc*/ 	.word	0x00038820
        /*0ac0*/ 	.short	0x010a
        /*0ac2*/ 	.byte	0x3f
	.zero		1


	//   ....[70]....
        /*0ac4*/ 	.word	0x0001cd60
        /*0ac8*/ 	.word	0x00000006
        /*0acc*/ 	.word	0x00000000
        /*0ad0*/ 	.short	0x010a
        /*0ad2*/ 	.byte	0x3f
	.zero		1


	//   ....[71]....
        /*0ad4*/ 	.word	0x0001cdd0
        /*0ad8*/ 	.word	0x00000007
        /*0adc*/ 	.word	0x00000000
        /*0ae0*/ 	.short	0x010a
        /*0ae2*/ 	.byte	0x3f
	.zero		1


	//   ....[72]....
        /*0ae4*/ 	.word	0x0001ce40
        /*0ae8*/ 	.word	0x00000004
        /*0aec*/ 	.word	0x00000000
        /*0af0*/ 	.short	0x010a
        /*0af2*/ 	.byte	0x3f
	.zero		1


	//   ....[73]....
        /*0af4*/ 	.word	0x0001ce70
        /*0af8*/ 	.word	0x00000003
        /*0afc*/ 	.word	0x00000000
        /*0b00*/ 	.short	0x010a
        /*0b02*/ 	.byte	0x3f
	.zero		1


	//   ....[74]....
        /*0b04*/ 	.word	0x0001ced0
        /*0b08*/ 	.word	0x00000046
        /*0b0c*/ 	.word	0x00038890
        /*0b10*/ 	.short	0x010a
        /*0b12*/ 	.byte	0x3f
	.zero		1


	//   ....[75]....
        /*0b14*/ 	.word	0x0001cf20
        /*0b18*/ 	.word	0x00000046
        /*0b1c*/ 	.word	0x00038890
        /*0b20*/ 	.short	0x010a
        /*0b22*/ 	.byte	0x3f
	.zero		1


	//   ....[76]....
        /*0b24*/ 	.word	0x0001cf70
        /*0b28*/ 	.word	0x00000046
        /*0b2c*/ 	.word	0x00038890
        /*0b30*/ 	.short	0x010a
        /*0b32*/ 	.byte	0x3f
	.zero		1


	//   ....[77]....
        /*0b34*/ 	.word	0x0001cfc0
        /*0b38*/ 	.word	0x00000046
        /*0b3c*/ 	.word	0x000388b0
        /*0b40*/ 	.short	0x010a
        /*0b42*/ 	.byte	0x3f
	.zero		1


	//   ....[78]....
        /*0b44*/ 	.word	0x0001d510
        /*0b48*/ 	.word	0x00000002
        /*0b4c*/ 	.word	0x00038800
        /*0b50*/ 	.short	0x010a
        /*0b52*/ 	.byte	0x3f
	.zero		1


	//   ....[79]....
        /*0b54*/ 	.word	0x0001da60
        /*0b58*/ 	.word	0x00000002
        /*0b5c*/ 	.word	0x00038800
        /*0b60*/ 	.short	0x010a
        /*0b62*/ 	.byte	0x3f
	.zero		1


	//   ....[80]....
        /*0b64*/ 	.word	0x0001dab0
        /*0b68*/ 	.word	0x0000000f
        /*0b6c*/ 	.word	0x00038830
        /*0b70*/ 	.short	0x010a
        /*0b72*/ 	.byte	0x3f
	.zero		1


	//   ....[81]....
        /*0b74*/ 	.word	0x0001db00
        /*0b78*/ 	.word	0x00000002
        /*0b7c*/ 	.word	0x00038810
        /*0b80*/ 	.short	0x010a
        /*0b82*/ 	.byte	0x3f
	.zero		1


	//   ....[82]....
        /*0b84*/ 	.word	0x0001db50
        /*0b88*/ 	.word	0x0000000f
        /*0b8c*/ 	.word	0x00038850
        /*0b90*/ 	.short	0x010a
        /*0b92*/ 	.byte	0x3f
	.zero		1


	//   ....[83]....
        /*0b94*/ 	.word	0x0001dba0
        /*0b98*/ 	.word	0x00000015
        /*0b9c*/ 	.word	0x00038830
        /*0ba0*/ 	.short	0x010a
        /*0ba2*/ 	.byte	0x3f
	.zero		1


	//   ....[84]....
        /*0ba4*/ 	.word	0x0001dbf0
        /*0ba8*/ 	.word	0x00000015
        /*0bac*/ 	.word	0x00038850
        /*0bb0*/ 	.short	0x010a
        /*0bb2*/ 	.byte	0x3f
	.zero		1


	//   ....[85]....
        /*0bb4*/ 	.word	0x0001dc40
        /*0bb8*/ 	.word	0x00000015
        /*0bbc*/ 	.word	0x00038830
        /*0bc0*/ 	.short	0x010a
        /*0bc2*/ 	.byte	0x3f
	.zero		1


	//   ....[86]....
        /*0bc4*/ 	.word	0x0001dc90
        /*0bc8*/ 	.word	0x00000015
        /*0bcc*/ 	.word	0x00038850
        /*0bd0*/ 	.short	0x010a
        /*0bd2*/ 	.byte	0x3f
	.zero		1


	//   ....[87]....
        /*0bd4*/ 	.word	0x0001de30
        /*0bd8*/ 	.word	0x00000009
        /*0bdc*/ 	.word	0x00038820
        /*0be0*/ 	.short	0x010a
        /*0be2*/ 	.byte	0x3f
	.zero		1


	//   ....[88]....
        /*0be4*/ 	.word	0x0001de80
        /*0be8*/ 	.word	0x00000005
        /*0bec*/ 	.word	0x000388a0
        /*0bf0*/ 	.short	0x010a
        /*0bf2*/ 	.byte	0x3f
	.zero		1


	//   ....[89]....
        /*0bf4*/ 	.word	0x0001ded0
        /*0bf8*/ 	.word	0x00000005
        /*0bfc*/ 	.word	0x000388c0
        /*0c00*/ 	.short	0x010a
        /*0c02*/ 	.byte	0x3f
	.zero		1


	//   ....[90]....
        /*0c04*/ 	.word	0x0001df20
        /*0c08*/ 	.word	0x00000006
        /*0c0c*/ 	.word	0x000388a0
        /*0c10*/ 	.short	0x010a
        /*0c12*/ 	.byte	0x3f
	.zero		1


	//   ....[91]....
        /*0c14*/ 	.word	0x0001df70
        /*0c18*/ 	.word	0x00000006
        /*0c1c*/ 	.word	0x000388c0
        /*0c20*/ 	.short	0x010a
        /*0c22*/ 	.byte	0x3f
	.zero		1


	//   ....[92]....
        /*0c24*/ 	.word	0x0001e110
        /*0c28*/ 	.word	0x00000009
        /*0c2c*/ 	.word	0x00038840
        /*0c30*/ 	.short	0x010a
        /*0c32*/ 	.byte	0x3f
	.zero		1


	//   ....[93]....
        /*0c34*/ 	.word	0x0001e190
        /*0c38*/ 	.word	0x00000009
        /*0c3c*/ 	.word	0x00038820
        /*0c40*/ 	.short	0x010a
        /*0c42*/ 	.byte	0x3f
	.zero		1


	//   ....[94]....
        /*0c44*/ 	.word	0x0001e1e0
        /*0c48*/ 	.word	0x00000005
        /*0c4c*/ 	.word	0x00038860
        /*0c50*/ 	.short	0x010a
        /*0c52*/ 	.byte	0x3f
	.zero		1


	//   ....[95]....
        /*0c54*/ 	.word	0x0001e230
        /*0c58*/ 	.word	0x00000002
        /*0c5c*/ 	.word	0x00038840
        /*0c60*/ 	.short	0x010a
        /*0c62*/ 	.byte	0x3f
	.zero		1


	//   ....[96]....
        /*0c64*/ 	.word	0x0001e280
        /*0c68*/ 	.word	0x00000002
        /*0c6c*/ 	.word	0x00038860
        /*0c70*/ 	.short	0x010a
        /*0c72*/ 	.byte	0x3f
	.zero		1


	//   ....[97]....
        /*0c74*/ 	.word	0x0001e2d0
        /*0c78*/ 	.word	0x00000002
        /*0c7c*/ 	.word	0x00038840
        /*0c80*/ 	.short	0x010a
        /*0c82*/ 	.byte	0x3f
	.zero		1


	//   ....[98]....
        /*0c84*/ 	.word	0x0001e320
        /*0c88*/ 	.word	0x00000002
        /*0c8c*/ 	.word	0x00038860
        /*0c90*/ 	.short	0x010a
        /*0c92*/ 	.byte	0x3f
	.zero		1


	//   ....[99]....
        /*0c94*/ 	.word	0x0001e370
        /*0c98*/ 	.word	0x00000002
        /*0c9c*/ 	.word	0x00038840
        /*0ca0*/ 	.short	0x010a
        /*0ca2*/ 	.byte	0x3f
	.zero		1


	//   ....[100]....
        /*0ca4*/ 	.word	0x0001e3c0
        /*0ca8*/ 	.word	0x00000002
        /*0cac*/ 	.word	0x00038860
        /*0cb0*/ 	.short	0x010a
        /*0cb2*/ 	.byte	0x3f
	.zero		1


	//   ....[101]....
        /*0cb4*/ 	.word	0x0001ed80
        /*0cb8*/ 	.word	0x00000000
        /*0cbc*/ 	.word	0x00038820
        /*0cc0*/ 	.short	0x010a
        /*0cc2*/ 	.byte	0x3f
	.zero		1


	//   ....[102]....
        /*0cc4*/ 	.word	0x0001ef20
        /*0cc8*/ 	.word	0x00000006
        /*0ccc*/ 	.word	0x00000000
        /*0cd0*/ 	.short	0x010a
        /*0cd2*/ 	.byte	0x3f
	.zero		1


	//   ....[103]....
        /*0cd4*/ 	.word	0x0001ef70
        /*0cd8*/ 	.word	0x00000007
        /*0cdc*/ 	.word	0x00000000
        /*0ce0*/ 	.short	0x010a
        /*0ce2*/ 	.byte	0x3f
	.zero		1


	//   ....[104]....
        /*0ce4*/ 	.word	0x0001efc0
        /*0ce8*/ 	.word	0x00000004
        /*0cec*/ 	.word	0x00000000
        /*0cf0*/ 	.short	0x010a
        /*0cf2*/ 	.byte	0x3f
	.zero		1


	//----- nvinfo : EIATTR_NUM_MBARRIERS
	.align		4
.L_639:
        /*0cf4*/ 	.byte	0x03, 0x38
        /*0cf6*/ 	.short	0x0017


	//----- nvinfo : EIATTR_EXIT_INSTR_OFFSETS
	.align		4
        /*0cf8*/ 	.byte	0x04, 0x1c
        /*0cfa*/ 	.short	(.L_641 - .L_640)


	//   ....[0]....
.L_640:
        /*0cfc*/ 	.word	0x0001cec0


	//----- nvinfo : EIATTR_MAX_THREADS
	.align		4
.L_641:
        /*0d00*/ 	.byte	0x04, 0x05
        /*0d02*/ 	.short	(.L_643 - .L_642)
.L_642:
        /*0d04*/ 	.word	0x00000180
        /*0d08*/ 	.word	0x00000001
        /*0d0c*/ 	.word	0x00000001


	//----- nvinfo : EIATTR_CRS_STACK_SIZE
	.align		4
.L_643:
        /*0d10*/ 	.byte	0x04, 0x1e
        /*0d12*/ 	.short	(.L_645 - .L_644)
.L_644:
        /*0d14*/ 	.word	0x00000000


	//----- nvinfo : EIATTR_CBANK_PARAM_SIZE
	.align		4
.L_645:
        /*0d18*/ 	.byte	0x03, 0x19
        /*0d1a*/ 	.short	0x0b70


	//----- nvinfo : EIATTR_PARAM_CBANK
	.align		4
        /*0d1c*/ 	.byte	0x04, 0x0a
        /*0d1e*/ 	.short	(.L_647 - .L_646)
	.align		4
.L_646:
        /*0d20*/ 	.word	index@(.nv.constant0._ZN7cutlass13device_kernelIN5flash11enable_sm90INS1_16FlashAttnFwdSm90INS1_25CollectiveMainloopFwdSm90ILi2EN4cute5tupleIJNS5_1CILi1EEES8_S8_EEENS6_IJNS7_ILi64EEESA_SA_EEELi512ENS_6half_tEfNS_4arch4Sm90ELb1ELb0ELb1ELb1ELb0ELb1ELb1ELb0ELb0ELb0ELb0ELb0EEENS1_21CollectiveEpilogueFwdINS6_IJSA_NS7_ILi512EEESA_EEES9_SC_SE_Li256ELb1ELb0ELb0ELb0EEENS1_36VarlenDynamicPersistentTileSchedulerILi64ELi64ELi256ELi32ELb0ELb0ELb1ELb1ELb1ELb1EEEEEEEEEvNT_6ParamsE)
        /*0d24*/ 	.short	0x0210
        /*0d26*/ 	.short	0x0b70


	//----- nvinfo : EIATTR_SW_WAR
	.align		4
.L_647:
        /*0d28*/ 	.byte	0x04, 0x36
        /*0d2a*/ 	.short	(.L_649 - .L_648)
.L_648:
        /*0d2c*/ 	.word	0x00000008
.L_649:


//--------------------- .nv.callgraph             --------------------------
	.section	.nv.callgraph,"",@"SHT_CUDA_CALLGRAPH"
	.align	4
	.sectionentsize	8
	.align		4
        /*0000*/ 	.word	0x00000000
	.align		4
        /*0004*/ 	.word	0xffffffff
	.align		4
        /*0008*/ 	.word	index@(_ZN7cutlass13device_kernelIN5flash11enable_sm90INS1_16FlashAttnFwdSm90INS1_25CollectiveMainloopFwdSm90ILi2EN4cute5tupleIJNS5_1CILi1EEES8_S8_EEENS6_IJNS7_ILi64EEESA_SA_EEELi512ENS_6half_tEfNS_4arch4Sm90ELb0ELb0ELb1ELb0ELb0ELb0ELb0ELb0ELb0ELb0ELb0ELb0EEENS1_21CollectiveEpilogueFwdINS6_IJSA_NS7_ILi512EEESA_EEES9_SC_SE_Li256ELb0ELb0ELb0ELb0EEENS1_29StaticPersistentTileSchedulerILb0EEEEEEEEEvNT_6ParamsE)
	.align		4
        /*000c*/ 	.word	index@(__assertfail)
	.align		4
        /*0010*/ 	.word	index@(_ZN7cutlass13device_kernelIN5flash11enable_sm90INS1_16FlashAttnFwdSm90INS1_25CollectiveMainloopFwdSm90ILi2EN4cute5tupleIJNS5_1CILi1EEES8_S8_EEENS6_IJNS7_ILi64EEESA_SA_EEELi512ENS_6half_tEfNS_4arch4Sm90ELb0ELb0ELb1ELb0ELb0ELb0ELb1ELb0ELb0ELb0ELb0ELb0EEENS1_21CollectiveEpilogueFwdINS6_IJSA_NS7_ILi512EEESA_EEES9_SC_SE_Li256ELb0ELb0ELb0ELb0EEENS1_29StaticPersistentTileSchedulerILb0EEEEEEEEEvNT_6ParamsE)
	.align		4
        /*0014*/ 	.word	index@(__assertfail)
	.align		4
        /*0018*/ 	.word	index@(_ZN7cutlass13device_kernelIN5flash11enable_sm90INS1_16FlashAttnFwdSm90INS1_25CollectiveMainloopFwdSm90ILi2EN4cute5tupleIJNS5_1CILi1EEES8_S8_EEENS6_IJNS7_ILi64EEESA_SA_EEELi512ENS_6half_tEfNS_4arch4Sm90ELb0ELb0ELb1ELb1ELb0ELb0ELb0ELb0ELb0ELb0ELb0ELb0EEENS1_21CollectiveEpilogueFwdINS6_IJSA_NS7_ILi512EEESA_EEES9_SC_SE_Li256ELb1ELb0ELb0ELb0EEENS1_36VarlenDynamicPersistentTileSchedulerILi64ELi64ELi256ELi32ELb0ELb0ELb1ELb0ELb1ELb1EEEEEEEEEvNT_6ParamsE)
	.align		4
        /*001c*/ 	.word	index@(__assertfail)
	.align		4
        /*0020*/ 	.word	index@(_ZN7cutlass13device_kernelIN5flash11enable_sm90INS1_16FlashAttnFwdSm90INS1_25CollectiveMainloopFwdSm90ILi2EN4cute5tupleIJNS5_1CILi1EEES8_S8_EEENS6_IJNS7_ILi64EEESA_SA_EEELi512ENS_6half_tEfNS_4arch4Sm90ELb0ELb0ELb1ELb1ELb0ELb1ELb0ELb0ELb0ELb0ELb0ELb0EEENS1_21CollectiveEpilogueFwdINS6_IJSA_NS7_ILi512EEESA_EEES9_SC_SE_Li256ELb1ELb0ELb0ELb0EEENS1_36VarlenDynamicPersistentTileSchedulerILi64ELi64ELi256ELi32ELb0ELb0ELb1ELb0ELb1ELb1EEEEEEEEEvNT_6ParamsE)
	.align		4
        /*0024*/ 	.word	index@(__assertfail)
	.align		4
        /*0028*/ 	.word	index@(_ZN7cutlass13device_kernelIN5flash11enable_sm90INS1_16FlashAttnFwdSm90INS1_25CollectiveMainloopFwdSm90ILi2EN4cute5tupleIJNS5_1CILi1EEES8_S8_EEENS6_IJNS7_ILi64EEESA_SA_EEELi512ENS_6half_tEfNS_4arch4Sm90ELb0ELb0ELb1ELb1ELb0ELb0ELb1ELb0ELb0ELb0ELb0ELb0EEENS1_21CollectiveEpilogueFwdINS6_IJSA_NS7_ILi512EEESA_EEES9_SC_SE_Li256ELb1ELb0ELb0ELb0EEENS1_36VarlenDynamicPersistentTileSchedulerILi64ELi64ELi256ELi32ELb0ELb0ELb1ELb0ELb1ELb1EEEEEEEEEvNT_6ParamsE)
	.align		4
        /*002c*/ 	.word	index@(__assertfail)
	.align		4
        /*0030*/ 	.word	index@(_ZN7cutlass13device_kernelIN5flash11enable_sm90INS1_16FlashAttnFwdSm90INS1_25CollectiveMainloopFwdSm90ILi2EN4cute5tupleIJNS5_1CILi1EEES8_S8_EEENS6_IJNS7_ILi64EEESA_SA_EEELi512ENS_6half_tEfNS_4arch4Sm90ELb0ELb0ELb1ELb1ELb0ELb1ELb1ELb0ELb0ELb0ELb0ELb0EEENS1_21CollectiveEpilogueFwdINS6_IJSA_NS7_ILi512EEESA_EEES9_SC_SE_Li256ELb1ELb0ELb0ELb0EEENS1_36VarlenDynamicPersistentTileSchedulerILi64ELi64ELi256ELi32ELb0ELb0ELb1ELb0ELb1ELb1EEEEEEEEEvNT_6ParamsE)
	.align		4
        /*0034*/ 	.word	index@(__assertfail)
	.align		4
        /*0038*/ 	.word	index@(_ZN7cutlass13device_kernelIN5flash11enable_sm90INS1_16FlashAttnFwdSm90INS1_25CollectiveMainloopFwdSm90ILi2EN4cute5tupleIJNS5_1CILi1EEES8_S8_EEENS6_IJNS7_ILi64EEESA_SA_EEELi512ENS_6half_tEfNS_4arch4Sm90ELb0ELb1ELb1ELb0ELb0ELb0ELb0ELb0ELb0ELb0ELb0ELb0EEENS1_21CollectiveEpilogueFwdINS6_IJSA_NS7_ILi512EEESA_EEES9_SC_SE_Li256ELb0ELb0ELb0ELb0EEENS1_30DynamicPersistentTileSchedulerILi256ELi32ELb0ELb0ELb1EEEEEEEEEvNT_6ParamsE)
	.align		4
        /*003c*/ 	.word	index@(__assertfail)
	.align		4
        /*0040*/ 	.word	index@(_ZN7cutlass13device_kernelIN5flash11enable_sm90INS1_16FlashAttnFwdSm90INS1_25CollectiveMainloopFwdSm90ILi2EN4cute5tupleIJNS5_1CILi1EEES8_S8_EEENS6_IJNS7_ILi64EEESA_SA_EEELi512ENS_6half_tEfNS_4arch4Sm90ELb0ELb1ELb1ELb0ELb0ELb0ELb1ELb0ELb0ELb0ELb0ELb0EEENS1_21CollectiveEpilogueFwdINS6_IJSA_NS7_ILi512EEESA_EEES9_SC_SE_Li256ELb0ELb0ELb0ELb0EEENS1_30DynamicPersistentTileSchedulerILi256ELi32ELb0ELb0ELb1EEEEEEEEEvNT_6ParamsE)
	.align		4
        /*0044*/ 	.word	index@(__assertfail)
	.align		4
        /*0048*/ 	.word	index@(_ZN7cutlass13device_kernelIN5flash11enable_sm90INS1_16FlashAttnFwdSm90INS1_25CollectiveMainloopFwdSm90ILi2EN4cute5tupleIJNS5_1CILi1EEES8_S8_EEENS6_IJNS7_ILi64EEESA_SA_EEELi512ENS_6half_tEfNS_4arch4Sm90ELb0ELb1ELb1ELb1ELb0ELb0ELb0ELb0ELb0ELb0ELb0ELb0EEENS1_21CollectiveEpilogueFwdINS6_IJSA_NS7_ILi512EEESA_EEES9_SC_SE_Li256ELb1ELb0ELb0ELb0EEENS1_36VarlenDynamicPersistentTileSchedulerILi64ELi64ELi256ELi32ELb0ELb0ELb1ELb1ELb0ELb1EEEEEEEEEvNT_6ParamsE)
	.align		4
        /*004c*/ 	.word	index@(__assertfail)
	.align		4
        /*0050*/ 	.word	index@(_ZN7cutlass13device_kernelIN5flash11enable_sm90INS1_16FlashAttnFwdSm90INS1_25CollectiveMainloopFwdSm90ILi2EN4cute5tupleIJNS5_1CILi1EEES8_S8_EEENS6_IJNS7_ILi64EEESA_SA_EEELi512ENS_6half_tEfNS_4arch4Sm90ELb0ELb1ELb1ELb1ELb0ELb1ELb0ELb0ELb0ELb0ELb0ELb0EEENS1_21CollectiveEpilogueFwdINS6_IJSA_NS7_ILi512EEESA_EEES9_SC_SE_Li256ELb1ELb0ELb0ELb0EEENS1_36VarlenDynamicPersistentTileSchedulerILi64ELi64ELi256ELi32ELb0ELb0ELb1ELb1ELb0ELb1EEEEEEEEEvNT_6ParamsE)
	.align		4
        /*0054*/ 	.word	index@(__assertfail)
	.align		4
        /*0058*/ 	.word	index@(_ZN7cutlass13device_kernelIN5flash11enable_sm90INS1_16FlashAttnFwdSm90INS1_25CollectiveMainloopFwdSm90ILi2EN4cute5tupleIJNS5_1CILi1EEES8_S8_EEENS6_IJNS7_ILi64EEESA_SA_EEELi512ENS_6half_tEfNS_4arch4Sm90ELb0ELb1ELb1ELb1ELb0ELb0ELb1ELb0ELb0ELb0ELb0ELb0EEENS1_21CollectiveEpilogueFwdINS6_IJSA_NS7_ILi512EEESA_EEES9_SC_SE_Li256ELb1ELb0ELb0ELb0EEENS1_36VarlenDynamicPersistentTileSchedulerILi64ELi64ELi256ELi32ELb0ELb0ELb1ELb1ELb0ELb1EEEEEEEEEvNT_6ParamsE)
	.align		4
        /*005c*/ 	.word	index@(__assertfail)
	.align		4
        /*0060*/ 	.word	index@(_ZN7cutlass13device_kernelIN5flash11enable_sm90INS1_16FlashAttnFwdSm90INS1_25CollectiveMainloopFwdSm90ILi2EN4cute5tupleIJNS5_1CILi1EEES8_S8_EEENS6_IJNS7_ILi64EEESA_SA_EEELi512ENS_6half_tEfNS_4arch4Sm90ELb0ELb1ELb1ELb1ELb0ELb1ELb1ELb0ELb0ELb0ELb0ELb0EEENS1_21CollectiveEpilogueFwdINS6_IJSA_NS7_ILi512EEESA_EEES9_SC_SE_Li256ELb1ELb0ELb0ELb0EEENS1_36VarlenDynamicPersistentTileSchedulerILi64ELi64ELi256ELi32ELb0ELb0ELb1ELb1ELb0ELb1EEEEEEEEEvNT_6ParamsE)
	.align		4
        /*0064*/ 	.word	index@(__assertfail)
	.align		4
        /*0068*/ 	.word	index@(_ZN7cutlass13device_kernelIN5flash11enable_sm90INS1_16FlashAttnFwdSm90INS1_25CollectiveMainloopFwdSm90ILi2EN4cute5tupleIJNS5_1CILi1EEES8_S8_EEENS6_IJNS7_ILi64EEESA_SA_EEELi512ENS_6half_tEfNS_4arch4Sm90ELb1ELb0ELb1ELb0ELb0ELb0ELb0ELb0ELb0ELb0ELb0ELb0EEENS1_21CollectiveEpilogueFwdINS6_IJSA_NS7_ILi512EEESA_EEES9_SC_SE_Li256ELb0ELb0ELb0ELb0EEENS1_30DynamicPersistentTileSchedulerILi256ELi32ELb0ELb0ELb1EEEEEEEEEvNT_6ParamsE)
	.align		4
        /*006c*/ 	.word	index@(__assertfail)
	.align		4
        /*0070*/ 	.word	index@(_ZN7cutlass13device_kernelIN5flash11enable_sm90INS1_16FlashAttnFwdSm90INS1_25CollectiveMainloopFwdSm90ILi2EN4cute5tupleIJNS5_1CILi1EEES8_S8_EEENS6_IJNS7_ILi64EEESA_SA_EEELi512ENS_6half_tEfNS_4arch4Sm90ELb1ELb0ELb1ELb0ELb0ELb0ELb1ELb0ELb0ELb0ELb0ELb0EEENS1_21CollectiveEpilogueFwdINS6_IJSA_NS7_ILi512EEESA_EEES9_SC_SE_Li256ELb0ELb0ELb0ELb0EEENS1_30DynamicPersistentTileSchedulerILi256ELi32ELb0ELb0ELb1EEEEEEEEEvNT_6ParamsE)
	.align		4
        /*0074*/ 	.word	index@(__assertfail)
	.align		4
        /*0078*/ 	.word	index@(_ZN7cutlass13device_kernelIN5flash11enable_sm90INS1_16FlashAttnFwdSm90INS1_25CollectiveMainloopFwdSm90ILi2EN4cute5tupleIJNS5_1CILi1EEES8_S8_EEENS6_IJNS7_ILi64EEESA_SA_EEELi512ENS_6half_tEfNS_4arch4Sm90ELb1ELb0ELb1ELb1ELb0ELb0ELb0ELb0ELb0ELb0ELb0ELb0EEENS1_21CollectiveEpilogueFwdINS6_IJSA_NS7_ILi512EEESA_EEES9_SC_SE_Li256ELb1ELb0ELb0ELb0EEENS1_36VarlenDynamicPersistentTileSchedulerILi64ELi64ELi256ELi32ELb0ELb0ELb1ELb1ELb1ELb1EEEEEEEEEvNT_6ParamsE)
	.align		4
        /*007c*/ 	.word	index@(__assertfail)
	.align		4
        /*0080*/ 	.word	index@(_ZN7cutlass13device_kernelIN5flash11enable_sm90INS1_16FlashAttnFwdSm90INS1_25CollectiveMainloopFwdSm90ILi2EN4cute5tupleIJNS5_1CILi1EEES8_S8_EEENS6_IJNS7_ILi64EEESA_SA_EEELi512ENS_6half_tEfNS_4arch4Sm90ELb1ELb0ELb1ELb1ELb0ELb1ELb0ELb0ELb0ELb0ELb0ELb0EEENS1_21CollectiveEpilogueFwdINS6_IJSA_NS7_ILi512EEESA_EEES9_SC_SE_Li256ELb1ELb0ELb0ELb0EEENS1_36VarlenDynamicPersistentTileSchedulerILi64ELi64ELi256ELi32ELb0ELb0ELb1ELb1ELb1ELb1EEEEEEEEEvNT_6ParamsE)
	.align		4
        /*0084*/ 	.word	index@(__assertfail)
	.align		4
        /*0088*/ 	.word	index@(_ZN7cutlass13device_kernelIN5flash11enable_sm90INS1_16FlashAttnFwdSm90INS1_25CollectiveMainloopFwdSm90ILi2EN4cute5tupleIJNS5_1CILi1EEES8_S8_EEENS6_IJNS7_ILi64EEESA_SA_EEELi512ENS_6half_tEfNS_4arch4Sm90ELb1ELb0ELb1ELb1ELb0ELb0ELb1ELb0ELb0ELb0ELb0ELb0EEENS1_21CollectiveEpilogueFwdINS6_IJSA_NS7_ILi512EEESA_EEES9_SC_SE_Li256ELb1ELb0ELb0ELb0EEENS1_36VarlenDynamicPersistentTileSchedulerILi64ELi64ELi256ELi32ELb0ELb0ELb1ELb1ELb1ELb1EEEEEEEEEvNT_6ParamsE)
	.align		4
        /*008c*/ 	.word	index@(__assertfail)
	.align		4
        /*0090*/ 	.word	index@(_ZN7cutlass13device_kernelIN5flash11enable_sm90INS1_16FlashAttnFwdSm90INS1_25CollectiveMainloopFwdSm90ILi2EN4cute5tupleIJNS5_1CILi1EEES8_S8_EEENS6_IJNS7_ILi64EEESA_SA_EEELi512ENS_6half_tEfNS_4arch4Sm90ELb1ELb0ELb1ELb1ELb0ELb1ELb1ELb0ELb0ELb0ELb0ELb0EEENS1_21CollectiveEpilogueFwdINS6_IJSA_NS7_ILi512EEESA_EEES9_SC_SE_Li256ELb1ELb0ELb0ELb0EEENS1_36VarlenDynamicPersistentTileSchedulerILi64ELi64ELi256ELi32ELb0ELb0ELb1ELb1ELb1ELb1EEEEEEEEEvNT_6ParamsE)
	.align		4
        /*0094*/ 	.word	index@(__assertfail)
	.align		4
        /*0098*/ 	.word	0x00000000
	.align		4
        /*009c*/ 	.word	0xfffffffe
	.align		4
        /*00a0*/ 	.word	0x00000000
	.align		4
        /*00a4*/ 	.word	0xfffffffd
	.align		4
        /*00a8*/ 	.word	0x00000000
	.align		4
        /*00ac*/ 	.word	0xfffffffc


//--------------------- .nv.constant4             --------------------------
	.section	.nv.constant4,"a",@progbits
	.align	8
	.align		8
.nv.constant4:
        /*0000*/ 	.dword	__assertfail
	.align		8
        /*0008*/ 	.dword	__unnamed_1
	.align		8
        /*0010*/ 	.dword	__unnamed_2
	.align		8
        /*0018*/ 	.dword	__unnamed_3
	.align		8
        /*0020*/ 	.dword	__unnamed_4
	.align		8
        /*0028*/ 	.dword	__unnamed_5
	.align		8
        /*0030*/ 	.dword	_ZN77_INTERNAL_59f6c9a8_41_flash_fwd_hdim64_512_fp16_softcap_sm90_cu_a7f3af4d_43134cuda3std3__45__cpo5beginE
	.align		8
        /*0038*/ 	.dword	_ZN77_INTERNAL_59f6c9a8_41_flash_fwd_hdim64_512_fp16_softcap_sm90_cu_a7f3af4d_43134cuda3std3__45__cpo3endE
	.align		8
        /*0040*/ 	.dword	_ZN77_INTERNAL_59f6c9a8_41_flash_fwd_hdim64_512_fp16_softcap_sm90_cu_a7f3af4d_43134cuda3std3__45__cpo6cbeginE
	.align		8
        /*0048*/ 	.dword	_ZN77_INTERNAL_59f6c9a8_41_flash_fwd_hdim64_512_fp16_softcap_sm90_cu_a7f3af4d_43134cuda3std3__45__cpo4cendE
	.align		8
        /*0050*/ 	.dword	_ZN77_INTERNAL_59f6c9a8_41_flash_fwd_hdim64_512_fp16_softcap_sm90_cu_a7f3af4d_43134cuda3std3__479_GLOBAL__N__59f6c9a8_41_flash_fwd_hdim64_512_fp16_softcap_sm90_cu_a7f3af4d_43136ignoreE
	.align		8
        /*0058*/ 	.dword	_ZN77_INTERNAL_59f6c9a8_41_flash_fwd_hdim64_512_fp16_softcap_sm90_cu_a7f3af4d_43134cuda3std3__419piecewise_constructE
	.align		8
        /*0060*/ 	.dword	_ZN77_INTERNAL_59f6c9a8_41_flash_fwd_hdim64_512_fp16_softcap_sm90_cu_a7f3af4d_43134cuda3std3__48in_placeE
	.align		8
        /*0068*/ 	.dword	_ZN77_INTERNAL_59f6c9a8_41_flash_fwd_hdim64_512_fp16_softcap_sm90_cu_a7f3af4d_43134cuda3std6ranges3__45__cpo4swapE
	.align		8
        /*0070*/ 	.dword	_ZN77_INTERNAL_59f6c9a8_41_flash_fwd_hdim64_512_fp16_softcap_sm90_cu_a7f3af4d_43134cuda3std6ranges3__45__cpo9iter_moveE
	.align		8
        /*0078*/ 	.dword	_ZN77_INTERNAL_59f6c9a8_41_flash_fwd_hdim64_512_fp16_softcap_sm90_cu_a7f3af4d_43134cute7productE
	.align		8
        /*0080*/ 	.dword	_ZN77_INTERNAL_59f6c9a8_41_flash_fwd_hdim64_512_fp16_softcap_sm90_cu_a7f3af4d_43134cute1_E
	.align		8
        /*0088*/ 	.dword	$str$20
	.align		8
        /*0090*/ 	.dword	$str$21


//--------------------- .text._ZN7cutlass13device_kernelIN5flash11enable_sm90INS1_16FlashAttnFwdSm90INS1_25CollectiveMainloopFwdSm90ILi2EN4cute5tupleIJNS5_1CILi1EEES8_S8_EEENS6_IJNS7_ILi64EEESA_SA_EEELi512ENS_6half_tEfNS_4arch4Sm90ELb0ELb0ELb1ELb0ELb0ELb0ELb0ELb0ELb0ELb0ELb0ELb0EEENS1_21CollectiveEpilogueFwdINS6_IJSA_NS7_ILi512EEESA_EEES9_SC_SE_Li256ELb0ELb0ELb0ELb0EEENS1_29StaticPersistentTileSchedulerILb0EEEEEEEEEvNT_6ParamsE --------------------------
	.section	.text._ZN7cutlass13device_kernelIN5flash11enable_sm90INS1_16FlashAttnFwdSm90INS1_25CollectiveMainloopFwdSm90ILi2EN4cute5tupleIJNS5_1CILi1EEES8_S8_EEENS6_IJNS7_ILi64EEESA_SA_EEELi512ENS_6half_tEfNS_4arch4Sm90ELb0ELb0ELb1ELb0ELb0ELb0ELb0ELb0ELb0ELb0ELb0ELb0EEENS1_21CollectiveEpilogueFwdINS6_IJSA_NS7_ILi512EEESA_EEES9_SC_SE_Li256ELb0ELb0ELb0ELb0EEENS1_29StaticPersistentTileSchedulerILb0EEEEEEEEEvNT_6ParamsE,"ax",@progbits
	.align	128
.text._ZN7cutlass13device_kernelIN5flash11enable_sm90INS1_16FlashAttnFwdSm90INS1_25CollectiveMainloopFwdSm90ILi2EN4cute5tupleIJNS5_1CILi1EEES8_S8_EEENS6_IJNS7_ILi64EEESA_SA_EEELi512ENS_6half_tEfNS_4arch4Sm90ELb0ELb0ELb1ELb0ELb0ELb0ELb0ELb0ELb0ELb0ELb0ELb0EEENS1_21CollectiveEpilogueFwdINS6_IJSA_NS7_ILi512EEESA_EEES9_SC_SE_Li256ELb0ELb0ELb0ELb0EEENS1_29StaticPersistentTileSchedulerILb0EEEEEEEEEvNT_6ParamsE:
        .type           _ZN7cutlass13device_kernelIN5flash11enable_sm90INS1_16FlashAttnFwdSm90INS1_25CollectiveMainloopFwdSm90ILi2EN4cute5tupleIJNS5_1CILi1EEES8_S8_EEENS6_IJNS7_ILi64EEESA_SA_EEELi512ENS_6half_tEfNS_4arch4Sm90ELb0ELb0ELb1ELb0ELb0ELb0ELb0ELb0ELb0ELb0ELb0ELb0EEENS1_21CollectiveEpilogueFwdINS6_IJSA_NS7_ILi512EEESA_EEES9_SC_SE_Li256ELb0ELb0ELb0ELb0EEENS1_29StaticPersistentTileSchedulerILb0EEEEEEEEEvNT_6ParamsE,@function
        .size           _ZN7cutlass13device_kernelIN5flash11enable_sm90INS1_16FlashAttnFwdSm90INS1_25CollectiveMainloopFwdSm90ILi2EN4cute5tupleIJNS5_1CILi1EEES8_S8_EEENS6_IJNS7_ILi64EEESA_SA_EEELi512ENS_6half_tEfNS_4arch4Sm90ELb0ELb0ELb1ELb0ELb0ELb0ELb0ELb0ELb0ELb0ELb0ELb0EEENS1_21CollectiveEpilogueFwdINS6_IJSA_NS7_ILi512EEESA_EEES9_SC_SE_Li256ELb0ELb0ELb0ELb0EEENS1_29StaticPersistentTileSchedulerILb0EEEEEEEEEvNT_6ParamsE,(.L_x_4549 - _ZN7cutlass13device_kernelIN5flash11enable_sm90INS1_16FlashAttnFwdSm90INS1_25CollectiveMainloopFwdSm90ILi2EN4cute5tupleIJNS5_1CILi1EEES8_S8_EEENS6_IJNS7_ILi64EEESA_SA_EEELi512ENS_6half_tEfNS_4arch4Sm90ELb0ELb0ELb1ELb0ELb0ELb0ELb0ELb0ELb0ELb0ELb0ELb0EEENS1_21CollectiveEpilogueFwdINS6_IJSA_NS7_ILi512EEESA_EEES9_SC_SE_Li256ELb0ELb0ELb0ELb0EEENS1_29StaticPersistentTileSchedulerILb0EEEEEEEEEvNT_6ParamsE)
        .other          _ZN7cutlass13device_kernelIN5flash11enable_sm90INS1_16FlashAttnFwdSm90INS1_25CollectiveMainloopFwdSm90ILi2EN4cute5tupleIJNS5_1CILi1EEES8_S8_EEENS6_IJNS7_ILi64EEESA_SA_EEELi512ENS_6half_tEfNS_4arch4Sm90ELb0ELb0ELb1ELb0ELb0ELb0ELb0ELb0ELb0ELb0ELb0ELb0EEENS1_21CollectiveEpilogueFwdINS6_IJSA_NS7_ILi512EEESA_EEES9_SC_SE_Li256ELb0ELb0ELb0ELb0EEENS1_29StaticPersistentTileSchedulerILb0EEEEEEEEEvNT_6ParamsE,@"STO_CUDA_ENTRY STV_DEFAULT"
_ZN7cutlass13device_kernelIN5flash11enable_sm90INS1_16FlashAttnFwdSm90INS1_25CollectiveMainloopFwdSm90ILi2EN4cute5tupleIJNS5_1CILi1EEES8_S8_EEENS6_IJNS7_ILi64EEESA_SA_EEELi512ENS_6half_tEfNS_4arch4Sm90ELb0ELb0ELb1ELb0ELb0ELb0ELb0ELb0ELb0ELb0ELb0ELb0EEENS1_21CollectiveEpilogueFwdINS6_IJSA_NS7_ILi512EEESA_EEES9_SC_SE_Li256ELb0ELb0ELb0ELb0EEENS1_29StaticPersistentTileSchedulerILb0EEEEEEEEEvNT_6ParamsE:
[----:B------:R-:W1:Y:S02]  /*0000*/  LDC R1, c[0x0][0x28] ;  /* 0x00000a00ff017b82 */ /* 0x000e640000000800 */
[----:B-1----:R-:W-:Y:S01]  /*0010*/  IADD3 R1, R1, -0x20, RZ ;  /* 0xffffffe001017810 */ /* 0x002fe20007ffe0ff */
[----:B------:R-:W1:Y:S01]  /*0020*/  S2R R4, SR_TID.X ;  /* 0x0000000000047919 */ /* 0x000e620000002100 */
[----:B------:R-:W-:Y:S01]  /*0030*/  ELECT P0, URZ, PT ;  /* 0x00000000003f782f */ /* 0x000fe20003800000 */
[----:B------:R-:W-:Y:S01]  /*0040*/  BSSY B0, `(.L_x_0) ;  /* 0x0000014000007945 */ /* 0x000fe20003800000 */
[----:B-1----:R-:W-:-:S05]  /*0050*/  SHF.R.U32.HI R0, RZ, 0x5, R4 ;  /* 0x00000005ff007819 */ /* 0x002fca0000011604 */
[----:B------:R-:W1:Y:S02]  /*0060*/  SHFL.IDX PT, R2, R0, RZ, 0x1f ;  /* 0x00001fff00027589 */ /* 0x000e6400000e0000 */
[----:B-1----:R-:W-:Y:S02]  /*0070*/  ISETP.EQ.AND P0, PT, R2, RZ, P0 ;  /* 0x000000ff0200720c */ /* 0x002fe40000702270 */
[----:B------:R-:W-:-:S11]  /*0080*/  SHF.R.U32.HI R2, RZ, 0x7, R4 ;  /* 0x00000007ff027819 */ /* 0x000fd60000011604 */
[----:B------:R-:W-:Y:S05]  /*0090*/  @!P0 BRA `(.L_x_1) ;  /* 0x0000000000388947 */ /* 0x000fea0003800000 */
[----:B------:R-:W-:Y:S02]  /*00a0*/  ULDC.64 UR4, c[0x0][0x198] ;  /* 0x0000660000047ab9 */ /* 0x000fe40000000a00 */
[----:B------:R-:W-:Y:S02]  /*00b0*/  UIADD3 UR6, UP0, UR4, 0x270, URZ ;  /* 0x0000027004067890 */ /* 0x000fe4000ff1e03f */
[----:B------:R-:W-:Y:S02]  /*00c0*/  UIADD3 UR8, UP1, UR4, 0x370, URZ ;  /* 0x0000037004087890 */ /* 0x000fe4000ff3e03f */
[----:B------:R-:W-:Y:S02]  /*00d0*/  UIADD3 UR10, UP2, UR4, 0x470, URZ ;  /* 0x00000470040a7890 */ /* 0x000fe4000ff5e03f */
[----:B------:R-:W-:Y:S02]  /*00e0*/  UIADD3 UR4, UP3, UR4, 0x9f0, URZ ;  /* 0x000009f004047890 */ /* 0x000fe4000ff7e03f */
[----:B------:R-:W-:-:S02]  /*00f0*/  UIADD3.X UR7, URZ, UR5, URZ, UP0, !UPT ;  /* 0x000000053f077290 */ /* 0x000fc400087fe43f */
[----:B------:R-:W-:Y:S02]  /*0100*/  UIADD3.X UR9, URZ, UR5, URZ, UP1, !UPT ;  /* 0x000000053f097290 */ /* 0x000fe40008ffe43f */
[----:B------:R-:W-:Y:S02]  /*0110*/  UIADD3.X UR11, URZ, UR5, URZ, UP2, !UPT ;  /* 0x000000053f0b7290 */ /* 0x000fe400097fe43f */
[----:B------:R-:W-:-:S03]  /*0120*/  UIADD3.X UR5, URZ, UR5, URZ, UP3, !UPT ;  /* 0x000000053f057290 */ /* 0x000fc60009ffe43f */
[----:B------:R1:W-:Y:S02]  /*0130*/  UTMACCTL.PF [UR6] ;  /* 0x00000000060079b9 */ /* 0x0003e40008040000 */
[----:B------:R1:W-:Y:S02]  /*0140*/  UTMACCTL.PF [UR8] ;  /* 0x00000000080079b9 */ /* 0x0003e40008040000 */
[----:B------:R1:W-:Y:S02]  /*0150*/  UTMACCTL.PF [UR10] ;  /* 0x000000000a0079b9 */ /* 0x0003e40008040000 */
[----:B------:R1:W-:Y:S02]  /*0160*/  UTMACCTL.PF [UR4] ;  /* 0x00000000040079b9 */ /* 0x0003e40008040000 */
[----:B-1----:R-:W-:Y:S01]  /*0170*/  NOP ;  /* 0x0000000000007918 */ /* 0x002fe20000000000 */
.L_x_1:
[----:B------:R-:W-:Y:S05]  /*0180*/  BSYNC B0 ;  /* 0x0000000000007941 */ /* 0x000fea0003800000 */
.L_x_0:
[----:B------:R-:W-:Y:S01]  /*0190*/  VOTEU.ANY UP0, P0 ;  /* 0x00000000003f7886 */ /* 0x000fe20000000100 */
[----:B------:R-:W1:Y:S01]  /*01a0*/  SHFL.IDX PT, R2, R2, RZ, 0x1f ;  /* 0x00001fff02027589 */ /* 0x000e6200000e0000 */
[----:B------:R-:W-:Y:S01]  /*01b0*/  UMOV UR4, 0x1 ;  /* 0x0000000100047882 */ /* 0x000fe20000000000 */
[----:B------:R-:W-:Y:S01]  /*01c0*/  VOTEU.ANY UP1, P0 ;  /* 0x00000000003f7886 */ /* 0x000fe20000020100 */
[----:B------:R-:W-:Y:S01]  /*01d0*/  VOTEU.ANY UP2, P0 ;  /* 0x00000000003f7886 */ /* 0x000fe20000040100 */
[----:B------:R-:W2:Y:S01]  /*01e0*/  @UP0 S2UR UR7, SR_CgaCtaId ;  /* 0x00000000000709c3 */ /* 0x000ea20000008800 */
[----:B------:R-:W3:Y:S01]  /*01f0*/  SHFL.IDX PT, R3, R0, RZ, 0x1f ;  /* 0x00001fff00037589 */ /* 0x000ee200000e0000 */
[----:B------:R-:W-:Y:S01]  /*0200*/  @UP0 UMOV UR6, 0x400 ;  /* 0x0000040000060882 */ /* 0x000fe20000000000 */
[----:B------:R-:W-:-:S04]  /*0210*/  @UP0 UIADD3 UR4, -UR4, 0x100000, URZ ;  /* 0x0010000004040890 */ /* 0x000fc8000fffe13f */
[----:B------:R-:W-:Y:S02]  /*0220*/  @UP0 USHF.L.U32 UR5, UR4, 0xb, URZ ;  /* 0x0000000b04050899 */ /* 0x000fe4000800063f */
[----:B------:R-:W-:Y:S01]  /*0230*/  @UP0 USHF.L.U32 UR4, UR4, 0x1, URZ ;  /* 0x0000000104040899 */ /* 0x000fe2000800063f */
[----:B-1----:R-:W-:Y:S01]  /*0240*/  R2UR UR47, R2 ;  /* 0x00000000022f72ca */ /* 0x002fe200000e0000 */
[----:B--2---:R-:W-:Y:S01]  /*0250*/  @UP0 ULEA UR6, UR7, UR6, 0x18 ;  /* 0x0000000607060291 */ /* 0x004fe2000f8ec03f */
[----:B---3--:R-:W-:-:S11]  /*0260*/  ISETP.NE.AND P1, PT, R3, RZ, PT ;  /* 0x000000ff0300720c */ /* 0x008fd60003f25270 */
[----:B------:R-:W-:Y:S01]  /*0270*/  UISETP.NE.AND UP0, UPT, UR47, URZ, UPT ;  /* 0x0000003f2f00728c */ /* 0x000fe2000bf05270 */
[----:B------:R-:W1:Y:S02]  /*0280*/  FENCE.VIEW.ASYNC.S ;  /* 0x00000000000073c6 */ /* 0x000e640000000000 */
[----:B-1----:R1:W2:Y:S01]  /*0290*/  @UP1 SYNCS.EXCH.64 URZ, [UR6+0x28c00], UR4 ;  /* 0x028c0004063f15b2 */ /* 0x0022a20008000100 */
[----:B------:R1:W3:Y:S01]  /*02a0*/  @UP2 SYNCS.EXCH.64 URZ, [UR6+0x28c20], UR4 ;  /* 0x028c2004063f25b2 */ /* 0x0002e20008000100 */
[----:B------:R-:W-:Y:S06]  /*02b0*/  @P1 BRA `(.L_x_2) ;  /* 0x0000000000381947 */ /* 0x000fec0003800000 */
[----:B-1----:R-:W1:Y:S01]  /*02c0*/  S2UR UR5, SR_CgaCtaId ;  /* 0x00000000000579c3 */ /* 0x002e620000008800 */
[----:B------:R-:W-:Y:S01]  /*02d0*/  UMOV UR4, 0x400 ;  /* 0x0000040000047882 */ /* 0x000fe20000000000 */
[----:B------:R-:W-:Y:S01]  /*02e0*/  UMOV UR7, 0x1 ;  /* 0x0000000100077882 */ /* 0x000fe20000000000 */
[----:B------:R-:W-:Y:S01]  /*02f0*/  ELECT P0, URZ, PT ;  /* 0x00000000003f782f */ /* 0x000fe20003800000 */
[----:B-1----:R-:W-:Y:S02]  /*0300*/  ULEA UR6, UR5, UR4, 0x18 ;  /* 0x0000000405067291 */ /* 0x002fe4000f8ec03f */
[----:B------:R-:W-:-:S04]  /*0310*/  UIADD3 UR4, -UR7, 0x100000, URZ ;  /* 0x0010000007047890 */ /* 0x000fc8000fffe13f */
[----:B------:R-:W-:Y:S02]  /*0320*/  USHF.L.U32 UR5, UR4, 0xb, URZ ;  /* 0x0000000b04057899 */ /* 0x000fe4000800063f */
[----:B------:R-:W-:Y:S01]  /*0330*/  USHF.L.U32 UR4, UR4, 0x1, URZ ;  /* 0x0000000104047899 */ /* 0x000fe2000800063f */
[----:B------:R-:W1:Y:S11]  /*0340*/  FENCE.VIEW.ASYNC.S ;  /* 0x00000000000073c6 */ /* 0x000e760000000000 */
[----:B-1----:R4:W1:Y:S01]  /*0350*/  SYNCS.EXCH.64 URZ, [UR6+0x28c30], UR4 ;  /* 0x028c3004063f75b2 */ /* 0x0028620008000100 */
[----:B------:R4:W1:Y:S01]  /*0360*/  SYNCS.EXCH.64 URZ, [UR6+0x28c40], UR4 ;  /* 0x028c4004063f75b2 */ /* 0x0008620008000100 */
[----:B------:R4:W1:Y:S01]  /*0370*/  SYNCS.EXCH.64 URZ, [UR6+0x28c38], UR4 ;  /* 0x028c3804063f75b2 */ /* 0x0008620008000100 */
[----:B------:R4:W1:Y:S02]  /*0380*/  SYNCS.EXCH.64 URZ, [UR6+0x28c48], UR4 ;  /* 0x028c4804063f75b2 */ /* 0x0008640008000100 */
[----:B----4-:R-:W-:Y:S01]  /*0390*/  NOP ;  /* 0x0000000000007918 */ /* 0x010fe20000000000 */
.L_x_2:
[----:B------:R-:W4:Y:S01]  /*03a0*/  SHFL.IDX PT, R2, R0, RZ, 0x1f ;  /* 0x00001fff00027589 */ /* 0x000f2200000e0000 */
[----:B------:R-:W-:Y:S01]  /*03b0*/  NOP ;  /* 0x0000000000007918 */ /* 0x000fe20000000000 */
[----:B----4-:R-:W-:-:S13]  /*03c0*/  ISETP.NE.AND P0, PT, R2, RZ, PT ;  /* 0x000000ff0200720c */ /* 0x010fda0003f05270 */
[----:B------:R-:W-:Y:S05]  /*03d0*/  @P0 BRA `(.L_x_3) ;  /* 0x0000000000480947 */ /* 0x000fea0003800000 */
[----:B-1----:R-:W1:Y:S01]  /*03e0*/  S2UR UR5, SR_CgaCtaId ;  /* 0x00000000000579c3 */ /* 0x002e620000008800 */
[----:B------:R-:W-:Y:S01]  /*03f0*/  UMOV UR4, 0x400 ;  /* 0x0000040000047882 */ /* 0x000fe20000000000 */
[----:B------:R-:W-:Y:S01]  /*0400*/  UMOV UR6, 0x1 ;  /* 0x0000000100067882 */ /* 0x000fe20000000000 */
[----:B------:R-:W-:Y:S01]  /*0410*/  UMOV UR9, 0x2 ;  /* 0x0000000200097882 */ /* 0x000fe20000000000 */
[----:B------:R-:W-:-:S04]  /*0420*/  UIADD3 UR6, -UR6, 0x100000, URZ ;  /* 0x0010000006067890 */ /* 0x000fc8000fffe13f */
[----:B------:R-:W-:Y:S02]  /*0430*/  USHF.L.U32 UR7, UR6, 0xb, URZ ;  /* 0x0000000b06077899 */ /* 0x000fe4000800063f */
[----:B------:R-:W-:Y:S01]  /*0440*/  USHF.L.U32 UR6, UR6, 0x1, URZ ;  /* 0x0000000106067899 */ /* 0x000fe2000800063f */
[----:B------:R-:W-:Y:S01]  /*0450*/  ELECT P0, URZ, PT ;  /* 0x00000000003f782f */ /* 0x000fe20003800000 */
[----:B-1----:R-:W-:Y:S02]  /*0460*/  ULEA UR8, UR5, UR4, 0x18 ;  /* 0x0000000405087291 */ /* 0x002fe4000f8ec03f */
[----:B------:R-:W-:-:S04]  /*0470*/  UIADD3 UR4, -UR9, 0x100000, URZ ;  /* 0x0010000009047890 */ /* 0x000fc8000fffe13f */
[----:B------:R-:W-:Y:S02]  /*0480*/  USHF.L.U32 UR5, UR4, 0xb, URZ ;  /* 0x0000000b04057899 */ /* 0x000fe4000800063f */
[----:B------:R-:W-:Y:S01]  /*0490*/  USHF.L.U32 UR4, UR4, 0x1, URZ ;  /* 0x0000000104047899 */ /* 0x000fe2000800063f */
[----:B------:R-:W1:Y:S03]  /*04a0*/  FENCE.VIEW.ASYNC.S ;  /* 0x00000000000073c6 */ /* 0x000e660000000000 */
[----:B-1----:R4:W1:Y:S08]  /*04b0*/  SYNCS.EXCH.64 URZ, [UR8+0x28c50], UR6 ;  /* 0x028c5006083f75b2 */ /* 0x0028700008000100 */
[----:B------:R4:W1:Y:S01]  /*04c0*/  SYNCS.EXCH.64 URZ, [UR8+0x28c60], UR4 ;  /* 0x028c6004083f75b2 */ /* 0x0008620008000100 */
[----:B------:R4:W1:Y:S01]  /*04d0*/  SYNCS.EXCH.64 URZ, [UR8+0x28c58], UR6 ;  /* 0x028c5806083f75b2 */ /* 0x0008620008000100 */
[----:B------:R4:W1:Y:S02]  /*04e0*/  SYNCS.EXCH.64 URZ, [UR8+0x28c68], UR4 ;  /* 0x028c6804083f75b2 */ /* 0x0008640008000100 */
[----:B----4-:R-:W-:Y:S01]  /*04f0*/  NOP ;  /* 0x0000000000007918 */ /* 0x010fe20000000000 */
.L_x_3:
[----:B------:R-:W4:Y:S01]  /*0500*/  SHFL.IDX PT, R2, R0, RZ, 0x1f ;  /* 0x00001fff00027589 */ /* 0x000f2200000e0000 */
[----:B------:R-:W-:Y:S01]  /*0510*/  NOP ;  /* 0x0000000000007918 */ /* 0x000fe20000000000 */
[----:B----4-:R-:W-:-:S13]  /*0520*/  ISETP.NE.AND P0, PT, R2, RZ, PT ;  /* 0x000000ff0200720c */ /* 0x010fda0003f05270 */
[----:B------:R-:W-:Y:S05]  /*0530*/  @P0 BRA `(.L_x_4) ;  /* 0x0000000000380947 */ /* 0x000fea0003800000 */
        /* <DEDUP_REMOVED lines=14> */
.L_x_4:
        /* <DEDUP_REMOVED lines=8> */
[----:B------:R-:W-:Y:S01]  /*06a0*/  ELECT P0, URZ, PT ;  /* 0x00000000003f782f */ /* 0x000fe20003800000 */
[----:B-1----:R-:W-:Y:S02]  /*06b0*/  ULEA UR8, UR5, UR4, 0x18 ;  /* 0x0000000405087291 */ /* 0x002fe4000f8ec03f */
[----:B------:R-:W-:-:S04]  /*06c0*/  UIADD3 UR4, -UR6, 0x100000, URZ ;  /* 0x0010000006047890 */ /* 0x000fc8000fffe13f */
[----:B------:R-:W-:Y:S02]  /*06d0*/  USHF.L.U32 UR5, UR4, 0xb, URZ ;  /* 0x0000000b04057899 */ /* 0x000fe4000800063f */
[----:B------:R-:W-:Y:S02]  /*06e0*/  USHF.L.U32 UR4, UR4, 0x1, URZ ;  /* 0x0000000104047899 */ /* 0x000fe4000800063f */
        /* <DEDUP_REMOVED lines=9> */
.L_x_5:
        /* <DEDUP_REMOVED lines=22> */
.L_x_6:
[----:B------:R-:W-:Y:S01]  /*08e0*/  PLOP3.LUT P0, PT, PT, PT, UP0, 0x80, 0x0 ;  /* 0x000000000000781c */ /* 0x000fe20003f0f008 */
[----:B------:R-:W-:Y:S01]  /*08f0*/  UMOV UR38, 0x1 ;  /* 0x0000000100267882 */ /* 0x000fe20000000000 */
[----:B------:R-:W-:Y:S01]  /*0900*/  NOP ;  /* 0x0000000000007918 */ /* 0x000fe20000000000 */
[----:B------:R-:W-:Y:S01]  /*0910*/  USEL UR38, UR38, 0x2, !UP0 ;  /* 0x0000000226267887 */ /* 0x000fe2000c000000 */
[----:B------:R-:W-:Y:S01]  /*0920*/  ULDC.64 UR48, c[0x0][0x208] ;  /* 0x0000820000307ab9 */ /* 0x000fe20000000a00 */
[----:B-123--:R-:W-:Y:S08]  /*0930*/  BAR.SYNC.DEFER_BLOCKING 0x0 ;  /* 0x0000000000007b1d */ /* 0x00eff00000010000 */
[----:B------:R-:W-:Y:S05]  /*0940*/  @!P0 BRA `(.L_x_7) ;  /* 0x0000007400148947 */ /* 0x000fea0003800000 */
.L_x_8:
[----:B------:R-:W-:-:S08]  /*0950*/  NOP ;  /* 0x0000000000007918 */ /* 0x000fd00000000000 */
[----:B------:R-:W1:Y:S02]  /*0960*/  USETMAXREG.TRY_ALLOC.CTAPOOL UP0, 0xf0 ;  /* 0x000000f0000079c8 */ /* 0x000e640008000600 */
[----:B-1----:R-:W-:-:S13]  /*0970*/  PLOP3.LUT P0, PT, PT, PT, UP0, 0x80, 0x0 ;  /* 0x000000000000781c */ /* 0x002fda0003f0f008 */
[----:B------:R-:W-:Y:S05]  /*0980*/  @!P0 BRA `(.L_x_8) ;  /* 0xfffffffc00f08947 */ /* 0x000fea000383ffff */
[----:B------:R-:W-:Y:S01]  /*0990*/  LOP3.LUT R0, R4, 0xffffff80, RZ, 0xc0, !PT ;  /* 0xffffff8004007812 */ /* 0x000fe200078ec0ff */
[----:B------:R-:W1:Y:S03]  /*09a0*/  S2UR UR45, SR_CTAID.X ;  /* 0x00000000002d79c3 */ /* 0x000e660000002500 */
[----:B------:R-:W-:-:S05]  /*09b0*/  ISETP.NE.AND P0, PT, R0, 0x80, PT ;  /* 0x000000800000780c */ /* 0x000fca0003f05270 */
[----:B------:R-:W1:Y:S08]  /*09c0*/  LDC R0, c[0x0][0xda4] ;  /* 0x00036900ff007b82 */ /* 0x000e700000000800 */
[----:B------:R-:W-:Y:S06]  /*09d0*/  @!P0 BAR.ARV 0x8, 0xa0 ;  /* 0x0202800000008b1d */ /* 0x000fec0000002000 */
[----:B------:R-:W-:-:S13]  /*09e0*/  ISETP.GE.U32.AND P0, PT, R4, 0x100, PT ;  /* 0x000001000400780c */ /* 0x000fda0003f06070 */
[----:B------:R-:W-:Y:S06]  /*09f0*/  @P0 BAR.ARV 0xf, 0x100 ;  /* 0x03c4000000000b1d */ /* 0x000fec0000002000 */
[----:B-1----:R-:W-:-:S13]  /*0a00*/  ISETP.LE.AND P0, PT, R0, UR45, PT ;  /* 0x0000002d00007c0c */ /* 0x002fda000bf03270 */
[----:B------:R-:W-:Y:S05]  /*0a10*/  @P0 EXIT ;  /* 0x000000000000094d */ /* 0x000fea0003800000 */
[----:B------:R-:W-:Y:S01]  /*0a20*/  IADD3 R0, R4, -0x80, RZ ;  /* 0xffffff8004007810 */ /* 0x000fe20007ffe0ff */
[----:B------:R-:W1:Y:S01]  /*0a30*/  S2UR UR4, SR_CgaCtaId ;  /* 0x00000000000479c3 */ /* 0x000e620000008800 */
[----:B------:R-:W-:Y:S01]  /*0a40*/  UMOV UR46, 0x400 ;  /* 0x00000400002e7882 */ /* 0x000fe20000000000 */
[----:B------:R-:W-:Y:S01]  /*0a50*/  MOV R22, 0x40 ;  /* 0x0000004000167802 */ /* 0x000fe20000000f00 */
[----:B------:R-:W-:Y:S01]  /*0a60*/  ULOP3.LUT UR44, UR38, 0x1, URZ, 0xfc, !UPT ;  /* 0x00000001262c7892 */ /* 0x000fe2000f8efc3f */
[----:B------:R-:W-:Y:S01]  /*0a70*/  SHF.R.S32.HI R3, RZ, 0x1f, R0 ;  /* 0x0000001fff037819 */ /* 0x000fe20000011400 */
[----:B------:R-:W-:Y:S01]  /*0a80*/  ULDC.64 UR52, c[0x0][0x198] ;  /* 0x0000660000347ab9 */ /* 0x000fe20000000a00 */
[----:B------:R-:W-:Y:S01]  /*0a90*/  UMOV UR41, URZ ;  /* 0x0000003f00297c82 */ /* 0x000fe20008000000 */
[----:B------:R-:W-:Y:S01]  /*0aa0*/  UMOV UR40, URZ ;  /* 0x0000003f00287c82 */ /* 0x000fe20008000000 */
[CC--:B------:R-:W-:Y:S01]  /*0ab0*/  LEA.HI R2, R3.reuse, R0.reuse, RZ, 0x4 ;  /* 0x0000000003027211 */ /* 0x0c0fe200078f20ff */
[----:B------:R-:W-:Y:S01]  /*0ac0*/  UMOV UR39, URZ ;  /* 0x0000003f00277c82 */ /* 0x000fe20008000000 */
[----:B------:R-:W-:-:S02]  /*0ad0*/  LEA.HI R4, R3, R0, RZ, 0x5 ;  /* 0x0000000003047211 */ /* 0x000fc400078f28ff */
[----:B------:R-:W-:Y:S02]  /*0ae0*/  LEA.HI R5, R3, R0, RZ, 0x7 ;  /* 0x0000000003057211 */ /* 0x000fe400078f38ff */
[----:B------:R-:W-:Y:S02]  /*0af0*/  LOP3.LUT R7, R2, 0xfffffff0, RZ, 0xc0, !PT ;  /* 0xfffffff002077812 */ /* 0x000fe400078ec0ff */
[--C-:B------:R-:W-:Y:S02]  /*0b00*/  SHF.R.S32.HI R185, RZ, 0x5, R4.reuse ;  /* 0x00000005ffb97819 */ /* 0x100fe40000011404 */
[----:B------:R-:W-:Y:S02]  /*0b10*/  LOP3.LUT R3, R5, 0xffffff80, RZ, 0xc0, !PT ;  /* 0xffffff8005037812 */ /* 0x000fe400078ec0ff */
[----:B------:R-:W-:Y:S02]  /*0b20*/  SHF.R.S32.HI R4, RZ, 0x1f, R4 ;  /* 0x0000001fff047819 */ /* 0x000fe40000011404 */
[----:B------:R-:W-:-:S02]  /*0b30*/  IADD3 R7, R0, -R7, RZ ;  /* 0x8000000700077210 */ /* 0x000fc40007ffe0ff */
[----:B------:R-:W-:Y:S01]  /*0b40*/  IADD3 R3, R0, -R3, RZ ;  /* 0x8000000300037210 */ /* 0x000fe20007ffe0ff */
[----:B-1----:R-:W-:Y:S01]  /*0b50*/  ULEA UR46, UR4, UR46, 0x18 ;  /* 0x0000002e042e7291 */ /* 0x002fe2000f8ec03f */
[----:B------:R-:W-:Y:S02]  /*0b60*/  LEA.HI R4, R4, R185, RZ, 0x2 ;  /* 0x000000b904047211 */ /* 0x000fe400078f10ff */
[----:B------:R-:W-:Y:S02]  /*0b70*/  SHF.R.S32.HI R0, RZ, 0x1f, R7 ;  /* 0x0000001fff007819 */ /* 0x000fe40000011407 */
[----:B------:R-:W-:Y:S02]  /*0b80*/  SHF.R.S32.HI R9, RZ, 0x4, R2 ;  /* 0x00000004ff097819 */ /* 0x000fe40000011402 */
[----:B------:R-:W-:Y:S02]  /*0b90*/  LOP3.LUT R4, R4, 0x3ffffc, RZ, 0xc0, !PT ;  /* 0x003ffffc04047812 */ /* 0x000fe400078ec0ff */
[----:B------:R-:W-:-:S02]  /*0ba0*/  SHF.R.S32.HI R184, RZ, 0x7, R5 ;  /* 0x00000007ffb87819 */ /* 0x000fc40000011405 */
[----:B------:R-:W-:Y:S02]  /*0bb0*/  LEA.HI R6, R0, R7, RZ, 0x3 ;  /* 0x0000000700067211 */ /* 0x000fe400078f18ff */
[----:B------:R-:W-:Y:S02]  /*0bc0*/  LEA.HI R2, R2, R9, RZ, 0x1 ;  /* 0x0000000902027211 */ /* 0x000fe400078f08ff */
[----:B------:R-:W-:Y:S02]  /*0bd0*/  IADD3 R8, R185, -R4, RZ ;  /* 0x80000004b9087210 */ /* 0x000fe40007ffe0ff */
[----:B------:R-:W-:Y:S02]  /*0be0*/  LEA R11, R184, R7, 0x8 ;  /* 0x00000007b80b7211 */ /* 0x000fe400078e40ff */
[----:B------:R-:W-:Y:S02]  /*0bf0*/  LOP3.LUT R4, R6, 0xfffffff8, RZ, 0xc0, !PT ;  /* 0xfffffff806047812 */ /* 0x000fe400078ec0ff */
[----:B------:R-:W-:-:S02]  /*0c00*/  LOP3.LUT R2, R2, 0x1ffffffe, RZ, 0xc0, !PT ;  /* 0x1ffffffe02027812 */ /* 0x000fc400078ec0ff */
[----:B------:R-:W-:Y:S01]  /*0c10*/  LEA R186, R8, R11, 0x4 ;  /* 0x0000000b08ba7211 */ /* 0x000fe200078e20ff */
[----:B------:R-:W-:Y:S01]  /*0c20*/  IMAD.IADD R8, R7, 0x1, -R4 ;  /* 0x0000000107087824 */ /* 0x000fe200078e0a04 */
[----:B------:R-:W-:Y:S01]  /*0c30*/  SHF.L.U32 R6, R6, 0x6, RZ ;  /* 0x0000000606067819 */ /* 0x000fe200000006ff */
[----:B------:R-:W-:Y:S01]  /*0c40*/  IMAD.IADD R9, R9, 0x1, -R2 ;  /* 0x0000000109097824 */ /* 0x000fe200078e0a02 */
[----:B------:R-:W-:Y:S02]  /*0c50*/  SHF.R.S32.HI R0, RZ, 0x1f, R3 ;  /* 0x0000001fff007819 */ /* 0x000fe40000011403 */
[----:B------:R-:W-:Y:S02]  /*0c60*/  SHF.L.U32 R10, R8, 0x6, RZ ;  /* 0x00000006080a7819 */ /* 0x000fe400000006ff */
[----:B------:R-:W-:Y:S02]  /*0c70*/  SHF.L.U32 R9, R9, 0x3, RZ ;  /* 0x0000000309097819 */ /* 0x000fe400000006ff */
[----:B------:R-:W-:-:S02]  /*0c80*/  LOP3.LUT R10, R10, 0x1c0, RZ, 0xc0, !PT ;  /* 0x000001c00a0a7812 */ /* 0x000fc400078ec0ff */
[----:B------:R-:W-:Y:S01]  /*0c90*/  LOP3.LUT R6, R6, 0x7ffffe00, RZ, 0xc0, !PT ;  /* 0x7ffffe0006067812 */ /* 0x000fe200078ec0ff */
[--C-:B------:R-:W-:Y:S01]  /*0ca0*/  IMAD.U32 R186, R186, 0x40, R9.reuse ;  /* 0x00000040baba7824 */ /* 0x100fe200078e0009 */
[----:B------:R-:W-:Y:S02]  /*0cb0*/  LOP3.LUT R9, R10, 0x8, R9, 0xf8, !PT ;  /* 0x000000080a097812 */ /* 0x000fe400078ef809 */
[----:B------:R-:W-:Y:S02]  /*0cc0*/  SHF.R.U32.HI R10, RZ, 0x3, R10 ;  /* 0x00000003ff0a7819 */ /* 0x000fe4000001160a */
[----:B------:R-:W-:Y:S02]  /*0cd0*/  LEA.HI R2, R0, R3, RZ, 0x2 ;  /* 0x0000000300027211 */ /* 0x000fe400078f10ff */
[----:B------:R-:W-:Y:S02]  /*0ce0*/  LOP3.LUT R9, R9, R10, RZ, 0x3c, !PT ;  /* 0x0000000a09097212 */ /* 0x000fe400078e3cff */
[----:B------:R-:W-:-:S02]  /*0cf0*/  LEA R6, R185, R6, 0xa ;  /* 0x00000006b9067211 */ /* 0x000fc400078e50ff */
[----:B------:R-:W-:Y:S02]  /*0d00*/  LEA.HI R4, R0, R3, RZ, 0x5 ;  /* 0x0000000300047211 */ /* 0x000fe400078f28ff */
[----:B------:R-:W-:Y:S02]  /*0d10*/  R2P PR, R8, 0x6 ;  /* 0x0000000608007804 */ /* 0x000fe40000000000 */
[--C-:B------:R-:W-:Y:S02]  /*0d20*/  SHF.R.S32.HI R0, RZ, 0x2, R2.reuse ;  /* 0x00000002ff007819 */ /* 0x100fe40000011402 */
[----:B------:R-:W-:Y:S02]  /*0d30*/  SHF.R.S32.HI R7, RZ, 0x1f, R2 ;  /* 0x0000001fff077819 */ /* 0x000fe40000011402 */
[----:B------:R-:W-:Y:S02]  /*0d40*/  IADD3 R6, R6, R9, RZ ;  /* 0x0000000906067210 */ /* 0x000fe40007ffe0ff */
[----:B------:R-:W-:-:S02]  /*0d50*/  LEA.HI R5, R5, R184, RZ, 0x1 ;  /* 0x000000b805057211 */ /* 0x000fc400078f08ff */
[----:B------:R-:W-:Y:S02]  /*0d60*/  LEA.HI R7, R7, R0, RZ, 0x3 ;  /* 0x0000000007077211 */ /* 0x000fe400078f18ff */
[----:B------:R-:W-:Y:S02]  /*0d70*/  LEA R19, R6, UR46, 0x1 ;  /* 0x0000002e06137c11 */ /* 0x000fe4000f8e08ff */
[----:B------:R-:W-:Y:S02]  /*0d80*/  LOP3.LUT R2, R2, 0x7ffffffc, RZ, 0xc0, !PT ;  /* 0x7ffffffc02027812 */ /* 0x000fe400078ec0ff */
[----:B------:R-:W-:Y:S02]  /*0d90*/  LOP3.LUT R5, R5, 0xfffffe, RZ, 0xc0, !PT ;  /* 0x00fffffe05057812 */ /* 0x000fe400078ec0ff */
[----:B------:R-:W-:Y:S02]  /*0da0*/  LOP3.LUT R7, R7, 0xfffffff8, RZ, 0xc0, !PT ;  /* 0xfffffff807077812 */ /* 0x000fe400078ec0ff */
[----:B------:R-:W-:Y:S01]  /*0db0*/  IADD3 R23, R19, 0x26800, RZ ;  /* 0x0002680013177810 */ /* 0x000fe20007ffe0ff */
[----:B------:R-:W-:Y:S01]  /*0dc0*/  IMAD.IADD R5, R184, 0x1, -R5 ;  /* 0x00000001b8057824 */ /* 0x000fe200078e0a05 */
[----:B------:R-:W-:-:S02]  /*0dd0*/  IADD3 R16, R3, -R2, RZ ;  /* 0x8000000203107210 */ /* 0x000fc40007ffe0ff */
[----:B------:R-:W-:Y:S02]  /*0de0*/  IADD3 R18, R19, 0x26820, RZ ;  /* 0x0002682013127810 */ /* 0x000fe40007ffe0ff */
[----:B------:R-:W-:Y:S02]  /*0df0*/  IADD3 R7, R0, -R7, RZ ;  /* 0x8000000700077210 */ /* 0x000fe40007ffe0ff */
[----:B------:R-:W-:Y:S02]  /*0e00*/  SHF.R.S32.HI R2, RZ, 0x5, R4 ;  /* 0x00000005ff027819 */ /* 0x000fe40000011404 */
[----:B------:R-:W-:Y:S02]  /*0e10*/  SEL R22, R22, 0xffffffc0, !P2 ;  /* 0xffffffc016167807 */ /* 0x000fe40005000000 */
[C---:B------:R-:W-:Y:S01]  /*0e20*/  @P1 IADD3 R18, R23.reuse, -0x20, RZ ;  /* 0xffffffe017121810 */ /* 0x040fe20007ffe0ff */
[----:B------:R-:W-:Y:S01]  /*0e30*/  IMAD R2, R2, 0x10, R7 ;  /* 0x0000001002027824 */ /* 0x000fe200078e0207 */
[----:B------:R-:W-:-:S02]  /*0e40*/  IADD3 R23, R23, R22, RZ ;  /* 0x0000001617177210 */ /* 0x000fc40007ffe0ff */
[----:B------:R-:W-:Y:S01]  /*0e50*/  SHF.L.U32 R17, R5, 0x8, RZ ;  /* 0x0000000805117819 */ /* 0x000fe200000006ff */
[----:B------:R-:W-:Y:S01]  /*0e60*/  IMAD.IADD R22, R22, 0x1, R18 ;  /* 0x0000000116167824 */ /* 0x000fe200078e0212 */
[----:B------:R-:W-:-:S07]  /*0e70*/  SHF.L.U32 R16, R16, 0x1, RZ ;  /* 0x0000000110107819 */ /* 0x000fce00000006ff */
.L_x_42:
[----:B------:R-:W-:Y:S01]  /*0e80*/  ULDC UR4, c[0x0][0xda8] ;  /* 0x00036a0000047ab9 */ /* 0x000fe20000000800 */
[----:B------:R-:W-:Y:S01]  /*0e90*/  ULDC UR50, c[0x0][0x404] ;  /* 0x0001010000327ab9 */ /* 0x000fe20000000800 */
[----:B------:R-:W-:Y:S01]  /*0ea0*/  UISETP.NE.AND UP1, UPT, UR4, 0x1, UPT ;  /* 0x000000010400788c */ /* 0x000fe2000bf25270 */
[----:B------:R-:W-:Y:S02]  /*0eb0*/  ULDC UR6, c[0x0][0x2e0] ;  /* 0x0000b80000067ab9 */ /* 0x000fe40000000800 */
[----:B------:R-:W-:Y:S01]  /*0ec0*/  ULDC.64 UR4, c[0x0][0x3f8] ;  /* 0x0000fe0000047ab9 */ /* 0x000fe20000000a00 */
[----:B------:R-:W-:Y:S01]  /*0ed0*/  UMOV UR43, UR45 ;  /* 0x0000002d002b7c82 */ /* 0x000fe20008000000 */
[----:B------:R-:W-:Y:S01]  /*0ee0*/  UISETP.NE.U32.AND UP0, UPT, UR4, URZ, UPT ;  /* 0x0000003f0400728c */ /* 0x000fe2000bf05070 */
[----:B------:R-:W-:Y:S02]  /*0ef0*/  UMOV UR42, UR45 ;  /* 0x0000002d002a7c82 */ /* 0x000fe40008000000 */
[----:B------:R-:W-:Y:S01]  /*0f00*/  ULDC UR4, c[0x0][0xdb4] ;  /* 0x00036d0000047ab9 */ /* 0x000fe20000000800 */
[----:B------:R-:W-:-:S02]  /*0f10*/  UISETP.NE.AND.EX UP0, UPT, UR5, URZ, UPT, UP0 ;  /* 0x0000003f0500728c */ /* 0x000fc4000bf05300 */
[----:B------:R-:W-:Y:S02]  /*0f20*/  UISETP.NE.AND UP2, UPT, UR4, 0x1, UPT ;  /* 0x000000010400788c */ /* 0x000fe4000bf45270 */
[----:B------:R-:W-:Y:S01]  /*0f30*/  USEL UR50, UR50, 0x1, UP0 ;  /* 0x0000000132327887 */ /* 0x000fe20008000000 */
[----:B------:R-:W-:Y:S01]  /*0f40*/  @UP1 ULDC UR4, c[0x0][0xdac] ;  /* 0x00036b0000041ab9 */ /* 0x000fe20000000800 */
[----:B------:R-:W-:Y:S02]  /*0f50*/  UISETP.NE.AND UP0, UPT, UR47, 0x1, UPT ;  /* 0x000000012f00788c */ /* 0x000fe4000bf05270 */
[----:B------:R-:W-:Y:S02]  /*0f60*/  UIMAD.WIDE.U32 UR4, UR45, UR4, URZ ;  /* 0x000000042d0472a5 */ /* 0x000fe4000f8e003f */
[----:B------:R-:W-:Y:S02]  /*0f70*/  UIMAD UR50, UR50, UR6, URZ ;  /* 0x00000006323272a4 */ /* 0x000fe4000f8e023f */
[----:B------:R-:W-:Y:S01]  /*0f80*/  PLOP3.LUT P0, PT, PT, PT, UP0, 0x80, 0x0 ;  /* 0x000000000000781c */ /* 0x000fe20003f0f008 */
[----:B------:R-:W-:Y:S01]  /*0f90*/  @UP1 ULDC UR6, c[0x0][0xdb0] ;  /* 0x00036c0000061ab9 */ /* 0x000fe20000000800 */
[----:B------:R-:W-:Y:S01]  /*0fa0*/  @UP2 ULDC.64 UR8, c[0x0][0xdb8] ;  /* 0x00036e0000082ab9 */ /* 0x000fe20000000a00 */
[----:B------:R-:W-:-:S02]  /*0fb0*/  @UP1 USHF.R.U32.HI UR43, URZ, UR6, UR5 ;  /* 0x000000063f2b1299 */ /* 0x000fc40008011605 */
[----:B------:R-:W-:Y:S02]  /*0fc0*/  UIADD3 UR6, UR50, 0x3f, URZ ;  /* 0x0000003f32067890 */ /* 0x000fe4000fffe03f */
[----:B------:R-:W-:Y:S02]  /*0fd0*/  UIMAD.WIDE.U32 UR4, UR43, UR8, URZ ;  /* 0x000000082b0472a5 */ /* 0x000fe4000f8e003f */
[----:B------:R-:W-:Y:S01]  /*0fe0*/  USHF.R.S32.HI UR7, URZ, 0x1f, UR6 ;  /* 0x0000001f3f077899 */ /* 0x000fe20008011406 */
[----:B------:R-:W-:Y:S01]  /*0ff0*/  UMOV UR36, UR43 ;  /* 0x0000002b00247c82 */ /* 0x000fe20008000000 */
[----:B------:R-:W-:Y:S02]  /*1000*/  @UP2 USHF.R.U32.HI UR36, URZ, UR9, UR5 ;  /* 0x000000093f242299 */ /* 0x000fe40008011605 */
[----:B------:R-:W-:-:S04]  /*1010*/  ULEA.HI UR7, UR7, UR6, URZ, 0x6 ;  /* 0x0000000607077291 */ /* 0x000fc8000f8f303f */
[----:B------:R-:W-:Y:S01]  /*1020*/  USHF.R.S32.HI UR37, URZ, 0x6, UR7 ;  /* 0x000000063f257899 */ /* 0x000fe20008011407 */
[----:B-12---:R-:W-:Y:S11]  /*1030*/  @!P0 BRA `(.L_x_9) ;  /* 0x0000001800488947 */ /* 0x006ff60003800000 */
[----:B------:R-:W1:Y:S01]  /*1040*/  SHFL.IDX PT, R0, R184, RZ, 0x1f ;  /* 0x00001fffb8007589 */ /* 0x000e6200000e0000 */
[----:B------:R-:W-:-:S06]  /*1050*/  UISETP.NE.AND UP0, UPT, UR44, 0x3, UPT ;  /* 0x000000032c00788c */ /* 0x000fcc000bf05270 */
[----:B------:R-:W-:Y:S02]  /*1060*/  PLOP3.LUT P0, PT, PT, PT, UP0, 0x80, 0x0 ;  /* 0x000000000000781c */ /* 0x000fe40003f0f008 */
[----:B-1----:R-:W-:-:S13]  /*1070*/  R2UR UR4, R0 ;  /* 0x00000000000472ca */ /* 0x002fda00000e0000 */
[----:B------:R-:W-:-:S04]  /*1080*/  ULEA.HI UR5, UR4, UR4, URZ, 0x1 ;  /* 0x0000000404057291 */ /* 0x000fc8000f8f083f */
[----:B------:R-:W-:-:S04]  /*1090*/  ULOP3.LUT UR5, UR5, 0x1fffe, URZ, 0xc0, !UPT ;  /* 0x0001fffe05057892 */ /* 0x000fc8000f8ec03f */
[----:B------:R-:W-:-:S04]  /*10a0*/  UIADD3 UR5, UR4, -UR5, URZ ;  /* 0x8000000504057290 */ /* 0x000fc8000fffe03f */
[----:B------:R-:W-:-:S04]  /*10b0*/  ULEA UR5, UR5, UR46, 0xf ;  /* 0x0000002e05057291 */ /* 0x000fc8000f8e783f */
[----:B------:R-:W-:-:S04]  /*10c0*/  UIADD3 UR5, UR5, 0x400, URZ ;  /* 0x0000040005057890 */ /* 0x000fc8000fffe03f */
[----:B------:R-:W-:-:S04]  /*10d0*/  USHF.R.U32.HI UR5, URZ, 0x4, UR5 ;  /* 0x000000043f057899 */ /* 0x000fc80008011605 */
[----:B------:R-:W-:-:S04]  /*10e0*/  ULOP3.LUT UR5, UR5, 0x3fff, URZ, 0xc0, !UPT ;  /* 0x00003fff05057892 */ /* 0x000fc8000f8ec03f */
[----:B------:R-:W-:Y:S01]  /*10f0*/  ULOP3.LUT UR20, UR5, 0x2000000, URZ, 0xfc, !UPT ;  /* 0x0200000005147892 */ /* 0x000fe2000f8efc3f */
[----:B------:R-:W-:Y:S11]  /*1100*/  @!P0 BRA `(.L_x_10) ;  /* 0x0000000000048947 */ /* 0x000ff60003800000 */
[----:B------:R-:W-:Y:S01]  /*1110*/  BPT.TRAP 0x1 ;  /* 0x000000040000795c */ /* 0x000fe20000300000 */
.L_x_10:
[----:B------:R-:W-:Y:S01]  /*1120*/  ULEA UR16, UR39, UR46, 0x3 ;  /* 0x0000002e27107291 */ /* 0x000fe2000f8e183f */
[----:B------:R-:W-:-:S04]  /*1130*/  MOV R0, UR40 ;  /* 0x0000002800007c02 */ /* 0x000fc80008000f00 */
[----:B------:R-:W-:-:S04]  /*1140*/  SHF.L.U32 R0, R0, 0x1f, RZ ;  /* 0x0000001f00007819 */ /* 0x000fc800000006ff */
[----:B------:R-:W1:Y:S02]  /*1150*/  SYNCS.PHASECHK.TRANS64.TRYWAIT P0, [UR16+0x28c50], R0 ;  /* 0x028c5000ff0075a7 */ /* 0x000e640008000150 */
[----:B-1----:R-:W-:Y:S05]  /*1160*/  @!P0 BRA `(.L_x_11) ;  /* 0x0000009c00708947 */ /* 0x002fea0003800000 */
.L_x_98:
[----:B------:R-:W-:Y:S01]  /*1170*/  BAR.SYNC.DEFER_BLOCKING 0xe, 0x100 ;  /* 0x0384000000007b1d */ /* 0x000fe20000010000 */
[----:B------:R-:W-:Y:S01]  /*1180*/  UIADD3 UR4, UR46, 0x26800, URZ ;  /* 0x000268002e047890 */ /* 0x000fe2000fffe03f */
[----:B-1----:R-:W-:Y:S01]  /*1190*/  MOV R0, UR16 ;  /* 0x0000001000007c02 */ /* 0x002fe20008000f00 */
[----:B------:R-:W-:Y:S02]  /*11a0*/  ULEA UR12, UR39, UR20, 0xc ;  /* 0x00000014270c7291 */ /* 0x000fe4000f8e603f */
[----:B------:R-:W-:Y:S01]  /*11b0*/  USHF.R.U32.HI UR4, URZ, 0x4, UR4 ;  /* 0x000000043f047899 */ /* 0x000fe20008011604 */
[----:B------:R-:W-:Y:S01]  /*11c0*/  UMOV UR7, 0x40000040 ;  /* 0x4000004000077882 */ /* 0x000fe20000000000 */
[----:B------:R-:W-:Y:S02]  /*11d0*/  UMOV UR5, 0x40000040 ;  /* 0x4000004000057882 */ /* 0x000fe40000000000 */
[----:B------:R-:W-:Y:S01]  /*11e0*/  ULOP3.LUT UR4, UR4, 0x3fff, URZ, 0xc0, !UPT ;  /* 0x00003fff04047892 */ /* 0x000fe2000f8ec03f */
[----:B------:R-:W1:Y:S01]  /*11f0*/  S2R R3, SR_TID.X ;  /* 0x0000000000037919 */ /* 0x000e620000002100 */
[----:B------:R-:W-:Y:S01]  /*1200*/  UMOV UR6, UR12 ;  /* 0x0000000c00067c82 */ /* 0x000fe20008000000 */
[----:B------:R-:W-:-:S02]  /*1210*/  UIADD3 UR10, UR12, 0x100, URZ ;  /* 0x000001000c0a7890 */ /* 0x000fc4000fffe03f */
[----:B------:R-:W-:Y:S01]  /*1220*/  ULOP3.LUT UR13, UR4, 0x10000, URZ, 0xfc, !UPT ;  /* 0x00010000040d7892 */ /* 0x000fe2000f8efc3f */
[----:B------:R-:W-:Y:S01]  /*1230*/  UMOV UR11, 0x40000040 ;  /* 0x40000040000b7882 */ /* 0x000fe20000000000 */
[----:B------:R-:W-:Y:S02]  /*1240*/  UMOV UR9, 0x40000040 ;  /* 0x4000004000097882 */ /* 0x000fe40000000000 */
[----:B------:R-:W-:Y:S02]  /*1250*/  UIADD3 UR8, UR13, 0x4, URZ ;  /* 0x000000040d087890 */ /* 0x000fe4000fffe03f */
[----:B------:R-:W-:Y:S01]  /*1260*/  UIADD3 UR14, UR12, 0x180, URZ ;  /* 0x000001800c0e7890 */ /* 0x000fe2000fffe03f */
[----:B------:R-:W-:Y:S01]  /*1270*/  UMOV UR4, UR13 ;  /* 0x0000000d00047c82 */ /* 0x000fe20008000000 */
[----:B------:R-:W-:Y:S01]  /*1280*/  UMOV UR15, 0x40000040 ;  /* 0x40000040000f7882 */ /* 0x000fe20000000000 */
[----:B------:R-:W-:Y:S01]  /*1290*/  WARPGROUP.ARRIVE ;  /* 0x00000000000079c5 */ /* 0x000fe20000000000 */
[----:B------:R-:W-:-:S05]  /*12a0*/  UISETP.GE.AND UP0, UPT, UR50, 0x41, UPT ;  /* 0x000000413200788c */ /* 0x000fca000bf06270 */
[----:B------:R-:W-:Y:S01]  /*12b0*/  HGMMA.64x256x16.F32 R24, gdesc[UR4].tnspB, RZ, !UPT, gsb0 ;  /* 0x43e00000041879f0 */ /* 0x000fe2000c0008ff */
[----:B------:R-:W-:Y:S02]  /*12c0*/  UIADD3 UR6, UR12, 0x80, URZ ;  /* 0x000000800c067890 */ /* 0x000fe4000fffe03f */
[----:B------:R-:W-:Y:S01]  /*12d0*/  UIADD3 UR4, UR13, 0x2, URZ ;  /* 0x000000020d047890 */ /* 0x000fe2000fffe03f */
[----:B------:R-:W-:Y:S01]  /*12e0*/  UMOV UR7, 0x40000040 ;  /* 0x4000004000077882 */ /* 0x000fe20000000000 */
[----:B------:R-:W-:Y:S01]  /*12f0*/  UMOV UR5, 0x40000040 ;  /* 0x4000004000057882 */ /* 0x000fe20000000000 */
[----:B------:R-:W-:-:S03]  /*1300*/  UIADD3 UR12, UR13, 0x6, URZ ;  /* 0x000000060d0c7890 */ /* 0x000fc6000fffe03f */
[----:B------:R-:W-:Y:S01]  /*1310*/  UMOV UR13, 0x40000040 ;  /* 0x40000040000d7882 */ /* 0x000fe20000000000 */
[----:B-1----:R-:W-:-:S04]  /*1320*/  LOP3.LUT R3, R3, 0x7f, RZ, 0xc0, !PT ;  /* 0x0000007f03037812 */ /* 0x002fc800078ec0ff */
[----:B------:R-:W-:-:S13]  /*1330*/  ISETP.NE.AND P0, PT, R3, RZ, PT ;  /* 0x000000ff0300720c */ /* 0x000fda0003f05270 */
[----:B------:R-:W-:-:S04]  /*1340*/  @!P0 IADD3 R0, R0, 0x28c60, RZ ;  /* 0x00028c6000008810 */ /* 0x000fc80007ffe0ff */
[----:B------:R-:W-:Y:S01]  /*1350*/  @!P0 PRMT R0, RZ, 0x654, R0 ;  /* 0x00000654ff008816 */ /* 0x000fe20000000000 */
[----:B------:R-:W-:Y:S02]  /*1360*/  WARPGROUP.DEPBAR.LE gsb0, 0x0 ;  /* 0x00008000000079c5 */ /* 0x000fe40000010000 */
[----:B------:R-:W-:-:S06]  /*1370*/  WARPGROUP.ARRIVE ;  /* 0x00000000000079c5 */ /* 0x000fcc0000000000 */
[----:B------:R-:W-:Y:S03]  /*1380*/  HGMMA.64x256x16.F32 R24, gdesc[UR4].tnspB, R24, gsb0 ;  /* 0x43e00000041879f0 */ /* 0x000fe60008000818 */
[----:B------:R-:W-:Y:S02]  /*1390*/  WARPGROUP.DEPBAR.LE gsb0, 0x0 ;  /* 0x00008000000079c5 */ /* 0x000fe40000010000 */
[----:B------:R-:W-:-:S15]  /*13a0*/  WARPGROUP.ARRIVE ;  /* 0x00000000000079c5 */ /* 0x000fde0000000000 */
[----:B------:R-:W-:-:S08]  /*13b0*/  NOP ;  /* 0x0000000000007918 */ /* 0x000fd00000000000 */
[----:B------:R-:W-:Y:S03]  /*13c0*/  HGMMA.64x256x16.F32 R24, gdesc[UR8].tnspB, R24, gsb0 ;  /* 0x43e00000081879f0 */ /* 0x000fe60008000818 */
[----:B------:R-:W-:Y:S02]  /*13d0*/  WARPGROUP.DEPBAR.LE gsb0, 0x0 ;  /* 0x00008000000079c5 */ /* 0x000fe40000010000 */
[----:B------:R-:W-:-:S15]  /*13e0*/  WARPGROUP.ARRIVE ;  /* 0x00000000000079c5 */ /* 0x000fde0000000000 */
[----:B------:R-:W-:-:S08]  /*13f0*/  NOP ;  /* 0x0000000000007918 */ /* 0x000fd00000000000 */
[----:B------:R-:W-:Y:S03]  /*1400*/  HGMMA.64x256x16.F32 R24, gdesc[UR12].tnspB, R24, gsb0 ;  /* 0x43e000000c1879f0 */ /* 0x000fe60008000818 */
[----:B------:R-:W-:Y:S02]  /*1410*/  WARPGROUP.DEPBAR.LE gsb0, 0x0 ;  /* 0x00008000000079c5 */ /* 0x000fe40000010000 */
[----:B------:R-:W-:Y:S06]  /*1420*/  BAR.ARV 0xf, 0x100 ;  /* 0x03c4000000007b1d */ /* 0x000fec0000002000 */
[----:B------:R1:W-:Y:S01]  /*1430*/  @!P0 SYNCS.ARRIVE.TRANS64.RED.A1T0 RZ, [R0+URZ], RZ ;  /* 0x000000ff00ff89a7 */ /* 0x0003e2000810043f */
[----:B------:R-:W-:-:S13]  /*1440*/  PLOP3.LUT P0, PT, PT, PT, UP0, 0x80, 0x0 ;  /* 0x000000000000781c */ /* 0x000fda0003f0f008 */
[----:B-1----:R-:W-:Y:S05]  /*1450*/  @!P0 BRA `(.L_x_12) ;  /* 0x0000000c00048947 */ /* 0x002fea0003800000 */
[----:B------:R-:W-:-:S06]  /*1460*/  UIADD3 UR37, UR37, -0x2, URZ ;  /* 0xfffffffe25257890 */ /* 0x000fcc000fffe03f */
[----:B------:R-:W-:-:S07]  /*1470*/  MOV R0, UR37 ;  /* 0x0000002500007c02 */ /* 0x000fce0008000f00 */
.L_x_17:
[----:B------:R-:W-:Y:S01]  /*1480*/  BAR.SYNC.DEFER_BLOCKING 0xe, 0x100 ;  /* 0x0384000000007b1d */ /* 0x000fe20000010000 */
[----:B-1----:R-:W-:Y:S01]  /*1490*/  IMAD.U32 R3, RZ, RZ, UR39 ;  /* 0x00000027ff037e24 */ /* 0x002fe2000f8e00ff */
[----:B------:R-:W-:Y:S01]  /*14a0*/  UISETP.NE.AND UP1, UPT, UR44, 0x3, UPT ;  /* 0x000000032c00788c */ /* 0x000fe2000bf25270 */
[C---:B------:R-:W-:Y:S01]  /*14b0*/  ISETP.GT.AND P1, PT, R0.reuse, RZ, PT ;  /* 0x000000ff0000720c */ /* 0x040fe20003f24270 */
[----:B------:R-:W-:Y:S01]  /*14c0*/  UIADD3 UR39, UR39, 0x1, URZ ;  /* 0x0000000127277890 */ /* 0x000fe2000fffe03f */
[----:B------:R-:W-:Y:S02]  /*14d0*/  IADD3 R0, R0, -0x1, RZ ;  /* 0xffffffff00007810 */ /* 0x000fe40007ffe0ff */
[----:B------:R-:W-:Y:S01]  /*14e0*/  LEA R3, R3, R2, 0x6 ;  /* 0x0000000203037211 */ /* 0x000fe200078e30ff */
[----:B------:R-:W-:Y:S01]  /*14f0*/  UISETP.NE.AND UP0, UPT, UR39, 0x2, UPT ;  /* 0x000000022700788c */ /* 0x000fe2000bf05270 */
[----:B------:R-:W-:Y:S02]  /*1500*/  PLOP3.LUT P2, PT, PT, PT, UP1, 0x80, 0x0 ;  /* 0x000000000000781c */ /* 0x000fe40003f4f018 */
[----:B------:R-:W-:Y:S01]  /*1510*/  LEA R3, R3, UR46, 0x2 ;  /* 0x0000002e03037c11 */ /* 0x000fe2000f8e10ff */
[----:B------:R-:W-:-:S02]  /*1520*/  USEL UR6, URZ, 0x1, UP0 ;  /* 0x000000013f067887 */ /* 0x000fc40008000000 */
[----:B------:R-:W-:Y:S02]  /*1530*/  USEL UR39, UR39, URZ, UP0 ;  /* 0x0000003f27277287 */ /* 0x000fe40008000000 */
[----:B------:R-:W-:Y:S01]  /*1540*/  ULOP3.LUT UR40, UR40, UR6, URZ, 0x3c, !UPT ;  /* 0x0000000628287292 */ /* 0x000fe2000f8e3c3f */
[----:B------:R-:W1:Y:S04]  /*1550*/  LDS R4, [R3+0x28800] ;  /* 0x0288000003047984 */ /* 0x000e680000000800 */
[----:B------:R-:W2:Y:S01]  /*1560*/  LDS R5, [R3+0x28820] ;  /* 0x0288200003057984 */ /* 0x000ea20000000800 */
[-C--:B-1----:R-:W-:Y:S01]  /*1570*/  FMUL.FTZ R24, R24, R4.reuse ;  /* 0x0000000418187220 */ /* 0x082fe20000410000 */
[-C--:B------:R-:W-:Y:S01]  /*1580*/  FMUL.FTZ R25, R25, R4.reuse ;  /* 0x0000000419197220 */ /* 0x080fe20000410000 */
        /* <DEDUP_REMOVED lines=61> */
[----:B------:R-:W-:Y:S01]  /*1960*/  FMUL.FTZ R149, R149, R4 ;  /* 0x0000000495957220 */ /* 0x000fe20000410000 */
[-C--:B--2---:R-:W-:Y:S01]  /*1970*/  FMUL.FTZ R26, R26, R5.reuse ;  /* 0x000000051a1a7220 */ /* 0x084fe20000410000 */
        /* <DEDUP_REMOVED lines=63> */
[----:B------:R-:W-:Y:S06]  /*1d70*/  @!P2 BRA `(.L_x_13) ;  /* 0x000000000004a947 */ /* 0x000fec0003800000 */
[----:B------:R-:W-:Y:S01]  /*1d80*/  BPT.TRAP 0x1 ;  /* 0x000000040000795c */ /* 0x000fe20000300000 */
.L_x_13:
[----:B------:R-:W-:Y:S01]  /*1d90*/  ULEA UR6, UR39, UR46, 0x3 ;  /* 0x0000002e27067291 */ /* 0x000fe2000f8e183f */
[----:B------:R-:W-:-:S04]  /*1da0*/  MOV R3, UR40 ;  /* 0x0000002800037c02 */ /* 0x000fc80008000f00 */
[----:B------:R-:W-:-:S04]  /*1db0*/  SHF.L.U32 R3, R3, 0x1f, RZ ;  /* 0x0000001f03037819 */ /* 0x000fc800000006ff */
[----:B------:R1:W2:Y:S01]  /*1dc0*/  SYNCS.PHASECHK.TRANS64.TRYWAIT P0, [UR6+0x28c50], R3 ;  /* 0x028c5003ff0075a7 */ /* 0x0002a20008000146 */
[----:B------:R-:W-:Y:S05]  /*1dd0*/  @!P2 BRA `(.L_x_14) ;  /* 0x000000000004a947 */ /* 0x000fea0003800000 */
[----:B------:R-:W-:Y:S01]  /*1de0*/  BPT.TRAP 0x1 ;  /* 0x000000040000795c */ /* 0x000fe20000300000 */
.L_x_14:
[----:B--2---:R-:W-:Y:S05]  /*1df0*/  @P0 BRA `(.L_x_15) ;  /* 0x0000000000080947 */ /* 0x004fea0003800000 */
[----:B------:R-:W2:Y:S02]  /*1e00*/  SYNCS.PHASECHK.TRANS64.TRYWAIT P0, [UR6+0x28c50], R3 ;  /* 0x028c5003ff0075a7 */ /* 0x000ea40008000146 */
[----:B--2---:R-:W-:Y:S05]  /*1e10*/  @!P0 BRA `(.L_x_16) ;  /* 0x00000090005c8947 */ /* 0x004fea0003800000 */
.L_x_15:
[----:B------:R-:W-:Y:S01]  /*1e20*/  UIADD3 UR6, UR46, 0x26800, URZ ;  /* 0x000268002e067890 */ /* 0x000fe2000fffe03f */
[----:B------:R-:W-:Y:S01]  /*1e30*/  WARPGROUP.ARRIVE ;  /* 0x00000000000079c5 */ /* 0x000fe20000000000 */
[----:B------:R-:W-:-:S05]  /*1e40*/  ULEA UR18, UR39, UR20, 0xc ;  /* 0x0000001427127291 */ /* 0x000fca000f8e603f */
[----:B--2---:R-:W2:Y:S01]  /*1e50*/  S2R R4, SR_TID.X ;  /* 0x0000000000047919 */ /* 0x004ea20000002100 */
[----:B------:R-:W-:Y:S01]  /*1e60*/  USHF.R.U32.HI UR6, URZ, 0x4, UR6 ;  /* 0x000000043f067899 */ /* 0x000fe20008011606 */
[----:B-1----:R-:W-:Y:S01]  /*1e70*/  MOV R3, UR39 ;  /* 0x0000002700037c02 */ /* 0x002fe20008000f00 */
[----:B------:R-:W-:Y:S01]  /*1e80*/  UMOV UR19, 0x40000040 ;  /* 0x4000004000137882 */ /* 0x000fe20000000000 */
[----:B------:R-:W-:Y:S01]  /*1e90*/  UMOV UR17, 0x40000040 ;  /* 0x4000004000117882 */ /* 0x000fe20000000000 */
[----:B------:R-:W-:Y:S01]  /*1ea0*/  ULOP3.LUT UR6, UR6, 0x3fff, URZ, 0xc0, !UPT ;  /* 0x00003fff06067892 */ /* 0x000fe2000f8ec03f */
[----:B------:R-:W-:Y:S01]  /*1eb0*/  UMOV UR7, 0x40000040 ;  /* 0x4000004000077882 */ /* 0x000fe20000000000 */
[----:B------:R-:W-:Y:S02]  /*1ec0*/  UIADD3 UR10, UR18, 0x100, URZ ;  /* 0x00000100120a7890 */ /* 0x000fe4000fffe03f */
[----:B------:R-:W-:Y:S02]  /*1ed0*/  ULOP3.LUT UR16, UR6, 0x10000, URZ, 0xfc, !UPT ;  /* 0x0001000006107892 */ /* 0x000fe4000f8efc3f */
[----:B------:R-:W-:Y:S01]  /*1ee0*/  UIADD3 UR6, UR18, 0x80, URZ ;  /* 0x0000008012067890 */ /* 0x000fe2000fffe03f */
[----:B------:R-:W-:Y:S01]  /*1ef0*/  UMOV UR11, 0x40000040 ;  /* 0x40000040000b7882 */ /* 0x000fe20000000000 */
[----:B------:R-:W-:Y:S01]  /*1f00*/  UIADD3 UR14, UR18, 0x180, URZ ;  /* 0x00000180120e7890 */ /* 0x000fe2000fffe03f */
[----:B------:R-:W-:-:S04]  /*1f10*/  UMOV UR15, 0x40000040 ;  /* 0x40000040000f7882 */ /* 0x000fc80000000000 */
[----:B------:R-:W-:Y:S01]  /*1f20*/  HGMMA.64x256x16.F32 R24, gdesc[UR16].tnspB, R24, gsb0 ;  /* 0x43e00000101879f0 */ /* 0x000fe20008000818 */
[----:B--2---:R-:W-:-:S04]  /*1f30*/  LOP3.LUT R4, R4, 0x7f, RZ, 0xc0, !PT ;  /* 0x0000007f04047812 */ /* 0x004fc800078ec0ff */
[----:B------:R-:W-:-:S13]  /*1f40*/  ISETP.NE.AND P0, PT, R4, RZ, PT ;  /* 0x000000ff0400720c */ /* 0x000fda0003f05270 */
[----:B------:R-:W-:-:S05]  /*1f50*/  @!P0 LEA R3, R3, UR46, 0x3 ;  /* 0x0000002e03038c11 */ /* 0x000fca000f8e18ff */
[----:B------:R-:W-:-:S05]  /*1f60*/  @!P0 VIADD R3, R3, 0x28c60 ;  /* 0x00028c6003038836 */ /* 0x000fca0000000000 */
        /* <DEDUP_REMOVED lines=15> */
[----:B------:R-:W-:Y:S05]  /*2060*/  @P1 BRA `(.L_x_17) ;  /* 0xfffffff400041947 */ /* 0x000fea000383ffff */
.L_x_12:
[----:B------:R-:W-:Y:S01]  /*2070*/  BAR.SYNC.DEFER_BLOCKING 0xe, 0x100 ;  /* 0x0384000000007b1d */ /* 0x000fe20000010000 */
[----:B-1----:R-:W-:Y:S01]  /*2080*/  MOV R3, UR39 ;  /* 0x0000002700037c02 */ /* 0x002fe20008000f00 */
[----:B------:R-:W-:Y:S01]  /*2090*/  UIADD3 UR39, UR39, 0x1, URZ ;  /* 0x0000000127277890 */ /* 0x000fe2000fffe03f */
[----:B------:R-:W-:Y:S02]  /*20a0*/  MOV R155, RZ ;  /* 0x000000ff009b7202 */ /* 0x000fe40000000f00 */
[----:B------:R-:W-:Y:S01]  /*20b0*/  LEA R0, R3, R2, 0x6 ;  /* 0x0000000203007211 */ /* 0x000fe200078e30ff */
[----:B------:R-:W-:Y:S01]  /*20c0*/  UISETP.NE.AND UP0, UPT, UR39, 0x2, UPT ;  /* 0x000000022700788c */ /* 0x000fe2000bf05270 */
[----:B------:R-:W-:Y:S02]  /*20d0*/  MOV R156, RZ ;  /* 0x000000ff009c7202 */ /* 0x000fe40000000f00 */
        /* <DEDUP_REMOVED lines=134> */
[----:B------:R-:W-:Y:S06]  /*2940*/  BAR.ARV 0xf, 0x100 ;  /* 0x03c4000000007b1d */ /* 0x000fec0000002000 */
[----:B------:R-:W-:Y:S05]  /*2950*/  BRA `(.L_x_18) ;  /* 0x00000040007c7947 */ /* 0x000fea0003800000 */
.L_x_9:
[----:B------:R-:W1:Y:S02]  /*2960*/  SHFL.IDX PT, R0, R184, RZ, 0x1f ;  /* 0x00001fffb8007589 */ /* 0x000e6400000e0000 */
[----:B-1----:R-:W-:-:S13]  /*2970*/  R2UR UR4, R0 ;  /* 0x00000000000472ca */ /* 0x002fda00000e0000 */
[----:B------:R-:W-:-:S04]  /*2980*/  ULEA.HI UR5, UR4, UR4, URZ, 0x1 ;  /* 0x0000000404057291 */ /* 0x000fc8000f8f083f */
[----:B------:R-:W-:-:S04]  /*2990*/  ULOP3.LUT UR5, UR5, 0x1fffe, URZ, 0xc0, !UPT ;  /* 0x0001fffe05057892 */ /* 0x000fc8000f8ec03f */
[----:B------:R-:W-:Y:S02]  /*29a0*/  UIADD3 UR5, UR4, -UR5, URZ ;  /* 0x8000000504057290 */ /* 0x000fe4000fffe03f */
[----:B------:R-:W-:Y:S02]  /*29b0*/  UIADD3 UR4, UR46, 0x26800, URZ ;  /* 0x000268002e047890 */ /* 0x000fe4000fffe03f */
[----:B------:R-:W-:Y:S02]  /*29c0*/  ULEA UR5, UR5, UR46, 0xf ;  /* 0x0000002e05057291 */ /* 0x000fe4000f8e783f */
[----:B------:R-:W-:Y:S02]  /*29d0*/  ULOP3.LUT UP0, URZ, UR4, 0x3ff, URZ, 0xc0, !UPT ;  /* 0x000003ff043f7892 */ /* 0x000fe4000f80c03f */
[----:B------:R-:W-:-:S04]  /*29e0*/  UIADD3 UR5, UR5, 0x400, URZ ;  /* 0x0000040005057890 */ /* 0x000fc8000fffe03f */
[----:B------:R-:W-:Y:S01]  /*29f0*/  PLOP3.LUT P0, PT, PT, PT, UP0, 0x80, 0x0 ;  /* 0x000000000000781c */ /* 0x000fe20003f0f008 */
[----:B------:R-:W-:-:S04]  /*2a00*/  USHF.R.U32.HI UR5, URZ, 0x4, UR5 ;  /* 0x000000043f057899 */ /* 0x000fc80008011605 */
[----:B------:R-:W-:-:S08]  /*2a10*/  ULOP3.LUT UR51, UR5, 0x3fff, URZ, 0xc0, !UPT ;  /* 0x00003fff05337892 */ /* 0x000fd0000f8ec03f */
[----:B------:R-:W-:Y:S05]  /*2a20*/  @!P0 BRA `(.L_x_19) ;  /* 0x0000000000408947 */ /* 0x000fea0003800000 */
[----:B------:R-:W-:Y:S01]  /*2a30*/  MOV R0, 0x0 ;  /* 0x0000000000007802 */ /* 0x000fe20000000f00 */
[----:B------:R-:W-:Y:S01]  /*2a40*/  ULDC.64 UR4, c[0x4][0x88] ;  /* 0x0100220000047ab9 */ /* 0x000fe20000000a00 */
[----:B------:R-:W-:Y:S01]  /*2a50*/  ULDC.64 UR6, c[0x4][0x28] ;  /* 0x01000a0000067ab9 */ /* 0x000fe20000000a00 */
[----:B------:R-:W-:Y:S01]  /*2a60*/  IMAD.U32 R4, RZ, RZ, UR4 ;  /* 0x00000004ff047e24 */ /* 0x000fe2000f8e00ff */
[----:B------:R1:W2:Y:S01]  /*2a70*/  LDC.64 R14, c[0x4][R0] ;  /* 0x01000000000e7b82 */ /* 0x0002a20000000a00 */
[----:B------:R-:W-:Y:S01]  /*2a80*/  MOV R5, UR5 ;  /* 0x0000000500057c02 */ /* 0x000fe20008000f00 */
[----:B------:R-:W-:Y:S01]  /*2a90*/  ULDC.64 UR4, c[0x4][0x90] ;  /* 0x0100240000047ab9 */ /* 0x000fe20000000a00 */
[----:B------:R-:W-:Y:S01]  /*2aa0*/  MOV R10, UR6 ;  /* 0x00000006000a7c02 */ /* 0x000fe20008000f00 */
[----:B------:R-:W-:Y:S01]  /*2ab0*/  IMAD.U32 R11, RZ, RZ, UR7 ;  /* 0x00000007ff0b7e24 */ /* 0x000fe2000f8e00ff */
[----:B------:R-:W-:Y:S02]  /*2ac0*/  MOV R6, UR4 ;  /* 0x0000000400067c02 */ /* 0x000fe40008000f00 */
[----:B------:R-:W-:-:S02]  /*2ad0*/  MOV R7, UR5 ;  /* 0x0000000500077c02 */ /* 0x000fc40008000f00 */
[----:B------:R-:W-:Y:S02]  /*2ae0*/  MOV R8, 0x70 ;  /* 0x0000007000087802 */ /* 0x000fe40000000f00 */
[----:B------:R-:W-:Y:S02]  /*2af0*/  MOV R12, 0x1 ;  /* 0x00000001000c7802 */ /* 0x000fe40000000f00 */
[----:B-1----:R-:W-:-:S07]  /*2b00*/  MOV R13, RZ ;  /* 0x000000ff000d7202 */ /* 0x002fce0000000f00 */
[----:B------:R-:W-:-:S07]  /*2b10*/  LEPC R20, `(.L_x_19) ;  /* 0x000000001014794e */ /* 0x000fce0000000000 */
[----:B--2---:R-:W-:Y:S05]  /*2b20*/  CALL.ABS.NOINC R14 ;  /* 0x000000000e007343 */ /* 0x004fea0003c00000 */
.L_x_19:
[----:B------:R-:W-:Y:S01]  /*2b30*/  ULEA.HI UR4, UR41, UR41, URZ, 0x1 ;  /* 0x0000002929047291 */ /* 0x000fe2000f8f083f */
[----:B------:R-:W-:-:S03]  /*2b40*/  IMAD.U32 R3, RZ, RZ, UR44 ;  /* 0x0000002cff037e24 */ /* 0x000fc6000f8e00ff */
[----:B------:R-:W-:Y:S02]  /*2b50*/  ULOP3.LUT UR4, UR4, 0xfffffffe, URZ, 0xc0, !UPT ;  /* 0xfffffffe04047892 */ /* 0x000fe4000f8ec03f */
[----:B------:R-:W-:Y:S02]  /*2b60*/  ISETP.NE.AND P0, PT, R3, 0x3, PT ;  /* 0x000000030300780c */ /* 0x000fe40003f05270 */
[----:B------:R-:W-:-:S06]  /*2b70*/  UIADD3 UR4, UR41, -UR4, URZ ;  /* 0x8000000429047290 */ /* 0x000fcc000fffe03f */
[----:B------:R-:W-:-:S04]  /*2b80*/  MOV R0, UR4 ;  /* 0x0000000400007c02 */ /* 0x000fc80008000f00 */
[----:B------:R-:W-:-:S04]  /*2b90*/  SHF.L.U32 R0, R0, 0x1f, RZ ;  /* 0x0000001f00007819 */ /* 0x000fc800000006ff */
[----:B------:R-:W1:Y:S02]  /*2ba0*/  SYNCS.PHASECHK.TRANS64.TRYWAIT P1, [UR46+0x28c00], R0 ;  /* 0x028c0000ff0075a7 */ /* 0x000e64000802016e */
[----:B-1----:R-:W-:Y:S05]  /*2bb0*/  @!P1 BRA `(.L_x_20) ;  /* 0x00000084000c9947 */ /* 0x002fea0003800000 */
.L_x_99:
[----:B------:R-:W-:Y:S05]  /*2bc0*/  @!P0 BRA `(.L_x_21) ;  /* 0x0000000000048947 */ /* 0x000fea0003800000 */
[----:B------:R-:W-:Y:S01]  /*2bd0*/  BPT.TRAP 0x1 ;  /* 0x000000040000795c */ /* 0x000fe20000300000 */
.L_x_21:
[----:B------:R-:W-:Y:S02]  /*2be0*/  MOV R7, UR39 ;  /* 0x0000002700077c02 */ /* 0x000fe40008000f00 */
[----:B------:R-:W-:Y:S02]  /*2bf0*/  MOV R8, UR40 ;  /* 0x0000002800087c02 */ /* 0x000fe40008000f00 */
[----:B------:R-:W-:Y:S02]  /*2c00*/  LEA R7, R7, UR46, 0x3 ;  /* 0x0000002e07077c11 */ /* 0x000fe4000f8e18ff */
[----:B------:R-:W-:-:S04]  /*2c10*/  SHF.L.U32 R8, R8, 0x1f, RZ ;  /* 0x0000001f08087819 */ /* 0x000fc800000006ff */
[----:B------:R2:W3:Y:S01]  /*2c20*/  SYNCS.PHASECHK.TRANS64.TRYWAIT P1, [R7+URZ+0x28c30], R8 ;  /* 0x028c3008070075a7 */ /* 0x0004e2000802017f */
[----:B------:R-:W-:Y:S05]  /*2c30*/  @!P0 BRA `(.L_x_22) ;  /* 0x0000000000048947 */ /* 0x000fea0003800000 */
[----:B------:R-:W-:Y:S01]  /*2c40*/  BPT.TRAP 0x1 ;  /* 0x000000040000795c */ /* 0x000fe20000300000 */
.L_x_22:
[----:B---3--:R-:W-:Y:S05]  /*2c50*/  @P1 BRA `(.L_x_23) ;  /* 0x0000000000081947 */ /* 0x008fea0003800000 */
[----:B------:R-:W3:Y:S02]  /*2c60*/  SYNCS.PHASECHK.TRANS64.TRYWAIT P1, [R7+URZ+0x28c30], R8 ;  /* 0x028c3008070075a7 */ /* 0x000ee4000802017f */
[----:B---3--:R-:W-:Y:S05]  /*2c70*/  @!P1 BRA `(.L_x_24) ;  /* 0x0000008000f49947 */ /* 0x008fea0003800000 */
.L_x_23:
[----:B-1----:R-:W1:Y:S01]  /*2c80*/  S2R R3, SR_TID.X ;  /* 0x0000000000037919 */ /* 0x002e620000002100 */
[----:B------:R-:W-:-:S04]  /*2c90*/  UIADD3 UR4, UR46, 0x22400, URZ ;  /* 0x000224002e047890 */ /* 0x000fc8000fffe03f */
[----:B------:R-:W-:-:S04]  /*2ca0*/  USHF.R.U32.HI UR4, URZ, 0x4, UR4 ;  /* 0x000000043f047899 */ /* 0x000fc80008011604 */
[----:B------:R-:W-:-:S06]  /*2cb0*/  ULOP3.LUT UR4, UR4, 0x3fff, URZ, 0xc0, !UPT ;  /* 0x00003fff04047892 */ /* 0x000fcc000f8ec03f */
[----:B------:R-:W-:Y:S01]  /*2cc0*/  MOV R0, UR4 ;  /* 0x0000000400007c02 */ /* 0x000fe20008000f00 */
[----:B------:R-:W-:Y:S05]  /*2cd0*/  WARPSYNC.ALL ;  /* 0x0000000000007948 */ /* 0x000fea0003800000 */
[----:B------:R-:W-:Y:S02]  /*2ce0*/  LOP3.LUT R0, R0, 0x10000, RZ, 0xfc, !PT ;  /* 0x0001000000007812 */ /* 0x000fe400078efcff */
[----:B-1----:R-:W-:-:S04]  /*2cf0*/  LOP3.LUT R3, R3, 0x7f, RZ, 0xc0, !PT ;  /* 0x0000007f03037812 */ /* 0x002fc800078ec0ff */
[----:B------:R-:W-:Y:S02]  /*2d00*/  ISETP.NE.AND P1, PT, R3, RZ, PT ;  /* 0x000000ff0300720c */ /* 0x000fe40003f25270 */
[----:B------:R-:W-:Y:S01]  /*2d10*/  R2UR UR12, R0 ;  /* 0x00000000000c72ca */ /* 0x000fe200000e0000 */
[----:B------:R-:W-:Y:S01]  /*2d20*/  UIADD3 UR4, UR46, 0x20400, URZ ;  /* 0x000204002e047890 */ /* 0x000fe2000fffe03f */
[----:B------:R-:W-:Y:S01]  /*2d30*/  WARPGROUP.ARRIVE ;  /* 0x00000000000079c5 */ /* 0x000fe20000000000 */
[----:B------:R-:W-:Y:S01]  /*2d40*/  UMOV UR7, 0x40000040 ;  /* 0x4000004000077882 */ /* 0x000fe20000000000 */
[----:B------:R-:W-:Y:S01]  /*2d50*/  UMOV UR5, 0x40000040 ;  /* 0x4000004000057882 */ /* 0x000fe20000000000 */
[----:B------:R-:W-:Y:S01]  /*2d60*/  USHF.R.U32.HI UR4, URZ, 0x4, UR4 ;  /* 0x000000043f047899 */ /* 0x000fe20008011604 */
[----:B------:R-:W-:Y:S01]  /*2d70*/  UMOV UR11, 0x40000040 ;  /* 0x40000040000b7882 */ /* 0x000fe20000000000 */
[----:B------:R-:W-:Y:S02]  /*2d80*/  UMOV UR9, 0x40000040 ;  /* 0x4000004000097882 */ /* 0x000fe40000000000 */
[----:B------:R-:W-:Y:S01]  /*2d90*/  ULOP3.LUT UR4, UR4, 0x3fff, URZ, 0xc0, !UPT ;  /* 0x00003fff04047892 */ /* 0x000fe2000f8ec03f */
[----:B------:R-:W-:Y:S01]  /*2da0*/  UMOV UR15, 0x40000040 ;  /* 0x40000040000f7882 */ /* 0x000fe20000000000 */
[----:B------:R-:W-:-:S02]  /*2db0*/  ULDC UR20, c[0x0][0x988] ;  /* 0x0002620000147ab9 */ /* 0x000fc40000000800 */
[----:B------:R-:W-:Y:S02]  /*2dc0*/  ULEA UR12, UR39, UR12, 0x9 ;  /* 0x0000000c270c7291 */ /* 0x000fe4000f8e483f */
[----:B------:R-:W-:Y:S02]  /*2dd0*/  ULOP3.LUT UR13, UR4, 0x10000, URZ, 0xfc, !UPT ;  /* 0x00010000040d7892 */ /* 0x000fe4000f8efc3f */
[----:B------:R-:W-:Y:S02]  /*2de0*/  UIADD3 UR10, UR12, 0x4, URZ ;  /* 0x000000040c0a7890 */ /* 0x000fe4000fffe03f */
[----:B------:R-:W-:Y:S01]  /*2df0*/  UIADD3 UR8, UR13, 0x4, URZ ;  /* 0x000000040d087890 */ /* 0x000fe2000fffe03f */
[----:B------:R-:W-:Y:S02]  /*2e00*/  UMOV UR6, UR12 ;  /* 0x0000000c00067c82 */ /* 0x000fe40008000000 */
[----:B------:R-:W-:Y:S01]  /*2e10*/  UMOV UR4, UR13 ;  /* 0x0000000d00047c82 */ /* 0x000fe20008000000 */
[----:B------:R-:W-:Y:S01]  /*2e20*/  UIADD3 UR14, UR12, 0x6, URZ ;  /* 0x000000060c0e7890 */ /* 0x000fe2000fffe03f */
[----:B------:R-:W-:Y:S01]  /*2e30*/  HGMMA.64x64x16.F32 R24, gdesc[UR4], RZ, !UPT, gsb0 ;  /* 0x00e00000041879f0 */ /* 0x000fe2000c0008ff */
[----:B------:R-:W-:-:S02]  /*2e40*/  UIADD3 UR6, UR12, 0x2, URZ ;  /* 0x000000020c067890 */ /* 0x000fc4000fffe03f */
[----:B------:R-:W-:Y:S01]  /*2e50*/  UIADD3 UR4, UR13, 0x2, URZ ;  /* 0x000000020d047890 */ /* 0x000fe2000fffe03f */
[----:B------:R-:W-:Y:S01]  /*2e60*/  UMOV UR7, 0x40000040 ;  /* 0x4000004000077882 */ /* 0x000fe20000000000 */
[----:B------:R-:W-:Y:S01]  /*2e70*/  UMOV UR5, 0x40000040 ;  /* 0x4000004000057882 */ /* 0x000fe20000000000 */
[----:B------:R-:W-:-:S03]  /*2e80*/  UIADD3 UR12, UR13, 0x6, URZ ;  /* 0x000000060d0c7890 */ /* 0x000fc6000fffe03f */
[----:B------:R-:W-:Y:S01]  /*2e90*/  UMOV UR13, 0x40000040 ;  /* 0x40000040000d7882 */ /* 0x000fe20000000000 */
[----:B------:R-:W-:Y:S02]  /*2ea0*/  WARPGROUP.DEPBAR.LE gsb0, 0x0 ;  /* 0x00008000000079c5 */ /* 0x000fe40000010000 */
[----:B------:R-:W-:-:S06]  /*2eb0*/  WARPGROUP.ARRIVE ;  /* 0x00000000000079c5 */ /* 0x000fcc0000000000 */
[----:B------:R-:W-:Y:S01]  /*2ec0*/  HGMMA.64x64x16.F32 R24, gdesc[UR4], R24, gsb0 ;  /* 0x00e00000041879f0 */ /* 0x000fe20008000818 */
[----:B------:R-:W-:Y:S01]  /*2ed0*/  ULDC UR7, c[0x0][0x9d8] ;  /* 0x0002760000077ab9 */ /* 0x000fe20000000800 */
[----:B------:R-:W-:-:S06]  /*2ee0*/  UIMAD UR6, UR37, -0x40, UR50 ;  /* 0xffffffc0250678a4 */ /* 0x000fcc000f8e0232 */
[----:B------:R-:W-:-:S04]  /*2ef0*/  MOV R3, UR6 ;  /* 0x0000000600037c02 */ /* 0x000fc80008000f00 */
[----:B------:R-:W-:-:S04]  /*2f00*/  IADD3 R3, -R16, 0x40, R3 ;  /* 0x0000004010037810 */ /* 0x000fc80007ffe103 */
[C---:B------:R-:W-:Y:S02]  /*2f10*/  ISETP.GT.AND P3, PT, R3.reuse, RZ, PT ;  /* 0x000000ff0300720c */ /* 0x040fe40003f64270 */
[C---:B------:R-:W-:Y:S02]  /*2f20*/  ISETP.GT.AND P6, PT, R3.reuse, 0x1, PT ;  /* 0x000000010300780c */ /* 0x040fe40003fc4270 */
[C---:B------:R-:W-:Y:S02]  /*2f30*/  ISETP.GT.AND P5, PT, R3.reuse, 0x8, PT ;  /* 0x000000080300780c */ /* 0x040fe40003fa4270 */
[C---:B------:R-:W-:Y:S02]  /*2f40*/  ISETP.GT.AND P4, PT, R3.reuse, 0x9, PT ;  /* 0x000000090300780c */ /* 0x040fe40003f84270 */
[----:B------:R-:W-:Y:S01]  /*2f50*/  ISETP.GT.AND P2, PT, R3, 0x10, PT ;  /* 0x000000100300780c */ /* 0x000fe20003f44270 */
[----:B------:R-:W-:Y:S02]  /*2f60*/  WARPGROUP.DEPBAR.LE gsb0, 0x0 ;  /* 0x00008000000079c5 */ /* 0x000fe40000010000 */
[----:B------:R-:W-:-:S06]  /*2f70*/  WARPGROUP.ARRIVE ;  /* 0x00000000000079c5 */ /* 0x000fcc0000000000 */
[----:B------:R-:W-:Y:S03]  /*2f80*/  HGMMA.64x64x16.F32 R24, gdesc[UR8], R24, gsb0 ;  /* 0x00e00000081879f0 */ /* 0x000fe60008000818 */
[----:B------:R-:W-:Y:S02]  /*2f90*/  WARPGROUP.DEPBAR.LE gsb0, 0x0 ;  /* 0x00008000000079c5 */ /* 0x000fe40000010000 */
[----:B------:R-:W-:-:S06]  /*2fa0*/  WARPGROUP.ARRIVE ;  /* 0x00000000000079c5 */ /* 0x000fcc0000000000 */
[----:B------:R-:W-:Y:S03]  /*2fb0*/  HGMMA.64x64x16.F32 R24, gdesc[UR12], R24, gsb0 ;  /* 0x00e000000c1879f0 */ /* 0x000fe60008000818 */
[----:B------:R-:W-:Y:S02]  /*2fc0*/  WARPGROUP.DEPBAR.LE gsb0, 0x0 ;  /* 0x00008000000079c5 */ /* 0x000fe40000010000 */
[----:B------:R-:W-:Y:S01]  /*2fd0*/  FMUL.FTZ R24, R24, UR7 ;  /* 0x0000000718187c20 */ /* 0x000fe20008410000 */
[----:B------:R-:W-:Y:S01]  /*2fe0*/  FMUL.FTZ R25, R25, UR7 ;  /* 0x0000000719197c20 */ /* 0x000fe20008410000 */
[----:B------:R-:W-:Y:S01]  /*2ff0*/  FMUL.FTZ R28, R28, UR7 ;  /* 0x000000071c1c7c20 */ /* 0x000fe20008410000 */
[----:B------:R-:W-:Y:S01]  /*3000*/  FMUL.FTZ R29, R29, UR7 ;  /* 0x000000071d1d7c20 */ /* 0x000fe20008410000 */
[----:B------:R-:W-:Y:S01]  /*3010*/  FMUL.FTZ R26, R26, UR7 ;  /* 0x000000071a1a7c20 */ /* 0x000fe20008410000 */
[----:B------:R-:W-:Y:S01]  /*3020*/  FMUL.FTZ R32, R32, UR7 ;  /* 0x0000000720207c20 */ /* 0x000fe20008410000 */
[----:B------:R-:W1:Y:S01]  /*3030*/  MUFU.TANH R24, R24 ;  /* 0x0000001800187308 */ /* 0x000e620000002400 */
[----:B------:R-:W-:Y:S01]  /*3040*/  FMUL.FTZ R27, R27, UR7 ;  /* 0x000000071b1b7c20 */ /* 0x000fe20008410000 */
[----:B------:R-:W-:Y:S01]  /*3050*/  FMUL.FTZ R33, R33, UR7 ;  /* 0x0000000721217c20 */ /* 0x000fe20008410000 */
[----:B------:R-:W-:Y:S01]  /*3060*/  FMUL.FTZ R30, R30, UR7 ;  /* 0x000000071e1e7c20 */ /* 0x000fe20008410000 */
[----:B------:R-:W-:Y:S01]  /*3070*/  FMUL.FTZ R36, R36, UR7 ;  /* 0x0000000724247c20 */ /* 0x000fe20008410000 */
[----:B------:R-:W-:Y:S01]  /*3080*/  FMUL.FTZ R31, R31, UR7 ;  /* 0x000000071f1f7c20 */ /* 0x000fe20008410000 */
[----:B------:R-:W-:Y:S01]  /*3090*/  FMUL.FTZ R37, R37, UR7 ;  /* 0x0000000725257c20 */ /* 0x000fe20008410000 */
[----:B------:R-:W-:Y:S01]  /*30a0*/  FMUL.FTZ R35, R35, UR7 ;  /* 0x0000000723237c20 */ /* 0x000fe20008410000 */
[----:B------:R-:W4:Y:S01]  /*30b0*/  MUFU.TANH R25, R25 ;  /* 0x0000001900197308 */ /* 0x000f220000002400 */
[----:B------:R-:W-:Y:S01]  /*30c0*/  FMUL.FTZ R40, R40, UR7 ;  /* 0x0000000728287c20 */ /* 0x000fe20008410000 */
[----:B------:R-:W-:Y:S01]  /*30d0*/  FMUL.FTZ R34, R34, UR7 ;  /* 0x0000000722227c20 */ /* 0x000fe20008410000 */
[----:B------:R-:W-:Y:S01]  /*30e0*/  FMUL.FTZ R41, R41, UR7 ;  /* 0x0000000729297c20 */ /* 0x000fe20008410000 */
[----:B------:R-:W-:Y:S01]  /*30f0*/  FMUL.FTZ R38, R38, UR7 ;  /* 0x0000000726267c20 */ /* 0x000fe20008410000 */
[----:B------:R-:W-:Y:S01]  /*3100*/  FMUL.FTZ R44, R44, UR7 ;  /* 0x000000072c2c7c20 */ /* 0x000fe20008410000 */
[----:B------:R-:W-:Y:S01]  /*3110*/  FMUL.FTZ R39, R39, UR7 ;  /* 0x0000000727277c20 */ /* 0x000fe20008410000 */
[----:B------:R-:W-:Y:S01]  /*3120*/  FMUL.FTZ R45, R45, UR7 ;  /* 0x000000072d2d7c20 */ /* 0x000fe20008410000 */
[----:B------:R-:W5:Y:S01]  /*3130*/  MUFU.TANH R28, R28 ;  /* 0x0000001c001c7308 */ /* 0x000f620000002400 */
[----:B-1----:R-:W-:Y:S01]  /*3140*/  FSEL R24, R24, -INF , P3 ;  /* 0xff80000018187808 */ /* 0x002fe20001800000 */
[----:B------:R-:W-:Y:S01]  /*3150*/  FMUL.FTZ R42, R42, UR7 ;  /* 0x000000072a2a7c20 */ /* 0x000fe20008410000 */
[----:B------:R-:W-:Y:S01]  /*3160*/  FMUL.FTZ R48, R48, UR7 ;  /* 0x0000000730307c20 */ /* 0x000fe20008410000 */
[----:B------:R-:W-:Y:S01]  /*3170*/  FMUL.FTZ R43, R43, UR7 ;  /* 0x000000072b2b7c20 */ /* 0x000fe20008410000 */
[----:B------:R-:W-:Y:S01]  /*3180*/  FMUL.FTZ R49, R49, UR7 ;  /* 0x0000000731317c20 */ /* 0x000fe20008410000 */
[----:B------:R-:W-:Y:S01]  /*3190*/  FMUL.FTZ R46, R46, UR7 ;  /* 0x000000072e2e7c20 */ /* 0x000fe20008410000 */
[----:B------:R-:W-:Y:S01]  /*31a0*/  FMUL.FTZ R52, R52, UR7 ;  /* 0x0000000734347c20 */ /* 0x000fe20008410000 */
[----:B------:R-:W1:Y:S01]  /*31b0*/  MUFU.TANH R29, R29 ;  /* 0x0000001d001d7308 */ /* 0x000e620000002400 */
[----:B----4-:R-:W-:Y:S01]  /*31c0*/  FSEL R25, R25, -INF , P6 ;  /* 0xff80000019197808 */ /* 0x010fe20003000000 */
[----:B------:R-:W-:Y:S01]  /*31d0*/  FMUL.FTZ R53, R53, UR7 ;  /* 0x0000000735357c20 */ /* 0x000fe20008410000 */
[----:B------:R-:W-:Y:S01]  /*31e0*/  FMUL.FTZ R47, R47, UR7 ;  /* 0x000000072f2f7c20 */ /* 0x000fe20008410000 */
[----:B------:R-:W-:Y:S01]  /*31f0*/  FMUL.FTZ R50, R50, UR7 ;  /* 0x0000000732327c20 */ /* 0x000fe20008410000 */
[----:B------:R-:W-:Y:S01]  /*3200*/  FMNMX.FTZ R5, R24, R25, !PT ;  /* 0x0000001918057209 */ /* 0x000fe20007810000 */
[----:B------:R-:W-:Y:S01]  /*3210*/  FMUL.FTZ R51, R51, UR7 ;  /* 0x0000000733337c20 */ /* 0x000fe20008410000 */
[----:B------:R-:W-:Y:S01]  /*3220*/  FMUL.FTZ R54, R54, UR7 ;  /* 0x0000000736367c20 */ /* 0x000fe20008410000 */
[----:B------:R-:W4:Y:S01]  /*3230*/  MUFU.TANH R26, R26 ;  /* 0x0000001a001a7308 */ /* 0x000f220000002400 */
[----:B-----5:R-:W-:Y:S01]  /*3240*/  FSEL R28, R28, -INF , P5 ;  /* 0xff8000001c1c7808 */ /* 0x020fe20002800000 */
[----:B------:R-:W-:-:S03]  /*3250*/  FMUL.FTZ R55, R55, UR7 ;  /* 0x0000000737377c20 */ /* 0x000fc60008410000 */
[----:B------:R-:W-:-:S03]  /*3260*/  FMNMX.FTZ R4, R28, R5, !PT ;  /* 0x000000051c047209 */ /* 0x000fc60007810000 */
[----:B------:R-:W5:Y:S01]  /*3270*/  MUFU.TANH R32, R32 ;  /* 0x0000002000207308 */ /* 0x000f620000002400 */
[----:B-1----:R-:W-:-:S04]  /*3280*/  FSEL R29, R29, -INF , P4 ;  /* 0xff8000001d1d7808 */ /* 0x002fc80002000000 */
[----:B------:R-:W-:-:S03]  /*3290*/  FMNMX.FTZ R5, R29, R4, !PT ;  /* 0x000000041d057209 */ /* 0x000fc60007810000 */
[----:B------:R-:W1:Y:S01]  /*32a0*/  MUFU.TANH R27, R27 ;  /* 0x0000001b001b7308 */ /* 0x000e620000002400 */
[----:B----4-:R-:W-:Y:S02]  /*32b0*/  FSEL R26, R26, -INF , P3 ;  /* 0xff8000001a1a7808 */ /* 0x010fe40001800000 */
[----:B------:R-:W-:-:S05]  /*32c0*/  ISETP.GT.AND P3, PT, R3, 0x11, PT ;  /* 0x000000110300780c */ /* 0x000fca0003f64270 */
[----:B------:R-:W4:Y:S01]  /*32d0*/  MUFU.TANH R33, R33 ;  /* 0x0000002100217308 */ /* 0x000f220000002400 */
[----:B-----5:R-:W-:-:S04]  /*32e0*/  FSEL R32, R32, -INF , P2 ;  /* 0xff80000020207808 */ /* 0x020fc80001000000 */
[----:B------:R-:W-:-:S03]  /*32f0*/  FMNMX.FTZ R4, R32, R5, !PT ;  /* 0x0000000520047209 */ /* 0x000fc60007810000 */
[----:B------:R-:W5:Y:S01]  /*3300*/  MUFU.TANH R30, R30 ;  /* 0x0000001e001e7308 */ /* 0x000f620000002400 */
[----:B-1----:R-:W-:Y:S02]  /*3310*/  FSEL R27, R27, -INF , P6 ;  /* 0xff8000001b1b7808 */ /* 0x002fe40003000000 */
[----:B------:R-:W-:-:S05]  /*3320*/  ISETP.GT.AND P6, PT, R3, 0x18, PT ;  /* 0x000000180300780c */ /* 0x000fca0003fc4270 */
[----:B------:R-:W1:Y:S01]  /*3330*/  MUFU.TANH R36, R36 ;  /* 0x0000002400247308 */ /* 0x000e620000002400 */
[----:B----4-:R-:W-:-:S04]  /*3340*/  FSEL R33, R33, -INF , P3 ;  /* 0xff80000021217808 */ /* 0x010fc80001800000 */
[----:B------:R-:W-:-:S03]  /*3350*/  FMNMX.FTZ R5, R33, R4, !PT ;  /* 0x0000000421057209 */ /* 0x000fc60007810000 */
[----:B------:R-:W4:Y:S01]  /*3360*/  MUFU.TANH R31, R31 ;  /* 0x0000001f001f7308 */ /* 0x000f220000002400 */
[----:B-----5:R-:W-:Y:S02]  /*3370*/  FSEL R30, R30, -INF , P5 ;  /* 0xff8000001e1e7808 */ /* 0x020fe40002800000 */
[----:B------:R-:W-:-:S05]  /*3380*/  ISETP.GT.AND P5, PT, R3, 0x19, PT ;  /* 0x000000190300780c */ /* 0x000fca0003fa4270 */
        /* <DEDUP_REMOVED lines=43> */
[----:B-----5:R-:W-:-:S07]  /*3640*/  FSEL R49, R49, -INF , P4 ;  /* 0xff80000031317808 */ /* 0x020fce0002000000 */
[----:B------:R-:W5:Y:S01]  /*3650*/  MUFU.TANH R53, R53 ;  /* 0x0000003500357308 */ /* 0x000f620000002400 */
[----:B-1----:R-:W-:Y:S02]  /*3660*/  FSEL R46, R46, -INF , P2 ;  /* 0xff8000002e2e7808 */ /* 0x002fe40001000000 */
[----:B------:R-:W-:Y:S02]  /*3670*/  ISETP.GT.AND P2, PT, R3, 0x39, PT ;  /* 0x000000390300780c */ /* 0x000fe40003f44270 */
[----:B------:R-:W-:-:S03]  /*3680*/  FMNMX.FTZ R3, R49, R4, !PT ;  /* 0x0000000431037209 */ /* 0x000fc60007810000 */
[----:B------:R-:W1:Y:S01]  /*3690*/  MUFU.TANH R47, R47 ;  /* 0x0000002f002f7308 */ /* 0x000e620000002400 */
[----:B----4-:R-:W-:-:S04]  /*36a0*/  FSEL R52, R52, -INF , P3 ;  /* 0xff80000034347808 */ /* 0x010fc80001800000 */
[----:B------:R-:W-:Y:S02]  /*36b0*/  FMNMX.FTZ R4, R52, R3, !PT ;  /* 0x0000000334047209 */ /* 0x000fe40007810000 */
[----:B------:R-:W-:Y:S01]  /*36c0*/  FMNMX.FTZ R3, R26, R27, !PT ;  /* 0x0000001b1a037209 */ /* 0x000fe20007810000 */
[----:B------:R-:W4:Y:S01]  /*36d0*/  MUFU.TANH R50, R50 ;  /* 0x0000003200327308 */ /* 0x000f220000002400 */
[----:B-----5:R-:W-:-:S04]  /*36e0*/  FSEL R53, R53, -INF , P2 ;  /* 0xff80000035357808 */ /* 0x020fc80001000000 */
[----:B------:R-:W-:-:S03]  /*36f0*/  FMNMX.FTZ R5, R53, R4, !PT ;  /* 0x0000000435057209 */ /* 0x000fc60007810000 */
[----:B------:R-:W5:Y:S01]  /*3700*/  MUFU.TANH R51, R51 ;  /* 0x0000003300337308 */ /* 0x000f620000002400 */
[----:B-1----:R-:W-:Y:S01]  /*3710*/  FSEL R47, R47, -INF , P6 ;  /* 0xff8000002f2f7808 */ /* 0x002fe20003000000 */
[----:B------:R-:W1:Y:S06]  /*3720*/  SHFL.BFLY PT, R4, R5, 0x2, 0x1f ;  /* 0x0c401f0005047f89 */ /* 0x000e6c00000e0000 */
[----:B------:R-:W2:Y:S01]  /*3730*/  MUFU.TANH R54, R54 ;  /* 0x0000003600367308 */ /* 0x000ea20000002400 */
[----:B----4-:R-:W-:-:S07]  /*3740*/  FSEL R50, R50, -INF , P5 ;  /* 0xff80000032327808 */ /* 0x010fce0002800000 */
[----:B------:R-:W4:Y:S01]  /*3750*/  MUFU.TANH R55, R55 ;  /* 0x0000003700377308 */ /* 0x000f220000002400 */
[----:B-----5:R-:W-:Y:S02]  /*3760*/  FSEL R51, R51, -INF , P4 ;  /* 0xff80000033337808 */ /* 0x020fe40002000000 */
[----:B--2---:R-:W-:Y:S02]  /*3770*/  FSEL R54, R54, -INF , P3 ;  /* 0xff80000036367808 */ /* 0x004fe40001800000 */
[----:B-1----:R-:W-:Y:S02]  /*3780*/  FMNMX.FTZ R6, R5, R4, !PT ;  /* 0x0000000405067209 */ /* 0x002fe40007810000 */
[----:B------:R-:W-:-:S03]  /*3790*/  FMNMX.FTZ R4, R30, R3, !PT ;  /* 0x000000031e047209 */ /* 0x000fc60007810000 */
[----:B------:R-:W1:Y:S01]  /*37a0*/  SHFL.BFLY PT, R9, R6, 0x1, 0x1f ;  /* 0x0c201f0006097f89 */ /* 0x000e6200000e0000 */
[----:B------:R-:W-:Y:S02]  /*37b0*/  FMNMX.FTZ R3, R31, R4, !PT ;  /* 0x000000041f037209 */ /* 0x000fe40007810000 */
[----:B----4-:R-:W-:Y:S02]  /*37c0*/  FSEL R55, R55, -INF , P2 ;  /* 0xff80000037377808 */ /* 0x010fe40001000000 */
[----:B------:R-:W-:-:S04]  /*37d0*/  FMNMX.FTZ R4, R34, R3, !PT ;  /* 0x0000000322047209 */ /* 0x000fc80007810000 */
[----:B------:R-:W-:-:S04]  /*37e0*/  FMNMX.FTZ R3, R35, R4, !PT ;  /* 0x0000000423037209 */ /* 0x000fc80007810000 */
[----:B------:R-:W-:-:S04]  /*37f0*/  FMNMX.FTZ R4, R38, R3, !PT ;  /* 0x0000000326047209 */ /* 0x000fc80007810000 */
[----:B------:R-:W-:-:S04]  /*3800*/  FMNMX.FTZ R5, R39, R4, !PT ;  /* 0x0000000427057209 */ /* 0x000fc80007810000 */
[----:B------:R-:W-:Y:S02]  /*3810*/  FMNMX.FTZ R4, R42, R5, !PT ;  /* 0x000000052a047209 */ /* 0x000fe40007810000 */
[----:B-1----:R-:W-:Y:S02]  /*3820*/  FMNMX.FTZ R3, R6, R9, !PT ;  /* 0x0000000906037209 */ /* 0x002fe40007810000 */
[----:B------:R-:W-:Y:S02]  /*3830*/  FMNMX.FTZ R5, R43, R4, !PT ;  /* 0x000000042b057209 */ /* 0x000fe40007810000 */
[C---:B------:R-:W-:Y:S01]  /*3840*/  FSETP.NEU.FTZ.AND P6, PT, R3.reuse, -INF , PT ;  /* 0xff8000000300780b */ /* 0x040fe20003fdd000 */
[----:B------:R-:W-:Y:S01]  /*3850*/  FMUL.FTZ R6, R3, UR20 ;  /* 0x0000001403067c20 */ /* 0x000fe20008410000 */
[----:B------:R-:W-:-:S04]  /*3860*/  FMNMX.FTZ R4, R46, R5, !PT ;  /* 0x000000052e047209 */ /* 0x000fc80007810000 */
[----:B------:R-:W-:Y:S02]  /*3870*/  FMNMX.FTZ R5, R47, R4, !PT ;  /* 0x000000042f057209 */ /* 0x000fe40007810000 */
[----:B------:R-:W-:Y:S02]  /*3880*/  FSEL R6, R6, RZ, P6 ;  /* 0x000000ff06067208 */ /* 0x000fe40003000000 */
[----:B------:R-:W-:-:S03]  /*3890*/  FMNMX.FTZ R4, R50, R5, !PT ;  /* 0x0000000532047209 */ /* 0x000fc60007810000 */
[--C-:B------:R-:W-:Y:S01]  /*38a0*/  FFMA.FTZ R24, R24, UR20, -R6.reuse ;  /* 0x0000001418187c23 */ /* 0x100fe20008010806 */
[----:B------:R-:W-:Y:S01]  /*38b0*/  FMNMX.FTZ R5, R51, R4, !PT ;  /* 0x0000000433057209 */ /* 0x000fe20007810000 */
[--C-:B------:R-:W-:Y:S01]  /*38c0*/  FFMA.FTZ R25, R25, UR20, -R6.reuse ;  /* 0x0000001419197c23 */ /* 0x100fe20008010806 */
[--C-:B------:R-:W-:Y:S01]  /*38d0*/  FFMA.FTZ R28, R28, UR20, -R6.reuse ;  /* 0x000000141c1c7c23 */ /* 0x100fe20008010806 */
[--C-:B------:R-:W-:Y:S01]  /*38e0*/  FFMA.FTZ R29, R29, UR20, -R6.reuse ;  /* 0x000000141d1d7c23 */ /* 0x100fe20008010806 */
[----:B------:R-:W-:Y:S01]  /*38f0*/  FMNMX.FTZ R4, R54, R5, !PT ;  /* 0x0000000536047209 */ /* 0x000fe20007810000 */
[----:B------:R-:W-:Y:S01]  /*3900*/  MUFU.EX2 R24, R24 ;  /* 0x0000001800187308 */ /* 0x000fe20000000800 */
[--C-:B------:R-:W-:Y:S01]  /*3910*/  FFMA.FTZ R32, R32, UR20, -R6.reuse ;  /* 0x0000001420207c23 */ /* 0x100fe20008010806 */
[--C-:B------:R-:W-:Y:S01]  /*3920*/  FFMA.FTZ R33, R33, UR20, -R6.reuse ;  /* 0x0000001421217c23 */ /* 0x100fe20008010806 */
[----:B------:R-:W-:Y:S01]  /*3930*/  FMNMX.FTZ R4, R55, R4, !PT ;  /* 0x0000000437047209 */ /* 0x000fe20007810000 */
[--C-:B------:R-:W-:Y:S01]  /*3940*/  FFMA.FTZ R36, R36, UR20, -R6.reuse ;  /* 0x0000001424247c23 */ /* 0x100fe20008010806 */
[--C-:B------:R-:W-:Y:S01]  /*3950*/  FFMA.FTZ R37, R37, UR20, -R6.reuse ;  /* 0x0000001425257c23 */ /* 0x100fe20008010806 */
[--C-:B------:R-:W-:Y:S01]  /*3960*/  FFMA.FTZ R40, R40, UR20, -R6.reuse ;  /* 0x0000001428287c23 */ /* 0x100fe20008010806 */
[--C-:B------:R-:W-:Y:S01]  /*3970*/  FFMA.FTZ R41, R41, UR20, -R6.reuse ;  /* 0x0000001429297c23 */ /* 0x100fe20008010806 */
[----:B------:R-:W1:Y:S01]  /*3980*/  SHFL.BFLY PT, R5, R4, 0x2, 0x1f ;  /* 0x0c401f0004057f89 */ /* 0x000e6200000e0000 */
[----:B------:R-:W2:Y:S01]  /*3990*/  MUFU.EX2 R25, R25 ;  /* 0x0000001900197308 */ /* 0x000ea20000000800 */
[--C-:B------:R-:W-:Y:S01]  /*39a0*/  FFMA.FTZ R44, R44, UR20, -R6.reuse ;  /* 0x000000142c2c7c23 */ /* 0x100fe20008010806 */
[--C-:B------:R-:W-:Y:S01]  /*39b0*/  FFMA.FTZ R45, R45, UR20, -R6.reuse ;  /* 0x000000142d2d7c23 */ /* 0x100fe20008010806 */
[--C-:B------:R-:W-:Y:S01]  /*39c0*/  FFMA.FTZ R48, R48, UR20, -R6.reuse ;  /* 0x0000001430307c23 */ /* 0x100fe20008010806 */
[--C-:B------:R-:W-:Y:S01]  /*39d0*/  FFMA.FTZ R49, R49, UR20, -R6.reuse ;  /* 0x0000001431317c23 */ /* 0x100fe20008010806 */
[--C-:B------:R-:W-:Y:S01]  /*39e0*/  FFMA.FTZ R52, R52, UR20, -R6.reuse ;  /* 0x0000001434347c23 */ /* 0x100fe20008010806 */
[----:B------:R-:W-:-:S02]  /*39f0*/  FFMA.FTZ R6, R53, UR20, -R6 ;  /* 0x0000001435067c23 */ /* 0x000fc40008010806 */
[----:B------:R-:W-:Y:S08]  /*3a00*/  MUFU.EX2 R28, R28 ;  /* 0x0000001c001c7308 */ /* 0x000ff00000000800 */
[----:B------:R-:W4:Y:S01]  /*3a10*/  MUFU.EX2 R29, R29 ;  /* 0x0000001d001d7308 */ /* 0x000f220000000800 */
[----:B--2---:R-:W-:Y:S02]  /*3a20*/  F2FP.F16.F32.PACK_AB R152, R25, R24 ;  /* 0x000000181998723e */ /* 0x004fe400000000ff */
[----:B-1----:R-:W-:-:S05]  /*3a30*/  FMNMX.FTZ R5, R4, R5, !PT ;  /* 0x0000000504057209 */ /* 0x002fca0007810000 */
[----:B------:R-:W-:Y:S01]  /*3a40*/  MUFU.EX2 R32, R32 ;  /* 0x0000002000207308 */ /* 0x000fe20000000800 */
[----:B------:R-:W1:Y:S07]  /*3a50*/  SHFL.BFLY PT, R4, R5, 0x1, 0x1f ;  /* 0x0c201f0005047f89 */ /* 0x000e6e00000e0000 */
[----:B------:R-:W2:Y:S01]  /*3a60*/  MUFU.EX2 R33, R33 ;  /* 0x0000002100217308 */ /* 0x000ea20000000800 */
[----:B----4-:R-:W-:-:S07]  /*3a70*/  F2FP.F16.F32.PACK_AB R154, R29, R28 ;  /* 0x0000001c1d9a723e */ /* 0x010fce00000000ff */
[----:B------:R4:W-:Y:S08]  /*3a80*/  MUFU.EX2 R9, R6 ;  /* 0x0000000600097308 */ /* 0x0009f00000000800 */
[----:B------:R-:W-:Y:S01]  /*3a90*/  MUFU.EX2 R36, R36 ;  /* 0x0000002400247308 */ /* 0x000fe20000000800 */
[----:B--2---:R-:W-:Y:S02]  /*3aa0*/  F2FP.F16.F32.PACK_AB R156, R33, R32 ;  /* 0x00000020219c723e */ /* 0x004fe400000000ff */
[----:B-1----:R-:W-:-:S04]  /*3ab0*/  FMNMX.FTZ R4, R5, R4, !PT ;  /* 0x0000000405047209 */ /* 0x002fc80007810000 */
[C---:B------:R-:W-:Y:S01]  /*3ac0*/  FSETP.NEU.FTZ.AND P2, PT, R4.reuse, -INF , PT ;  /* 0xff8000000400780b */ /* 0x040fe20003f5d000 */
[----:B------:R-:W-:Y:S01]  /*3ad0*/  FMUL.FTZ R5, R4, UR20 ;  /* 0x0000001404057c20 */ /* 0x000fe20008410000 */
[----:B------:R-:W1:Y:S04]  /*3ae0*/  MUFU.EX2 R37, R37 ;  /* 0x0000002500257308 */ /* 0x000e680000000800 */
[----:B------:R-:W-:Y:S01]  /*3af0*/  FSEL R10, R5, RZ, P2 ;  /* 0x000000ff050a7208 */ /* 0x000fe20001000000 */
[----:B------:R-:W-:-:S03]  /*3b00*/  FADD.FTZ R5, R24, R25 ;  /* 0x0000001918057221 */ /* 0x000fc60000010000 */
[----:B------:R-:W-:Y:S01]  /*3b10*/  MUFU.EX2 R40, R40 ;  /* 0x0000002800287308 */ /* 0x000fe20000000800 */
[--C-:B------:R-:W-:Y:S01]  /*3b20*/  FFMA.FTZ R26, R26, UR20, -R10.reuse ;  /* 0x000000141a1a7c23 */ /* 0x100fe2000801080a */
[--C-:B------:R-:W-:Y:S01]  /*3b30*/  FFMA.FTZ R27, R27, UR20, -R10.reuse ;  /* 0x000000141b1b7c23 */ /* 0x100fe2000801080a */
[--C-:B------:R-:W-:Y:S01]  /*3b40*/  FFMA.FTZ R30, R30, UR20, -R10.reuse ;  /* 0x000000141e1e7c23 */ /* 0x100fe2000801080a */
[--C-:B------:R-:W-:Y:S01]  /*3b50*/  FFMA.FTZ R31, R31, UR20, -R10.reuse ;  /* 0x000000141f1f7c23 */ /* 0x100fe2000801080a */
[--C-:B------:R-:W-:Y:S01]  /*3b60*/  FFMA.FTZ R34, R34, UR20, -R10.reuse ;  /* 0x0000001422227c23 */ /* 0x100fe2000801080a */
[--C-:B------:R-:W-:Y:S01]  /*3b70*/  FFMA.FTZ R35, R35, UR20, -R10.reuse ;  /* 0x0000001423237c23 */ /* 0x100fe2000801080a */
[----:B------:R-:W-:Y:S01]  /*3b80*/  FFMA.FTZ R38, R38, UR20, -R10 ;  /* 0x0000001426267c23 */ /* 0x000fe2000801080a */
[----:B------:R-:W-:Y:S01]  /*3b90*/  MUFU.EX2 R26, R26 ;  /* 0x0000001a001a7308 */ /* 0x000fe20000000800 */
[----:B----4-:R-:W-:Y:S01]  /*3ba0*/  FADD.FTZ R6, R28, R5 ;  /* 0x000000051c067221 */ /* 0x010fe20000010000 */
[----:B------:R-:W-:-:S02]  /*3bb0*/  @!P1 VIADD R5, R7, 0x28c40 ;  /* 0x00028c4007059836 */ /* 0x000fc40000000000 */
[--C-:B------:R-:W-:Y:S01]  /*3bc0*/  FFMA.FTZ R39, R39, UR20, -R10.reuse ;  /* 0x0000001427277c23 */ /* 0x100fe2000801080a */
[----:B------:R-:W-:Y:S01]  /*3bd0*/  FFMA.FTZ R42, R42, UR20, -R10 ;  /* 0x000000142a2a7c23 */ /* 0x000fe2000801080a */
[----:B------:R-:W-:Y:S01]  /*3be0*/  FADD.FTZ R13, R29, R6 ;  /* 0x000000061d0d7221 */ /* 0x000fe20000010000 */
[--C-:B------:R-:W-:Y:S01]  /*3bf0*/  FFMA.FTZ R43, R43, UR20, -R10.reuse ;  /* 0x000000142b2b7c23 */ /* 0x100fe2000801080a */
[----:B------:R-:W-:Y:S01]  /*3c00*/  @!P1 PRMT R5, RZ, 0x654, R5 ;  /* 0x00000654ff059816 */ /* 0x000fe20000000005 */
[----:B------:R-:W2:Y:S01]  /*3c10*/  MUFU.EX2 R27, R27 ;  /* 0x0000001b001b7308 */ /* 0x000ea20000000800 */
[----:B------:R-:W-:Y:S01]  /*3c20*/  FADD.FTZ R12, R32, R13 ;  /* 0x0000000d200c7221 */ /* 0x000fe20000010000 */
[--C-:B------:R-:W-:Y:S01]  /*3c30*/  FFMA.FTZ R46, R46, UR20, -R10.reuse ;  /* 0x000000142e2e7c23 */ /* 0x100fe2000801080a */
[----:B------:R4:W-:Y:S01]  /*3c40*/  @!P1 SYNCS.ARRIVE.TRANS64.RED.A1T0 RZ, [R5+URZ], RZ ;  /* 0x000000ff05ff99a7 */ /* 0x0009e2000810043f */
[--C-:B------:R-:W-:Y:S01]  /*3c50*/  FFMA.FTZ R47, R47, UR20, -R10.reuse ;  /* 0x000000142f2f7c23 */ /* 0x100fe2000801080a */
[--C-:B------:R-:W-:Y:S01]  /*3c60*/  FFMA.FTZ R50, R50, UR20, -R10.reuse ;  /* 0x0000001432327c23 */ /* 0x100fe2000801080a */
[--C-:B------:R-:W-:Y:S01]  /*3c70*/  FFMA.FTZ R51, R51, UR20, -R10.reuse ;  /* 0x0000001433337c23 */ /* 0x100fe2000801080a */
[--C-:B------:R-:W-:Y:S01]  /*3c80*/  FFMA.FTZ R54, R54, UR20, -R10.reuse ;  /* 0x0000001436367c23 */ /* 0x100fe2000801080a */
[----:B------:R-:W5:Y:S01]  /*3c90*/  MUFU.EX2 R30, R30 ;  /* 0x0000001e001e7308 */ /* 0x000f620000000800 */
[----:B------:R-:W-:Y:S01]  /*3ca0*/  FFMA.FTZ R10, R55, UR20, -R10 ;  /* 0x00000014370a7c23 */ /* 0x000fe2000801080a */
[----:B-1----:R-:W-:-:S06]  /*3cb0*/  F2FP.F16.F32.PACK_AB R158, R37, R36 ;  /* 0x00000024259e723e */ /* 0x002fcc00000000ff */
[----:B------:R-:W4:Y:S01]  /*3cc0*/  MUFU.EX2 R31, R31 ;  /* 0x0000001f001f7308 */ /* 0x000f220000000800 */
[----:B--2---:R-:W-:Y:S01]  /*3cd0*/  FADD.FTZ R11, R26, R27 ;  /* 0x0000001b1a0b7221 */ /* 0x004fe20000010000 */
[----:B------:R-:W-:-:S06]  /*3ce0*/  F2FP.F16.F32.PACK_AB R153, R27, R26 ;  /* 0x0000001a1b99723e */ /* 0x000fcc00000000ff */
[----:B------:R-:W1:Y:S01]  /*3cf0*/  MUFU.EX2 R34, R34 ;  /* 0x0000002200227308 */ /* 0x000e620000000800 */
[----:B-----5:R-:W-:Y:S01]  /*3d00*/  FADD.FTZ R6, R30, R11 ;  /* 0x0000000b1e067221 */ /* 0x020fe20000010000 */
[----:B------:R-:W-:-:S04]  /*3d10*/  FADD.FTZ R11, R33, R12 ;  /* 0x0000000c210b7221 */ /* 0x000fc80000010000 */
[----:B------:R-:W-:Y:S02]  /*3d20*/  FADD.FTZ R12, R36, R11 ;  /* 0x0000000b240c7221 */ /* 0x000fe40000010000 */
[----:B------:R-:W2:Y:S01]  /*3d30*/  MUFU.EX2 R35, R35 ;  /* 0x0000002300237308 */ /* 0x000ea20000000800 */
[----:B----4-:R-:W-:Y:S01]  /*3d40*/  FADD.FTZ R5, R31, R6 ;  /* 0x000000061f057221 */ /* 0x010fe20000010000 */
[----:B------:R-:W-:Y:S01]  /*3d50*/  FADD.FTZ R11, R37, R12 ;  /* 0x0000000c250b7221 */ /* 0x000fe20000010000 */
[----:B------:R-:W-:Y:S01]  /*3d60*/  F2FP.F16.F32.PACK_AB R155, R31, R30 ;  /* 0x0000001e1f9b723e */ /* 0x000fe200000000ff */
[----:B------:R-:W-:Y:S02]  /*3d70*/  BAR.SYNC.DEFER_BLOCKING 0xf, 0x100 ;  /* 0x03c4000000007b1d */ /* 0x000fe40000010000 */
[----:B------:R-:W-:Y:S01]  /*3d80*/  FADD.FTZ R12, R40, R11 ;  /* 0x0000000b280c7221 */ /* 0x000fe20000010000 */
[----:B-1----:R-:W-:-:S03]  /*3d90*/  FADD.FTZ R6, R34, R5 ;  /* 0x0000000522067221 */ /* 0x002fc60000010000 */
[----:B------:R-:W1:Y:S01]  /*3da0*/  MUFU.EX2 R38, R38 ;  /* 0x0000002600267308 */ /* 0x000e620000000800 */
[----:B--2---:R-:W-:-:S07]  /*3db0*/  FADD.FTZ R5, R35, R6 ;  /* 0x0000000623057221 */ /* 0x004fce0000010000 */
[----:B------:R-:W2:Y:S01]  /*3dc0*/  MUFU.EX2 R39, R39 ;  /* 0x0000002700277308 */ /* 0x000ea20000000800 */
[----:B------:R-:W-:-:S07]  /*3dd0*/  F2FP.F16.F32.PACK_AB R157, R35, R34 ;  /* 0x00000022239d723e */ /* 0x000fce00000000ff */
[----:B------:R-:W4:Y:S01]  /*3de0*/  MUFU.EX2 R42, R42 ;  /* 0x0000002a002a7308 */ /* 0x000f220000000800 */
[----:B-1----:R-:W-:Y:S01]  /*3df0*/  FADD.FTZ R6, R38, R5 ;  /* 0x0000000526067221 */ /* 0x002fe20000010000 */
[----:B------:R1:W-:Y:S06]  /*3e00*/  STSM.16.M88.4 [R19+0x26800], R152 ;  /* 0x0268009813007844 */ /* 0x0003ec0000000200 */
[----:B------:R-:W5:Y:S01]  /*3e10*/  MUFU.EX2 R41, R41 ;  /* 0x0000002900297308 */ /* 0x000f620000000800 */
[C---:B--2---:R-:W-:Y:S01]  /*3e20*/  FADD.FTZ R11, R39.reuse, R6 ;  /* 0x00000006270b7221 */ /* 0x044fe20000010000 */
[----:B------:R-:W-:-:S05]  /*3e30*/  F2FP.F16.F32.PACK_AB R159, R39, R38 ;  /* 0x00000026279f723e */ /* 0x000fca00000000ff */
[----:B------:R1:W-:Y:S01]  /*3e40*/  STSM.16.M88.4 [R18], R156 ;  /* 0x0000009c12007844 */ /* 0x0003e20000000200 */
[----:B------:R-:W2:Y:S01]  /*3e50*/  MUFU.EX2 R43, R43 ;  /* 0x0000002b002b7308 */ /* 0x000ea20000000800 */
[----:B----4-:R-:W-:-:S07]  /*3e60*/  FADD.FTZ R6, R42, R11 ;  /* 0x0000000b2a067221 */ /* 0x010fce0000010000 */
[----:B------:R-:W4:Y:S01]  /*3e70*/  MUFU.EX2 R44, R44 ;  /* 0x0000002c002c7308 */ /* 0x000f220000000800 */
[C---:B-----5:R-:W-:Y:S01]  /*3e80*/  FADD.FTZ R13, R41.reuse, R12 ;  /* 0x0000000c290d7221 */ /* 0x060fe20000010000 */
[----:B------:R-:W-:-:S06]  /*3e90*/  F2FP.F16.F32.PACK_AB R160, R41, R40 ;  /* 0x0000002829a0723e */ /* 0x000fcc00000000ff */
[----:B------:R-:W-:Y:S01]  /*3ea0*/  MUFU.EX2 R46, R46 ;  /* 0x0000002e002e7308 */ /* 0x000fe20000000800 */
[C---:B--2---:R-:W-:Y:S01]  /*3eb0*/  FADD.FTZ R11, R43.reuse, R6 ;  /* 0x000000062b0b7221 */ /* 0x044fe20000010000 */
[----:B------:R-:W-:-:S06]  /*3ec0*/  F2FP.F16.F32.PACK_AB R161, R43, R42 ;  /* 0x0000002a2ba1723e */ /* 0x000fcc00000000ff */
[----:B------:R-:W2:Y:S01]  /*3ed0*/  MUFU.EX2 R45, R45 ;  /* 0x0000002d002d7308 */ /* 0x000ea20000000800 */
[----:B----4-:R-:W-:-:S07]  /*3ee0*/  FADD.FTZ R6, R44, R13 ;  /* 0x0000000d2c067221 */ /* 0x010fce0000010000 */
[----:B------:R-:W4:Y:S08]  /*3ef0*/  MUFU.EX2 R47, R47 ;  /* 0x0000002f002f7308 */ /* 0x000f300000000800 */
[----:B------:R-:W-:Y:S01]  /*3f00*/  MUFU.EX2 R48, R48 ;  /* 0x0000003000307308 */ /* 0x000fe20000000800 */
[C---:B--2---:R-:W-:Y:S01]  /*3f10*/  F2FP.F16.F32.PACK_AB R162, R45.reuse, R44 ;  /* 0x0000002c2da2723e */ /* 0x044fe200000000ff */
[----:B------:R-:W-:-:S06]  /*3f20*/  FADD.FTZ R45, R45, R6 ;  /* 0x000000062d2d7221 */ /* 0x000fcc0000010000 */
[----:B------:R-:W2:Y:S01]  /*3f30*/  MUFU.EX2 R49, R49 ;  /* 0x0000003100317308 */ /* 0x000ea20000000800 */
[----:B----4-:R-:W-:-:S05]  /*3f40*/  F2FP.F16.F32.PACK_AB R163, R47, R46 ;  /* 0x0000002e2fa3723e */ /* 0x010fca00000000ff */
[----:B------:R1:W-:Y:S02]  /*3f50*/  STSM.16.M88.4 [R23], R160 ;  /* 0x000000a017007844 */ /* 0x0003e40000000200 */
[----:B------:R-:W-:Y:S08]  /*3f60*/  MUFU.EX2 R50, R50 ;  /* 0x0000003200327308 */ /* 0x000ff00000000800 */
[----:B------:R-:W4:Y:S01]  /*3f70*/  MUFU.EX2 R51, R51 ;  /* 0x0000003300337308 */ /* 0x000f220000000800 */
[----:B--2---:R-:W-:Y:S01]  /*3f80*/  F2FP.F16.F32.PACK_AB R164, R49, R48 ;  /* 0x0000003031a4723e */ /* 0x004fe200000000ff */
[----:B------:R-:W-:-:S04]  /*3f90*/  FADD.FTZ R48, R48, R45 ;  /* 0x0000002d30307221 */ /* 0x000fc80000010000 */
[----:B------:R-:W-:Y:S02]  /*3fa0*/  FADD.FTZ R49, R49, R48 ;  /* 0x0000003031317221 */ /* 0x000fe40000010000 */
[----:B------:R-:W2:Y:S08]  /*3fb0*/  MUFU.EX2 R52, R52 ;  /* 0x0000003400347308 */ /* 0x000eb00000000800 */
[----:B------:R-:W-:Y:S01]  /*3fc0*/  MUFU.EX2 R54, R54 ;  /* 0x0000003600367308 */ /* 0x000fe20000000800 */
[----:B----4-:R-:W-:-:S07]  /*3fd0*/  F2FP.F16.F32.PACK_AB R165, R51, R50 ;  /* 0x0000003233a5723e */ /* 0x010fce00000000ff */
[----:B------:R4:W5:Y:S01]  /*3fe0*/  MUFU.EX2 R5, R10 ;  /* 0x0000000a00057308 */ /* 0x0009620000000800 */
[----:B--2---:R-:W-:Y:S01]  /*3ff0*/  F2FP.F16.F32.PACK_AB R166, R9, R52 ;  /* 0x0000003409a6723e */ /* 0x004fe200000000ff */
[----:B------:R-:W-:-:S04]  /*4000*/  FADD.FTZ R6, R52, R49 ;  /* 0x0000003134067221 */ /* 0x000fc80000010000 */
[----:B------:R-:W-:Y:S01]  /*4010*/  FADD.FTZ R6, R9, R6 ;  /* 0x0000000609067221 */ /* 0x000fe20000010000 */
[----:B----4-:R-:W-:-:S04]  /*4020*/  FADD.FTZ R10, R46, R11 ;  /* 0x0000000b2e0a7221 */ /* 0x010fc80000010000 */
[----:B------:R-:W-:-:S04]  /*4030*/  FADD.FTZ R47, R47, R10 ;  /* 0x0000000a2f2f7221 */ /* 0x000fc80000010000 */
[----:B------:R-:W-:Y:S01]  /*4040*/  FADD.FTZ R50, R50, R47 ;  /* 0x0000002f32327221 */ /* 0x000fe20000010000 */
[----:B-----5:R-:W-:-:S03]  /*4050*/  F2FP.F16.F32.PACK_AB R167, R5, R54 ;  /* 0x0000003605a7723e */ /* 0x020fc600000000ff */
[----:B------:R-:W-:Y:S02]  /*4060*/  FADD.FTZ R51, R51, R50 ;  /* 0x0000003233337221 */ /* 0x000fe40000010000 */
[----:B------:R1:W-:Y:S02]  /*4070*/  STSM.16.M88.4 [R22], R164 ;  /* 0x000000a416007844 */ /* 0x0003e40000000200 */
[----:B------:R-:W-:-:S04]  /*4080*/  FADD.FTZ R54, R54, R51 ;  /* 0x0000003336367221 */ /* 0x000fc80000010000 */
[----:B------:R-:W-:Y:S01]  /*4090*/  FADD.FTZ R5, R5, R54 ;  /* 0x0000003605057221 */ /* 0x000fe20000010000 */
[----:B------:R-:W-:Y:S06]  /*40a0*/  @!P0 BRA `(.L_x_25) ;  /* 0x0000000000048947 */ /* 0x000fec0003800000 */
[----:B------:R-:W-:Y:S01]  /*40b0*/  BPT.TRAP 0x1 ;  /* 0x000000040000795c */ /* 0x000fe20000300000 */
.L_x_25:
[----:B------:R2:W4:Y:S01]  /*40c0*/  SYNCS.PHASECHK.TRANS64.TRYWAIT P2, [R7+URZ+0x28c50], R8 ;  /* 0x028c5008070075a7 */ /* 0x000522000804017f */
[----:B------:R-:W-:Y:S05]  /*40d0*/  @!P0 BRA `(.L_x_26) ;  /* 0x0000000000048947 */ /* 0x000fea0003800000 */
[----:B------:R-:W-:Y:S01]  /*40e0*/  BPT.TRAP 0x1 ;  /* 0x000000040000795c */ /* 0x000fe20000300000 */
.L_x_26:
[----:B------:R-:W-:Y:S01]  /*40f0*/  ULOP3.LUT UR51, UR51, 0x2000000, URZ, 0xfc, !UPT ;  /* 0x0200000033337892 */ /* 0x000fe2000f8efc3f */
[----:B----4-:R-:W-:Y:S11]  /*4100*/  @P2 BRA `(.L_x_27) ;  /* 0x0000000000082947 */ /* 0x010ff60003800000 */
[----:B------:R-:W4:Y:S02]  /*4110*/  SYNCS.PHASECHK.TRANS64.TRYWAIT P2, [R7+URZ+0x28c50], R8 ;  /* 0x028c5008070075a7 */ /* 0x000f24000804017f */
[----:B----4-:R-:W-:Y:S05]  /*4120*/  @!P2 BRA `(.L_x_28) ;  /* 0x0000006c00dca947 */ /* 0x010fea0003800000 */
.L_x_27:
[----:B------:R-:W-:Y:S01]  /*4130*/  ULEA UR10, UR39, UR51, 0xc ;  /* 0x00000033270a7291 */ /* 0x000fe2000f8e603f */
[----:B------:R-:W-:Y:S01]  /*4140*/  WARPGROUP.ARRIVE ;  /* 0x00000000000079c5 */ /* 0x000fe20000000000 */
[----:B------:R-:W-:Y:S01]  /*4150*/  UMOV UR7, 0x40000040 ;  /* 0x4000004000077882 */ /* 0x000fe20000000000 */
[----:B------:R-:W-:Y:S01]  /*4160*/  UISETP.GE.AND UP0, UPT, UR50, 0x41, UPT ;  /* 0x000000413200788c */ /* 0x000fe2000bf06270 */
[----:B--234-:R-:W-:-:S03]  /*4170*/  @!P1 IADD3 R7, R7, 0x28c60, RZ ;  /* 0x00028c6007079810 */ /* 0x01cfc60007ffe0ff */
[----:B------:R-:W-:Y:S01]  /*4180*/  UMOV UR6, UR10 ;  /* 0x0000000a00067c82 */ /* 0x000fe20008000000 */
[----:B------:R-:W-:Y:S01]  /*4190*/  @!P1 PRMT R7, RZ, 0x654, R7 ;  /* 0x00000654ff079816 */ /* 0x000fe20000000007 */
[----:B------:R-:W-:Y:S01]  /*41a0*/  HGMMA.64x256x16.F32 R24, R152, gdesc[UR4].tnspB, RZ, !UPT, gsb0 ;  /* 0x43e0000498187df0 */ /* 0x000fe2000c0008ff */
[----:B------:R-:W-:Y:S01]  /*41b0*/  UIADD3 UR6, UR10, 0x80, URZ ;  /* 0x000000800a067890 */ /* 0x000fe2000fffe03f */
[----:B------:R-:W-:Y:S01]  /*41c0*/  PLOP3.LUT P2, PT, PT, PT, UP0, 0x80, 0x0 ;  /* 0x000000000000781c */ /* 0x000fe20003f4f008 */
[----:B------:R-:W-:Y:S01]  /*41d0*/  UMOV UR7, 0x40000040 ;  /* 0x4000004000077882 */ /* 0x000fe20000000000 */
[----:B------:R-:W-:Y:S02]  /*41e0*/  WARPGROUP.DEPBAR.LE gsb0, 0x0 ;  /* 0x00008000000079c5 */ /* 0x000fe40000010000 */
[----:B------:R-:W-:-:S15]  /*41f0*/  WARPGROUP.ARRIVE ;  /* 0x00000000000079c5 */ /* 0x000fde0000000000 */
[----:B------:R-:W-:-:S07]  /*4200*/  NOP ;  /* 0x0000000000007918 */ /* 0x000fce0000000000 */
[----:B------:R-:W-:Y:S01]  /*4210*/  HGMMA.64x256x16.F32 R24, R156, gdesc[UR4].tnspB, R24, gsb0 ;  /* 0x43e000049c187df0 */ /* 0x000fe20008000818 */
[----:B------:R-:W-:Y:S01]  /*4220*/  UIADD3 UR6, UR10, 0x100, URZ ;  /* 0x000001000a067890 */ /* 0x000fe2000fffe03f */
[----:B------:R-:W-:Y:S01]  /*4230*/  UMOV UR7, 0x40000040 ;  /* 0x4000004000077882 */ /* 0x000fe20000000000 */
[----:B------:R-:W-:Y:S02]  /*4240*/  WARPGROUP.DEPBAR.LE gsb0, 0x0 ;  /* 0x00008000000079c5 */ /* 0x000fe40000010000 */
[----:B------:R-:W-:-:S15]  /*4250*/  WARPGROUP.ARRIVE ;  /* 0x00000000000079c5 */ /* 0x000fde0000000000 */
[----:B------:R-:W-:-:S08]  /*4260*/  NOP ;  /* 0x0000000000007918 */ /* 0x000fd00000000000 */
[----:B------:R-:W-:Y:S01]  /*4270*/  HGMMA.64x256x16.F32 R24, R160, gdesc[UR4].tnspB, R24, gsb0 ;  /* 0x43e00004a0187df0 */ /* 0x000fe20008000818 */
[----:B------:R-:W-:Y:S01]  /*4280*/  UIADD3 UR6, UR10, 0x180, URZ ;  /* 0x000001800a067890 */ /* 0x000fe2000fffe03f */
[----:B------:R-:W-:Y:S01]  /*4290*/  UMOV UR7, 0x40000040 ;  /* 0x4000004000077882 */ /* 0x000fe20000000000 */
[----:B------:R-:W-:Y:S02]  /*42a0*/  WARPGROUP.DEPBAR.LE gsb0, 0x0 ;  /* 0x00008000000079c5 */ /* 0x000fe40000010000 */
[----:B------:R-:W-:-:S15]  /*42b0*/  WARPGROUP.ARRIVE ;  /* 0x00000000000079c5 */ /* 0x000fde0000000000 */
[----:B------:R-:W-:-:S08]  /*42c0*/  NOP ;  /* 0x0000000000007918 */ /* 0x000fd00000000000 */
[----:B------:R-:W-:Y:S03]  /*42d0*/  HGMMA.64x256x16.F32 R24, R164, gdesc[UR4].tnspB, R24, gsb0 ;  /* 0x43e00004a4187df0 */ /* 0x000fe60008000818 */
[----:B------:R-:W-:Y:S02]  /*42e0*/  WARPGROUP.DEPBAR.LE gsb0, 0x0 ;  /* 0x00008000000079c5 */ /* 0x000fe40000010000 */
[----:B------:R-:W-:Y:S01]  /*42f0*/  @!PT LDS RZ, [RZ] ;  /* 0x00000000fffff984 */ /* 0x000fe20000000800 */
[----:B------:R-:W-:Y:S01]  /*4300*/  @!PT LDS RZ, [RZ] ;  /* 0x00000000fffff984 */ /* 0x000fe20000000800 */
[----:B------:R-:W-:Y:S01]  /*4310*/  @!PT LDS RZ, [RZ] ;  /* 0x00000000fffff984 */ /* 0x000fe20000000800 */
[----:B------:R-:W-:Y:S01]  /*4320*/  @!PT LDS RZ, [RZ] ;  /* 0x00000000fffff984 */ /* 0x000fe20000000800 */
[----:B------:R2:W-:Y:S06]  /*4330*/  MEMBAR.ALL.CTA ;  /* 0x0000000000007992 */ /* 0x0005ec0000008000 */
[----:B--2---:R-:W2:Y:S02]  /*4340*/  FENCE.VIEW.ASYNC.S ;  /* 0x00000000000073c6 */ /* 0x004ea40000000000 */
[----:B--2---:R-:W-:Y:S01]  /*4350*/  NOP ;  /* 0x0000000000007918 */ /* 0x004fe20000000000 */
[----:B------:R-:W-:Y:S06]  /*4360*/  BAR.ARV 0xe, 0x100 ;  /* 0x0384000000007b1d */ /* 0x000fec0000002000 */
[----:B------:R2:W-:Y:S01]  /*4370*/  @!P1 SYNCS.ARRIVE.TRANS64.RED.A1T0 RZ, [R7+URZ], RZ ;  /* 0x000000ff07ff99a7 */ /* 0x0005e2000810043f */
[----:B------:R-:W-:Y:S05]  /*4380*/  @!P2 BRA `(.L_x_29) ;  /* 0x0000001c0048a947 */ /* 0x000fea0003800000 */
[----:B------:R-:W-:Y:S01]  /*4390*/  MOV R9, R4 ;  /* 0x0000000400097202 */ /* 0x000fe20000000f00 */
[----:B------:R-:W-:Y:S01]  /*43a0*/  UIADD3 UR37, UR37, -0x2, URZ ;  /* 0xfffffffe25257890 */ /* 0x000fe2000fffe03f */
[----:B------:R-:W-:Y:S01]  /*43b0*/  MOV R14, R3 ;  /* 0x00000003000e7202 */ /* 0x000fe20000000f00 */
[----:B------:R-:W-:Y:S01]  /*43c0*/  UMOV UR21, UR39 ;  /* 0x0000002700157c82 */ /* 0x000fe20008000000 */
[----:B------:R-:W-:Y:S01]  /*43d0*/  ULDC UR22, c[0x0][0x9d8] ;  /* 0x0002760000167ab9 */ /* 0x000fe20000000800 */
[----:B------:R-:W-:-:S08]  /*43e0*/  ULDC UR20, c[0x0][0x988] ;  /* 0x0002620000147ab9 */ /* 0x000fd00000000800 */
.L_x_38:
[----:B------:R-:W-:Y:S01]  /*43f0*/  UIADD3 UR39, UR21, 0x1, URZ ;  /* 0x0000000115277890 */ /* 0x000fe2000fffe03f */
[----:B------:R-:W-:Y:S01]  /*4400*/  MOV R3, UR37 ;  /* 0x0000002500037c02 */ /* 0x000fe20008000f00 */
[----:B------:R-:W-:Y:S02]  /*4410*/  UIADD3 UR37, UR37, -0x1, URZ ;  /* 0xffffffff25257890 */ /* 0x000fe4000fffe03f */
[----:B------:R-:W-:Y:S01]  /*4420*/  UISETP.NE.AND UP0, UPT, UR39, 0x2, UPT ;  /* 0x000000022700788c */ /* 0x000fe2000bf05270 */
[----:B------:R-:W-:-:S03]  /*4430*/  ISETP.GT.AND P2, PT, R3, RZ, PT ;  /* 0x000000ff0300720c */ /* 0x000fc60003f44270 */
[----:B------:R-:W-:Y:S02]  /*4440*/  USEL UR6, URZ, 0x1, UP0 ;  /* 0x000000013f067887 */ /* 0x000fe40008000000 */
[----:B------:R-:W-:Y:S02]  /*4450*/  USEL UR39, UR39, URZ, UP0 ;  /* 0x0000003f27277287 */ /* 0x000fe40008000000 */
[----:B------:R-:W-:Y:S01]  /*4460*/  ULOP3.LUT UR40, UR40, UR6, URZ, 0x3c, !UPT ;  /* 0x0000000628287292 */ /* 0x000fe2000f8e3c3f */
[----:B---3--:R-:W-:Y:S11]  /*4470*/  @!P0 BRA `(.L_x_30) ;  /* 0x0000000000048947 */ /* 0x008ff60003800000 */
[----:B------:R-:W-:Y:S01]  /*4480*/  BPT.TRAP 0x1 ;  /* 0x000000040000795c */ /* 0x000fe20000300000 */
.L_x_30:
[----:B------:R-:W-:Y:S01]  /*4490*/  ULEA UR23, UR39, UR46, 0x3 ;  /* 0x0000002e27177291 */ /* 0x000fe2000f8e183f */
[----:B--2---:R-:W-:-:S05]  /*44a0*/  IMAD.U32 R7, RZ, RZ, UR40 ;  /* 0x00000028ff077e24 */ /* 0x004fca000f8e00ff */
[----:B------:R-:W-:-:S04]  /*44b0*/  SHF.L.U32 R7, R7, 0x1f, RZ ;  /* 0x0000001f07077819 */ /* 0x000fc800000006ff */
[----:B------:R2:W3:Y:S01]  /*44c0*/  SYNCS.PHASECHK.TRANS64.TRYWAIT P3, [UR23+0x28c30], R7 ;  /* 0x028c3007ff0075a7 */ /* 0x0004e20008060157 */
[----:B------:R-:W-:Y:S05]  /*44d0*/  @!P0 BRA `(.L_x_31) ;  /* 0x0000000000048947 */ /* 0x000fea0003800000 */
[----:B------:R-:W-:Y:S01]  /*44e0*/  BPT.TRAP 0x1 ;  /* 0x000000040000795c */ /* 0x000fe20000300000 */
.L_x_31:
[----:B---3--:R-:W-:Y:S05]  /*44f0*/  @P3 BRA `(.L_x_32) ;  /* 0x0000000000083947 */ /* 0x008fea0003800000 */
[----:B------:R-:W3:Y:S02]  /*4500*/  SYNCS.PHASECHK.TRANS64.TRYWAIT P3, [UR23+0x28c30], R7 ;  /* 0x028c3007ff0075a7 */ /* 0x000ee40008060157 */
[----:B---3--:R-:W-:Y:S05]  /*4510*/  @!P3 BRA `(.L_x_33) ;  /* 0x0000006800f4b947 */ /* 0x008fea0003800000 */
.L_x_32:
[----:B------:R-:W-:Y:S01]  /*4520*/  R2UR UR18, R0 ;  /* 0x00000000001272ca */ /* 0x000fe200000e0000 */
[----:B------:R-:W-:Y:S01]  /*4530*/  UIADD3 UR6, UR46, 0x20400, URZ ;  /* 0x000204002e067890 */ /* 0x000fe2000fffe03f */
[----:B-1----:R-:W-:Y:S01]  /*4540*/  WARPGROUP.ARRIVE ;  /* 0x00000000000079c5 */ /* 0x002fe20000000000 */
[----:B------:R-:W-:Y:S01]  /*4550*/  UMOV UR19, 0x40000040 ;  /* 0x4000004000137882 */ /* 0x000fe20000000000 */
[----:B------:R-:W-:Y:S01]  /*4560*/  UMOV UR17, 0x40000040 ;  /* 0x4000004000117882 */ /* 0x000fe20000000000 */
[----:B------:R-:W-:Y:S01]  /*4570*/  USHF.R.U32.HI UR6, URZ, 0x4, UR6 ;  /* 0x000000043f067899 */ /* 0x000fe20008011606 */
[----:B------:R-:W-:Y:S01]  /*4580*/  UMOV UR7, 0x40000040 ;  /* 0x4000004000077882 */ /* 0x000fe20000000000 */
[----:B------:R-:W-:Y:S02]  /*4590*/  UMOV UR11, 0x40000040 ;  /* 0x40000040000b7882 */ /* 0x000fe40000000000 */
[----:B------:R-:W-:Y:S01]  /*45a0*/  ULOP3.LUT UR6, UR6, 0x3fff, URZ, 0xc0, !UPT ;  /* 0x00003fff06067892 */ /* 0x000fe2000f8ec03f */
[----:B------:R-:W-:-:S03]  /*45b0*/  UMOV UR15, 0x40000040 ;  /* 0x40000040000f7882 */ /* 0x000fc60000000000 */
[----:B------:R-:W-:Y:S02]  /*45c0*/  ULEA UR18, UR39, UR18, 0x9 ;  /* 0x0000001227127291 */ /* 0x000fe4000f8e483f */
[----:B------:R-:W-:Y:S02]  /*45d0*/  ULOP3.LUT UR16, UR6, 0x10000, URZ, 0xfc, !UPT ;  /* 0x0001000006107892 */ /* 0x000fe4000f8efc3f */
[----:B------:R-:W-:Y:S02]  /*45e0*/  UIADD3 UR6, UR18, 0x2, URZ ;  /* 0x0000000212067890 */ /* 0x000fe4000fffe03f */
[----:B------:R-:W-:Y:S02]  /*45f0*/  UIADD3 UR10, UR18, 0x4, URZ ;  /* 0x00000004120a7890 */ /* 0x000fe4000fffe03f */
[----:B------:R-:W-:-:S03]  /*4600*/  UIADD3 UR14, UR18, 0x6, URZ ;  /* 0x00000006120e7890 */ /* 0x000fc6000fffe03f */
[----:B------:R-:W-:Y:S03]  /*4610*/  HGMMA.64x64x16.F32 R152, gdesc[UR16], RZ, !UPT, gsb0 ;  /* 0x00e00000109879f0 */ /* 0x000fe6000c0008ff */
[----:B------:R-:W-:Y:S02]  /*4620*/  WARPGROUP.DEPBAR.LE gsb0, 0x0 ;  /* 0x00008000000079c5 */ /* 0x000fe40000010000 */
[----:B------:R-:W-:-:S06]  /*4630*/  WARPGROUP.ARRIVE ;  /* 0x00000000000079c5 */ /* 0x000fcc0000000000 */
[----:B------:R-:W-:Y:S03]  /*4640*/  HGMMA.64x64x16.F32 R152, gdesc[UR4], R152, gsb0 ;  /* 0x00e00000049879f0 */ /* 0x000fe60008000898 */
        /* <DEDUP_REMOVED lines=8> */
[----:B---3--:R-:W-:Y:S01]  /*46d0*/  FMUL.FTZ R4, R153, UR22 ;  /* 0x0000001699047c20 */ /* 0x008fe20008410000 */
        /* <DEDUP_REMOVED lines=12> */
[----:B------:R-:W3:Y:S01]  /*47a0*/  MUFU.TANH R4, R4 ;  /* 0x0000000400047308 */ /* 0x000ee20000002400 */
        /* <DEDUP_REMOVED lines=8> */
[----:B-1----:R-:W-:Y:S01]  /*4830*/  FMNMX.FTZ R3, R13, R14, !PT ;  /* 0x0000000e0d037209 */ /* 0x002fe20007810000 */
[----:B------:R-:W-:Y:S01]  /*4840*/  FMUL.FTZ R165, R166, UR22 ;  /* 0x00000016a6a57c20 */ /* 0x000fe20008410000 */
[----:B------:R-:W-:Y:S01]  /*4850*/  FMUL.FTZ R169, R174, UR22 ;  /* 0x00000016aea97c20 */ /* 0x000fe20008410000 */
[----:B------:R-:W-:Y:S01]  /*4860*/  FMUL.FTZ R166, R167, UR22 ;  /* 0x00000016a7a67c20 */ /* 0x000fe20008410000 */
[----:B------:R-:W-:Y:S01]  /*4870*/  FMUL.FTZ R167, R170, UR22 ;  /* 0x00000016aaa77c20 */ /* 0x000fe20008410000 */
[----:B------:R-:W-:Y:S01]  /*4880*/  FMUL.FTZ R170, R178, UR22 ;  /* 0x00000016b2aa7c20 */ /* 0x000fe20008410000 */
[----:B------:R-:W-:Y:S01]  /*4890*/  FMUL.FTZ R173, R182, UR22 ;  /* 0x00000016b6ad7c20 */ /* 0x000fe20008410000 */
[----:B------:R-:W1:Y:S01]  /*48a0*/  MUFU.TANH R20, R20 ;  /* 0x0000001400147308 */ /* 0x000e620000002400 */
[----:B---3--:R-:W-:-:S07]  /*48b0*/  FMNMX.FTZ R160, R4, R3, !PT ;  /* 0x0000000304a07209 */ /* 0x008fce0007810000 */
[----:B------:R-:W3:Y:S01]  /*48c0*/  MUFU.TANH R21, R21 ;  /* 0x0000001500157308 */ /* 0x000ee20000002400 */
[----:B----4-:R-:W-:-:S07]  /*48d0*/  FMNMX.FTZ R3, R15, R160, !PT ;  /* 0x000000a00f037209 */ /* 0x010fce0007810000 */
[----:B------:R-:W4:Y:S01]  /*48e0*/  MUFU.TANH R152, R152 ;  /* 0x0000009800987308 */ /* 0x000f220000002400 */
[----:B-1----:R-:W-:-:S07]  /*48f0*/  FMNMX.FTZ R160, R20, R3, !PT ;  /* 0x0000000314a07209 */ /* 0x002fce0007810000 */
[----:B------:R-:W1:Y:S01]  /*4900*/  MUFU.TANH R153, R153 ;  /* 0x0000009900997308 */ /* 0x000e620000002400 */
[----:B---3--:R-:W-:Y:S01]  /*4910*/  FMNMX.FTZ R3, R21, R160, !PT ;  /* 0x000000a015037209 */ /* 0x008fe20007810000 */
[----:B------:R-:W-:-:S06]  /*4920*/  FMUL.FTZ R160, R177, UR22 ;  /* 0x00000016b1a07c20 */ /* 0x000fcc0008410000 */
[----:B------:R-:W3:Y:S01]  /*4930*/  MUFU.TANH R154, R154 ;  /* 0x0000009a009a7308 */ /* 0x000ee20000002400 */
[----:B----4-:R-:W-:-:S07]  /*4940*/  FMNMX.FTZ R164, R152, R3, !PT ;  /* 0x0000000398a47209 */ /* 0x010fce0007810000 */
[----:B------:R-:W4:Y:S01]  /*4950*/  MUFU.TANH R155, R155 ;  /* 0x0000009b009b7308 */ /* 0x000f220000002400 */
[----:B-1----:R-:W-:-:S07]  /*4960*/  FMNMX.FTZ R3, R153, R164, !PT ;  /* 0x000000a499037209 */ /* 0x002fce0007810000 */
[----:B------:R-:W1:Y:S01]  /*4970*/  MUFU.TANH R156, R156 ;  /* 0x0000009c009c7308 */ /* 0x000e620000002400 */
[----:B---3--:R-:W-:-:S07]  /*4980*/  FMNMX.FTZ R164, R154, R3, !PT ;  /* 0x000000039aa47209 */ /* 0x008fce0007810000 */
[----:B------:R-:W3:Y:S01]  /*4990*/  MUFU.TANH R157, R157 ;  /* 0x0000009d009d7308 */ /* 0x000ee20000002400 */
[----:B----4-:R-:W-:Y:S01]  /*49a0*/  FMNMX.FTZ R3, R155, R164, !PT ;  /* 0x000000a49b037209 */ /* 0x010fe20007810000 */
[----:B------:R-:W-:-:S06]  /*49b0*/  FMUL.FTZ R164, R181, UR22 ;  /* 0x00000016b5a47c20 */ /* 0x000fcc0008410000 */
[----:B------:R-:W4:Y:S01]  /*49c0*/  MUFU.TANH R158, R158 ;  /* 0x0000009e009e7308 */ /* 0x000f220000002400 */
[----:B-1----:R-:W-:-:S07]  /*49d0*/  FMNMX.FTZ R168, R156, R3, !PT ;  /* 0x000000039ca87209 */ /* 0x002fce0007810000 */
[----:B------:R-:W1:Y:S01]  /*49e0*/  MUFU.TANH R159, R159 ;  /* 0x0000009f009f7308 */ /* 0x000e620000002400 */
[----:B---3--:R-:W-:-:S07]  /*49f0*/  FMNMX.FTZ R3, R157, R168, !PT ;  /* 0x000000a89d037209 */ /* 0x008fce0007810000 */
        /* <DEDUP_REMOVED lines=8> */
[----:B------:R-:W-:Y:S01]  /*4a80*/  FMUL.FTZ R168, R171, UR22 ;  /* 0x00000016aba87c20 */ /* 0x000fe20008410000 */
[----:B------:R-:W-:-:S05]  /*4a90*/  FMUL.FTZ R171, R175, UR22 ;  /* 0x00000016afab7c20 */ /* 0x000fca0008410000 */
[----:B------:R-:W4:Y:S01]  /*4aa0*/  MUFU.TANH R10, R10 ;  /* 0x0000000a000a7308 */ /* 0x000f220000002400 */
[----:B-1----:R-:W-:-:S05]  /*4ab0*/  FMNMX.FTZ R3, R164, R3, !PT ;  /* 0x00000003a4037209 */ /* 0x002fca0007810000 */
[----:B------:R-:W1:Y:S02]  /*4ac0*/  SHFL.BFLY PT, R172, R3, 0x2, 0x1f ;  /* 0x0c401f0003ac7f89 */ /* 0x000e6400000e0000 */
[----:B------:R-:W5:Y:S08]  /*4ad0*/  MUFU.TANH R11, R11 ;  /* 0x0000000b000b7308 */ /* 0x000f700000002400 */
[----:B------:R-:W2:Y:S08]  /*4ae0*/  MUFU.TANH R12, R12 ;  /* 0x0000000c000c7308 */ /* 0x000eb00000002400 */
[----:B------:R-:W2:Y:S01]  /*4af0*/  MUFU.TANH R162, R162 ;  /* 0x000000a200a27308 */ /* 0x000ea20000002400 */
[----:B-1----:R-:W-:Y:S01]  /*4b00*/  FMNMX.FTZ R177, R3, R172, !PT ;  /* 0x000000ac03b17209 */ /* 0x002fe20007810000 */
[----:B------:R-:W-:Y:S01]  /*4b10*/  FMUL.FTZ R172, R179, UR22 ;  /* 0x00000016b3ac7c20 */ /* 0x000fe20008410000 */
[----:B---3--:R-:W-:-:S05]  /*4b20*/  FMNMX.FTZ R3, R8, R9, !PT ;  /* 0x0000000908037209 */ /* 0x008fca0007810000 */
[----:B------:R-:W1:Y:S01]  /*4b30*/  MUFU.TANH R163, R163 ;  /* 0x000000a300a37308 */ /* 0x000e620000002400 */
[----:B------:R-:W3:Y:S01]  /*4b40*/  SHFL.BFLY PT, R180, R177, 0x1, 0x1f ;  /* 0x0c201f00b1b47f89 */ /* 0x000ee200000e0000 */
[----:B----4-:R-:W-:-:S04]  /*4b50*/  FMNMX.FTZ R174, R10, R3, !PT ;  /* 0x000000030aae7209 */ /* 0x010fc80007810000 */
[----:B-----5:R-:W-:Y:S02]  /*4b60*/  FMNMX.FTZ R3, R11, R174, !PT ;  /* 0x000000ae0b037209 */ /* 0x020fe40007810000 */
[----:B------:R-:W4:Y:S01]  /*4b70*/  MUFU.TANH R165, R165 ;  /* 0x000000a500a57308 */ /* 0x000f220000002400 */
[----:B------:R-:W-:Y:S01]  /*4b80*/  FMUL.FTZ R174, R183, UR22 ;  /* 0x00000016b7ae7c20 */ /* 0x000fe20008410000 */
[----:B--2---:R-:W-:-:S04]  /*4b90*/  FMNMX.FTZ R3, R12, R3, !PT ;  /* 0x000000030c037209 */ /* 0x004fc80007810000 */
[----:B------:R-:W-:Y:S02]  /*4ba0*/  FMNMX.FTZ R176, R162, R3, !PT ;  /* 0x00000003a2b07209 */ /* 0x000fe40007810000 */
[----:B------:R-:W2:Y:S02]  /*4bb0*/  MUFU.TANH R166, R166 ;  /* 0x000000a600a67308 */ /* 0x000ea40000002400 */
[----:B-1----:R-:W-:-:S06]  /*4bc0*/  FMNMX.FTZ R176, R163, R176, !PT ;  /* 0x000000b0a3b07209 */ /* 0x002fcc0007810000 */
[----:B------:R-:W1:Y:S01]  /*4bd0*/  MUFU.TANH R167, R167 ;  /* 0x000000a700a77308 */ /* 0x000e620000002400 */
[----:B----4-:R-:W-:Y:S02]  /*4be0*/  FMNMX.FTZ R175, R165, R176, !PT ;  /* 0x000000b0a5af7209 */ /* 0x010fe40007810000 */
[----:B---3--:R-:W-:-:S05]  /*4bf0*/  FMNMX.FTZ R3, R177, R180, !PT ;  /* 0x000000b4b1037209 */ /* 0x008fca0007810000 */
[----:B------:R-:W3:Y:S01]  /*4c00*/  MUFU.TANH R168, R168 ;  /* 0x000000a800a87308 */ /* 0x000ee20000002400 */
[C---:B------:R-:W-:Y:S01]  /*4c10*/  FADD.FTZ R14, -R3.reuse, R14 ;  /* 0x0000000e030e7221 */ /* 0x040fe20000010100 */
[----:B------:R-:W-:-:S03]  /*4c20*/  FMUL.FTZ R179, R3, UR20 ;  /* 0x0000001403b37c20 */ /* 0x000fc60008410000 */
[----:B------:R-:W-:Y:S01]  /*4c30*/  FMUL.FTZ R178, R14, UR20 ;  /* 0x000000140eb27c20 */ /* 0x000fe20008410000 */
[----:B--2---:R-:W-:Y:S01]  /*4c40*/  FMNMX.FTZ R14, R166, R175, !PT ;  /* 0x000000afa60e7209 */ /* 0x004fe20007810000 */
[--C-:B------:R-:W-:Y:S01]  /*4c50*/  FFMA.FTZ R15, R15, UR20, -R179.reuse ;  /* 0x000000140f0f7c23 */ /* 0x100fe200080108b3 */
[----:B------:R-:W2:Y:S01]  /*4c60*/  MUFU.TANH R169, R169 ;  /* 0x000000a900a97308 */ /* 0x000ea20000002400 */
[--C-:B------:R-:W-:Y:S01]  /*4c70*/  FFMA.FTZ R20, R20, UR20, -R179.reuse ;  /* 0x0000001414147c23 */ /* 0x100fe200080108b3 */
[----:B-1----:R-:W-:Y:S01]  /*4c80*/  FMNMX.FTZ R177, R167, R14, !PT ;  /* 0x0000000ea7b17209 */ /* 0x002fe20007810000 */
[--C-:B------:R-:W-:Y:S01]  /*4c90*/  FFMA.FTZ R14, R13, UR20, -R179.reuse ;  /* 0x000000140d0e7c23 */ /* 0x100fe200080108b3 */
[--C-:B------:R-:W-:Y:S01]  /*4ca0*/  FFMA.FTZ R13, R4, UR20, -R179.reuse ;  /* 0x00000014040d7c23 */ /* 0x100fe200080108b3 */
[--C-:B------:R-:W-:Y:S01]  /*4cb0*/  FFMA.FTZ R21, R21, UR20, -R179.reuse ;  /* 0x0000001415157c23 */ /* 0x100fe200080108b3 */
[--C-:B------:R-:W-:Y:S01]  /*4cc0*/  FFMA.FTZ R153, R153, UR20, -R179.reuse ;  /* 0x0000001499997c23 */ /* 0x100fe200080108b3 */
[--C-:B------:R-:W-:Y:S01]  /*4cd0*/  FFMA.FTZ R155, R155, UR20, -R179.reuse ;  /* 0x000000149b9b7c23 */ /* 0x100fe200080108b3 */
[----:B------:R-:W1:Y:S01]  /*4ce0*/  MUFU.TANH R171, R171 ;  /* 0x000000ab00ab7308 */ /* 0x000e620000002400 */
[----:B---3--:R-:W-:Y:S01]  /*4cf0*/  FMNMX.FTZ R176, R168, R177, !PT ;  /* 0x000000b1a8b07209 */ /* 0x008fe20007810000 */
[--C-:B------:R-:W-:Y:S01]  /*4d00*/  FFMA.FTZ R180, R156, UR20, -R179.reuse ;  /* 0x000000149cb47c23 */ /* 0x100fe200080108b3 */
[--C-:B------:R-:W-:Y:S01]  /*4d10*/  FFMA.FTZ R157, R157, UR20, -R179.reuse ;  /* 0x000000149d9d7c23 */ /* 0x100fe200080108b3 */
[--C-:B------:R-:W-:Y:S01]  /*4d20*/  FFMA.FTZ R182, R158, UR20, -R179.reuse ;  /* 0x000000149eb67c23 */ /* 0x100fe200080108b3 */
[--C-:B------:R-:W-:Y:S01]  /*4d30*/  FFMA.FTZ R159, R159, UR20, -R179.reuse ;  /* 0x000000149f9f7c23 */ /* 0x100fe200080108b3 */
[--C-:B------:R-:W-:Y:S01]  /*4d40*/  FFMA.FTZ R190, R160, UR20, -R179.reuse ;  /* 0x00000014a0be7c23 */ /* 0x100fe200080108b3 */
[--C-:B------:R-:W-:Y:S01]  /*4d50*/  FFMA.FTZ R161, R161, UR20, -R179.reuse ;  /* 0x00000014a1a17c23 */ /* 0x100fe200080108b3 */
[----:B------:R-:W3:Y:S01]  /*4d60*/  MUFU.TANH R170, R170 ;  /* 0x000000aa00aa7308 */ /* 0x000ee20000002400 */
[----:B--2---:R-:W-:Y:S01]  /*4d70*/  FMNMX.FTZ R176, R169, R176, !PT ;  /* 0x000000b0a9b07209 */ /* 0x004fe20007810000 */
[----:B------:R-:W-:-:S06]  /*4d80*/  FFMA.FTZ R192, R164, UR20, -R179 ;  /* 0x00000014a4c07c23 */ /* 0x000fcc00080108b3 */
[----:B------:R-:W2:Y:S01]  /*4d90*/  MUFU.TANH R172, R172 ;  /* 0x000000ac00ac7308 */ /* 0x000ea20000002400 */
[----:B-1----:R-:W-:Y:S01]  /*4da0*/  FMNMX.FTZ R177, R171, R176, !PT ;  /* 0x000000b0abb17209 */ /* 0x002fe20007810000 */
[----:B------:R-:W-:-:S06]  /*4db0*/  FFMA.FTZ R176, R152, UR20, -R179 ;  /* 0x0000001498b07c23 */ /* 0x000fcc00080108b3 */
[----:B------:R-:W1:Y:S01]  /*4dc0*/  MUFU.TANH R173, R173 ;  /* 0x000000ad00ad7308 */ /* 0x000e620000002400 */
[----:B---3--:R-:W-:-:S07]  /*4dd0*/  FMNMX.FTZ R177, R170, R177, !PT ;  /* 0x000000b1aab17209 */ /* 0x008fce0007810000 */
[----:B------:R-:W3:Y:S01]  /*4de0*/  MUFU.TANH R174, R174 ;  /* 0x000000ae00ae7308 */ /* 0x000ee20000002400 */
[----:B--2---:R-:W-:-:S07]  /*4df0*/  FMNMX.FTZ R4, R172, R177, !PT ;  /* 0x000000b1ac047209 */ /* 0x004fce0007810000 */
[----:B------:R2:W4:Y:S01]  /*4e00*/  MUFU.EX2 R175, R178 ;  /* 0x000000b200af7308 */ /* 0x0005220000000800 */
[----:B-1----:R-:W-:-:S07]  /*4e10*/  FMNMX.FTZ R177, R173, R4, !PT ;  /* 0x00000004adb17209 */ /* 0x002fce0007810000 */
[----:B------:R-:W1:Y:S01]  /*4e20*/  MUFU.EX2 R14, R14 ;  /* 0x0000000e000e7308 */ /* 0x000e620000000800 */
[----:B---3--:R-:W-:Y:S01]  /*4e30*/  FMNMX.FTZ R177, R174, R177, !PT ;  /* 0x000000b1aeb17209 */ /* 0x008fe20007810000 */
[----:B--2---:R-:W-:Y:S01]  /*4e40*/  FFMA.FTZ R178, R154, UR20, -R179 ;  /* 0x000000149ab27c23 */ /* 0x004fe200080108b3 */
[----:B------:R-:W-:-:S03]  /*4e50*/  IADD3 R179, -R17, RZ, RZ ;  /* 0x000000ff11b37210 */ /* 0x000fc60007ffe1ff */
[----:B------:R-:W2:Y:S01]  /*4e60*/  SHFL.BFLY PT, R4, R177, 0x2, 0x1f ;  /* 0x0c401f00b1047f89 */ /* 0x000ea200000e0000 */
[----:B------:R-:W-:Y:S01]  /*4e70*/  ISETP.NE.AND P3, PT, R16, R179, PT ;  /* 0x000000b31000720c */ /* 0x000fe20003f65270 */
[----:B------:R-:W3:Y:S01]  /*4e80*/  MUFU.EX2 R13, R13 ;  /* 0x0000000d000d7308 */ /* 0x000ee20000000800 */
[----:B------:R-:W-:Y:S01]  /*4e90*/  MOV R179, UR21 ;  /* 0x0000001500b37c02 */ /* 0x000fe20008000f00 */
[-C--:B----4-:R-:W-:Y:S01]  /*4ea0*/  FMUL.FTZ R24, R24, R175.reuse ;  /* 0x000000af18187220 */ /* 0x090fe20000410000 */
[-C--:B------:R-:W-:Y:S01]  /*4eb0*/  FMUL.FTZ R25, R25, R175.reuse ;  /* 0x000000af19197220 */ /* 0x080fe20000410000 */
[-C--:B------:R-:W-:Y:S01]  /*4ec0*/  FMUL.FTZ R28, R28, R175.reuse ;  /* 0x000000af1c1c7220 */ /* 0x080fe20000410000 */
[-C--:B------:R-:W-:Y:S01]  /*4ed0*/  FMUL.FTZ R29, R29, R175.reuse ;  /* 0x000000af1d1d7220 */ /* 0x080fe20000410000 */
[-C--:B------:R-:W-:Y:S01]  /*4ee0*/  FMUL.FTZ R32, R32, R175.reuse ;  /* 0x000000af20207220 */ /* 0x080fe20000410000 */
[-C--:B------:R-:W-:Y:S01]  /*4ef0*/  FMUL.FTZ R33, R33, R175.reuse ;  /* 0x000000af21217220 */ /* 0x080fe20000410000 */
[----:B------:R-:W-:Y:S01]  /*4f00*/  MUFU.EX2 R15, R15 ;  /* 0x0000000f000f7308 */ /* 0x000fe20000000800 */
[----:B-1----:R-:W-:Y:S01]  /*4f10*/  FFMA.FTZ R6, R175, R6, R14 ;  /* 0x00000006af067223 */ /* 0x002fe2000001000e */
[-C--:B------:R-:W-:Y:S01]  /*4f20*/  FMUL.FTZ R36, R36, R175.reuse ;  /* 0x000000af24247220 */ /* 0x080fe20000410000 */
[----:B------:R-:W-:Y:S01]  /*4f30*/  FMUL.FTZ R37, R37, R175 ;  /* 0x000000af25257220 */ /* 0x000fe20000410000 */
[----:B------:R-:W-:-:S02]  /*4f40*/  @!P3 IMAD R154, R179, 0x40, R2 ;  /* 0x00000040b39ab824 */ /* 0x000fc400078e0202 */
[-C--:B------:R-:W-:Y:S01]  /*4f50*/  FMUL.FTZ R40, R40, R175.reuse ;  /* 0x000000af28287220 */ /* 0x080fe20000410000 */
[-C--:B------:R-:W-:Y:S01]  /*4f60*/  FMUL.FTZ R41, R41, R175.reuse ;  /* 0x000000af29297220 */ /* 0x080fe20000410000 */
[-C--:B------:R-:W-:Y:S01]  /*4f70*/  FMUL.FTZ R44, R44, R175.reuse ;  /* 0x000000af2c2c7220 */ /* 0x080fe20000410000 */
[----:B------:R-:W-:Y:S01]  /*4f80*/  MUFU.EX2 R20, R20 ;  /* 0x0000001400147308 */ /* 0x000fe20000000800 */
[----:B---3--:R-:W-:Y:S01]  /*4f90*/  FADD.FTZ R6, R13, R6 ;  /* 0x000000060d067221 */ /* 0x008fe20000010000 */
[----:B------:R-:W-:Y:S01]  /*4fa0*/  @!P3 LEA R154, R154, UR46, 0x2 ;  /* 0x0000002e9a9abc11 */ /* 0x000fe2000f8e10ff */
[-C--:B------:R-:W-:Y:S01]  /*4fb0*/  FMUL.FTZ R45, R45, R175.reuse ;  /* 0x000000af2d2d7220 */ /* 0x080fe20000410000 */
[-C--:B------:R-:W-:Y:S01]  /*4fc0*/  FMUL.FTZ R48, R48, R175.reuse ;  /* 0x000000af30307220 */ /* 0x080fe20000410000 */
[-C--:B------:R-:W-:Y:S01]  /*4fd0*/  FMUL.FTZ R49, R49, R175.reuse ;  /* 0x000000af31317220 */ /* 0x080fe20000410000 */
[----:B--2---:R-:W-:Y:S01]  /*4fe0*/  FMNMX.FTZ R152, R177, R4, !PT ;  /* 0x00000004b1987209 */ /* 0x004fe20007810000 */
[-C--:B------:R-:W-:Y:S01]  /*4ff0*/  FMUL.FTZ R52, R52, R175.reuse ;  /* 0x000000af34347220 */ /* 0x080fe20000410000 */
[----:B------:R-:W-:Y:S01]  /*5000*/  MUFU.EX2 R21, R21 ;  /* 0x0000001500157308 */ /* 0x000fe20000000800 */
[-C--:B------:R-:W-:Y:S01]  /*5010*/  FMUL.FTZ R53, R53, R175.reuse ;  /* 0x000000af35357220 */ /* 0x080fe20000410000 */
[-C--:B------:R-:W-:Y:S01]  /*5020*/  FMUL.FTZ R56, R56, R175.reuse ;  /* 0x000000af38387220 */ /* 0x080fe20000410000 */
[----:B------:R-:W1:Y:S01]  /*5030*/  SHFL.BFLY PT, R177, R152, 0x1, 0x1f ;  /* 0x0c201f0098b17f89 */ /* 0x000e6200000e0000 */
[-C--:B------:R-:W-:Y:S01]  /*5040*/  FMUL.FTZ R57, R57, R175.reuse ;  /* 0x000000af39397220 */ /* 0x080fe20000410000 */
[-C--:B------:R-:W-:Y:S01]  /*5050*/  FMUL.FTZ R60, R60, R175.reuse ;  /* 0x000000af3c3c7220 */ /* 0x080fe20000410000 */
[-C--:B------:R-:W-:Y:S01]  /*5060*/  FMUL.FTZ R61, R61, R175.reuse ;  /* 0x000000af3d3d7220 */ /* 0x080fe20000410000 */
[-C--:B------:R-:W-:Y:S01]  /*5070*/  FMUL.FTZ R64, R64, R175.reuse ;  /* 0x000000af40407220 */ /* 0x080fe20000410000 */
[----:B------:R-:W2:Y:S01]  /*5080*/  MUFU.EX2 R176, R176 ;  /* 0x000000b000b07308 */ /* 0x000ea20000000800 */
[-C--:B------:R-:W-:Y:S01]  /*5090*/  FMUL.FTZ R65, R65, R175.reuse ;  /* 0x000000af41417220 */ /* 0x080fe20000410000 */
[-C--:B------:R-:W-:Y:S01]  /*50a0*/  FMUL.FTZ R68, R68, R175.reuse ;  /* 0x000000af44447220 */ /* 0x080fe20000410000 */
[-C--:B------:R-:W-:Y:S01]  /*50b0*/  FMUL.FTZ R69, R69, R175.reuse ;  /* 0x000000af45457220 */ /* 0x080fe20000410000 */
[-C--:B------:R-:W-:Y:S01]  /*50c0*/  FMUL.FTZ R72, R72, R175.reuse ;  /* 0x000000af48487220 */ /* 0x080fe20000410000 */
[-C--:B------:R-:W-:Y:S01]  /*50d0*/  FMUL.FTZ R73, R73, R175.reuse ;  /* 0x000000af49497220 */ /* 0x080fe20000410000 */
[-C--:B------:R-:W-:Y:S01]  /*50e0*/  FMUL.FTZ R76, R76, R175.reuse ;  /* 0x000000af4c4c7220 */ /* 0x080fe20000410000 */
[-C--:B------:R-:W-:Y:S01]  /*50f0*/  FMUL.FTZ R77, R77, R175.reuse ;  /* 0x000000af4d4d7220 */ /* 0x080fe20000410000 */
[----:B------:R-:W-:Y:S01]  /*5100*/  MUFU.EX2 R153, R153 ;  /* 0x0000009900997308 */ /* 0x000fe20000000800 */
[-C--:B------:R-:W-:Y:S01]  /*5110*/  FMUL.FTZ R80, R80, R175.reuse ;  /* 0x000000af50507220 */ /* 0x080fe20000410000 */
[-C--:B------:R-:W-:Y:S01]  /*5120*/  FMUL.FTZ R81, R81, R175.reuse ;  /* 0x000000af51517220 */ /* 0x080fe20000410000 */
[-C--:B------:R-:W-:Y:S01]  /*5130*/  FMUL.FTZ R84, R84, R175.reuse ;  /* 0x000000af54547220 */ /* 0x080fe20000410000 */
[-C--:B------:R-:W-:Y:S01]  /*5140*/  FMUL.FTZ R85, R85, R175.reuse ;  /* 0x000000af55557220 */ /* 0x080fe20000410000 */
[-C--:B------:R-:W-:Y:S01]  /*5150*/  FMUL.FTZ R88, R88, R175.reuse ;  /* 0x000000af58587220 */ /* 0x080fe20000410000 */
[-C--:B------:R-:W-:Y:S01]  /*5160*/  FMUL.FTZ R89, R89, R175.reuse ;  /* 0x000000af59597220 */ /* 0x080fe20000410000 */
[----:B------:R-:W-:Y:S01]  /*5170*/  FMUL.FTZ R92, R92, R175 ;  /* 0x000000af5c5c7220 */ /* 0x000fe20000410000 */
[----:B------:R-:W3:Y:S01]  /*5180*/  MUFU.EX2 R178, R178 ;  /* 0x000000b200b27308 */ /* 0x000ee20000000800 */
[----:B--2---:R-:W-:Y:S01]  /*5190*/  F2FP.F16.F32.PACK_AB R156, R176, R21 ;  /* 0x00000015b09c723e */ /* 0x004fe200000000ff */
[----:B------:R-:W-:Y:S01]  /*51a0*/  FMUL.FTZ R93, R93, R175 ;  /* 0x000000af5d5d7220 */ /* 0x000fe20000410000 */
[----:B-1----:R-:W-:Y:S01]  /*51b0*/  FMNMX.FTZ R4, R152, R177, !PT ;  /* 0x000000b198047209 */ /* 0x002fe20007810000 */
[-C--:B------:R-:W-:Y:S01]  /*51c0*/  FMUL.FTZ R96, R96, R175.reuse ;  /* 0x000000af60607220 */ /* 0x080fe20000410000 */
[-C--:B------:R-:W-:Y:S01]  /*51d0*/  FMUL.FTZ R97, R97, R175.reuse ;  /* 0x000000af61617220 */ /* 0x080fe20000410000 */
[-C--:B------:R-:W-:Y:S01]  /*51e0*/  FMUL.FTZ R100, R100, R175.reuse ;  /* 0x000000af64647220 */ /* 0x080fe20000410000 */
[-C--:B------:R-:W-:Y:S01]  /*51f0*/  FMUL.FTZ R101, R101, R175.reuse ;  /* 0x000000af65657220 */ /* 0x080fe20000410000 */
[C---:B------:R-:W-:Y:S01]  /*5200*/  FADD.FTZ R9, -R4.reuse, R9 ;  /* 0x0000000904097221 */ /* 0x040fe20000010100 */
[----:B------:R-:W-:Y:S01]  /*5210*/  FMUL.FTZ R177, R4, UR20 ;  /* 0x0000001404b17c20 */ /* 0x000fe20008410000 */
[----:B------:R-:W-:Y:S01]  /*5220*/  MUFU.EX2 R155, R155 ;  /* 0x0000009b009b7308 */ /* 0x000fe20000000800 */
[-C--:B------:R-:W-:Y:S01]  /*5230*/  FMUL.FTZ R104, R104, R175.reuse ;  /* 0x000000af68687220 */ /* 0x080fe20000410000 */
[----:B------:R-:W-:Y:S01]  /*5240*/  FMUL.FTZ R188, R9, UR20 ;  /* 0x0000001409bc7c20 */ /* 0x000fe20008410000 */
[--C-:B------:R-:W-:Y:S01]  /*5250*/  FFMA.FTZ R9, R8, UR20, -R177.reuse ;  /* 0x0000001408097c23 */ /* 0x100fe200080108b1 */
[--C-:B------:R-:W-:Y:S01]  /*5260*/  FFMA.FTZ R8, R10, UR20, -R177.reuse ;  /* 0x000000140a087c23 */ /* 0x100fe200080108b1 */
[--C-:B------:R-:W-:Y:S01]  /*5270*/  FFMA.FTZ R10, R11, UR20, -R177.reuse ;  /* 0x000000140b0a7c23 */ /* 0x100fe200080108b1 */
[--C-:B------:R-:W-:Y:S01]  /*5280*/  FFMA.FTZ R11, R12, UR20, -R177.reuse ;  /* 0x000000140c0b7c23 */ /* 0x100fe200080108b1 */
[--C-:B------:R-:W-:Y:S01]  /*5290*/  FFMA.FTZ R12, R162, UR20, -R177.reuse ;  /* 0x00000014a20c7c23 */ /* 0x100fe200080108b1 */
[----:B------:R-:W-:Y:S01]  /*52a0*/  MUFU.EX2 R188, R188 ;  /* 0x000000bc00bc7308 */ /* 0x000fe20000000800 */
[--C-:B------:R-:W-:Y:S01]  /*52b0*/  FFMA.FTZ R163, R163, UR20, -R177.reuse ;  /* 0x00000014a3a37c23 */ /* 0x100fe200080108b1 */
[--C-:B------:R-:W-:Y:S01]  /*52c0*/  FFMA.FTZ R165, R165, UR20, -R177.reuse ;  /* 0x00000014a5a57c23 */ /* 0x100fe200080108b1 */
[--C-:B------:R-:W-:Y:S01]  /*52d0*/  FFMA.FTZ R194, R166, UR20, -R177.reuse ;  /* 0x00000014a6c27c23 */ /* 0x100fe200080108b1 */
[--C-:B------:R-:W-:Y:S01]  /*52e0*/  FFMA.FTZ R167, R167, UR20, -R177.reuse ;  /* 0x00000014a7a77c23 */ /* 0x100fe200080108b1 */
[--C-:B------:R-:W-:Y:S01]  /*52f0*/  FFMA.FTZ R196, R168, UR20, -R177.reuse ;  /* 0x00000014a8c47c23 */ /* 0x100fe200080108b1 */
[--C-:B------:R-:W-:Y:S01]  /*5300*/  FFMA.FTZ R169, R169, UR20, -R177.reuse ;  /* 0x00000014a9a97c23 */ /* 0x100fe200080108b1 */
[--C-:B------:R-:W-:Y:S01]  /*5310*/  FFMA.FTZ R171, R171, UR20, -R177.reuse ;  /* 0x00000014abab7c23 */ /* 0x100fe200080108b1 */
[----:B------:R-:W1:Y:S01]  /*5320*/  MUFU.EX2 R9, R9 ;  /* 0x0000000900097308 */ /* 0x000e620000000800 */
[--C-:B------:R-:W-:Y:S01]  /*5330*/  FFMA.FTZ R170, R170, UR20, -R177.reuse ;  /* 0x00000014aaaa7c23 */ /* 0x100fe200080108b1 */
[--C-:B------:R-:W-:Y:S01]  /*5340*/  FFMA.FTZ R172, R172, UR20, -R177.reuse ;  /* 0x00000014acac7c23 */ /* 0x100fe200080108b1 */
[--C-:B------:R-:W-:Y:S01]  /*5350*/  FFMA.FTZ R173, R173, UR20, -R177.reuse ;  /* 0x00000014adad7c23 */ /* 0x100fe200080108b1 */
[----:B------:R-:W-:Y:S01]  /*5360*/  FFMA.FTZ R174, R174, UR20, -R177 ;  /* 0x00000014aeae7c23 */ /* 0x000fe200080108b1 */
[----:B------:R-:W-:Y:S01]  /*5370*/  FADD.FTZ R177, R15, R6 ;  /* 0x000000060fb17221 */ /* 0x000fe20000010000 */
[----:B------:R-:W-:Y:S01]  /*5380*/  MOV R168, UR23 ;  /* 0x0000001700a87c02 */ /* 0x000fe20008000f00 */
[-C--:B------:R-:W-:Y:S01]  /*5390*/  FMUL.FTZ R105, R105, R175.reuse ;  /* 0x000000af69697220 */ /* 0x080fe20000410000 */
[----:B------:R-:W2:Y:S01]  /*53a0*/  MUFU.EX2 R8, R8 ;  /* 0x0000000800087308 */ /* 0x000ea20000000800 */
[----:B------:R-:W-:Y:S01]  /*53b0*/  FADD.FTZ R6, R20, R177 ;  /* 0x000000b114067221 */ /* 0x000fe20000010000 */
[----:B------:R-:W-:Y:S01]  /*53c0*/  @!P1 IADD3 R152, R168, 0x28c40, RZ ;  /* 0x00028c40a8989810 */ /* 0x000fe20007ffe0ff */
[----:B------:R-:W-:Y:S01]  /*53d0*/  FMUL.FTZ R108, R108, R175 ;  /* 0x000000af6c6c7220 */ /* 0x000fe20000410000 */
[----:B---3--:R-:W-:Y:S01]  /*53e0*/  F2FP.F16.F32.PACK_AB R158, R178, R153 ;  /* 0x00000099b29e723e */ /* 0x008fe200000000ff */
[----:B------:R-:W-:Y:S01]  /*53f0*/  FADD.FTZ R177, R21, R6 ;  /* 0x0000000615b17221 */ /* 0x000fe20000010000 */
[----:B------:R-:W-:Y:S01]  /*5400*/  @!P1 PRMT R152, RZ, 0x654, R152 ;  /* 0x00000654ff989816 */ /* 0x000fe20000000098 */
[----:B------:R-:W-:Y:S01]  /*5410*/  FMUL.FTZ R109, R109, R175 ;  /* 0x000000af6d6d7220 */ /* 0x000fe20000410000 */
[----:B------:R-:W3:Y:S01]  /*5420*/  MUFU.EX2 R10, R10 ;  /* 0x0000000a000a7308 */ /* 0x000ee20000000800 */
[----:B-1----:R-:W-:Y:S01]  /*5430*/  FFMA.FTZ R5, R188, R5, R9 ;  /* 0x00000005bc057223 */ /* 0x002fe20000010009 */
[----:B------:R1:W-:Y:S01]  /*5440*/  @!P1 SYNCS.ARRIVE.TRANS64.RED.A1T0 RZ, [R152+URZ], RZ ;  /* 0x000000ff98ff99a7 */ /* 0x0003e2000810043f */
[----:B------:R-:W-:Y:S01]  /*5450*/  @!P3 STS [R154+0x28800], R175 ;  /* 0x028800af9a00b388 */ /* 0x000fe20000000800 */
[-C--:B------:R-:W-:Y:S01]  /*5460*/  FMUL.FTZ R112, R112, R175.reuse ;  /* 0x000000af70707220 */ /* 0x080fe20000410000 */
[-C--:B------:R-:W-:Y:S01]  /*5470*/  FMUL.FTZ R113, R113, R175.reuse ;  /* 0x000000af71717220 */ /* 0x080fe20000410000 */
[-C--:B------:R-:W-:Y:S01]  /*5480*/  FMUL.FTZ R116, R116, R175.reuse ;  /* 0x000000af74747220 */ /* 0x080fe20000410000 */
[----:B------:R4:W-:Y:S01]  /*5490*/  @!P3 STS [R154+0x28820], R188 ;  /* 0x028820bc9a00b388 */ /* 0x0009e20000000800 */
[----:B------:R-:W5:Y:S01]  /*54a0*/  MUFU.EX2 R11, R11 ;  /* 0x0000000b000b7308 */ /* 0x000f620000000800 */
[----:B--2---:R-:W-:Y:S01]  /*54b0*/  FADD.FTZ R5, R8, R5 ;  /* 0x0000000508057221 */ /* 0x004fe20000010000 */
[----:B-1----:R-:W-:Y:S01]  /*54c0*/  FADD.FTZ R152, R176, R177 ;  /* 0x000000b1b0987221 */ /* 0x002fe20000010000 */
[-C--:B------:R-:W-:Y:S01]  /*54d0*/  FMUL.FTZ R117, R117, R175.reuse ;  /* 0x000000af75757220 */ /* 0x080fe20000410000 */
[-C--:B------:R-:W-:Y:S01]  /*54e0*/  FMUL.FTZ R120, R120, R175.reuse ;  /* 0x000000af78787220 */ /* 0x080fe20000410000 */
[----:B------:R-:W-:Y:S01]  /*54f0*/  FMUL.FTZ R121, R121, R175 ;  /* 0x000000af79797220 */ /* 0x000fe20000410000 */
[----:B------:R-:W-:Y:S01]  /*5500*/  FADD.FTZ R177, R153, R152 ;  /* 0x0000009899b17221 */ /* 0x000fe20000010000 */
[----:B------:R-:W-:Y:S01]  /*5510*/  F2FP.F16.F32.PACK_AB R153, R8, R9 ;  /* 0x000000090899723e */ /* 0x000fe200000000ff */
[----:B------:R-:W1:Y:S01]  /*5520*/  MUFU.EX2 R12, R12 ;  /* 0x0000000c000c7308 */ /* 0x000e620000000800 */
[----:B---3--:R-:W-:Y:S01]  /*5530*/  FADD.FTZ R6, R10, R5 ;  /* 0x000000050a067221 */ /* 0x008fe20000010000 */
[----:B------:R-:W-:Y:S01]  /*5540*/  FADD.FTZ R152, R178, R177 ;  /* 0x000000b1b2987221 */ /* 0x000fe20000010000 */
[----:B----4-:R-:W-:Y:S01]  /*5550*/  F2FP.F16.F32.PACK_AB R154, R20, R15 ;  /* 0x0000000f149a723e */ /* 0x010fe200000000ff */
[-C--:B------:R-:W-:Y:S01]  /*5560*/  FMUL.FTZ R124, R124, R175.reuse ;  /* 0x000000af7c7c7220 */ /* 0x080fe20000410000 */
[-C--:B------:R-:W-:Y:S01]  /*5570*/  FMUL.FTZ R125, R125, R175.reuse ;  /* 0x000000af7d7d7220 */ /* 0x080fe20000410000 */
[----:B------:R-:W-:Y:S01]  /*5580*/  FADD.FTZ R177, R155, R152 ;  /* 0x000000989bb17221 */ /* 0x000fe20000010000 */
[-C--:B------:R-:W-:Y:S01]  /*5590*/  FMUL.FTZ R128, R128, R175.reuse ;  /* 0x000000af80807220 */ /* 0x080fe20000410000 */
[----:B------:R-:W2:Y:S01]  /*55a0*/  MUFU.EX2 R163, R163 ;  /* 0x000000a300a37308 */ /* 0x000ea20000000800 */
[----:B-----5:R-:W-:Y:S01]  /*55b0*/  FADD.FTZ R5, R11, R6 ;  /* 0x000000060b057221 */ /* 0x020fe20000010000 */
[-C--:B------:R-:W-:Y:S01]  /*55c0*/  FMUL.FTZ R129, R129, R175.reuse ;  /* 0x000000af81817220 */ /* 0x080fe20000410000 */
[-C--:B------:R-:W-:Y:S01]  /*55d0*/  FMUL.FTZ R132, R132, R175.reuse ;  /* 0x000000af84847220 */ /* 0x080fe20000410000 */
[-C--:B------:R-:W-:Y:S01]  /*55e0*/  FMUL.FTZ R133, R133, R175.reuse ;  /* 0x000000af85857220 */ /* 0x080fe20000410000 */
[-C--:B------:R-:W-:Y:S01]  /*55f0*/  FMUL.FTZ R136, R136, R175.reuse ;  /* 0x000000af88887220 */ /* 0x080fe20000410000 */
[-C--:B------:R-:W-:Y:S01]  /*5600*/  FMUL.FTZ R137, R137, R175.reuse ;  /* 0x000000af89897220 */ /* 0x080fe20000410000 */
[-C--:B------:R-:W-:Y:S01]  /*5610*/  FMUL.FTZ R140, R140, R175.reuse ;  /* 0x000000af8c8c7220 */ /* 0x080fe20000410000 */
[----:B------:R-:W3:Y:S01]  /*5620*/  MUFU.EX2 R165, R165 ;  /* 0x000000a500a57308 */ /* 0x000ee20000000800 */
[----:B-1----:R-:W-:Y:S01]  /*5630*/  FADD.FTZ R6, R12, R5 ;  /* 0x000000050c067221 */ /* 0x002fe20000010000 */
[-C--:B------:R-:W-:Y:S01]  /*5640*/  FMUL.FTZ R141, R141, R175.reuse ;  /* 0x000000af8d8d7220 */ /* 0x080fe20000410000 */
[-C--:B------:R-:W-:Y:S01]  /*5650*/  FMUL.FTZ R144, R144, R175.reuse ;  /* 0x000000af90907220 */ /* 0x080fe20000410000 */
[-C--:B------:R-:W-:Y:S01]  /*5660*/  FMUL.FTZ R145, R145, R175.reuse ;  /* 0x000000af91917220 */ /* 0x080fe20000410000 */
[-C--:B------:R-:W-:Y:S01]  /*5670*/  FMUL.FTZ R148, R148, R175.reuse ;  /* 0x000000af94947220 */ /* 0x080fe20000410000 */
[----:B------:R-:W-:Y:S01]  /*5680*/  FMUL.FTZ R149, R149, R175 ;  /* 0x000000af95957220 */ /* 0x000fe20000410000 */
[-C--:B------:R-:W-:Y:S01]  /*5690*/  FMUL.FTZ R26, R26, R188.reuse ;  /* 0x000000bc1a1a7220 */ /* 0x080fe20000410000 */
[----:B------:R-:W1:Y:S01]  /*56a0*/  MUFU.EX2 R194, R194 ;  /* 0x000000c200c27308 */ /* 0x000e620000000800 */
[----:B--2---:R-:W-:Y:S01]  /*56b0*/  FADD.FTZ R6, R163, R6 ;  /* 0x00000006a3067221 */ /* 0x004fe20000010000 */
[-C--:B------:R-:W-:Y:S01]  /*56c0*/  FMUL.FTZ R27, R27, R188.reuse ;  /* 0x000000bc1b1b7220 */ /* 0x080fe20000410000 */
[-C--:B------:R-:W-:Y:S01]  /*56d0*/  FMUL.FTZ R30, R30, R188.reuse ;  /* 0x000000bc1e1e7220 */ /* 0x080fe20000410000 */
[-C--:B------:R-:W-:Y:S01]  /*56e0*/  FMUL.FTZ R31, R31, R188.reuse ;  /* 0x000000bc1f1f7220 */ /* 0x080fe20000410000 */
[-C--:B------:R-:W-:Y:S01]  /*56f0*/  FMUL.FTZ R34, R34, R188.reuse ;  /* 0x000000bc22227220 */ /* 0x080fe20000410000 */
[-C--:B------:R-:W-:Y:S01]  /*5700*/  FMUL.FTZ R35, R35, R188.reuse ;  /* 0x000000bc23237220 */ /* 0x080fe20000410000 */
[-C--:B------:R-:W-:Y:S01]  /*5710*/  FMUL.FTZ R38, R38, R188.reuse ;  /* 0x000000bc26267220 */ /* 0x080fe20000410000 */
[----:B------:R-:W2:Y:S01]  /*5720*/  MUFU.EX2 R180, R180 ;  /* 0x000000b400b47308 */ /* 0x000ea20000000800 */
[----:B---3--:R-:W-:Y:S01]  /*5730*/  FADD.FTZ R5, R165, R6 ;  /* 0x00000006a5057221 */ /* 0x008fe20000010000 */
        /* <DEDUP_REMOVED lines=12> */
[-C--:B------:R-:W-:Y:S01]  /*5800*/  FMUL.FTZ R59, R59, R188.reuse ;  /* 0x000000bc3b3b7220 */ /* 0x080fe20000410000 */
[-C--:B------:R-:W-:Y:S01]  /*5810*/  FMUL.FTZ R62, R62, R188.reuse ;  /* 0x000000bc3e3e7220 */ /* 0x080fe20000410000 */
[----:B------:R-:W1:Y:S01]  /*5820*/  MUFU.EX2 R157, R157 ;  /* 0x0000009d009d7308 */ /* 0x000e620000000800 */
[C---:B--2---:R-:W-:Y:S01]  /*5830*/  FADD.FTZ R152, R180.reuse, R177 ;  /* 0x000000b1b4987221 */ /* 0x044fe20000010000 */
[----:B------:R-:W-:Y:S01]  /*5840*/  F2FP.F16.F32.PACK_AB R160, R180, R155 ;  /* 0x0000009bb4a0723e */ /* 0x000fe200000000ff */
[----:B------:R-:W-:Y:S01]  /*5850*/  FMUL.FTZ R63, R63, R188 ;  /* 0x000000bc3f3f7220 */ /* 0x000fe20000410000 */
[----:B------:R-:W-:Y:S01]  /*5860*/  F2FP.F16.F32.PACK_AB R155, R11, R10 ;  /* 0x0000000a0b9b723e */ /* 0x000fe200000000ff */
        /* <DEDUP_REMOVED lines=10> */
[----:B------:R-:W-:Y:S01]  /*5910*/  FMUL.FTZ R82, R82, R188 ;  /* 0x000000bc52527220 */ /* 0x000fe20000410000 */
[----:B------:R-:W3:Y:S01]  /*5920*/  MUFU.EX2 R182, R182 ;  /* 0x000000b600b67308 */ /* 0x000ee20000000800 */
[----:B-1----:R-:W-:Y:S01]  /*5930*/  FADD.FTZ R177, R157, R152 ;  /* 0x000000989db17221 */ /* 0x002fe20000010000 */
[----:B------:R-:W-:Y:S01]  /*5940*/  F2FP.F16.F32.PACK_AB R152, R13, R14 ;  /* 0x0000000e0d98723e */ /* 0x000fe200000000ff */
[----:B------:R-:W-:Y:S01]  /*5950*/  BAR.SYNC.DEFER_BLOCKING 0xf, 0x100 ;  /* 0x03c4000000007b1d */ /* 0x000fe20000010000 */
[-C--:B------:R-:W-:Y:S01]  /*5960*/  FMUL.FTZ R83, R83, R188.reuse ;  /* 0x000000bc53537220 */ /* 0x080fe20000410000 */
[-C--:B------:R-:W-:Y:S01]  /*5970*/  FMUL.FTZ R86, R86, R188.reuse ;  /* 0x000000bc56567220 */ /* 0x080fe20000410000 */
[-C--:B------:R-:W-:Y:S01]  /*5980*/  FMUL.FTZ R87, R87, R188.reuse ;  /* 0x000000bc57577220 */ /* 0x080fe20000410000 */
[-C--:B------:R-:W-:Y:S01]  /*5990*/  FMUL.FTZ R90, R90, R188.reuse ;  /* 0x000000bc5a5a7220 */ /* 0x080fe20000410000 */
        /* <DEDUP_REMOVED lines=10> */
[C---:B---3--:R-:W-:Y:S01]  /*5a40*/  FADD.FTZ R14, R182.reuse, R177 ;  /* 0x000000b1b60e7221 */ /* 0x048fe20000010000 */
[----:B------:R-:W-:Y:S01]  /*5a50*/  F2FP.F16.F32.PACK_AB R162, R182, R157 ;  /* 0x0000009db6a2723e */ /* 0x000fe200000000ff */
[----:B------:R-:W-:Y:S01]  /*5a60*/  FMUL.FTZ R106, R106, R188 ;  /* 0x000000bc6a6a7220 */ /* 0x000fe20000410000 */
[----:B------:R-:W-:Y:S01]  /*5a70*/  F2FP.F16.F32.PACK_AB R157, R163, R12 ;  /* 0x0000000ca39d723e */ /* 0x000fe200000000ff */
[-C--:B------:R-:W-:Y:S01]  /*5a80*/  FMUL.FTZ R107, R107, R188.reuse ;  /* 0x000000bc6b6b7220 */ /* 0x080fe20000410000 */
[-C--:B------:R-:W-:Y:S01]  /*5a90*/  FMUL.FTZ R110, R110, R188.reuse ;  /* 0x000000bc6e6e7220 */ /* 0x080fe20000410000 */
[-C--:B------:R-:W-:Y:S01]  /*5aa0*/  FMUL.FTZ R111, R111, R188.reuse ;  /* 0x000000bc6f6f7220 */ /* 0x080fe20000410000 */
[----:B------:R-:W3:Y:S01]  /*5ab0*/  MUFU.EX2 R198, R171 ;  /* 0x000000ab00c67308 */ /* 0x000ee20000000800 */
[----:B-1----:R-:W-:Y:S01]  /*5ac0*/  FADD.FTZ R5, R169, R6 ;  /* 0x00000006a9057221 */ /* 0x002fe20000010000 */
[----:B------:R1:W-:Y:S01]  /*5ad0*/  STSM.16.M88.4 [R19+0x26800], R152 ;  /* 0x0268009813007844 */ /* 0x0003e20000000200 */
[-C--:B------:R-:W-:Y:S01]  /*5ae0*/  FMUL.FTZ R114, R114, R188.reuse ;  /* 0x000000bc72727220 */ /* 0x080fe20000410000 */
[-C--:B------:R-:W-:Y:S01]  /*5af0*/  FMUL.FTZ R115, R115, R188.reuse ;  /* 0x000000bc73737220 */ /* 0x080fe20000410000 */
[-C--:B------:R-:W-:Y:S01]  /*5b00*/  FMUL.FTZ R118, R118, R188.reuse ;  /* 0x000000bc76767220 */ /* 0x080fe20000410000 */
[-C--:B------:R-:W-:Y:S01]  /*5b10*/  FMUL.FTZ R119, R119, R188.reuse ;  /* 0x000000bc77777220 */ /* 0x080fe20000410000 */
[-C--:B------:R-:W-:Y:S01]  /*5b20*/  FMUL.FTZ R122, R122, R188.reuse ;  /* 0x000000bc7a7a7220 */ /* 0x080fe20000410000 */
[----:B------:R-:W4:Y:S01]  /*5b30*/  MUFU.EX2 R190, R190 ;  /* 0x000000be00be7308 */ /* 0x000f220000000800 */
        /* <DEDUP_REMOVED lines=10> */
[-C--:B------:R-:W-:Y:S01]  /*5be0*/  FMUL.FTZ R135, R135, R188.reuse ;  /* 0x000000bc87877220 */ /* 0x080fe20000410000 */
[-C--:B------:R-:W-:Y:S01]  /*5bf0*/  FMUL.FTZ R138, R138, R188.reuse ;  /* 0x000000bc8a8a7220 */ /* 0x080fe20000410000 */
[-C--:B------:R-:W-:Y:S01]  /*5c00*/  FMUL.FTZ R139, R139, R188.reuse ;  /* 0x000000bc8b8b7220 */ /* 0x080fe20000410000 */
[-C--:B------:R-:W-:Y:S01]  /*5c10*/  FMUL.FTZ R142, R142, R188.reuse ;  /* 0x000000bc8e8e7220 */ /* 0x080fe20000410000 */
[-C--:B------:R-:W-:Y:S01]  /*5c20*/  FMUL.FTZ R143, R143, R188.reuse ;  /* 0x000000bc8f8f7220 */ /* 0x080fe20000410000 */
[----:B------:R-:W3:Y:S01]  /*5c30*/  MUFU.EX2 R161, R161 ;  /* 0x000000a100a17308 */ /* 0x000ee20000000800 */
[C---:B----4-:R-:W-:Y:S01]  /*5c40*/  FADD.FTZ R6, R190.reuse, R13 ;  /* 0x0000000dbe067221 */ /* 0x050fe20000010000 */
[----:B------:R-:W-:Y:S01]  /*5c50*/  F2FP.F16.F32.PACK_AB R164, R190, R159 ;  /* 0x0000009fbea4723e */ /* 0x000fe200000000ff */
[-C--:B------:R-:W-:Y:S01]  /*5c60*/  FMUL.FTZ R146, R146, R188.reuse ;  /* 0x000000bc92927220 */ /* 0x080fe20000410000 */
[----:B------:R-:W-:Y:S01]  /*5c70*/  F2FP.F16.F32.PACK_AB R159, R194, R165 ;  /* 0x000000a5c29f723e */ /* 0x000fe200000000ff */
[-C--:B------:R-:W-:Y:S01]  /*5c80*/  FMUL.FTZ R147, R147, R188.reuse ;  /* 0x000000bc93937220 */ /* 0x080fe20000410000 */
[-C--:B------:R-:W-:Y:S01]  /*5c90*/  FMUL.FTZ R150, R150, R188.reuse ;  /* 0x000000bc96967220 */ /* 0x080fe20000410000 */
[----:B------:R-:W-:Y:S01]  /*5ca0*/  FMUL.FTZ R151, R151, R188 ;  /* 0x000000bc97977220 */ /* 0x000fe20000410000 */
[----:B------:R-:W4:Y:S01]  /*5cb0*/  MUFU.EX2 R192, R192 ;  /* 0x000000c000c07308 */ /* 0x000f220000000800 */
[----:B--2---:R-:W-:Y:S01]  /*5cc0*/  FADD.FTZ R14, R170, R5 ;  /* 0x00000005aa0e7221 */ /* 0x004fe20000010000 */
[----:B------:R1:W-:Y:S06]  /*5cd0*/  STSM.16.M88.4 [R18], R156 ;  /* 0x0000009c12007844 */ /* 0x0003ec0000000200 */
[----:B------:R-:W2:Y:S01]  /*5ce0*/  MUFU.EX2 R171, R172 ;  /* 0x000000ac00ab7308 */ /* 0x000ea20000000800 */
[----:B---3--:R-:W-:-:S07]  /*5cf0*/  FADD.FTZ R13, R161, R6 ;  /* 0x00000006a10d7221 */ /* 0x008fce0000010000 */
[----:B------:R-:W3:Y:S01]  /*5d00*/  MUFU.EX2 R173, R173 ;  /* 0x000000ad00ad7308 */ /* 0x000ee20000000800 */
[C---:B----4-:R-:W-:Y:S01]  /*5d10*/  F2FP.F16.F32.PACK_AB R166, R192.reuse, R161 ;  /* 0x000000a1c0a6723e */ /* 0x050fe200000000ff */
[----:B------:R-:W-:Y:S01]  /*5d20*/  FADD.FTZ R6, R192, R13 ;  /* 0x0000000dc0067221 */ /* 0x000fe20000010000 */
[----:B------:R-:W-:-:S05]  /*5d30*/  F2FP.F16.F32.PACK_AB R161, R196, R167 ;  /* 0x000000a7c4a1723e */ /* 0x000fca00000000ff */
[----:B------:R-:W4:Y:S01]  /*5d40*/  MUFU.EX2 R174, R174 ;  /* 0x000000ae00ae7308 */ /* 0x000f220000000800 */
[C---:B--2---:R-:W-:Y:S01]  /*5d50*/  FADD.FTZ R14, R171.reuse, R14 ;  /* 0x0000000eab0e7221 */ /* 0x044fe20000010000 */
[----:B------:R-:W-:Y:S01]  /*5d60*/  F2FP.F16.F32.PACK_AB R165, R171, R170 ;  /* 0x000000aaaba5723e */ /* 0x000fe200000000ff */
[----:B------:R1:W-:Y:S02]  /*5d70*/  STSM.16.M88.4 [R23], R160 ;  /* 0x000000a017007844 */ /* 0x0003e40000000200 */
[----:B---3--:R-:W-:Y:S01]  /*5d80*/  FADD.FTZ R5, R173, R14 ;  /* 0x0000000ead057221 */ /* 0x008fe20000010000 */
[----:B----4-:R-:W-:-:S03]  /*5d90*/  F2FP.F16.F32.PACK_AB R167, R174, R173 ;  /* 0x000000adaea7723e */ /* 0x010fc600000000ff */
[----:B------:R-:W-:Y:S02]  /*5da0*/  FADD.FTZ R5, R174, R5 ;  /* 0x00000005ae057221 */ /* 0x000fe40000010000 */
[----:B------:R1:W-:Y:S01]  /*5db0*/  STSM.16.M88.4 [R22], R164 ;  /* 0x000000a416007844 */ /* 0x0003e20000000200 */
[----:B------:R-:W-:Y:S05]  /*5dc0*/  @!P0 BRA `(.L_x_34) ;  /* 0x0000000000048947 */ /* 0x000fea0003800000 */
[----:B------:R-:W-:Y:S01]  /*5dd0*/  BPT.TRAP 0x1 ;  /* 0x000000040000795c */ /* 0x000fe20000300000 */
.L_x_34:
[----:B------:R2:W3:Y:S01]  /*5de0*/  SYNCS.PHASECHK.TRANS64.TRYWAIT P3, [UR23+0x28c50], R7 ;  /* 0x028c5007ff0075a7 */ /* 0x0004e20008060157 */
[----:B------:R-:W-:Y:S05]  /*5df0*/  @!P0 BRA `(.L_x_35) ;  /* 0x0000000000048947 */ /* 0x000fea0003800000 */
[----:B------:R-:W-:Y:S01]  /*5e00*/  BPT.TRAP 0x1 ;  /* 0x000000040000795c */ /* 0x000fe20000300000 */
.L_x_35:
[----:B---3--:R-:W-:Y:S05]  /*5e10*/  @P3 BRA `(.L_x_36) ;  /* 0x0000000000083947 */ /* 0x008fea0003800000 */
[----:B------:R-:W3:Y:S02]  /*5e20*/  SYNCS.PHASECHK.TRANS64.TRYWAIT P3, [UR23+0x28c50], R7 ;  /* 0x028c5007ff0075a7 */ /* 0x000ee40008060157 */
[----:B---3--:R-:W-:Y:S05]  /*5e30*/  @!P3 BRA `(.L_x_37) ;  /* 0x0000005000c4b947 */ /* 0x008fea0003800000 */
.L_x_36:
[----:B------:R-:W-:Y:S01]  /*5e40*/  ULEA UR10, UR39, UR51, 0xc ;  /* 0x00000033270a7291 */ /* 0x000fe2000f8e603f */
[----:B------:R-:W-:Y:S01]  /*5e50*/  WARPGROUP.ARRIVE ;  /* 0x00000000000079c5 */ /* 0x000fe20000000000 */
[----:B------:R-:W-:Y:S01]  /*5e60*/  UMOV UR7, 0x40000040 ;  /* 0x4000004000077882 */ /* 0x000fe20000000000 */
[----:B---3--:R-:W-:Y:S01]  /*5e70*/  @!P1 IADD3 R168, R168, 0x28c60, RZ ;  /* 0x00028c60a8a89810 */ /* 0x008fe20007ffe0ff */
[----:B------:R-:W-:Y:S01]  /*5e80*/  UMOV UR21, UR39 ;  /* 0x0000002700157c82 */ /* 0x000fe20008000000 */
[----:B------:R-:W-:Y:S02]  /*5e90*/  MOV R9, R4 ;  /* 0x0000000400097202 */ /* 0x000fe40000000f00 */
[----:B------:R-:W-:Y:S01]  /*5ea0*/  UMOV UR6, UR10 ;  /* 0x0000000a00067c82 */ /* 0x000fe20008000000 */
[----:B------:R-:W-:Y:S01]  /*5eb0*/  @!P1 PRMT R168, RZ, 0x654, R168 ;  /* 0x00000654ffa89816 */ /* 0x000fe200000000a8 */
[----:B------:R-:W-:Y:S01]  /*5ec0*/  HGMMA.64x256x16.F32 R24, R152, gdesc[UR4].tnspB, R24, gsb0 ;  /* 0x43e0000498187df0 */ /* 0x000fe20008000818 */
[----:B------:R-:W-:Y:S01]  /*5ed0*/  UIADD3 UR6, UR10, 0x80, URZ ;  /* 0x000000800a067890 */ /* 0x000fe2000fffe03f */
[----:B------:R-:W-:Y:S01]  /*5ee0*/  MOV R14, R3 ;  /* 0x00000003000e7202 */ /* 0x000fe20000000f00 */
[----:B------:R-:W-:Y:S01]  /*5ef0*/  UMOV UR7, 0x40000040 ;  /* 0x4000004000077882 */ /* 0x000fe20000000000 */
[----:B------:R-:W-:-:S02]  /*5f00*/  WARPGROUP.DEPBAR.LE gsb0, 0x0 ;  /* 0x00008000000079c5 */ /* 0x000fc40000010000 */
        /* <DEDUP_REMOVED lines=21> */
[----:B---3--:R-:W3:Y:S02]  /*6060*/  FENCE.VIEW.ASYNC.S ;  /* 0x00000000000073c6 */ /* 0x008ee40000000000 */
[----:B---3--:R-:W-:Y:S01]  /*6070*/  NOP ;  /* 0x0000000000007918 */ /* 0x008fe20000000000 */
[----:B------:R-:W-:Y:S06]  /*6080*/  BAR.ARV 0xe, 0x100 ;  /* 0x0384000000007b1d */ /* 0x000fec0000002000 */
[----:B------:R3:W-:Y:S01]  /*6090*/  @!P1 SYNCS.ARRIVE.TRANS64.RED.A1T0 RZ, [R168+URZ], RZ ;  /* 0x000000ffa8ff99a7 */ /* 0x0007e2000810043f */
[----:B------:R-:W-:Y:S05]  /*60a0*/  @P2 BRA `(.L_x_38) ;  /* 0xffffffe000d02947 */ /* 0x000fea000383ffff */
.L_x_29:
[----:B--2---:R-:W2:Y:S01]  /*60b0*/  SHFL.BFLY PT, R7, R6, 0x2, 0x1f ;  /* 0x0c401f0006077f89 */ /* 0x004ea200000e0000 */
[----:B------:R-:W-:Y:S01]  /*60c0*/  IADD3 R11, -R17, RZ, RZ ;  /* 0x000000ff110b7210 */ /* 0x000fe20007ffe1ff */
[----:B-1----:R-:W-:Y:S01]  /*60d0*/  IMAD.MOV.U32 R156, RZ, RZ, -0x800000 ;  /* 0xff800000ff9c7424 */ /* 0x002fe200078e00ff */
[----:B------:R-:W-:Y:S01]  /*60e0*/  MOV R12, UR20 ;  /* 0x00000014000c7c02 */ /* 0x000fe20008000f00 */
[----:B------:R-:W1:Y:S01]  /*60f0*/  SHFL.BFLY PT, R8, R5, 0x2, 0x1f ;  /* 0x0c401f0005087f89 */ /* 0x000e6200000e0000 */
[----:B------:R-:W-:Y:S08]  /*6100*/  BAR.ARV 0x8, 0xa0 ;  /* 0x0202800000007b1d */ /* 0x000ff00000002000 */
[----:B------:R-:W-:Y:S01]  /*6110*/  BAR.SYNC.DEFER_BLOCKING 0xf, 0x100 ;  /* 0x03c4000000007b1d */ /* 0x000fe20000010000 */
[----:B------:R-:W-:Y:S01]  /*6120*/  ISETP.NE.AND P2, PT, R16, R11, PT ;  /* 0x0000000b1000720c */ /* 0x000fe20003f45270 */
[----:B------:R-:W-:Y:S01]  /*6130*/  UIADD3 UR41, UR41, 0x1, URZ ;  /* 0x0000000129297890 */ /* 0x000fe2000fffe03f */
[----:B------:R-:W-:Y:S01]  /*6140*/  MOV R155, 0xff800000 ;  /* 0xff800000009b7802 */ /* 0x000fe20000000f00 */
[----:B--2---:R-:W-:Y:S01]  /*6150*/  FADD.FTZ R7, R7, R6 ;  /* 0x0000000607077221 */ /* 0x004fe20000010000 */
[----:B-1----:R-:W-:-:S04]  /*6160*/  FADD.FTZ R8, R8, R5 ;  /* 0x0000000508087221 */ /* 0x002fc80000010000 */
[----:B------:R-:W1:Y:S01]  /*6170*/  SHFL.BFLY PT, R0, R7, 0x1, 0x1f ;  /* 0x0c201f0007007f89 */ /* 0x000e6200000e0000 */
[----:B------:R-:W-:Y:S01]  /*6180*/  MOV R5, UR39 ;  /* 0x0000002700057c02 */ /* 0x000fe20008000f00 */
[----:B------:R-:W-:Y:S02]  /*6190*/  UIADD3 UR39, UR39, 0x1, URZ ;  /* 0x0000000127277890 */ /* 0x000fe4000fffe03f */
[----:B------:R-:W2:Y:S01]  /*61a0*/  SHFL.BFLY PT, R9, R8, 0x1, 0x1f ;  /* 0x0c201f0008097f89 */ /* 0x000ea200000e0000 */
[----:B------:R-:W-:Y:S01]  /*61b0*/  @!P2 LEA R6, R5, R2, 0x6 ;  /* 0x000000020506a211 */ /* 0x000fe200078e30ff */
[----:B------:R-:W-:Y:S01]  /*61c0*/  UISETP.NE.AND UP0, UPT, UR39, 0x2, UPT ;  /* 0x000000022700788c */ /* 0x000fe2000bf05270 */
[----:B------:R-:W-:-:S03]  /*61d0*/  MOV R5, RZ ;  /* 0x000000ff00057202 */ /* 0x000fc60000000f00 */
[----:B------:R-:W-:Y:S02]  /*61e0*/  USEL UR4, URZ, 0x1, UP0 ;  /* 0x000000013f047887 */ /* 0x000fe40008000000 */
[----:B------:R-:W-:Y:S02]  /*61f0*/  USEL UR39, UR39, URZ, UP0 ;  /* 0x0000003f27277287 */ /* 0x000fe40008000000 */
[----:B------:R-:W-:Y:S01]  /*6200*/  ULOP3.LUT UR40, UR40, UR4, URZ, 0x3c, !UPT ;  /* 0x0000000428287292 */ /* 0x000fe2000f8e3c3f */
[----:B-1----:R-:W-:Y:S01]  /*6210*/  FADD.FTZ R10, R7, R0 ;  /* 0x00000000070a7221 */ /* 0x002fe20000010000 */
[----:B------:R-:W-:Y:S02]  /*6220*/  IMAD.MOV.U32 R0, RZ, RZ, RZ ;  /* 0x000000ffff007224 */ /* 0x000fe400078e00ff */
[----:B--2---:R-:W-:Y:S02]  /*6230*/  FADD.FTZ R9, R8, R9 ;  /* 0x0000000908097221 */ /* 0x004fe40000010000 */
[----:B------:R-:W-:-:S02]  /*6240*/  FSETP.NE.FTZ.AND P0, PT, R10, RZ, PT ;  /* 0x000000ff0a00720b */ /* 0x000fc40003f15000 */
[----:B------:R-:W-:Y:S02]  /*6250*/  @!P2 LEA R8, R6, UR46, 0x2 ;  /* 0x0000002e0608ac11 */ /* 0x000fe4000f8e10ff */
[----:B------:R-:W-:Y:S02]  /*6260*/  FSETP.NE.FTZ.AND P1, PT, R9, RZ, PT ;  /* 0x000000ff0900720b */ /* 0x000fe40003f35000 */
[----:B------:R-:W-:-:S07]  /*6270*/  MOV R6, UR20 ;  /* 0x0000001400067c02 */ /* 0x000fce0008000f00 */
[----:B------:R-:W1:Y:S01]  /*6280*/  @P0 MUFU.RCP R0, R10 ;  /* 0x0000000a00000308 */ /* 0x000e620000001000 */
[----:B------:R-:W-:-:S03]  /*6290*/  @P0 FMUL.FTZ R6, R6, 0.69314718246459960938 ;  /* 0x3f31721806060820 */ /* 0x000fc60000410000 */
[----:B------:R-:W-:-:S04]  /*62a0*/  @P1 FMUL.FTZ R12, R12, 0.69314718246459960938 ;  /* 0x3f3172180c0c1820 */ /* 0x000fc80000410000 */
[----:B------:R-:W2:Y:S08]  /*62b0*/  @P1 MUFU.RCP R5, R9 ;  /* 0x0000000900051308 */ /* 0x000eb00000001000 */
[----:B------:R-:W4:Y:S01]  /*62c0*/  @P0 MUFU.LG2 R7, R10 ;  /* 0x0000000a00070308 */ /* 0x000f220000000c00 */
[----:B-1----:R-:W-:Y:S01]  /*62d0*/  @!P2 STS [R8+0x28800], R0 ;  /* 0x028800000800a388 */ /* 0x002fe20000000800 */
[-C--:B------:R-:W-:Y:S01]  /*62e0*/  FMUL.FTZ R24, R24, R0.reuse ;  /* 0x0000000018187220 */ /* 0x080fe20000410000 */
[-C--:B------:R-:W-:Y:S01]  /*62f0*/  FMUL.FTZ R25, R25, R0.reuse ;  /* 0x0000000019197220 */ /* 0x080fe20000410000 */
[-C--:B------:R-:W-:Y:S01]  /*6300*/  FMUL.FTZ R28, R28, R0.reuse ;  /* 0x000000001c1c7220 */ /* 0x080fe20000410000 */
[-C--:B------:R-:W-:Y:S01]  /*6310*/  FMUL.FTZ R29, R29, R0.reuse ;  /* 0x000000001d1d7220 */ /* 0x080fe20000410000 */
[-C--:B------:R-:W-:Y:S01]  /*6320*/  FMUL.FTZ R32, R32, R0.reuse ;  /* 0x0000000020207220 */ /* 0x080fe20000410000 */
[-C--:B------:R-:W-:Y:S01]  /*6330*/  FMUL.FTZ R33, R33, R0.reuse ;  /* 0x0000000021217220 */ /* 0x080fe20000410000 */
[-C--:B------:R-:W-:Y:S01]  /*6340*/  FMUL.FTZ R36, R36, R0.reuse ;  /* 0x0000000024247220 */ /* 0x080fe20000410000 */
[----:B--2---:R1:W-:Y:S01]  /*6350*/  @!P2 STS [R8+0x28820], R5 ;  /* 0x028820050800a388 */ /* 0x0043e20000000800 */
[-C--:B------:R-:W-:Y:S01]  /*6360*/  FMUL.FTZ R37, R37, R0.reuse ;  /* 0x0000000025257220 */ /* 0x080fe20000410000 */
[-C--:B------:R-:W-:Y:S01]  /*6370*/  FMUL.FTZ R40, R40, R0.reuse ;  /* 0x0000000028287220 */ /* 0x080fe20000410000 */
[-C--:B------:R-:W-:Y:S01]  /*6380*/  FMUL.FTZ R41, R41, R0.reuse ;  /* 0x0000000029297220 */ /* 0x080fe20000410000 */
[-C--:B------:R-:W-:Y:S01]  /*6390*/  FMUL.FTZ R44, R44, R0.reuse ;  /* 0x000000002c2c7220 */ /* 0x080fe20000410000 */
[-C--:B------:R-:W-:Y:S01]  /*63a0*/  FMUL.FTZ R45, R45, R0.reuse ;  /* 0x000000002d2d7220 */ /* 0x080fe20000410000 */
[-C--:B------:R-:W-:Y:S01]  /*63b0*/  FMUL.FTZ R48, R48, R0.reuse ;  /* 0x0000000030307220 */ /* 0x080fe20000410000 */
[-C--:B------:R-:W-:Y:S01]  /*63c0*/  FMUL.FTZ R49, R49, R0.reuse ;  /* 0x0000000031317220 */ /* 0x080fe20000410000 */
[----:B----4-:R-:W-:Y:S01]  /*63d0*/  @P0 FMUL.FTZ R7, R7, 0.69314718246459960938 ;  /* 0x3f31721807070820 */ /* 0x010fe20000410000 */
[-C--:B------:R-:W-:Y:S01]  /*63e0*/  FMUL.FTZ R52, R52, R0.reuse ;  /* 0x0000000034347220 */ /* 0x080fe20000410000 */
[----:B-1----:R-:W1:Y:S01]  /*63f0*/  @P1 MUFU.LG2 R8, R9 ;  /* 0x0000000900081308 */ /* 0x002e620000000c00 */
        /* <DEDUP_REMOVED lines=16> */
[----:B-1----:R-:W-:Y:S01]  /*6500*/  @P1 FMUL.FTZ R9, R8, 0.69314718246459960938 ;  /* 0x3f31721808091820 */ /* 0x002fe20000410000 */
        /* <DEDUP_REMOVED lines=76> */
[-C--:B---3--:R-:W-:Y:S01]  /*69d0*/  FMUL.FTZ R168, R111, R5.reuse ;  /* 0x000000056fa87220 */ /* 0x088fe20000410000 */
        /* <DEDUP_REMOVED lines=20> */
[----:B------:R-:W-:Y:S01]  /*6b20*/  @P0 FFMA.FTZ R156, R6, R3, R7 ;  /* 0x00000003069c0223 */ /* 0x000fe20000010007 */
[----:B------:R-:W-:Y:S01]  /*6b30*/  @P1 FFMA.FTZ R155, R12, R4, R9 ;  /* 0x000000040c9b1223 */ /* 0x000fe20000010009 */
[----:B------:R-:W-:Y:S06]  /*6b40*/  BAR.ARV 0xe, 0x100 ;  /* 0x0384000000007b1d */ /* 0x000fec0000002000 */
.L_x_18:
[----:B------:R-:W1:Y:S01]  /*6b50*/  S2UR UR6, SR_SWINHI ;  /* 0x00000000000679c3 */ /* 0x000e620000002f00 */
[----:B------:R-:W2:Y:S01]  /*6b60*/  SHFL.IDX PT, R3, R184, RZ, 0x1f ;  /* 0x00001fffb8037589 */ /* 0x000ea200000e0000 */
[----:B------:R-:W-:Y:S02]  /*6b70*/  F2FP.F16.F32.PACK_AB R24, R25, R24 ;  /* 0x000000181918723e */ /* 0x000fe400000000ff */
[----:B------:R-:W-:-:S04]  /*6b80*/  F2FP.F16.F32.PACK_AB R25, R27, R26 ;  /* 0x0000001a1b19723e */ /* 0x000fc800000000ff */
[----:B------:R-:W-:Y:S01]  /*6b90*/  BAR.SYNC.DEFER_BLOCKING 0x1, 0x100 ;  /* 0x0044000000007b1d */ /* 0x000fe20000010000 */
[----:B------:R-:W-:Y:S02]  /*6ba0*/  F2FP.F16.F32.PACK_AB R26, R29, R28 ;  /* 0x0000001c1d1a723e */ /* 0x000fe400000000ff */
[----:B------:R-:W-:Y:S02]  /*6bb0*/  F2FP.F16.F32.PACK_AB R32, R33, R32 ;  /* 0x000000202120723e */ /* 0x000fe400000000ff */
[----:B------:R-:W-:Y:S02]  /*6bc0*/  F2FP.F16.F32.PACK_AB R33, R35, R34 ;  /* 0x000000222321723e */ /* 0x000fe400000000ff */
[----:B------:R-:W-:Y:S02]  /*6bd0*/  F2FP.F16.F32.PACK_AB R40, R41, R40 ;  /* 0x000000282928723e */ /* 0x000fe400000000ff */
[----:B------:R-:W-:Y:S02]  /*6be0*/  F2FP.F16.F32.PACK_AB R34, R37, R36 ;  /* 0x000000242522723e */ /* 0x000fe400000000ff */
[----:B------:R-:W-:-:S02]  /*6bf0*/  F2FP.F16.F32.PACK_AB R35, R39, R38 ;  /* 0x000000262723723e */ /* 0x000fc400000000ff */
[----:B------:R-:W-:Y:S02]  /*6c00*/  F2FP.F16.F32.PACK_AB R41, R43, R42 ;  /* 0x0000002a2b29723e */ /* 0x000fe400000000ff */
[----:B------:R-:W-:Y:S02]  /*6c10*/  F2FP.F16.F32.PACK_AB R48, R49, R48 ;  /* 0x000000303130723e */ /* 0x000fe400000000ff */
[----:B------:R-:W-:Y:S01]  /*6c20*/  F2FP.F16.F32.PACK_AB R42, R45, R44 ;  /* 0x0000002c2d2a723e */ /* 0x000fe200000000ff */
[----:B------:R-:W-:Y:S01]  /*6c30*/  UMOV UR4, UR46 ;  /* 0x0000002e00047c82 */ /* 0x000fe20008000000 */
[----:B-1----:R-:W-:Y:S01]  /*6c40*/  UMOV UR5, UR6 ;  /* 0x0000000600057c82 */ /* 0x002fe20008000000 */
[----:B--2---:R-:W-:Y:S02]  /*6c50*/  ISETP.NE.AND P0, PT, R3, RZ, PT ;  /* 0x000000ff0300720c */ /* 0x004fe40003f05270 */
[----:B------:R-:W-:Y:S02]  /*6c60*/  MOV R114, UR4 ;  /* 0x0000000400727c02 */ /* 0x000fe40008000f00 */
[----:B------:R-:W-:-:S02]  /*6c70*/  MOV R115, UR5 ;  /* 0x0000000500737c02 */ /* 0x000fc40008000f00 */
[----:B------:R-:W-:Y:S02]  /*6c80*/  F2FP.F16.F32.PACK_AB R43, R47, R46 ;  /* 0x0000002e2f2b723e */ /* 0x000fe400000000ff */
[----:B------:R-:W-:Y:S01]  /*6c90*/  F2FP.F16.F32.PACK_AB R49, R51, R50 ;  /* 0x000000323331723e */ /* 0x000fe200000000ff */
[----:B------:R-:W-:Y:S01]  /*6ca0*/  IMAD.WIDE R114, R186, 0x2, R114 ;  /* 0x00000002ba727825 */ /* 0x000fe200078e0272 */
[----:B------:R-:W-:Y:S02]  /*6cb0*/  F2FP.F16.F32.PACK_AB R56, R57, R56 ;  /* 0x000000383938723e */ /* 0x000fe400000000ff */
[----:B------:R-:W-:Y:S02]  /*6cc0*/  F2FP.F16.F32.PACK_AB R50, R53, R52 ;  /* 0x000000343532723e */ /* 0x000fe400000000ff */
[C---:B------:R-:W-:Y:S02]  /*6cd0*/  IADD3 R4, P2, R114.reuse, 0x20, RZ ;  /* 0x0000002072047810 */ /* 0x040fe40007f5e0ff */
[----:B------:R-:W-:-:S02]  /*6ce0*/  IADD3 R171, P3, R114, 0x40, RZ ;  /* 0x0000004072ab7810 */ /* 0x000fc40007f7e0ff */
[C---:B------:R-:W-:Y:S01]  /*6cf0*/  IADD3 R173, P4, R114.reuse, 0x60, RZ ;  /* 0x0000006072ad7810 */ /* 0x040fe20007f9e0ff */
[--C-:B------:R-:W-:Y:S01]  /*6d00*/  IMAD.X R5, RZ, RZ, R115.reuse, P2 ;  /* 0x000000ffff057224 */ /* 0x100fe200010e0673 */
[C---:B------:R-:W-:Y:S02]  /*6d10*/  LOP3.LUT R3, R114.reuse, 0x380, RZ, 0xc0, !PT ;  /* 0x0000038072037812 */ /* 0x040fe400078ec0ff */
[C---:B------:R-:W-:Y:S02]  /*6d20*/  IADD3 R177, P1, R114.reuse, 0x2040, RZ ;  /* 0x0000204072b17810 */ /* 0x040fe40007f3e0ff */
[-C--:B------:R-:W-:Y:S02]  /*6d30*/  IADD3.X R7, RZ, R115.reuse, RZ, P3, !PT ;  /* 0x00000073ff077210 */ /* 0x080fe40001ffe4ff */
[----:B------:R-:W-:Y:S01]  /*6d40*/  IADD3.X R9, RZ, R115, RZ, P4, !PT ;  /* 0x00000073ff097210 */ /* 0x000fe200027fe4ff */
[----:B------:R-:W-:Y:S01]  /*6d50*/  IMAD.X R15, RZ, RZ, R115, P1 ;  /* 0x000000ffff0f7224 */ /* 0x000fe200008e0673 */
[----:B------:R-:W-:-:S02]  /*6d60*/  IADD3 R175, P5, R114, 0x2000, RZ ;  /* 0x0000200072af7810 */ /* 0x000fc40007fbe0ff */
[C---:B------:R-:W-:Y:S02]  /*6d70*/  IADD3 R12, P6, R114.reuse, 0x2020, RZ ;  /* 0x00002020720c7810 */ /* 0x040fe40007fde0ff */
[C---:B------:R-:W-:Y:S02]  /*6d80*/  IADD3 R179, P2, R114.reuse, 0x2060, RZ ;  /* 0x0000206072b37810 */ /* 0x040fe40007f5e0ff */
[C---:B------:R-:W-:Y:S02]  /*6d90*/  IADD3 R181, P3, R114.reuse, 0x4000, RZ ;  /* 0x0000400072b57810 */ /* 0x040fe40007f7e0ff */
[----:B------:R-:W-:Y:S02]  /*6da0*/  IADD3 R86, P4, R114, 0x4020, RZ ;  /* 0x0000402072567810 */ /* 0x000fe40007f9e0ff */
[----:B------:R-:W-:Y:S02]  /*6db0*/  SHF.R.U64 R3, R3, 0x3, RZ ;  /* 0x0000000303037819 */ /* 0x000fe400000012ff */
[----:B------:R-:W-:-:S02]  /*6dc0*/  IADD3.X R11, RZ, R115, RZ, P5, !PT ;  /* 0x00000073ff0b7210 */ /* 0x000fc40002ffe4ff */
[-C--:B------:R-:W-:Y:S02]  /*6dd0*/  IADD3.X R13, RZ, R115.reuse, RZ, P6, !PT ;  /* 0x00000073ff0d7210 */ /* 0x080fe400037fe4ff */
[-C--:B------:R-:W-:Y:S02]  /*6de0*/  IADD3.X R21, RZ, R115.reuse, RZ, P2, !PT ;  /* 0x00000073ff157210 */ /* 0x080fe400017fe4ff */
[-C--:B------:R-:W-:Y:S02]  /*6df0*/  IADD3.X R83, RZ, R115.reuse, RZ, P3, !PT ;  /* 0x00000073ff537210 */ /* 0x080fe40001ffe4ff */
[----:B------:R-:W-:Y:S02]  /*6e00*/  IADD3.X R87, RZ, R115, RZ, P4, !PT ;  /* 0x00000073ff577210 */ /* 0x000fe400027fe4ff */
[C---:B------:R-:W-:Y:S02]  /*6e10*/  IADD3 R183, P5, R114.reuse, 0x4040, RZ ;  /* 0x0000404072b77810 */ /* 0x040fe40007fbe0ff */
[----:B------:R-:W-:-:S02]  /*6e20*/  IADD3 R187, P6, R114, 0x4060, RZ ;  /* 0x0000406072bb7810 */ /* 0x000fc40007fde0ff */
[C---:B------:R-:W-:Y:S02]  /*6e30*/  IADD3 R189, P1, R114.reuse, 0x6000, RZ ;  /* 0x0000600072bd7810 */ /* 0x040fe40007f3e0ff */
[C---:B------:R-:W-:Y:S01]  /*6e40*/  IADD3 R102, P2, R114.reuse, 0x6020, RZ ;  /* 0x0000602072667810 */ /* 0x040fe20007f5e0ff */
[----:B------:R-:W-:Y:S01]  /*6e50*/  IMAD.X R95, RZ, RZ, R115, P6 ;  /* 0x000000ffff5f7224 */ /* 0x000fe200030e0673 */
[C---:B------:R-:W-:Y:S02]  /*6e60*/  IADD3 R191, P3, R114.reuse, 0x6040, RZ ;  /* 0x0000604072bf7810 */ /* 0x040fe40007f7e0ff */
[----:B------:R-:W-:Y:S02]  /*6e70*/  IADD3 R110, P4, R114, 0x6060, RZ ;  /* 0x00006060726e7810 */ /* 0x000fe40007f9e0ff */
[----:B------:R-:W-:Y:S02]  /*6e80*/  LOP3.LUT R114, R3, R114, RZ, 0x3c, !PT ;  /* 0x0000007203727212 */ /* 0x000fe400078e3cff */
[----:B------:R-:W-:-:S02]  /*6e90*/  LOP3.LUT R3, R4, 0x380, RZ, 0xc0, !PT ;  /* 0x0000038004037812 */ /* 0x000fc400078ec0ff */
[----:B------:R-:W-:Y:S02]  /*6ea0*/  LOP3.LUT R6, R171, 0x380, RZ, 0xc0, !PT ;  /* 0x00000380ab067812 */ /* 0x000fe400078ec0ff */
[----:B------:R-:W-:Y:S02]  /*6eb0*/  SHF.R.U64 R3, R3, 0x3, RZ ;  /* 0x0000000303037819 */ /* 0x000fe400000012ff */
[----:B------:R-:W-:Y:S02]  /*6ec0*/  LOP3.LUT R8, R173, 0x380, RZ, 0xc0, !PT ;  /* 0x00000380ad087812 */ /* 0x000fe400078ec0ff */
[----:B------:R-:W-:Y:S02]  /*6ed0*/  LOP3.LUT R4, R3, R4, RZ, 0x3c, !PT ;  /* 0x0000000403047212 */ /* 0x000fe400078e3cff */
[----:B------:R-:W-:Y:S02]  /*6ee0*/  LOP3.LUT R3, R12, 0x380, RZ, 0xc0, !PT ;  /* 0x000003800c037812 */ /* 0x000fe400078ec0ff */
[----:B------:R-:W-:-:S02]  /*6ef0*/  LOP3.LUT R10, R175, 0x380, RZ, 0xc0, !PT ;  /* 0x00000380af0a7812 */ /* 0x000fc400078ec0ff */
[----:B------:R-:W-:Y:S02]  /*6f00*/  SHF.R.U64 R3, R3, 0x3, RZ ;  /* 0x0000000303037819 */ /* 0x000fe400000012ff */
[----:B------:R-:W-:Y:S02]  /*6f10*/  SHF.R.U64 R6, R6, 0x3, RZ ;  /* 0x0000000306067819 */ /* 0x000fe400000012ff */
[----:B------:R-:W-:Y:S02]  /*6f20*/  LOP3.LUT R12, R3, R12, RZ, 0x3c, !PT ;  /* 0x0000000c030c7212 */ /* 0x000fe400078e3cff */
[----:B------:R-:W-:Y:S02]  /*6f30*/  LOP3.LUT R3, R86, 0x380, RZ, 0xc0, !PT ;  /* 0x0000038056037812 */ /* 0x000fe400078ec0ff */
[----:B------:R-:W-:Y:S02]  /*6f40*/  LOP3.LUT R14, R177, 0x380, RZ, 0xc0, !PT ;  /* 0x00000380b10e7812 */ /* 0x000fe400078ec0ff */
[----:B------:R-:W-:-:S02]  /*6f50*/  SHF.R.U64 R3, R3, 0x3, RZ ;  /* 0x0000000303037819 */ /* 0x000fc400000012ff */
[----:B------:R-:W-:Y:S02]  /*6f60*/  LOP3.LUT R82, R181, 0x380, RZ, 0xc0, !PT ;  /* 0x00000380b5527812 */ /* 0x000fe400078ec0ff */
[----:B------:R-:W-:Y:S02]  /*6f70*/  SHF.R.U64 R8, R8, 0x3, RZ ;  /* 0x0000000308087819 */ /* 0x000fe400000012ff */
[----:B------:R-:W-:Y:S02]  /*6f80*/  LOP3.LUT R20, R179, 0x380, RZ, 0xc0, !PT ;  /* 0x00000380b3147812 */ /* 0x000fe400078ec0ff */
[----:B------:R-:W-:Y:S02]  /*6f90*/  LOP3.LUT R90, R183, 0x380, RZ, 0xc0, !PT ;  /* 0x00000380b75a7812 */ /* 0x000fe400078ec0ff */
[----:B------:R-:W-:Y:S02]  /*6fa0*/  LOP3.LUT R27, R191, 0x380, RZ, 0xc0, !PT ;  /* 0x00000380bf1b7812 */ /* 0x000fe400078ec0ff */
[----:B------:R-:W-:-:S02]  /*6fb0*/  SHF.R.U64 R10, R10, 0x3, RZ ;  /* 0x000000030a0a7819 */ /* 0x000fc400000012ff */
[----:B------:R-:W-:Y:S02]  /*6fc0*/  LOP3.LUT R86, R3, R86, RZ, 0x3c, !PT ;  /* 0x0000005603567212 */ /* 0x000fe400078e3cff */
[----:B------:R-:W-:Y:S02]  /*6fd0*/  LOP3.LUT R6, R6, R171, RZ, 0x3c, !PT ;  /* 0x000000ab06067212 */ /* 0x000fe400078e3cff */
[----:B------:R-:W-:Y:S02]  /*6fe0*/  SHF.R.U64 R14, R14, 0x3, RZ ;  /* 0x000000030e0e7819 */ /* 0x000fe400000012ff */
[----:B------:R-:W-:Y:S02]  /*6ff0*/  SHF.R.U64 R82, R82, 0x3, RZ ;  /* 0x0000000352527819 */ /* 0x000fe400000012ff */
[----:B------:R-:W-:Y:S02]  /*7000*/  LOP3.LUT R3, R102, 0x380, RZ, 0xc0, !PT ;  /* 0x0000038066037812 */ /* 0x000fe400078ec0ff */
[----:B------:R-:W-:-:S02]  /*7010*/  LOP3.LUT R8, R8, R173, RZ, 0x3c, !PT ;  /* 0x000000ad08087212 */ /* 0x000fc400078e3cff */
[----:B------:R-:W-:Y:S02]  /*7020*/  SHF.R.U64 R20, R20, 0x3, RZ ;  /* 0x0000000314147819 */ /* 0x000fe400000012ff */
[----:B------:R-:W-:Y:S02]  /*7030*/  LOP3.LUT R94, R187, 0x380, RZ, 0xc0, !PT ;  /* 0x00000380bb5e7812 */ /* 0x000fe400078ec0ff */
[----:B------:R-:W-:Y:S02]  /*7040*/  SHF.R.U64 R90, R90, 0x3, RZ ;  /* 0x000000035a5a7819 */ /* 0x000fe400000012ff */
[----:B------:R-:W-:Y:S02]  /*7050*/  SHF.R.U64 R28, R27, 0x3, RZ ;  /* 0x000000031b1c7819 */ /* 0x000fe400000012ff */
[----:B------:R-:W-:Y:S02]  /*7060*/  LOP3.LUT R10, R10, R175, RZ, 0x3c, !PT ;  /* 0x000000af0a0a7212 */ /* 0x000fe400078e3cff */
[----:B------:R-:W-:-:S02]  /*7070*/  LOP3.LUT R98, R189, 0x380, RZ, 0xc0, !PT ;  /* 0x00000380bd627812 */ /* 0x000fc400078ec0ff */
[----:B------:R-:W-:Y:S02]  /*7080*/  MOV R114, R114 ;  /* 0x0000007200727202 */ /* 0x000fe40000000f00 */
[----:B------:R-:W-:Y:S02]  /*7090*/  F2FP.F16.F32.PACK_AB R27, R31, R30 ;  /* 0x0000001e1f1b723e */ /* 0x000fe400000000ff */
[----:B------:R-:W-:Y:S02]  /*70a0*/  MOV R5, R4 ;  /* 0x0000000400057202 */ /* 0x000fe40000000f00 */
[----:B------:R-:W-:Y:S01]  /*70b0*/  LOP3.LUT R14, R14, R177, RZ, 0x3c, !PT ;  /* 0x000000b10e0e7212 */ /* 0x000fe200078e3cff */
[----:B------:R1:W-:Y:S01]  /*70c0*/  STSM.16.M88.4 [R114], R24 ;  /* 0x0000001872007844 */ /* 0x0003e20000000200 */
[----:B------:R-:W-:Y:S02]  /*70d0*/  LOP3.LUT R82, R82, R181, RZ, 0x3c, !PT ;  /* 0x000000b552527212 */ /* 0x000fe400078e3cff */
[----:B------:R-:W-:Y:S01]  /*70e0*/  SHF.R.U64 R3, R3, 0x3, RZ ;  /* 0x0000000303037819 */ /* 0x000fe200000012ff */
[----:B------:R2:W-:Y:S01]  /*70f0*/  STSM.16.M88.4 [R5], R32 ;  /* 0x0000002005007844 */ /* 0x0005e20000000200 */
[----:B------:R-:W-:-:S02]  /*7100*/  MOV R6, R6 ;  /* 0x0000000600067202 */ /* 0x000fc40000000f00 */
[----:B------:R-:W-:Y:S02]  /*7110*/  IADD3.X R91, RZ, R115, RZ, P5, !PT ;  /* 0x00000073ff5b7210 */ /* 0x000fe40002ffe4ff */
[----:B------:R-:W-:Y:S01]  /*7120*/  LOP3.LUT R20, R20, R179, RZ, 0x3c, !PT ;  /* 0x000000b314147212 */ /* 0x000fe200078e3cff */
[----:B------:R2:W-:Y:S01]  /*7130*/  STSM.16.M88.4 [R6], R40 ;  /* 0x0000002806007844 */ /* 0x0005e20000000200 */
[----:B------:R-:W-:Y:S02]  /*7140*/  SHF.R.U64 R94, R94, 0x3, RZ ;  /* 0x000000035e5e7819 */ /* 0x000fe400000012ff */
[----:B------:R-:W-:Y:S02]  /*7150*/  LOP3.LUT R90, R90, R183, RZ, 0x3c, !PT ;  /* 0x000000b75a5a7212 */ /* 0x000fe400078e3cff */
[----:B------:R-:W-:Y:S02]  /*7160*/  LOP3.LUT R106, R110, 0x380, RZ, 0xc0, !PT ;  /* 0x000003806e6a7812 */ /* 0x000fe400078ec0ff */
[----:B------:R-:W-:-:S02]  /*7170*/  MOV R8, R8 ;  /* 0x0000000800087202 */ /* 0x000fc40000000f00 */
[----:B------:R-:W-:Y:S02]  /*7180*/  F2FP.F16.F32.PACK_AB R51, R55, R54 ;  /* 0x000000363733723e */ /* 0x000fe400000000ff */
[----:B------:R-:W-:Y:S02]  /*7190*/  F2FP.F16.F32.PACK_AB R57, R59, R58 ;  /* 0x0000003a3b39723e */ /* 0x000fe400000000ff */
[----:B------:R-:W-:Y:S01]  /*71a0*/  F2FP.F16.F32.PACK_AB R64, R65, R64 ;  /* 0x000000404140723e */ /* 0x000fe200000000ff */
[----:B------:R2:W-:Y:S01]  /*71b0*/  STSM.16.M88.4 [R8], R48 ;  /* 0x0000003008007844 */ /* 0x0005e20000000200 */
[----:B------:R-:W-:Y:S02]  /*71c0*/  SHF.R.U64 R98, R98, 0x3, RZ ;  /* 0x0000000362627819 */ /* 0x000fe400000012ff */
[----:B------:R-:W-:Y:S02]  /*71d0*/  MOV R10, R10 ;  /* 0x0000000a000a7202 */ /* 0x000fe40000000f00 */
[----:B------:R-:W-:-:S02]  /*71e0*/  F2FP.F16.F32.PACK_AB R58, R61, R60 ;  /* 0x0000003c3d3a723e */ /* 0x000fc400000000ff */
[----:B------:R-:W-:Y:S02]  /*71f0*/  F2FP.F16.F32.PACK_AB R59, R63, R62 ;  /* 0x0000003e3f3b723e */ /* 0x000fe400000000ff */
[----:B------:R-:W-:Y:S02]  /*7200*/  F2FP.F16.F32.PACK_AB R65, R67, R66 ;  /* 0x000000424341723e */ /* 0x000fe400000000ff */
[----:B------:R-:W-:Y:S01]  /*7210*/  F2FP.F16.F32.PACK_AB R72, R73, R72 ;  /* 0x000000484948723e */ /* 0x000fe200000000ff */
[----:B------:R2:W-:Y:S01]  /*7220*/  STSM.16.M88.4 [R10], R56 ;  /* 0x000000380a007844 */ /* 0x0005e20000000200 */
[----:B------:R-:W-:Y:S02]  /*7230*/  MOV R12, R12 ;  /* 0x0000000c000c7202 */ /* 0x000fe40000000f00 */
[----:B------:R-:W-:Y:S02]  /*7240*/  F2FP.F16.F32.PACK_AB R66, R69, R68 ;  /* 0x000000444542723e */ /* 0x000fe400000000ff */
[----:B------:R-:W-:-:S02]  /*7250*/  F2FP.F16.F32.PACK_AB R67, R71, R70 ;  /* 0x000000464743723e */ /* 0x000fc400000000ff */
[----:B------:R-:W-:Y:S02]  /*7260*/  F2FP.F16.F32.PACK_AB R73, R75, R74 ;  /* 0x0000004a4b49723e */ /* 0x000fe400000000ff */
[----:B------:R-:W-:Y:S01]  /*7270*/  LOP3.LUT R102, R3, R102, RZ, 0x3c, !PT ;  /* 0x0000006603667212 */ /* 0x000fe200078e3cff */
[----:B------:R2:W-:Y:S01]  /*7280*/  STSM.16.M88.4 [R12], R64 ;  /* 0x000000400c007844 */ /* 0x0005e20000000200 */
[----:B------:R-:W-:Y:S02]  /*7290*/  MOV R14, R14 ;  /* 0x0000000e000e7202 */ /* 0x000fe40000000f00 */
[----:B------:R-:W-:Y:S02]  /*72a0*/  MOV R4, R82 ;  /* 0x0000005200047202 */ /* 0x000fe40000000f00 */
[----:B------:R-:W-:Y:S02]  /*72b0*/  F2FP.F16.F32.PACK_AB R74, R77, R76 ;  /* 0x0000004c4d4a723e */ /* 0x000fe400000000ff */
[----:B------:R-:W-:-:S02]  /*72c0*/  F2FP.F16.F32.PACK_AB R75, R79, R78 ;  /* 0x0000004e4f4b723e */ /* 0x000fc400000000ff */
[----:B------:R-:W-:Y:S02]  /*72d0*/  F2FP.F16.F32.PACK_AB R80, R81, R80 ;  /* 0x000000505150723e */ /* 0x000fe400000000ff */
[----:B------:R-:W-:Y:S01]  /*72e0*/  LOP3.LUT R94, R94, R187, RZ, 0x3c, !PT ;  /* 0x000000bb5e5e7212 */ /* 0x000fe200078e3cff */
[----:B------:R2:W-:Y:S01]  /*72f0*/  STSM.16.M88.4 [R14], R72 ;  /* 0x000000480e007844 */ /* 0x0005e20000000200 */
[----:B------:R-:W-:Y:S02]  /*7300*/  SHF.R.U64 R29, R106, 0x3, RZ ;  /* 0x000000036a1d7819 */ /* 0x000fe400000012ff */
[----:B------:R-:W-:Y:S02]  /*7310*/  MOV R20, R20 ;  /* 0x0000001400147202 */ /* 0x000fe40000000f00 */
[----:B------:R-:W-:Y:S02]  /*7320*/  MOV R3, R90 ;  /* 0x0000005a00037202 */ /* 0x000fe40000000f00 */
[----:B------:R-:W-:-:S02]  /*7330*/  F2FP.F16.F32.PACK_AB R81, R152, R0 ;  /* 0x000000009851723e */ /* 0x000fc400000000ff */
[----:B------:R-:W-:Y:S02]  /*7340*/  F2FP.F16.F32.PACK_AB R82, R85, R84 ;  /* 0x000000545552723e */ /* 0x000fe400000000ff */
[----:B------:R-:W-:Y:S02]  /*7350*/  F2FP.F16.F32.PACK_AB R83, R154, R153 ;  /* 0x000000999a53723e */ /* 0x000fe400000000ff */
[----:B------:R-:W-:Y:S02]  /*7360*/  F2FP.F16.F32.PACK_AB R88, R89, R88 ;  /* 0x000000585958723e */ /* 0x000fe400000000ff */
[----:B------:R-:W-:Y:S01]  /*7370*/  IADD3.X R99, RZ, R115, RZ, P1, !PT ;  /* 0x00000073ff637210 */ /* 0x000fe20000ffe4ff */
[----:B------:R2:W-:Y:S01]  /*7380*/  STSM.16.M88.4 [R20], R80 ;  /* 0x0000005014007844 */ /* 0x0005e20000000200 */
[----:B------:R-:W-:Y:S02]  /*7390*/  LOP3.LUT R98, R98, R189, RZ, 0x3c, !PT ;  /* 0x000000bd62627212 */ /* 0x000fe400078e3cff */
[----:B------:R-:W-:-:S02]  /*73a0*/  F2FP.F16.F32.PACK_AB R89, R158, R157 ;  /* 0x0000009d9e59723e */ /* 0x000fc400000000ff */
[----:B------:R-:W-:Y:S02]  /*73b0*/  F2FP.F16.F32.PACK_AB R90, R93, R92 ;  /* 0x0000005c5d5a723e */ /* 0x000fe400000000ff */
[----:B------:R-:W-:Y:S02]  /*73c0*/  F2FP.F16.F32.PACK_AB R91, R160, R159 ;  /* 0x0000009fa05b723e */ /* 0x000fe400000000ff */
[----:B------:R-:W-:Y:S02]  /*73d0*/  F2FP.F16.F32.PACK_AB R161, R162, R161 ;  /* 0x000000a1a2a1723e */ /* 0x000fe400000000ff */
[----:B------:R-:W-:Y:S01]  /*73e0*/  IADD3.X R103, RZ, R115, RZ, P2, !PT ;  /* 0x00000073ff677210 */ /* 0x000fe200017fe4ff */
[----:B------:R2:W-:Y:S01]  /*73f0*/  STSM.16.M88.4 [R4], R88 ;  /* 0x0000005804007844 */ /* 0x0005e20000000200 */
[----:B------:R-:W-:Y:S02]  /*7400*/  MOV R86, R86 ;  /* 0x0000005600567202 */ /* 0x000fe40000000f00 */
[----:B------:R-:W-:-:S02]  /*7410*/  F2FP.F16.F32.PACK_AB R160, R97, R96 ;  /* 0x0000006061a0723e */ /* 0x000fc400000000ff */
[----:B------:R-:W-:Y:S02]  /*7420*/  F2FP.F16.F32.PACK_AB R162, R101, R100 ;  /* 0x0000006465a2723e */ /* 0x000fe400000000ff */
[----:B------:R-:W-:Y:S02]  /*7430*/  F2FP.F16.F32.PACK_AB R163, R164, R163 ;  /* 0x000000a3a4a3723e */ /* 0x000fe400000000ff */
[----:B------:R-:W-:Y:S02]  /*7440*/  F2FP.F16.F32.PACK_AB R165, R166, R165 ;  /* 0x000000a5a6a5723e */ /* 0x000fe400000000ff */
[-C--:B------:R-:W-:Y:S01]  /*7450*/  IADD3.X R107, RZ, R115.reuse, RZ, P3, !PT ;  /* 0x00000073ff6b7210 */ /* 0x080fe20001ffe4ff */
[----:B------:R2:W-:Y:S01]  /*7460*/  STSM.16.M88.4 [R86], R160 ;  /* 0x000000a056007844 */ /* 0x0005e20000000200 */
[----:B------:R-:W-:Y:S02]  /*7470*/  IADD3.X R111, RZ, R115, RZ, P4, !PT ;  /* 0x00000073ff6f7210 */ /* 0x000fe400027fe4ff */
[----:B------:R-:W-:-:S02]  /*7480*/  LOP3.LUT R106, R28, R191, RZ, 0x3c, !PT ;  /* 0x000000bf1c6a7212 */ /* 0x000fc400078e3cff */
[----:B------:R-:W-:Y:S02]  /*7490*/  F2FP.F16.F32.PACK_AB R164, R105, R104 ;  /* 0x0000006869a4723e */ /* 0x000fe400000000ff */
[----:B------:R-:W-:Y:S02]  /*74a0*/  F2FP.F16.F32.PACK_AB R166, R109, R108 ;  /* 0x0000006c6da6723e */ /* 0x000fe400000000ff */
[----:B------:R-:W-:Y:S02]  /*74b0*/  F2FP.F16.F32.PACK_AB R167, R168, R167 ;  /* 0x000000a7a8a7723e */ /* 0x000fe400000000ff */
[----:B------:R-:W-:Y:S02]  /*74c0*/  F2FP.F16.F32.PACK_AB R112, R113, R112 ;  /* 0x000000707170723e */ /* 0x000fe400000000ff */
[----:B------:R-:W-:Y:S01]  /*74d0*/  F2FP.F16.F32.PACK_AB R120, R121, R120 ;  /* 0x000000787978723e */ /* 0x000fe200000000ff */
[----:B------:R2:W-:Y:S01]  /*74e0*/  STSM.16.M88.4 [R3], R164 ;  /* 0x000000a403007844 */ /* 0x0005e20000000200 */
[----:B------:R-:W-:-:S02]  /*74f0*/  LOP3.LUT R110, R29, R110, RZ, 0x3c, !PT ;  /* 0x0000006e1d6e7212 */ /* 0x000fc400078e3cff */
[----:B------:R-:W-:Y:S02]  /*7500*/  MOV R94, R94 ;  /* 0x0000005e005e7202 */ /* 0x000fe40000000f00 */
[----:B------:R-:W-:Y:S02]  /*7510*/  F2FP.F16.F32.PACK_AB R113, R170, R169 ;  /* 0x000000a9aa71723e */ /* 0x000fe400000000ff */
[----:B-1----:R-:W-:Y:S02]  /*7520*/  F2FP.F16.F32.PACK_AB R114, R117, R116 ;  /* 0x000000747572723e */ /* 0x002fe400000000ff */
[----:B------:R-:W-:Y:S02]  /*7530*/  F2FP.F16.F32.PACK_AB R115, R119, R118 ;  /* 0x000000767773723e */ /* 0x000fe400000000ff */
[----:B------:R-:W-:Y:S02]  /*7540*/  F2FP.F16.F32.PACK_AB R121, R123, R122 ;  /* 0x0000007a7b79723e */ /* 0x000fe400000000ff */
[----:B------:R-:W-:Y:S01]  /*7550*/  F2FP.F16.F32.PACK_AB R128, R129, R128 ;  /* 0x000000808180723e */ /* 0x000fe200000000ff */
[----:B------:R2:W-:Y:S01]  /*7560*/  STSM.16.M88.4 [R94], R112 ;  /* 0x000000705e007844 */ /* 0x0005e20000000200 */
[----:B------:R-:W-:-:S02]  /*7570*/  MOV R98, R98 ;  /* 0x0000006200627202 */ /* 0x000fc40000000f00 */
[----:B------:R-:W-:Y:S02]  /*7580*/  F2FP.F16.F32.PACK_AB R122, R125, R124 ;  /* 0x0000007c7d7a723e */ /* 0x000fe400000000ff */
[----:B------:R-:W-:Y:S02]  /*7590*/  F2FP.F16.F32.PACK_AB R123, R127, R126 ;  /* 0x0000007e7f7b723e */ /* 0x000fe400000000ff */
[----:B------:R-:W-:Y:S02]  /*75a0*/  F2FP.F16.F32.PACK_AB R129, R131, R130 ;  /* 0x000000828381723e */ /* 0x000fe400000000ff */
[----:B------:R-:W-:Y:S01]  /*75b0*/  F2FP.F16.F32.PACK_AB R136, R137, R136 ;  /* 0x000000888988723e */ /* 0x000fe200000000ff */
[----:B------:R2:W-:Y:S01]  /*75c0*/  STSM.16.M88.4 [R98], R120 ;  /* 0x0000007862007844 */ /* 0x0005e20000000200 */
        /* <DEDUP_REMOVED lines=10> */
[----:B------:R-:W-:Y:S01]  /*7670*/  MOV R110, R110 ;  /* 0x0000006e006e7202 */ /* 0x000fe20000000f00 */
[----:B------:R2:W-:Y:S01]  /*7680*/  STSM.16.M88.4 [R106], R136 ;  /* 0x000000886a007844 */ /* 0x0005e20000000200 */
[----:B------:R-:W-:Y:S02]  /*7690*/  F2FP.F16.F32.PACK_AB R146, R149, R148 ;  /* 0x000000949592723e */ /* 0x000fe400000000ff */
[----:B------:R-:W-:-:S05]  /*76a0*/  F2FP.F16.F32.PACK_AB R147, R151, R150 ;  /* 0x000000969793723e */ /* 0x000fca00000000ff */
[----:B------:R2:W-:Y:S01]  /*76b0*/  STSM.16.M88.4 [R110], R144 ;  /* 0x000000906e007844 */ /* 0x0005e20000000200 */
[----:B------:R-:W-:Y:S01]  /*76c0*/  @!PT LDS RZ, [RZ] ;  /* 0x00000000fffff984 */ /* 0x000fe20000000800 */
[----:B------:R-:W-:Y:S01]  /*76d0*/  @!PT LDS RZ, [RZ] ;  /* 0x00000000fffff984 */ /* 0x000fe20000000800 */
[----:B------:R-:W-:Y:S01]  /*76e0*/  @!PT LDS RZ, [RZ] ;  /* 0x00000000fffff984 */ /* 0x000fe20000000800 */
[----:B------:R-:W-:Y:S01]  /*76f0*/  @!PT LDS RZ, [RZ] ;  /* 0x00000000fffff984 */ /* 0x000fe20000000800 */
[----:B------:R1:W-:Y:S06]  /*7700*/  MEMBAR.ALL.CTA ;  /* 0x0000000000007992 */ /* 0x0003ec0000008000 */
[----:B-1----:R-:W1:Y:S02]  /*7710*/  FENCE.VIEW.ASYNC.S ;  /* 0x00000000000073c6 */ /* 0x002e640000000000 */
[----:B-1----:R-:W-:Y:S06]  /*7720*/  BAR.ARV 0x1, 0x120 ;  /* 0x0044800000007b1d */ /* 0x002fec0000002000 */
[----:B------:R-:W-:Y:S05]  /*7730*/  @P0 BRA `(.L_x_39) ;  /* 0x00000000008c0947 */ /* 0x000fea0003800000 */
[----:B------:R-:W-:Y:S01]  /*7740*/  UIADD3 UR6, -UR36, URZ, URZ ;  /* 0x0000003f24067290 */ /* 0x000fe2000fffe13f */
[----:B------:R-:W1:Y:S01]  /*7750*/  LDC R0, c[0x0][0xda8] ;  /* 0x00036a00ff007b82 */ /* 0x000e620000000800 */
[----:B------:R-:W-:Y:S01]  /*7760*/  ULDC UR4, c[0x0][0xdb4] ;  /* 0x00036d0000047ab9 */ /* 0x000fe20000000800 */
[----:B------:R-:W-:Y:S01]  /*7770*/  ULDC.64 UR8, c[0x0][0xb70] ;  /* 0x0002dc0000087ab9 */ /* 0x000fe20000000a00 */
[----:B------:R-:W-:Y:S02]  /*7780*/  UIMAD UR6, UR4, UR6, UR43 ;  /* 0x00000006040672a4 */ /* 0x000fe4000f8e022b */
[----:B--2---:R-:W-:Y:S01]  /*7790*/  IMAD R3, RZ, RZ, -UR43 ;  /* 0x8000002bff037e24 */ /* 0x004fe2000f8e02ff */
[----:B------:R-:W-:Y:S01]  /*77a0*/  IADD3 R9, -R17, RZ, RZ ;  /* 0x000000ff11097210 */ /* 0x000fe20007ffe1ff */
[----:B------:R-:W-:Y:S01]  /*77b0*/  USHF.R.S32.HI UR4, URZ, 0x1f, UR6 ;  /* 0x0000001f3f047899 */ /* 0x000fe20008011406 */
[----:B------:R-:W2:Y:S02]  /*77c0*/  LDC.64 R6, c[0x0][0xb78] ;  /* 0x0002de00ff067b82 */ /* 0x000ea40000000a00 */
[----:B------:R-:W-:Y:S01]  /*77d0*/  ISETP.NE.AND P0, PT, R16, R9, PT ;  /* 0x000000091000720c */ /* 0x000fe20003f05270 */
[----:B------:R-:W-:-:S02]  /*77e0*/  UIMAD UR7, UR4, UR8, URZ ;  /* 0x00000008040772a4 */ /* 0x000fc4000f8e023f */
[----:B------:R-:W-:Y:S02]  /*77f0*/  UIMAD.WIDE.U32 UR4, UR6, UR8, URZ ;  /* 0x00000008060472a5 */ /* 0x000fe4000f8e003f */
[----:B------:R-:W-:Y:S02]  /*7800*/  UIMAD UR6, UR6, UR9, UR7 ;  /* 0x00000009060672a4 */ /* 0x000fe4000f8e0207 */
[----:B------:R-:W-:Y:S02]  /*7810*/  USHF.R.S32.HI UR7, URZ, 0x1f, UR36 ;  /* 0x0000001f3f077899 */ /* 0x000fe40008011424 */
[----:B------:R-:W-:Y:S02]  /*7820*/  UIADD3 UR6, UR5, UR6, URZ ;  /* 0x0000000605067290 */ /* 0x000fe4000fffe03f */
[----:B------:R-:W-:Y:S02]  /*7830*/  MOV R5, UR5 ;  /* 0x0000000500057c02 */ /* 0x000fe40008000f00 */
[----:B------:R-:W-:Y:S01]  /*7840*/  MOV R4, UR4 ;  /* 0x0000000400047c02 */ /* 0x000fe20008000f00 */
[----:B------:R-:W-:Y:S01]  /*7850*/  ULDC UR4, c[0x0][0xa88] ;  /* 0x0002a20000047ab9 */ /* 0x000fe20000000800 */
[----:B-1----:R-:W-:Y:S01]  /*7860*/  IMAD R3, R0, R3, UR42 ;  /* 0x0000002a00037e24 */ /* 0x002fe2000f8e0203 */
[----:B------:R-:W-:-:S03]  /*7870*/  MOV R5, UR6 ;  /* 0x0000000600057c02 */ /* 0x000fc60008000f00 */
[----:B------:R-:W-:Y:S02]  /*7880*/  IMAD R9, R3, 0x40, R2 ;  /* 0x0000004003097824 */ /* 0x000fe400078e0202 */
[----:B--2---:R-:W-:-:S03]  /*7890*/  IMAD R0, R6, UR7, RZ ;  /* 0x0000000706007c24 */ /* 0x004fc6000f8e02ff */
[----:B------:R-:W-:Y:S01]  /*78a0*/  SHF.R.S32.HI R3, RZ, 0x1f, R9 ;  /* 0x0000001fff037819 */ /* 0x000fe20000011409 */
[----:B------:R-:W-:Y:S01]  /*78b0*/  IMAD.WIDE.U32 R4, R6, UR36, R4 ;  /* 0x0000002406047c25 */ /* 0x000fe2000f8e0004 */
[----:B------:R-:W-:-:S03]  /*78c0*/  ISETP.GE.OR P1, PT, R9, UR4, P0 ;  /* 0x0000000409007c0c */ /* 0x000fc60008726670 */
[----:B------:R-:W-:Y:S01]  /*78d0*/  IMAD R6, R7, UR36, R0 ;  /* 0x0000002407067c24 */ /* 0x000fe2000f8e0200 */
[C---:B------:R-:W-:Y:S02]  /*78e0*/  IADD3 R7, R9.reuse, 0x8, RZ ;  /* 0x0000000809077810 */ /* 0x040fe40007ffe0ff */
[----:B------:R-:W-:Y:S02]  /*78f0*/  IADD3 R0, P2, R9, R4, RZ ;  /* 0x0000000409007210 */ /* 0x000fe40007f5e0ff */
[----:B------:R-:W-:Y:S01]  /*7900*/  ISETP.GE.OR P0, PT, R7, UR4, P0 ;  /* 0x0000000407007c0c */ /* 0x000fe20008706670 */
[----:B------:R-:W-:Y:S01]  /*7910*/  ULDC.64 UR4, c[0x0][0xb40] ;  /* 0x0002d00000047ab9 */ /* 0x000fe20000000a00 */
[----:B------:R-:W-:Y:S02]  /*7920*/  IADD3.X R3, R3, R5, R6, P2, !PT ;  /* 0x0000000503037210 */ /* 0x000fe400017fe406 */
[----:B------:R-:W-:-:S04]  /*7930*/  LEA R4, P2, R0, UR4, 0x2 ;  /* 0x0000000400047c11 */ /* 0x000fc8000f8410ff */
[----:B------:R-:W-:-:S05]  /*7940*/  LEA.HI.X R5, R0, UR5, R3, 0x2, P2 ;  /* 0x0000000500057c11 */ /* 0x000fca00090f1403 */
[----:B------:R1:W-:Y:S04]  /*7950*/  @!P1 STG.E desc[UR48][R4.64], R156 ;  /* 0x0000009c04009986 */ /* 0x0003e8000c101930 */
[----:B------:R1:W-:Y:S02]  /*7960*/  @!P0 STG.E desc[UR48][R4.64+0x20], R155 ;  /* 0x0000209b04008986 */ /* 0x0003e4000c101930 */
.L_x_39:
[----:B------:R-:W3:Y:S01]  /*7970*/  SHFL.IDX PT, R0, R185, RZ, 0x1f ;  /* 0x00001fffb9007589 */ /* 0x000ee200000e0000 */
[----:B------:R-:W-:Y:S02]  /*7980*/  ULDC UR4, c[0x0][0xc] ;  /* 0x0000030000047ab9 */ /* 0x000fe40000000800 */
[----:B------:R-:W-:Y:S01]  /*7990*/  UIADD3 UR45, UR4, UR45, URZ ;  /* 0x0000002d042d7290 */ /* 0x000fe2000fffe03f */
[----:B---3--:R-:W-:-:S13]  /*79a0*/  ISETP.NE.AND P0, PT, R0, 0x7, PT ;  /* 0x000000070000780c */ /* 0x008fda0003f05270 */
[----:B------:R-:W-:Y:S05]  /*79b0*/  @P0 BRA `(.L_x_40) ;  /* 0x0000000000e80947 */ /* 0x000fea0003800000 */
[----:B------:R-:W-:Y:S01]  /*79c0*/  BAR.SYNC.DEFER_BLOCKING 0x1, 0x120 ;  /* 0x0044800000007b1d */ /* 0x000fe20000010000 */
[----:B------:R-:W-:-:S05]  /*79d0*/  ELECT P0, URZ, PT ;  /* 0x00000000003f782f */ /* 0x000fca0003800000 */
[----:B------:R-:W-:Y:S08]  /*79e0*/  BSSY B0, `(.L_x_40) ;  /* 0x0000037000007945 */ /* 0x000ff00003800000 */
[----:B------:R-:W-:Y:S05]  /*79f0*/  @!P0 BRA `(.L_x_41) ;  /* 0x0000000000d48947 */ /* 0x000fea0003800000 */
[----:B------:R-:W-:Y:S01]  /*7a00*/  UIADD3 UR5, -UR43, URZ, URZ ;  /* 0x0000003f2b057290 */ /* 0x000fe2000fffe13f */
[----:B------:R-:W-:Y:S01]  /*7a10*/  ULDC UR10, c[0x0][0xda8] ;  /* 0x00036a00000a7ab9 */ /* 0x000fe20000000800 */
[----:B------:R-:W-:Y:S02]  /*7a20*/  UIADD3 UR35, -UR36, URZ, URZ ;  /* 0x0000003f24237290 */ /* 0x000fe4000fffe13f */
[----:B------:R-:W-:Y:S02]  /*7a30*/  UIMAD UR5, UR10, UR5, UR42 ;  /* 0x000000050a0572a4 */ /* 0x000fe4000f8e022a */
[----:B------:R-:W-:Y:S01]  /*7a40*/  UIADD3 UR4, UP0, UR52, 0x9f0, URZ ;  /* 0x000009f034047890 */ /* 0x000fe2000ff1e03f */
[----:B------:R-:W-:Y:S01]  /*7a50*/  ULDC UR12, c[0x0][0xdb4] ;  /* 0x00036d00000c7ab9 */ /* 0x000fe20000000800 */
[----:B------:R-:W-:Y:S02]  /*7a60*/  USHF.L.U32 UR34, UR5, 0x6, URZ ;  /* 0x0000000605227899 */ /* 0x000fe4000800063f */
[----:B------:R-:W-:-:S02]  /*7a70*/  UIMAD UR35, UR12, UR35, UR43 ;  /* 0x000000230c2372a4 */ /* 0x000fc4000f8e022b */
[----:B------:R-:W-:Y:S02]  /*7a80*/  UIADD3.X UR5, URZ, UR53, URZ, UP0, !UPT ;  /* 0x000000353f057290 */ /* 0x000fe400087fe43f */
[----:B------:R-:W-:Y:S02]  /*7a90*/  UIADD3 UR6, UR46, 0x2000, URZ ;  /* 0x000020002e067890 */ /* 0x000fe4000fffe03f */
[----:B------:R-:W-:Y:S01]  /*7aa0*/  UIADD3 UR8, UR46, 0x4000, URZ ;  /* 0x000040002e087890 */ /* 0x000fe2000fffe03f */
[----:B------:R-:W-:Y:S01]  /*7ab0*/  UMOV UR33, URZ ;  /* 0x0000003f00217c82 */ /* 0x000fe20008000000 */
[----:B------:R-:W-:Y:S01]  /*7ac0*/  UMOV UR37, URZ ;  /* 0x0000003f00257c82 */ /* 0x000fe20008000000 */
[----:B------:R-:W-:Y:S01]  /*7ad0*/  UMOV UR32, UR46 ;  /* 0x0000002e00207c82 */ /* 0x000fe20008000000 */
[----:B------:R-:W-:Y:S01]  /*7ae0*/  UMOV UR7, 0x40 ;  /* 0x0000004000077882 */ /* 0x000fe20000000000 */
[----:B------:R-:W-:Y:S01]  /*7af0*/  UIADD3 UR10, UR46, 0x6000, URZ ;  /* 0x000060002e0a7890 */ /* 0x000fe2000fffe03f */
[----:B------:R3:W-:Y:S01]  /*7b00*/  UTMASTG.5D [UR32], [UR4] ;  /* 0x00000020040073b5 */ /* 0x0007e20008020000 */
[----:B------:R-:W-:Y:S01]  /*7b10*/  UMOV UR9, 0x80 ;  /* 0x0000008000097882 */ /* 0x000fe20000000000 */
[----:B------:R-:W-:Y:S01]  /*7b20*/  UIADD3 UR12, UR46, 0x8000, URZ ;  /* 0x000080002e0c7890 */ /* 0x000fe2000fffe03f */
[----:B------:R-:W-:Y:S01]  /*7b30*/  UMOV UR11, 0xc0 ;  /* 0x000000c0000b7882 */ /* 0x000fe20000000000 */
[----:B------:R-:W-:Y:S01]  /*7b40*/  UMOV UR13, 0x100 ;  /* 0x00000100000d7882 */ /* 0x000fe20000000000 */
[----:B---3--:R-:W-:Y:S01]  /*7b50*/  UMOV UR32, UR6 ;  /* 0x0000000600207c82 */ /* 0x008fe20008000000 */
[----:B------:R-:W-:Y:S01]  /*7b60*/  UMOV UR33, UR7 ;  /* 0x0000000700217c82 */ /* 0x000fe20008000000 */
[----:B------:R-:W-:Y:S01]  /*7b70*/  UIADD3 UR6, UR46, 0xa000, URZ ;  /* 0x0000a0002e067890 */ /* 0x000fe2000fffe03f */
[----:B------:R3:W-:Y:S01]  /*7b80*/  UTMASTG.5D [UR32], [UR4] ;  /* 0x00000020040073b5 */ /* 0x0007e20008020000 */
[----:B------:R-:W-:Y:S01]  /*7b90*/  UMOV UR7, 0x140 ;  /* 0x0000014000077882 */ /* 0x000fe20000000000 */
[----:B---3--:R-:W-:Y:S01]  /*7ba0*/  UMOV UR32, UR8 ;  /* 0x0000000800207c82 */ /* 0x008fe20008000000 */
[----:B------:R-:W-:Y:S01]  /*7bb0*/  UMOV UR33, UR9 ;  /* 0x0000000900217c82 */ /* 0x000fe20008000000 */
[----:B------:R-:W-:Y:S01]  /*7bc0*/  UIADD3 UR8, UR46, 0xc000, URZ ;  /* 0x0000c0002e087890 */ /* 0x000fe2000fffe03f */
[----:B------:R3:W-:Y:S01]  /*7bd0*/  UTMASTG.5D [UR32], [UR4] ;  /* 0x00000020040073b5 */ /* 0x0007e20008020000 */
[----:B------:R-:W-:Y:S01]  /*7be0*/  UIADD3 UR9, UR46, 0xe000, URZ ;  /* 0x0000e0002e097890 */ /* 0x000fe2000fffe03f */
[----:B---3--:R-:W-:Y:S01]  /*7bf0*/  UMOV UR32, UR10 ;  /* 0x0000000a00207c82 */ /* 0x008fe20008000000 */
[----:B------:R-:W-:-:S02]  /*7c00*/  UMOV UR33, UR11 ;  /* 0x0000000b00217c82 */ /* 0x000fc40008000000 */
[----:B------:R3:W-:Y:S02]  /*7c10*/  UTMASTG.5D [UR32], [UR4] ;  /* 0x00000020040073b5 */ /* 0x0007e40008020000 */
[----:B---3--:R-:W-:Y:S01]  /*7c20*/  UMOV UR32, UR12 ;  /* 0x0000000c00207c82 */ /* 0x008fe20008000000 */
[----:B------:R-:W-:Y:S02]  /*7c30*/  UMOV UR33, UR13 ;  /* 0x0000000d00217c82 */ /* 0x000fe40008000000 */
[----:B------:R3:W-:Y:S02]  /*7c40*/  UTMASTG.5D [UR32], [UR4] ;  /* 0x00000020040073b5 */ /* 0x0007e40008020000 */
[----:B---3--:R-:W-:Y:S01]  /*7c50*/  UMOV UR32, UR6 ;  /* 0x0000000600207c82 */ /* 0x008fe20008000000 */
[----:B------:R-:W-:Y:S01]  /*7c60*/  UMOV UR33, UR7 ;  /* 0x0000000700217c82 */ /* 0x000fe20008000000 */
[----:B------:R-:W-:Y:S01]  /*7c70*/  UMOV UR6, 0x180 ;  /* 0x0000018000067882 */ /* 0x000fe20000000000 */
[----:B------:R3:W-:Y:S02]  /*7c80*/  UTMASTG.5D [UR32], [UR4] ;  /* 0x00000020040073b5 */ /* 0x0007e40008020000 */
[----:B---3--:R-:W-:Y:S01]  /*7c90*/  UMOV UR32, UR8 ;  /* 0x0000000800207c82 */ /* 0x008fe20008000000 */
[----:B------:R-:W-:Y:S01]  /*7ca0*/  UMOV UR33, UR6 ;  /* 0x0000000600217c82 */ /* 0x000fe20008000000 */
[----:B------:R-:W-:Y:S01]  /*7cb0*/  UMOV UR6, 0x1c0 ;  /* 0x000001c000067882 */ /* 0x000fe20000000000 */
[----:B------:R3:W-:Y:S02]  /*7cc0*/  UTMASTG.5D [UR32], [UR4] ;  /* 0x00000020040073b5 */ /* 0x0007e40008020000 */
[----:B---3--:R-:W-:Y:S01]  /*7cd0*/  UMOV UR32, UR9 ;  /* 0x0000000900207c82 */ /* 0x008fe20008000000 */
[----:B------:R-:W-:Y:S01]  /*7ce0*/  UMOV UR33, UR6 ;  /* 0x0000000600217c82 */ /* 0x000fe20008000000 */
[----:B------:R-:W-:Y:S01]  /*7cf0*/  UIADD3 UR6, UR46, 0x28c20, URZ ;  /* 0x00028c202e067890 */ /* 0x000fe2000fffe03f */
[----:B------:R3:W-:Y:S03]  /*7d00*/  UTMASTG.5D [UR32], [UR4] ;  /* 0x00000020040073b5 */ /* 0x0007e60008020000 */
[----:B------:R-:W-:Y:S01]  /*7d10*/  UPRMT UR6, URZ, 0x654, UR6 ;  /* 0x000006543f067896 */ /* 0x000fe20008000006 */
[----:B------:R0:W-:Y:S01]  /*7d20*/  UTMACMDFLUSH ;  /* 0x00000000000079b7 */ /* 0x0001e20000000000 */
[----:B------:R-:W-:-:S07]  /*7d30*/  DEPBAR.LE SB0, 0x0 ;  /* 0x000080000000791a */ /* 0x000fce0000000000 */
[----:B---3--:R-:W-:Y:S03]  /*7d40*/  SYNCS.ARRIVE.TRANS64.RED.A1T0 RZ, [UR6], RZ ;  /* 0x000000ffffff79a7 */ /* 0x008fe60008100406 */
.L_x_41:
[----:B------:R-:W-:Y:S05]  /*7d50*/  BSYNC B0 ;  /* 0x0000000000007941 */ /* 0x000fea0003800000 */
.L_x_40:
[----:B------:R-:W3:Y:S02]  /*7d60*/  LDC R0, c[0x0][0xda4] ;  /* 0x00036900ff007b82 */ /* 0x000ee40000000800 */
[----:B---3--:R-:W-:-:S13]  /*7d70*/  ISETP.LE.AND P0, PT, R0, UR45, PT ;  /* 0x0000002d00007c0c */ /* 0x008fda000bf03270 */
[----:B------:R-:W-:Y:S05]  /*7d80*/  @!P0 BRA `(.L_x_42) ;  /* 0xffffff90003c8947 */ /* 0x000fea000383ffff */
[----:B------:R-:W-:Y:S05]  /*7d90*/  EXIT ;  /* 0x000000000000794d */ /* 0x000fea0003800000 */
.L_x_7:
[----:B------:R-:W-:-:S08]  /*7da0*/  NOP ;  /* 0x0000000000007918 */ /* 0x000fd00000000000 */
[----:B------:R-:W1:-:S00]  /*7db0*/  USETMAXREG.DEALLOC.CTAPOOL 0x18 ;  /* 0x00000018000079c8 */ /* 0x000e4000080e0500 */
[----:B-1----:R-:W-:-:S06]  /*7dc0*/  LOP3.LUT R0, R0, 0x3, RZ, 0xc0, !PT ;  /* 0x0000000300007812 */ /* 0x002fcc00078ec0ff */
[----:B------:R-:W1:Y:S02]  /*7dd0*/  SHFL.IDX PT, R0, R0, RZ, 0x1f ;  /* 0x00001fff00007589 */ /* 0x000e6400000e0000 */
[----:B-1----:R-:W-:-:S13]  /*7de0*/  ISETP.NE.AND P0, PT, R0, RZ, PT ;  /* 0x000000ff0000720c */ /* 0x002fda0003f05270 */
[----:B------:R-:W-:Y:S05]  /*7df0*/  @P0 EXIT ;  /* 0x000000000000094d */ /* 0x000fea0003800000 */
[----:B------:R-:W1:Y:S01]  /*7e00*/  S2UR UR4, SR_CTAID.X ;  /* 0x00000000000479c3 */ /* 0x000e620000002500 */
[----:B------:R-:W-:Y:S02]  /*7e10*/  MOV R16, RZ ;  /* 0x000000ff00107202 */ /* 0x000fe40000000f00 */
[----:B------:R-:W-:Y:S02]  /*7e20*/  MOV R2, 0x1 ;  /* 0x0000000100027802 */ /* 0x000fe40000000f00 */
[----:B------:R-:W-:-:S03]  /*7e30*/  MOV R17, 0x1 ;  /* 0x0000000100117802 */ /* 0x000fc60000000f00 */
[----:B------:R-:W1:Y:S02]  /*7e40*/  LDC R0, c[0x0][0xda4] ;  /* 0x00036900ff007b82 */ /* 0x000e640000000800 */
[----:B-1----:R-:W-:-:S13]  /*7e50*/  ISETP.LE.AND P0, PT, R0, UR4, PT ;  /* 0x0000000400007c0c */ /* 0x002fda000bf03270 */
[----:B------:R-:W-:Y:S05]  /*7e60*/  @P0 BRA `(.L_x_43) ;  /* 0x0000002c005c0947 */ /* 0x000fea0003800000 */
[----:B------:R-:W-:Y:S01]  /*7e70*/  IMAD.U32 R0, RZ, RZ, UR4 ;  /* 0x00000004ff007e24 */ /* 0x000fe2000f8e00ff */
[----:B------:R-:W-:Y:S01]  /*7e80*/  MOV R16, RZ ;  /* 0x000000ff00107202 */ /* 0x000fe20000000f00 */
[----:B------:R-:W-:Y:S01]  /*7e90*/  ULDC.64 UR40, c[0x0][0x198] ;  /* 0x0000660000287ab9 */ /* 0x000fe20000000a00 */
[----:B------:R-:W-:Y:S01]  /*7ea0*/  MOV R17, 0x1 ;  /* 0x0000000100117802 */ /* 0x000fe20000000f00 */
[----:B------:R-:W-:Y:S01]  /*7eb0*/  ULDC UR36, c[0x0][0xc] ;  /* 0x0000030000247ab9 */ /* 0x000fe20000000800 */
[----:B------:R1:W-:Y:S04]  /*7ec0*/  STL [R1+0xc], R0 ;  /* 0x00000c0001007387 */ /* 0x0003e80000100800 */
[----:B------:R1:W-:Y:S02]  /*7ed0*/  STL [R1+0x18], RZ ;  /* 0x000018ff01007387 */ /* 0x0003e40000100800 */
.L_x_85:
[----:B------:R-:W2:Y:S01]  /*7ee0*/  LDL R4, [R1+0xc] ;  /* 0x00000c0001047983 */ /* 0x000ea20000100800 */
[----:B-1----:R-:W1:Y:S01]  /*7ef0*/  LDC R0, c[0x0][0xda8] ;  /* 0x00036a00ff007b82 */ /* 0x002e620000000800 */
[----:B------:R-:W-:Y:S05]  /*7f00*/  YIELD ;  /* 0x0000000000007946 */ /* 0x000fea0003800000 */
[----:B------:R-:W-:Y:S02]  /*7f10*/  ULDC.64 UR4, c[0x0][0x3f8] ;  /* 0x0000fe0000047ab9 */ /* 0x000fe40000000a00 */
[----:B------:R-:W3:Y:S01]  /*7f20*/  LDC R19, c[0x0][0xdb4] ;  /* 0x00036d00ff137b82 */ /* 0x000ee20000000800 */
[----:B------:R-:W-:-:S03]  /*7f30*/  UISETP.NE.U32.AND UP0, UPT, UR4, URZ, UPT ;  /* 0x0000003f0400728c */ /* 0x000fc6000bf05070 */
[----:B------:R-:W-:Y:S01]  /*7f40*/  ULDC UR4, c[0x0][0x404] ;  /* 0x0001010000047ab9 */ /* 0x000fe20000000800 */
[----:B------:R-:W-:-:S04]  /*7f50*/  UISETP.NE.AND.EX UP0, UPT, UR5, URZ, UPT, UP0 ;  /* 0x0000003f0500728c */ /* 0x000fc8000bf05300 */
[----:B------:R-:W-:Y:S01]  /*7f60*/  USEL UR4, UR4, 0x1, UP0 ;  /* 0x0000000104047887 */ /* 0x000fe20008000000 */
[----:B-1----:R-:W-:Y:S02]  /*7f70*/  ISETP.NE.AND P0, PT, R0, 0x1, PT ;  /* 0x000000010000780c */ /* 0x002fe40003f05270 */
[----:B---3--:R-:W-:-:S11]  /*7f80*/  ISETP.NE.AND P1, PT, R19, 0x1, PT ;  /* 0x000000011300780c */ /* 0x008fd60003f25270 */
[----:B------:R-:W2:Y:S08]  /*7f90*/  @P0 LDC R0, c[0x0][0xdac] ;  /* 0x00036b00ff000b82 */ /* 0x000eb00000000800 */
[----:B------:R-:W1:Y:S08]  /*7fa0*/  @P0 LDC R5, c[0x0][0xdb0] ;  /* 0x00036c00ff050b82 */ /* 0x000e700000000800 */
[----:B------:R-:W3:Y:S01]  /*7fb0*/  @P1 LDC.64 R2, c[0x0][0xdb8] ;  /* 0x00036e00ff021b82 */ /* 0x000ee20000000a00 */
[----:B--2---:R-:W-:-:S05]  /*7fc0*/  @P0 IMAD.HI.U32 R0, R4, R0, RZ ;  /* 0x0000000004000227 */ /* 0x004fca00078e00ff */
[----:B-1----:R-:W-:Y:S02]  /*7fd0*/  @P0 SHF.R.U32.HI R4, RZ, R5, R0 ;  /* 0x00000005ff040219 */ /* 0x002fe40000011600 */
[----:B------:R-:W1:Y:S01]  /*7fe0*/  S2R R5, SR_CgaCtaId ;  /* 0x0000000000057919 */ /* 0x000e620000008800 */
[----:B------:R-:W2:Y:S01]  /*7ff0*/  LDC R0, c[0x0][0x2e0] ;  /* 0x0000b800ff007b82 */ /* 0x000ea20000000800 */
[----:B------:R-:W-:Y:S01]  /*8000*/  MOV R18, R4 ;  /* 0x0000000400127202 */ /* 0x000fe20000000f00 */
[----:B---3--:R-:W-:Y:S01]  /*8010*/  @P1 IMAD.HI.U32 R2, R4, R2, RZ ;  /* 0x0000000204021227 */ /* 0x008fe200078e00ff */
[----:B------:R3:W-:Y:S04]  /*8020*/  STL [R1+0x4], R4 ;  /* 0x0000040401007387 */ /* 0x0007e80000100800 */
[----:B------:R-:W-:-:S02]  /*8030*/  @P1 SHF.R.U32.HI R18, RZ, R3, R2 ;  /* 0x00000003ff121219 */ /* 0x000fc40000011602 */
[----:B------:R-:W-:Y:S01]  /*8040*/  MOV R2, 0x400 ;  /* 0x0000040000027802 */ /* 0x000fe20000000f00 */
[----:B--2---:R-:W-:-:S03]  /*8050*/  IMAD R6, R0, UR4, RZ ;  /* 0x0000000400067c24 */ /* 0x004fc6000f8e02ff */
[----:B-1----:R-:W-:-:S04]  /*8060*/  LEA R7, R5, R2, 0x18 ;  /* 0x0000000205077211 */ /* 0x002fc800078ec0ff */
[----:B------:R-:W-:Y:S01]  /*8070*/  IADD3 R0, R7, 0x22400, RZ ;  /* 0x0002240007007810 */ /* 0x000fe20007ffe0ff */
[----:B------:R3:W-:Y:S03]  /*8080*/  STL [R1], R7 ;  /* 0x0000000701007387 */ /* 0x0007e60000100800 */
[----:B------:R-:W-:Y:S01]  /*8090*/  LOP3.LUT P0, RZ, R0, 0x3ff, RZ, 0xc0, !PT ;  /* 0x000003ff00ff7812 */ /* 0x000fe2000780c0ff */
[----:B------:R-:W-:Y:S01]  /*80a0*/  VIADD R0, R6, 0x3f ;  /* 0x0000003f06007836 */ /* 0x000fe20000000000 */
[----:B------:R3:W-:Y:S04]  /*80b0*/  STL [R1+0x14], R6 ;  /* 0x0000140601007387 */ /* 0x0007e80000100800 */
[----:B------:R-:W-:-:S04]  /*80c0*/  SHF.R.S32.HI R3, RZ, 0x1f, R0 ;  /* 0x0000001fff037819 */ /* 0x000fc80000011400 */
[----:B------:R-:W-:Y:S02]  /*80d0*/  LEA.HI R3, R3, R0, RZ, 0x6 ;  /* 0x0000000003037211 */ /* 0x000fe400078f30ff */
[----:B------:R-:W-:-:S05]  /*80e0*/  IADD3 R0, -R18, RZ, RZ ;  /* 0x000000ff12007210 */ /* 0x000fca0007ffe1ff */
[----:B------:R-:W-:Y:S01]  /*80f0*/  IMAD R19, R19, R0, R4 ;  /* 0x0000000013137224 */ /* 0x000fe200078e0204 */
[----:B------:R-:W-:-:S05]  /*8100*/  SHF.R.S32.HI R0, RZ, 0x6, R3 ;  /* 0x00000006ff007819 */ /* 0x000fca0000011403 */
[----:B------:R3:W-:Y:S01]  /*8110*/  STL [R1+0x8], R0 ;  /* 0x0000080001007387 */ /* 0x0007e20000100800 */
[----:B------:R-:W-:Y:S05]  /*8120*/  @!P0 BRA `(.L_x_44) ;  /* 0x0000000000408947 */ /* 0x000fea0003800000 */
[----:B------:R-:W-:Y:S01]  /*8130*/  MOV R2, 0x0 ;  /* 0x0000000000027802 */ /* 0x000fe20000000f00 */
[----:B------:R-:W-:Y:S01]  /*8140*/  ULDC.64 UR6, c[0x4][0x88] ;  /* 0x0100220000067ab9 */ /* 0x000fe20000000a00 */
[----:B------:R-:W-:Y:S01]  /*8150*/  ULDC.64 UR8, c[0x4][0x90] ;  /* 0x0100240000087ab9 */ /* 0x000fe20000000a00 */
[----:B------:R-:W-:Y:S01]  /*8160*/  ULDC.64 UR4, c[0x4][0x8] ;  /* 0x0100020000047ab9 */ /* 0x000fe20000000a00 */
[----:B---3--:R-:W-:Y:S01]  /*8170*/  MOV R4, UR6 ;  /* 0x0000000600047c02 */ /* 0x008fe20008000f00 */
[----:B------:R-:W-:Y:S01]  /*8180*/  IMAD.U32 R7, RZ, RZ, UR9 ;  /* 0x00000009ff077e24 */ /* 0x000fe2000f8e00ff */
[----:B------:R-:W1:Y:S01]  /*8190*/  LDC.64 R2, c[0x4][R2] ;  /* 0x0100000002027b82 */ /* 0x000e620000000a00 */
[----:B------:R-:W-:Y:S01]  /*81a0*/  MOV R5, UR7 ;  /* 0x0000000700057c02 */ /* 0x000fe20008000f00 */
[----:B------:R-:W-:Y:S01]  /*81b0*/  IMAD.MOV.U32 R13, RZ, RZ, RZ ;  /* 0x000000ffff0d7224 */ /* 0x000fe200078e00ff */
[----:B------:R-:W-:Y:S02]  /*81c0*/  MOV R6, UR8 ;  /* 0x0000000800067c02 */ /* 0x000fe40008000f00 */
[----:B------:R-:W-:-:S02]  /*81d0*/  MOV R10, UR4 ;  /* 0x00000004000a7c02 */ /* 0x000fc40008000f00 */
[----:B------:R-:W-:Y:S02]  /*81e0*/  MOV R11, UR5 ;  /* 0x00000005000b7c02 */ /* 0x000fe40008000f00 */
[----:B------:R-:W-:Y:S02]  /*81f0*/  MOV R8, 0x70 ;  /* 0x0000007000087802 */ /* 0x000fe40000000f00 */
[----:B------:R-:W-:-:S07]  /*8200*/  MOV R12, 0x1 ;  /* 0x00000001000c7802 */ /* 0x000fce0000000f00 */
[----:B------:R-:W-:-:S07]  /*8210*/  LEPC R20, `(.L_x_44) ;  /* 0x000000001014794e */ /* 0x000fce0000000000 */
[----:B-1----:R-:W-:Y:S05]  /*8220*/  CALL.ABS.NOINC R2 ;  /* 0x0000000002007343 */ /* 0x002fea0003c00000 */
.L_x_44:
[----:B------:R-:W3:Y:S02]  /*8230*/  LDL R2, [R1] ;  /* 0x0000000001027983 */ /* 0x000ee40000100800 */
[----:B---3--:R-:W-:-:S04]  /*8240*/  IADD3 R0, R2, 0x400, RZ ;  /* 0x0000040002007810 */ /* 0x008fc80007ffe0ff */
[----:B------:R-:W-:-:S13]  /*8250*/  LOP3.LUT P0, RZ, R0, 0x3ff, RZ, 0xc0, !PT ;  /* 0x000003ff00ff7812 */ /* 0x000fda000780c0ff */
[----:B------:R-:W-:Y:S05]  /*8260*/  @!P0 BRA `(.L_x_45) ;  /* 0x0000000000808947 */ /* 0x000fea0003800000 */
[----:B------:R-:W-:Y:S01]  /*8270*/  MOV R0, 0x0 ;  /* 0x0000000000007802 */ /* 0x000fe20000000f00 */
[----:B------:R-:W-:Y:S01]  /*8280*/  ULDC.64 UR6, c[0x4][0x88] ;  /* 0x0100220000067ab9 */ /* 0x000fe20000000a00 */
[----:B------:R-:W-:Y:S01]  /*8290*/  ULDC.64 UR8, c[0x4][0x90] ;  /* 0x0100240000087ab9 */ /* 0x000fe20000000a00 */
[----:B------:R-:W-:Y:S01]  /*82a0*/  ULDC.64 UR4, c[0x4][0x10] ;  /* 0x0100040000047ab9 */ /* 0x000fe20000000a00 */
[----:B------:R1:W2:Y:S01]  /*82b0*/  LDC.64 R2, c[0x4][R0] ;  /* 0x0100000000027b82 */ /* 0x0002a20000000a00 */
[----:B------:R-:W-:Y:S01]  /*82c0*/  MOV R4, UR6 ;  /* 0x0000000600047c02 */ /* 0x000fe20008000f00 */
[----:B------:R-:W-:Y:S01]  /*82d0*/  IMAD.U32 R7, RZ, RZ, UR9 ;  /* 0x00000009ff077e24 */ /* 0x000fe2000f8e00ff */
[----:B------:R-:W-:Y:S01]  /*82e0*/  MOV R5, UR7 ;  /* 0x0000000700057c02 */ /* 0x000fe20008000f00 */
[----:B------:R-:W-:Y:S01]  /*82f0*/  IMAD.MOV.U32 R13, RZ, RZ, RZ ;  /* 0x000000ffff0d7224 */ /* 0x000fe200078e00ff */
[----:B------:R-:W-:Y:S02]  /*8300*/  MOV R6, UR8 ;  /* 0x0000000800067c02 */ /* 0x000fe40008000f00 */
[----:B------:R-:W-:-:S02]  /*8310*/  MOV R10, UR4 ;  /* 0x00000004000a7c02 */ /* 0x000fc40008000f00 */
[----:B------:R-:W-:Y:S02]  /*8320*/  MOV R11, UR5 ;  /* 0x00000005000b7c02 */ /* 0x000fe40008000f00 */
[----:B------:R-:W-:Y:S02]  /*8330*/  MOV R8, 0x70 ;  /* 0x0000007000087802 */ /* 0x000fe40000000f00 */
[----:B-1----:R-:W-:-:S07]  /*8340*/  MOV R12, 0x1 ;  /* 0x00000001000c7802 */ /* 0x002fce0000000f00 */
[----:B------:R-:W-:-:S07]  /*8350*/  LEPC R20, `(.L_x_46) ;  /* 0x000000001014794e */ /* 0x000fce0000000000 */
[----:B--2---:R-:W-:Y:S05]  /*8360*/  CALL.ABS.NOINC R2 ;  /* 0x0000000002007343 */ /* 0x004fea0003c00000 */
.L_x_46:
[----:B------:R-:W-:Y:S01]  /*8370*/  MOV R2, 0x0 ;  /* 0x0000000000027802 */ /* 0x000fe20000000f00 */
[----:B------:R-:W-:Y:S01]  /*8380*/  ULDC.64 UR6, c[0x4][0x88] ;  /* 0x0100220000067ab9 */ /* 0x000fe20000000a00 */
[----:B------:R-:W-:Y:S01]  /*8390*/  ULDC.64 UR8, c[0x4][0x90] ;  /* 0x0100240000087ab9 */ /* 0x000fe20000000a00 */
[----:B------:R-:W-:Y:S01]  /*83a0*/  ULDC.64 UR4, c[0x4][0x18] ;  /* 0x0100060000047ab9 */ /* 0x000fe20000000a00 */
[----:B------:R-:W-:Y:S01]  /*83b0*/  MOV R4, UR6 ;  /* 0x0000000600047c02 */ /* 0x000fe20008000f00 */
[----:B------:R-:W-:Y:S01]  /*83c0*/  IMAD.U32 R10, RZ, RZ, UR4 ;  /* 0x00000004ff0a7e24 */ /* 0x000fe2000f8e00ff */
[----:B------:R-:W1:Y:S01]  /*83d0*/  LDC.64 R2, c[0x4][R2] ;  /* 0x0100000002027b82 */ /* 0x000e620000000a00 */
[----:B------:R-:W-:Y:S02]  /*83e0*/  MOV R5, UR7 ;  /* 0x0000000700057c02 */ /* 0x000fe40008000f00 */
[----:B------:R-:W-:Y:S02]  /*83f0*/  MOV R6, UR8 ;  /* 0x0000000800067c02 */ /* 0x000fe40008000f00 */
[----:B------:R-:W-:-:S02]  /*8400*/  MOV R7, UR9 ;  /* 0x0000000900077c02 */ /* 0x000fc40008000f00 */
[----:B------:R-:W-:Y:S02]  /*8410*/  MOV R11, UR5 ;  /* 0x00000005000b7c02 */ /* 0x000fe40008000f00 */
[----:B------:R-:W-:Y:S02]  /*8420*/  MOV R8, 0x70 ;  /* 0x0000007000087802 */ /* 0x000fe40000000f00 */
[----:B------:R-:W-:Y:S02]  /*8430*/  MOV R12, 0x1 ;  /* 0x00000001000c7802 */ /* 0x000fe40000000f00 */
[----:B------:R-:W-:-:S07]  /*8440*/  MOV R13, RZ ;  /* 0x000000ff000d7202 */ /* 0x000fce0000000f00 */
[----:B------:R-:W-:-:S07]  /*8450*/  LEPC R20, `(.L_x_45) ;  /* 0x000000001014794e */ /* 0x000fce0000000000 */
[----:B-1----:R-:W-:Y:S05]  /*8460*/  CALL.ABS.NOINC R2 ;  /* 0x0000000002007343 */ /* 0x002fea0003c00000 */
.L_x_45:
[----:B------:R-:W2:Y:S01]  /*8470*/  LDL.LU R5, [R1+0x4] ;  /* 0x0000040001057983 */ /* 0x000ea20000300800 */
[----:B------:R-:W1:Y:S01]  /*8480*/  LDC R0, c[0x0][0x428] ;  /* 0x00010a00ff007b82 */ /* 0x000e620000000800 */
[----:B------:R-:W-:Y:S02]  /*8490*/  ULDC.64 UR4, c[0x0][0x9f8] ;  /* 0x00027e0000047ab9 */ /* 0x000fe40000000a00 */
[----:B------:R-:W3:Y:S01]  /*84a0*/  LDL R4, [R1+0xc] ;  /* 0x00000c0001047983 */ /* 0x000ee20000100800 */
[----:B------:R-:W-:Y:S01]  /*84b0*/  ISETP.NE.U32.AND P0, PT, RZ, UR4, PT ;  /* 0x00000004ff007c0c */ /* 0x000fe2000bf05070 */
[----:B------:R-:W-:Y:S01]  /*84c0*/  ULDC UR4, c[0x0][0xda8] ;  /* 0x00036a0000047ab9 */ /* 0x000fe20000000800 */
[----:B------:R-:W-:Y:S01]  /*84d0*/  MOV R6, R18 ;  /* 0x0000001200067202 */ /* 0x000fe20000000f00 */
[----:B------:R-:W4:Y:S01]  /*84e0*/  S2R R7, SR_TID.X ;  /* 0x0000000000077919 */ /* 0x000f220000002100 */
[----:B------:R-:W-:Y:S02]  /*84f0*/  ISETP.NE.AND.EX P0, PT, RZ, UR5, PT, P0 ;  /* 0x00000005ff007c0c */ /* 0x000fe4000bf05300 */
[----:B-1----:R-:W-:Y:S01]  /*8500*/  ISETP.NE.AND P1, PT, R0, 0x1, PT ;  /* 0x000000010000780c */ /* 0x002fe20003f25270 */
[----:B------:R-:W-:-:S12]  /*8510*/  IMAD.MOV.U32 R0, RZ, RZ, R19 ;  /* 0x000000ffff007224 */ /* 0x000fd800078e0013 */
[----:B------:R-:W1:Y:S01]  /*8520*/  @P1 LDC R2, c[0x0][0x42c] ;  /* 0x00010b00ff021b82 */ /* 0x000e620000000800 */
[----:B----4-:R-:W-:-:S07]  /*8530*/  LOP3.LUT R7, R7, 0x1f, RZ, 0xc0, !PT ;  /* 0x0000001f07077812 */ /* 0x010fce00078ec0ff */
[----:B------:R-:W4:Y:S01]  /*8540*/  @P1 LDC R3, c[0x0][0x430] ;  /* 0x00010c00ff031b82 */ /* 0x000f220000000800 */
[----:B-1----:R-:W-:-:S05]  /*8550*/  @P1 IMAD.HI.U32 R2, R19, R2, RZ ;  /* 0x0000000213021227 */ /* 0x002fca00078e00ff */
[----:B----4-:R-:W-:Y:S02]  /*8560*/  @P1 SHF.R.U32.HI R0, RZ, R3, R2 ;  /* 0x00000003ff001219 */ /* 0x010fe40000011602 */
[----:B------:R-:W1:Y:S01]  /*8570*/  @P0 LDC.64 R2, c[0x0][0x9f8] ;  /* 0x00027e00ff020b82 */ /* 0x000e620000000a00 */
[----:B------:R-:W-:-:S04]  /*8580*/  ISETP.NE.AND P1, PT, R7, RZ, PT ;  /* 0x000000ff0700720c */ /* 0x000fc80003f25270 */
[----:B------:R-:W-:-:S09]  /*8590*/  PLOP3.LUT P2, PT, P1, PT, PT, 0x8, 0x0 ;  /* 0x000000000000781c */ /* 0x000fd20000f4e170 */
[----:B------:R-:W-:-:S05]  /*85a0*/  VOTEU.ALL UP1, P1 ;  /* 0x00000000003f7886 */ /* 0x000fca0000820000 */
[----:B------:R-:W-:Y:S01]  /*85b0*/  @!UP1 UIADD3 UR8, UP0, UR40, 0x270, URZ ;  /* 0x0000027028089890 */ /* 0x000fe2000ff1e03f */
[----:B-1----:R-:W-:-:S03]  /*85c0*/  @P0 IMAD.WIDE R2, R18, 0x4, R2 ;  /* 0x0000000412020825 */ /* 0x002fc600078e0202 */
[----:B------:R-:W-:Y:S02]  /*85d0*/  @!UP1 UIADD3.X UR9, URZ, UR41, URZ, UP0, !UPT ;  /* 0x000000293f099290 */ /* 0x000fe400087fe43f */
[----:B------:R1:W5:Y:S01]  /*85e0*/  @P0 LDG.E R6, desc[UR48][R2.64] ;  /* 0x0000003002060981 */ /* 0x000362000c1e1900 */
[----:B------:R-:W-:Y:S01]  /*85f0*/  PLOP3.LUT P0, PT, PT, PT, PT, 0x80, 0x0 ;  /* 0x000000000000781c */ /* 0x000fe20003f0f070 */
[----:B------:R-:W-:Y:S01]  /*8600*/  VOTEU.ALL UP0, P1 ;  /* 0x00000000003f7886 */ /* 0x000fe20000800000 */
[----:B--2---:R-:W-:-:S05]  /*8610*/  IADD3 R8, -R5, RZ, RZ ;  /* 0x000000ff05087210 */ /* 0x004fca0007ffe1ff */
[----:B---3--:R-:W-:-:S05]  /*8620*/  IMAD R8, R8, UR4, R4 ;  /* 0x0000000408087c24 */ /* 0x008fca000f8e0204 */
[----:B-1----:R-:W-:-:S07]  /*8630*/  SHF.L.U32 R8, R8, 0x6, RZ ;  /* 0x0000000608087819 */ /* 0x002fce00000006ff */
.L_x_47:
[----:B------:R-:W-:Y:S02]  /*8640*/  PLOP3.LUT P0, PT, P0, P2, PT, 0xa2, 0x0 ;  /* 0x000000000000781c */ /* 0x000fe40000705472 */
[----:B------:R-:W-:Y:S01]  /*8650*/  @P2 R2UR P0, UR7, R18 ;  /* 0x00000000120722ca */ /* 0x000fe20000000000 */
[----:B------:R-:W-:-:S07]  /*8660*/  UMOV UR4, URZ ;  /* 0x0000003f00047c82 */ /* 0x000fce0008000000 */
[----:B------:R-:W-:Y:S02]  /*8670*/  PLOP3.LUT P0, PT, P0, P2, PT, 0xa2, 0x0 ;  /* 0x000000000000781c */ /* 0x000fe40000705472 */
[----:B------:R-:W-:-:S08]  /*8680*/  @P2 R2UR.OR P0, UR6, R19 ;  /* 0x00000000130622ca */ /* 0x000fd00000100000 */
[----:B------:R-:W-:Y:S02]  /*8690*/  PLOP3.LUT P0, PT, P0, P2, PT, 0xa2, 0x0 ;  /* 0x000000000000781c */ /* 0x000fe40000705472 */
[----:B------:R-:W-:-:S08]  /*86a0*/  @P2 R2UR.OR P0, UR5, R8 ;  /* 0x00000000080522ca */ /* 0x000fd00000100000 */
[----:B------:R-:W-:Y:S02]  /*86b0*/  @P2 PLOP3.LUT P2, PT, P0, PT, PT, 0x80, 0x0 ;  /* 0x000000000000281c */ /* 0x000fe4000074f070 */
[----:B------:R-:W-:-:S03]  /*86c0*/  PLOP3.LUT P0, PT, PT, PT, PT, 0x80, 0x0 ;  /* 0x000000000000781c */ /* 0x000fc60003f0f070 */
[----:B------:R1:W-:Y:S08]  /*86d0*/  @!UP0 UTMAPF.L2.4D [UR4], [UR8] ;  /* 0x00000004080085b8 */ /* 0x0003f00008018000 */
[----:B-1----:R-:W-:Y:S05]  /*86e0*/  @P2 BRA.U.ANY `(.L_x_47) ;  /* 0xfffffffd00d42947 */ /* 0x002fea000393ffff */
[----:B------:R-:W1:Y:S01]  /*86f0*/  LDC.64 R2, c[0x0][0x3f8] ;  /* 0x0000fe00ff027b82 */ /* 0x000e620000000a00 */
[----:B------:R-:W-:Y:S01]  /*8700*/  UMOV UR4, 0xffffffff ;  /* 0xffffffff00047882 */ /* 0x000fe20000000000 */
[----:B-1----:R-:W-:-:S04]  /*8710*/  ISETP.NE.U32.AND P0, PT, R2, RZ, PT ;  /* 0x000000ff0200720c */ /* 0x002fc80003f05070 */
[----:B------:R-:W-:-:S04]  /*8720*/  ISETP.NE.AND.EX P0, PT, R3, RZ, PT, P0 ;  /* 0x000000ff0300720c */ /* 0x000fc80003f05300 */
[----:B-----5:R-:W-:Y:S01]  /*8730*/  SEL R4, R6, RZ, !P0 ;  /* 0x000000ff06047207 */ /* 0x020fe20004000000 */
[----:B------:R-:W-:Y:S08]  /*8740*/  BRA.DIV UR4, `(.L_x_48) ;  /* 0x0000002a04947947 */ /* 0x000ff0000b800000 */
.L_x_102:
[----:B------:R-:W2:Y:S01]  /*8750*/  LDL R5, [R1+0x8] ;  /* 0x0000080001057983 */ /* 0x000ea20000100800 */
[----:B------:R-:W-:Y:S01]  /*8760*/  UMOV UR4, 0xffffffff ;  /* 0xffffffff00047882 */ /* 0x000fe20000000000 */
[----:B------:R-:W-:Y:S02]  /*8770*/  SHF.R.S32.HI R7, RZ, 0x1f, R6 ;  /* 0x0000001fff077819 */ /* 0x000fe40000011406 */
[----:B--2---:R-:W-:Y:S01]  /*8780*/  IADD3 R9, R5, -0x1, RZ ;  /* 0xffffffff05097810 */ /* 0x004fe20007ffe0ff */
[----:B------:R-:W-:Y:S06]  /*8790*/  BRA.DIV UR4, `(.L_x_49) ;  /* 0x0000002a04b47947 */ /* 0x000fec000b800000 */
[----:B------:R-:W-:-:S13]  /*87a0*/  ELECT P6, URZ, PT ;  /* 0x00000000003f782f */ /* 0x000fda00038c0000 */
.L_x_105:
[----:B------:R-:W-:Y:S05]  /*87b0*/  @!P6 BRA `(.L_x_50) ;  /* 0x0000000000ece947 */ /* 0x000fea0003800000 */
[----:B------:R1:W-:Y:S01]  /*87c0*/  STL [R1+0x10], R9 ;  /* 0x0000100901007387 */ /* 0x0003e20000100800 */
[----:B------:R-:W-:Y:S01]  /*87d0*/  IMAD.MOV.U32 R4, RZ, RZ, R6 ;  /* 0x000000ffff047224 */ /* 0x000fe200078e0006 */
[----:B------:R-:W-:Y:S06]  /*87e0*/  @!P0 BRA `(.L_x_51) ;  /* 0x0000000000488947 */ /* 0x000fec0003800000 */
[----:B------:R-:W2:Y:S01]  /*87f0*/  LDC R11, c[0x0][0x41c] ;  /* 0x00010700ff0b7b82 */ /* 0x000ea20000000800 */
[----:B------:R-:W-:Y:S01]  /*8800*/  ULDC.64 UR4, c[0x0][0x408] ;  /* 0x0001020000047ab9 */ /* 0x000fe20000000a00 */
[----:B--2---:R-:W-:-:S13]  /*8810*/  ISETP.NE.AND P1, PT, R11, 0x1, PT ;  /* 0x000000010b00780c */ /* 0x004fda0003f25270 */
[----:B------:R-:W2:Y:S02]  /*8820*/  @P1 LDC.64 R4, c[0x0][0x420] ;  /* 0x00010800ff041b82 */ /* 0x000ea40000000a00 */
[----:B--2---:R-:W-:Y:S01]  /*8830*/  @P1 IMAD.HI.U32 R10, R9, R4, RZ ;  /* 0x00000004090a1227 */ /* 0x004fe200078e00ff */
[----:B------:R-:W-:-:S04]  /*8840*/  MOV R4, R9 ;  /* 0x0000000900047202 */ /* 0x000fc80000000f00 */
[----:B------:R-:W-:Y:S01]  /*8850*/  @P1 SHF.R.U32.HI R4, RZ, R5, R10 ;  /* 0x00000005ff041219 */ /* 0x000fe2000001160a */
[----:B------:R-:W-:-:S03]  /*8860*/  IMAD R10, R7, UR4, RZ ;  /* 0x00000004070a7c24 */ /* 0x000fc6000f8e02ff */
[----:B------:R-:W-:Y:S01]  /*8870*/  IADD3 R5, -R4, RZ, RZ ;  /* 0x000000ff04057210 */ /* 0x000fe20007ffe1ff */
[----:B------:R-:W-:-:S04]  /*8880*/  IMAD R10, R6, UR5, R10 ;  /* 0x00000005060a7c24 */ /* 0x000fc8000f8e020a */
[----:B------:R-:W-:-:S05]  /*8890*/  IMAD R5, R11, R5, R9 ;  /* 0x000000050b057224 */ /* 0x000fca00078e0209 */
[----:B------:R2:W-:Y:S02]  /*88a0*/  STL [R1+0x10], R5 ;  /* 0x0000100501007387 */ /* 0x0005e40000100800 */
[----:B--2---:R-:W-:-:S03]  /*88b0*/  SHF.R.S32.HI R5, RZ, 0x1f, R4 ;  /* 0x0000001fff057819 */ /* 0x004fc60000011404 */
[----:B------:R-:W-:-:S05]  /*88c0*/  IMAD.WIDE.U32 R4, R6, UR4, R4 ;  /* 0x0000000406047c25 */ /* 0x000fca000f8e0004 */
[----:B------:R-:W-:Y:S02]  /*88d0*/  IADD3 R5, R5, R10, RZ ;  /* 0x0000000a05057210 */ /* 0x000fe40007ffe0ff */
[----:B------:R-:W-:-:S04]  /*88e0*/  LEA R10, P1, R4, R2, 0x2 ;  /* 0x00000002040a7211 */ /* 0x000fc800078210ff */
[----:B------:R-:W-:-:S05]  /*88f0*/  LEA.HI.X R11, R4, R3, R5, 0x2, P1 ;  /* 0x00000003040b7211 */ /* 0x000fca00008f1405 */
[----:B------:R2:W5:Y:S04]  /*8900*/  LDG.E R4, desc[UR48][R10.64] ;  /* 0x000000300a047981 */ /* 0x000568000c1e1900 */
.L_x_51:
[----:B--2---:R-:W2:Y:S01]  /*8910*/  S2R R10, SR_CgaCtaId ;  /* 0x00000000000a7919 */ /* 0x004ea20000008800 */
[----:B------:R-:W-:-:S04]  /*8920*/  MOV R5, 0x400 ;  /* 0x0000040000057802 */ /* 0x000fc80000000f00 */
[----:B--2---:R-:W-:Y:S02]  /*8930*/  LEA R5, R10, R5, 0x18 ;  /* 0x000000050a057211 */ /* 0x004fe400078ec0ff */
[----:B------:R-:W-:Y:S02]  /*8940*/  SHF.L.U32 R10, R17, 0x1f, RZ ;  /* 0x0000001f110a7819 */ /* 0x000fe400000006ff */
[----:B------:R-:W-:-:S04]  /*8950*/  LEA R5, R16, R5, 0x3 ;  /* 0x0000000510057211 */ /* 0x000fc800078e18ff */
[----:B------:R-:W2:Y:S02]  /*8960*/  SYNCS.PHASECHK.TRANS64.TRYWAIT P1, [R5+URZ+0x28c40], R10 ;  /* 0x028c400a050075a7 */ /* 0x000ea4000802017f */
[----:B--2---:R-:W-:Y:S05]  /*8970*/  @!P1 BRA `(.L_x_52) ;  /* 0x00000028005c9947 */ /* 0x004fea0003800000 */
.L_x_106:
[----:B------:R-:W3:Y:S02]  /*8980*/  S2R R11, SR_TID.X ;  /* 0x00000000000b7919 */ /* 0x000ee40000002100 */
[----:B---3--:R-:W-:-:S04]  /*8990*/  LOP3.LUT R11, R11, 0x7f, RZ, 0xc0, !PT ;  /* 0x0000007f0b0b7812 */ /* 0x008fc800078ec0ff */
[----:B------:R-:W-:-:S13]  /*89a0*/  ISETP.NE.AND P1, PT, R11, RZ, PT ;  /* 0x000000ff0b00720c */ /* 0x000fda0003f25270 */
[----:B------:R-:W-:Y:S05]  /*89b0*/  @P1 BRA `(.L_x_53) ;  /* 0x00000000001c1947 */ /* 0x000fea0003800000 */
[----:B------:R-:W3:Y:S01]  /*89c0*/  S2R R11, SR_TID.X ;  /* 0x00000000000b7919 */ /* 0x000ee20000002100 */
[----:B--2---:R-:W-:-:S04]  /*89d0*/  IMAD.MOV.U32 R10, RZ, RZ, 0x2000 ;  /* 0x00002000ff0a7424 */ /* 0x004fc800078e00ff */
[----:B------:R4:W-:Y:S01]  /*89e0*/  SYNCS.ARRIVE.TRANS64 RZ, [R5+URZ+0x28c30], R10 ;  /* 0x028c300a05ff79a7 */ /* 0x0009e2000800003f */
[----:B---3--:R-:W-:-:S04]  /*89f0*/  LOP3.LUT R11, R11, 0x1f, RZ, 0xc0, !PT ;  /* 0x0000001f0b0b7812 */ /* 0x008fc800078ec0ff */
[----:B------:R-:W-:-:S13]  /*8a00*/  ISETP.NE.AND P1, PT, R11, RZ, PT ;  /* 0x000000ff0b00720c */ /* 0x000fda0003f25270 */
[----:B----4-:R-:W-:Y:S05]  /*8a10*/  @!P1 BRA `(.L_x_53) ;  /* 0x0000000000049947 */ /* 0x010fea0003800000 */
[----:B------:R-:W-:Y:S01]  /*8a20*/  BPT.TRAP 0x1 ;  /* 0x000000040000795c */ /* 0x000fe20000300000 */
.L_x_53:
[----:B--2---:R-:W2:Y:S01]  /*8a30*/  LDL R10, [R1+0x10] ;  /* 0x00001000010a7983 */ /* 0x004ea20000100800 */
[----:B------:R-:W-:Y:S01]  /*8a40*/  MOV R11, 0x400 ;  /* 0x00000400000b7802 */ /* 0x000fe20000000f00 */
[----:B------:R-:W3:Y:S01]  /*8a50*/  S2R R12, SR_CgaCtaId ;  /* 0x00000000000c7919 */ /* 0x000ee20000008800 */
[----:B------:R-:W-:Y:S01]  /*8a60*/  R2UR UR9, R5 ;  /* 0x00000000050972ca */ /* 0x000fe200000e0000 */
[----:B------:R-:W-:Y:S01]  /*8a70*/  UIADD3 UR4, UP0, UR40, 0x370, URZ ;  /* 0x0000037028047890 */ /* 0x000fe2000ff1e03f */
[----:B------:R-:W-:Y:S02]  /*8a80*/  R2UR UR12, R0 ;  /* 0x00000000000c72ca */ /* 0x000fe400000e0000 */
[----:B-----5:R-:W-:Y:S01]  /*8a90*/  R2UR UR13, R4 ;  /* 0x00000000040d72ca */ /* 0x020fe200000e0000 */
[----:B------:R-:W-:Y:S01]  /*8aa0*/  UIADD3.X UR5, URZ, UR41, URZ, UP0, !UPT ;  /* 0x000000293f057290 */ /* 0x000fe200087fe43f */
[----:B---3--:R-:W-:-:S04]  /*8ab0*/  LEA R11, R12, R11, 0x18 ;  /* 0x0000000b0c0b7211 */ /* 0x008fc800078ec0ff */
[----:B------:R-:W-:-:S04]  /*8ac0*/  LEA R5, R16, R11, 0xd ;  /* 0x0000000b10057211 */ /* 0x000fc800078e68ff */
[----:B------:R-:W-:Y:S01]  /*8ad0*/  R2UR UR8, R5 ;  /* 0x00000000050872ca */ /* 0x000fe200000e0000 */
[----:B------:R-:W-:Y:S01]  /*8ae0*/  UIADD3 UR9, UR9, 0x28c30, URZ ;  /* 0x00028c3009097890 */ /* 0x000fe2000fffe03f */
[----:B------:R-:W-:Y:S01]  /*8af0*/  UMOV UR6, 0x0 ;  /* 0x0000000000067882 */ /* 0x000fe20000000000 */
[----:B------:R-:W-:Y:S01]  /*8b00*/  UMOV UR7, 0x14f00000 ;  /* 0x14f0000000077882 */ /* 0x000fe20000000000 */
[----:B------:R-:W-:-:S09]  /*8b10*/  UMOV UR10, URZ ;  /* 0x0000003f000a7c82 */ /* 0x000fd20008000000 */
[----:B------:R-:W-:Y:S01]  /*8b20*/  UIADD3 UR8, UR8, 0x22400, URZ ;  /* 0x0002240008087890 */ /* 0x000fe2000fffe03f */
[----:B--2---:R-:W-:-:S13]  /*8b30*/  R2UR UR11, R10 ;  /* 0x000000000a0b72ca */ /* 0x004fda00000e0000 */
[----:B------:R-:W-:-:S09]  /*8b40*/  USHF.L.U32 UR11, UR11, 0x6, URZ ;  /* 0x000000060b0b7899 */ /* 0x000fd2000800063f */
[----:B------:R2:W-:Y:S02]  /*8b50*/  UTMALDG.4D [UR8], [UR4], desc[UR6] ;  /* 0x00000608040075b4 */ /* 0x0005e40008019000 */
[----:B--2---:R-:W-:Y:S01]  /*8b60*/  NOP ;  /* 0x0000000000007918 */ /* 0x004fe20000000000 */
.L_x_50:
[----:B------:R-:W2:Y:S01]  /*8b70*/  LDL R12, [R1+0x18] ;  /* 0x00001800010c7983 */ /* 0x000ea20000100800 */
[----:B------:R-:W-:Y:S05]  /*8b80*/  WARPSYNC.ALL ;  /* 0x0000000000007948 */ /* 0x000fea0003800000 */
[----:B------:R-:W3:Y:S01]  /*8b90*/  S2R R11, SR_CgaCtaId ;  /* 0x00000000000b7919 */ /* 0x000ee20000008800 */
[----:B------:R-:W-:Y:S01]  /*8ba0*/  MOV R10, 0x400 ;  /* 0x00000400000a7802 */ /* 0x000fe20000000f00 */
[----:B------:R-:W-:Y:S01]  /*8bb0*/  BAR.SYNC.DEFER_BLOCKING 0x8, 0xa0 ;  /* 0x0202800000007b1d */ /* 0x000fe20000010000 */
[----:B------:R-:W-:-:S13]  /*8bc0*/  ELECT P1, URZ, PT ;  /* 0x00000000003f782f */ /* 0x000fda0003820000 */
[----:B------:R-:W-:Y:S01]  /*8bd0*/  @P1 R2UR UR13, R18 ;  /* 0x00000000120d12ca */ /* 0x000fe200000e0000 */
[----:B------:R-:W-:Y:S01]  /*8be0*/  UIADD3 UR4, UP0, UR40, 0x270, URZ ;  /* 0x0000027028047890 */ /* 0x000fe2000ff1e03f */
[----:B------:R-:W-:Y:S02]  /*8bf0*/  @P1 R2UR UR12, R19 ;  /* 0x00000000130c12ca */ /* 0x000fe400000e0000 */
[----:B------:R-:W-:Y:S01]  /*8c00*/  @P1 R2UR UR11, R8 ;  /* 0x00000000080b12ca */ /* 0x000fe200000e0000 */
[----:B------:R-:W-:Y:S01]  /*8c10*/  UIADD3.X UR5, URZ, UR41, URZ, UP0, !UPT ;  /* 0x000000293f057290 */ /* 0x000fe200087fe43f */
[----:B------:R-:W-:Y:S01]  /*8c20*/  BSSY B0, `(.L_x_54) ;  /* 0x000000f000007945 */ /* 0x000fe20003800000 */
[----:B------:R-:W-:Y:S01]  /*8c30*/  UMOV UR6, 0x0 ;  /* 0x0000000000067882 */ /* 0x000fe20000000000 */
[----:B------:R-:W-:Y:S01]  /*8c40*/  UMOV UR7, 0x12f00000 ;  /* 0x12f0000000077882 */ /* 0x000fe20000000000 */
[----:B------:R-:W-:Y:S01]  /*8c50*/  UMOV UR10, URZ ;  /* 0x0000003f000a7c82 */ /* 0x000fe20008000000 */
[----:B------:R-:W-:-:S02]  /*8c60*/  @P1 MOV R5, 0x2000 ;  /* 0x0000200000051802 */ /* 0x000fc40000000f00 */
[----:B---3--:R-:W-:-:S04]  /*8c70*/  LEA R10, R11, R10, 0x18 ;  /* 0x0000000a0b0a7211 */ /* 0x008fc800078ec0ff */
[----:B------:R-:W-:Y:S01]  /*8c80*/  R2UR UR9, R10 ;  /* 0x000000000a0972ca */ /* 0x000fe200000e0000 */
[----:B------:R2:W-:-:S12]  /*8c90*/  @P1 SYNCS.ARRIVE.TRANS64 RZ, [R10+URZ+0x28c00], R5 ;  /* 0x028c00050aff19a7 */ /* 0x0005d8000800003f */
[----:B------:R-:W-:Y:S02]  /*8ca0*/  UIADD3 UR8, UR9, 0x20400, URZ ;  /* 0x0002040009087890 */ /* 0x000fe4000fffe03f */
[----:B------:R-:W-:-:S09]  /*8cb0*/  UIADD3 UR9, UR9, 0x28c00, URZ ;  /* 0x00028c0009097890 */ /* 0x000fd2000fffe03f */
[----:B------:R3:W-:Y:S01]  /*8cc0*/  UTMALDG.4D [UR8], [UR4], desc[UR6] ;  /* 0x00000608040075b4 */ /* 0x0007e20008019000 */
[----:B--2---:R-:W-:-:S04]  /*8cd0*/  LOP3.LUT R5, R12, 0x1, RZ, 0xc, !PT ;  /* 0x000000010c057812 */ /* 0x004fc800078e0cff */
[----:B------:R-:W-:-:S04]  /*8ce0*/  SHF.L.U32 R5, R5, 0x1f, RZ ;  /* 0x0000001f05057819 */ /* 0x000fc800000006ff */
[----:B------:R-:W2:Y:S02]  /*8cf0*/  SYNCS.PHASECHK.TRANS64.TRYWAIT P1, [R10+URZ+0x28c20], R5 ;  /* 0x028c20050a0075a7 */ /* 0x000ea4000802017f */
[----:B--23--:R-:W-:Y:S05]  /*8d00*/  @!P1 BRA `(.L_x_55) ;  /* 0x00000024008c9947 */ /* 0x00cfea0003800000 */
.L_x_107:
[----:B------:R-:W-:Y:S05]  /*8d10*/  BSYNC B0 ;  /* 0x0000000000007941 */ /* 0x000fea0003800000 */
.L_x_54:
[----:B------:R-:W-:Y:S04]  /*8d20*/  BSSY B0, `(.L_x_56) ;  /* 0x000004b000007945 */ /* 0x000fe80003800000 */
[----:B------:R-:W-:Y:S05]  /*8d30*/  @!P6 BRA `(.L_x_57) ;  /* 0x000000040024e947 */ /* 0x000fea0003800000 */
[----:B------:R-:W3:Y:S01]  /*8d40*/  S2R R11, SR_CgaCtaId ;  /* 0x00000000000b7919 */ /* 0x000ee20000008800 */
[----:B--2---:R-:W-:Y:S02]  /*8d50*/  MOV R8, 0x400 ;  /* 0x0000040000087802 */ /* 0x004fe40000000f00 */
[----:B------:R-:W-:Y:S01]  /*8d60*/  SHF.L.U32 R5, R17, 0x1f, RZ ;  /* 0x0000001f11057819 */ /* 0x000fe200000006ff */
[----:B------:R-:W2:Y:S01]  /*8d70*/  S2R R10, SR_TID.X ;  /* 0x00000000000a7919 */ /* 0x000ea20000002100 */
[----:B---3--:R-:W-:-:S04]  /*8d80*/  LEA R8, R11, R8, 0x18 ;  /* 0x000000080b087211 */ /* 0x008fc800078ec0ff */
[----:B------:R-:W-:Y:S02]  /*8d90*/  LEA R8, R16, R8, 0x3 ;  /* 0x0000000810087211 */ /* 0x000fe400078e18ff */
[----:B--2---:R-:W-:Y:S02]  /*8da0*/  LOP3.LUT R10, R10, 0x7f, RZ, 0xc0, !PT ;  /* 0x0000007f0a0a7812 */ /* 0x004fe400078ec0ff */
[----:B------:R-:W2:Y:S02]  /*8db0*/  SYNCS.PHASECHK.TRANS64.TRYWAIT P1, [R8+URZ+0x28c60], R5 ;  /* 0x028c6005080075a7 */ /* 0x000ea4000802017f */
[----:B------:R-:W-:Y:S01]  /*8dc0*/  ISETP.NE.AND P2, PT, R10, RZ, PT ;  /* 0x000000ff0a00720c */ /* 0x000fe20003f45270 */
[----:B--2---:R-:W-:-:S12]  /*8dd0*/  @!P1 BRA `(.L_x_58) ;  /* 0x0000002400789947 */ /* 0x004fd80003800000 */
.L_x_108:
[----:B------:R-:W-:Y:S05]  /*8de0*/  @P2 BRA `(.L_x_59) ;  /* 0x00000000001c2947 */ /* 0x000fea0003800000 */
[----:B------:R-:W3:Y:S01]  /*8df0*/  S2R R10, SR_TID.X ;  /* 0x00000000000a7919 */ /* 0x000ee20000002100 */
[----:B--2---:R-:W-:-:S04]  /*8e00*/  MOV R5, 0x10000 ;  /* 0x0001000000057802 */ /* 0x004fc80000000f00 */
[----:B------:R4:W-:Y:S01]  /*8e10*/  SYNCS.ARRIVE.TRANS64 RZ, [R8+URZ+0x28c50], R5 ;  /* 0x028c500508ff79a7 */ /* 0x0009e2000800003f */
[----:B---3--:R-:W-:-:S04]  /*8e20*/  LOP3.LUT R10, R10, 0x1f, RZ, 0xc0, !PT ;  /* 0x0000001f0a0a7812 */ /* 0x008fc800078ec0ff */
[----:B------:R-:W-:-:S13]  /*8e30*/  ISETP.NE.AND P1, PT, R10, RZ, PT ;  /* 0x000000ff0a00720c */ /* 0x000fda0003f25270 */
[----:B----4-:R-:W-:Y:S05]  /*8e40*/  @!P1 BRA `(.L_x_59) ;  /* 0x0000000000049947 */ /* 0x010fea0003800000 */
[----:B------:R-:W-:Y:S01]  /*8e50*/  BPT.TRAP 0x1 ;  /* 0x000000040000795c */ /* 0x000fe20000300000 */
.L_x_59:
[----:B------:R-:W3:Y:S01]  /*8e60*/  LDL R10, [R1+0x10] ;  /* 0x00001000010a7983 */ /* 0x000ee20000100800 */
[----:B--2---:R-:W-:Y:S01]  /*8e70*/  MOV R5, 0x400 ;  /* 0x0000040000057802 */ /* 0x004fe20000000f00 */
[----:B------:R-:W2:Y:S01]  /*8e80*/  S2R R11, SR_CgaCtaId ;  /* 0x00000000000b7919 */ /* 0x000ea20000008800 */
[----:B------:R-:W-:Y:S01]  /*8e90*/  R2UR UR9, R8 ;  /* 0x00000000080972ca */ /* 0x000fe200000e0000 */
[----:B------:R-:W-:Y:S01]  /*8ea0*/  UIADD3 UR4, UP0, UR40, 0x470, URZ ;  /* 0x0000047028047890 */ /* 0x000fe2000ff1e03f */
[----:B------:R-:W-:Y:S02]  /*8eb0*/  R2UR UR12, R0 ;  /* 0x00000000000c72ca */ /* 0x000fe400000e0000 */
[----:B------:R-:W-:Y:S01]  /*8ec0*/  R2UR UR13, R4 ;  /* 0x00000000040d72ca */ /* 0x000fe200000e0000 */
[----:B------:R-:W-:Y:S01]  /*8ed0*/  UIADD3.X UR5, URZ, UR41, URZ, UP0, !UPT ;  /* 0x000000293f057290 */ /* 0x000fe200087fe43f */
[----:B--2---:R-:W-:-:S05]  /*8ee0*/  LEA R5, R11, R5, 0x18 ;  /* 0x000000050b057211 */ /* 0x004fca00078ec0ff */
[----:B------:R-:W-:-:S05]  /*8ef0*/  IMAD R5, R16, 0x10000, R5 ;  /* 0x0001000010057824 */ /* 0x000fca00078e0205 */
[----:B------:R-:W-:Y:S01]  /*8f00*/  R2UR UR14, R5 ;  /* 0x00000000050e72ca */ /* 0x000fe200000e0000 */
[----:B------:R-:W-:Y:S01]  /*8f10*/  UIADD3 UR9, UR9, 0x28c50, URZ ;  /* 0x00028c5009097890 */ /* 0x000fe2000fffe03f */
[----:B------:R-:W-:Y:S01]  /*8f20*/  UMOV UR10, URZ ;  /* 0x0000003f000a7c82 */ /* 0x000fe20008000000 */
[----:B------:R-:W-:Y:S01]  /*8f30*/  UMOV UR6, 0x0 ;  /* 0x0000000000067882 */ /* 0x000fe20000000000 */
[----:B------:R-:W-:-:S09]  /*8f40*/  UMOV UR7, 0x14f00000 ;  /* 0x14f0000000077882 */ /* 0x000fd20000000000 */
[----:B------:R-:W-:Y:S02]  /*8f50*/  UIADD3 UR8, UR14, 0x400, URZ ;  /* 0x000004000e087890 */ /* 0x000fe4000fffe03f */
[----:B------:R-:W-:Y:S02]  /*8f60*/  UIADD3 UR15, UR14, 0x2400, URZ ;  /* 0x000024000e0f7890 */ /* 0x000fe4000fffe03f */
[----:B------:R-:W-:Y:S01]  /*8f70*/  UIADD3 UR17, UR14, 0x4400, URZ ;  /* 0x000044000e117890 */ /* 0x000fe2000fffe03f */
[----:B------:R-:W-:Y:S01]  /*8f80*/  UMOV UR16, 0x40 ;  /* 0x0000004000107882 */ /* 0x000fe20000000000 */
[----:B------:R-:W-:Y:S01]  /*8f90*/  UIADD3 UR19, UR14, 0x6400, URZ ;  /* 0x000064000e137890 */ /* 0x000fe2000fffe03f */
[----:B------:R-:W-:Y:S01]  /*8fa0*/  UMOV UR18, 0x80 ;  /* 0x0000008000127882 */ /* 0x000fe20000000000 */
[----:B------:R-:W-:Y:S01]  /*8fb0*/  UMOV UR20, 0xc0 ;  /* 0x000000c000147882 */ /* 0x000fe20000000000 */
[----:B------:R-:W-:Y:S01]  /*8fc0*/  UMOV UR21, 0x100 ;  /* 0x0000010000157882 */ /* 0x000fe20000000000 */
[----:B------:R-:W-:Y:S01]  /*8fd0*/  UMOV UR22, 0x140 ;  /* 0x0000014000167882 */ /* 0x000fe20000000000 */
[----:B---3--:R-:W-:-:S13]  /*8fe0*/  R2UR UR11, R10 ;  /* 0x000000000a0b72ca */ /* 0x008fda00000e0000 */
[----:B------:R-:W-:-:S09]  /*8ff0*/  USHF.L.U32 UR11, UR11, 0x6, URZ ;  /* 0x000000060b0b7899 */ /* 0x000fd2000800063f */
[----:B------:R2:W-:Y:S02]  /*9000*/  UTMALDG.4D [UR8], [UR4], desc[UR6] ;  /* 0x00000608040075b4 */ /* 0x0005e40008019000 */
[----:B--2---:R-:W-:Y:S01]  /*9010*/  UMOV UR8, UR15 ;  /* 0x0000000f00087c82 */ /* 0x004fe20008000000 */
[----:B------:R-:W-:Y:S01]  /*9020*/  UMOV UR10, UR16 ;  /* 0x00000010000a7c82 */ /* 0x000fe20008000000 */
[----:B------:R-:W-:Y:S01]  /*9030*/  UIADD3 UR15, UR14, 0x8400, URZ ;  /* 0x000084000e0f7890 */ /* 0x000fe2000fffe03f */
[----:B------:R2:W-:Y:S01]  /*9040*/  UTMALDG.4D [UR8], [UR4], desc[UR6] ;  /* 0x00000608040075b4 */ /* 0x0005e20008019000 */
[----:B------:R-:W-:Y:S01]  /*9050*/  UIADD3 UR16, UR14, 0xa400, URZ ;  /* 0x0000a4000e107890 */ /* 0x000fe2000fffe03f */
[----:B--2---:R-:W-:Y:S01]  /*9060*/  UMOV UR8, UR17 ;  /* 0x0000001100087c82 */ /* 0x004fe20008000000 */
[----:B------:R-:W-:Y:S02]  /*9070*/  UMOV UR10, UR18 ;  /* 0x00000012000a7c82 */ /* 0x000fe40008000000 */
[----:B------:R2:W-:Y:S01]  /*9080*/  UTMALDG.4D [UR8], [UR4], desc[UR6] ;  /* 0x00000608040075b4 */ /* 0x0005e20008019000 */
[----:B------:R-:W-:Y:S01]  /*9090*/  UIADD3 UR17, UR14, 0xc400, URZ ;  /* 0x0000c4000e117890 */ /* 0x000fe2000fffe03f */
[----:B--2---:R-:W-:Y:S01]  /*90a0*/  UMOV UR8, UR19 ;  /* 0x0000001300087c82 */ /* 0x004fe20008000000 */
[----:B------:R-:W-:-:S02]  /*90b0*/  UMOV UR10, UR20 ;  /* 0x00000014000a7c82 */ /* 0x000fc40008000000 */
[----:B------:R2:W-:Y:S02]  /*90c0*/  UTMALDG.4D [UR8], [UR4], desc[UR6] ;  /* 0x00000608040075b4 */ /* 0x0005e40008019000 */
[----:B--2---:R-:W-:Y:S01]  /*90d0*/  UMOV UR8, UR15 ;  /* 0x0000000f00087c82 */ /* 0x004fe20008000000 */
[----:B------:R-:W-:Y:S01]  /*90e0*/  UMOV UR10, UR21 ;  /* 0x00000015000a7c82 */ /* 0x000fe20008000000 */
[----:B------:R-:W-:Y:S01]  /*90f0*/  UIADD3 UR15, UR14, 0xe400, URZ ;  /* 0x0000e4000e0f7890 */ /* 0x000fe2000fffe03f */
[----:B------:R2:W-:Y:S02]  /*9100*/  UTMALDG.4D [UR8], [UR4], desc[UR6] ;  /* 0x00000608040075b4 */ /* 0x0005e40008019000 */
[----:B------:R-:W-:Y:S01]  /*9110*/  UMOV UR14, 0x180 ;  /* 0x00000180000e7882 */ /* 0x000fe20000000000 */
[----:B--2---:R-:W-:Y:S01]  /*9120*/  UMOV UR8, UR16 ;  /* 0x0000001000087c82 */ /* 0x004fe20008000000 */
[----:B------:R-:W-:Y:S02]  /*9130*/  UMOV UR10, UR22 ;  /* 0x00000016000a7c82 */ /* 0x000fe40008000000 */
[----:B------:R2:W-:Y:S02]  /*9140*/  UTMALDG.4D [UR8], [UR4], desc[UR6] ;  /* 0x00000608040075b4 */ /* 0x0005e40008019000 */
[----:B--2---:R-:W-:Y:S01]  /*9150*/  UMOV UR8, UR17 ;  /* 0x0000001100087c82 */ /* 0x004fe20008000000 */
[----:B------:R-:W-:Y:S01]  /*9160*/  UMOV UR10, UR14 ;  /* 0x0000000e000a7c82 */ /* 0x000fe20008000000 */
[----:B------:R-:W-:Y:S01]  /*9170*/  UMOV UR14, 0x1c0 ;  /* 0x000001c0000e7882 */ /* 0x000fe20000000000 */
[----:B------:R2:W-:Y:S02]  /*9180*/  UTMALDG.4D [UR8], [UR4], desc[UR6] ;  /* 0x00000608040075b4 */ /* 0x0005e40008019000 */
[----:B--2---:R-:W-:Y:S01]  /*9190*/  UMOV UR8, UR15 ;  /* 0x0000000f00087c82 */ /* 0x004fe20008000000 */
[----:B------:R-:W-:-:S02]  /*91a0*/  UMOV UR10, UR14 ;  /* 0x0000000e000a7c82 */ /* 0x000fc40008000000 */
[----:B------:R3:W-:Y:S02]  /*91b0*/  UTMALDG.4D [UR8], [UR4], desc[UR6] ;  /* 0x00000608040075b4 */ /* 0x0007e40008019000 */
[----:B---3--:R-:W-:Y:S01]  /*91c0*/  NOP ;  /* 0x0000000000007918 */ /* 0x008fe20000000000 */
.L_x_57:
[----:B------:R-:W-:Y:S05]  /*91d0*/  BSYNC B0 ;  /* 0x0000000000007941 */ /* 0x000fea0003800000 */
.L_x_56:
[----:B--2---:R-:W2:Y:S01]  /*91e0*/  LDL.LU R5, [R1+0x14] ;  /* 0x0000140001057983 */ /* 0x004ea20000300800 */
[----:B------:R-:W-:-:S04]  /*91f0*/  IADD3 R16, R16, 0x1, RZ ;  /* 0x0000000110107810 */ /* 0x000fc80007ffe0ff */
[----:B------:R-:W-:-:S04]  /*9200*/  ISETP.NE.AND P1, PT, R16, 0x2, PT ;  /* 0x000000021000780c */ /* 0x000fc80003f25270 */
[----:B------:R-:W-:Y:S02]  /*9210*/  SEL R8, RZ, 0x1, P1 ;  /* 0x00000001ff087807 */ /* 0x000fe40000800000 */
[----:B------:R-:W-:Y:S02]  /*9220*/  SEL R16, R16, RZ, P1 ;  /* 0x000000ff10107207 */ /* 0x000fe40000800000 */
[----:B------:R-:W-:Y:S02]  /*9230*/  LOP3.LUT R17, R17, R8, RZ, 0x3c, !PT ;  /* 0x0000000811117212 */ /* 0x000fe400078e3cff */
[----:B--2---:R-:W-:-:S13]  /*9240*/  ISETP.GE.AND P2, PT, R5, 0x41, PT ;  /* 0x000000410500780c */ /* 0x004fda0003f46270 */
[----:B------:R-:W-:Y:S05]  /*9250*/  @!P2 BRA `(.L_x_60) ;  /* 0x000000180038a947 */ /* 0x000fea0003800000 */
[----:B------:R-:W2:Y:S01]  /*9260*/  LDL R11, [R1+0x8] ;  /* 0x00000800010b7983 */ /* 0x000ea20000100800 */
[----:B------:R-:W-:Y:S02]  /*9270*/  MOV R5, 0x1 ;  /* 0x0000000100057802 */ /* 0x000fe40000000f00 */
[C---:B--2---:R-:W-:Y:S01]  /*9280*/  IADD3 R10, -R11.reuse, RZ, RZ ;  /* 0x000000ff0b0a7210 */ /* 0x044fe20007ffe1ff */
[----:B------:R-:W-:-:S03]  /*9290*/  VIADD R8, R11, 0xfffffffe ;  /* 0xfffffffe0b087836 */ /* 0x000fc60000000000 */
[----:B------:R-:W-:-:S04]  /*92a0*/  VIADDMNMX R10, R10, R5, 0xffffffff, !PT ;  /* 0xffffffff0a0a7446 */ /* 0x000fc80007800105 */
[----:B------:R-:W-:-:S04]  /*92b0*/  IADD3 R5, R11, R10, RZ ;  /* 0x0000000a0b057210 */ /* 0x000fc80007ffe0ff */
[----:B------:R-:W-:-:S04]  /*92c0*/  LOP3.LUT R5, R5, 0x1, RZ, 0xc0, !PT ;  /* 0x0000000105057812 */ /* 0x000fc800078ec0ff */
[----:B------:R-:W-:-:S13]  /*92d0*/  ISETP.NE.U32.AND P1, PT, R5, 0x1, PT ;  /* 0x000000010500780c */ /* 0x000fda0003f25070 */
[----:B------:R-:W-:Y:S05]  /*92e0*/  @P1 BRA `(.L_x_61) ;  /* 0x0000000400fc1947 */ /* 0x000fea0003800000 */
[----:B------:R-:W-:Y:S04]  /*92f0*/  BSSY B0, `(.L_x_62) ;  /* 0x0000077000007945 */ /* 0x000fe80003800000 */
[----:B------:R-:W-:Y:S05]  /*9300*/  @!P6 BRA `(.L_x_63) ;  /* 0x0000000400d4e947 */ /* 0x000fea0003800000 */
[----:B------:R-:W-:Y:S05]  /*9310*/  @!P0 BRA `(.L_x_64) ;  /* 0x0000000000448947 */ /* 0x000fea0003800000 */
[----:B------:R-:W2:Y:S01]  /*9320*/  LDC R11, c[0x0][0x41c] ;  /* 0x00010700ff0b7b82 */ /* 0x000ea20000000800 */
[----:B------:R-:W-:Y:S01]  /*9330*/  ULDC.64 UR4, c[0x0][0x408] ;  /* 0x0001020000047ab9 */ /* 0x000fe20000000a00 */
[----:B--2---:R-:W-:-:S13]  /*9340*/  ISETP.NE.AND P1, PT, R11, 0x1, PT ;  /* 0x000000010b00780c */ /* 0x004fda0003f25270 */
[----:B------:R-:W2:Y:S02]  /*9350*/  @P1 LDC.64 R4, c[0x0][0x420] ;  /* 0x00010800ff041b82 */ /* 0x000ea40000000a00 */
[----:B--2---:R-:W-:Y:S01]  /*9360*/  @P1 IMAD.HI.U32 R12, R8, R4, RZ ;  /* 0x00000004080c1227 */ /* 0x004fe200078e00ff */
[----:B------:R-:W-:-:S04]  /*9370*/  MOV R4, R8 ;  /* 0x0000000800047202 */ /* 0x000fc80000000f00 */
[----:B------:R-:W-:-:S04]  /*9380*/  @P1 SHF.R.U32.HI R4, RZ, R5, R12 ;  /* 0x00000005ff041219 */ /* 0x000fc8000001160c */
[----:B------:R-:W-:-:S05]  /*9390*/  IADD3 R5, -R4, RZ, RZ ;  /* 0x000000ff04057210 */ /* 0x000fca0007ffe1ff */
[----:B------:R-:W-:Y:S01]  /*93a0*/  IMAD R8, R11, R5, R8 ;  /* 0x000000050b087224 */ /* 0x000fe200078e0208 */
[--C-:B------:R-:W-:Y:S01]  /*93b0*/  SHF.R.S32.HI R5, RZ, 0x1f, R4.reuse ;  /* 0x0000001fff057819 */ /* 0x100fe20000011404 */
[----:B------:R-:W-:Y:S02]  /*93c0*/  IMAD R11, R7, UR4, RZ ;  /* 0x00000004070b7c24 */ /* 0x000fe4000f8e02ff */
[----:B------:R-:W-:-:S04]  /*93d0*/  IMAD.WIDE.U32 R4, R6, UR4, R4 ;  /* 0x0000000406047c25 */ /* 0x000fc8000f8e0004 */
[----:B------:R-:W-:Y:S01]  /*93e0*/  IMAD R11, R6, UR5, R11 ;  /* 0x00000005060b7c24 */ /* 0x000fe2000f8e020b */
[----:B------:R-:W-:-:S04]  /*93f0*/  LEA R2, P1, R4, R2, 0x2 ;  /* 0x0000000204027211 */ /* 0x000fc800078210ff */
[----:B------:R-:W-:-:S04]  /*9400*/  IADD3 R11, R11, R5, RZ ;  /* 0x000000050b0b7210 */ /* 0x000fc80007ffe0ff */
[----:B------:R-:W-:-:S05]  /*9410*/  LEA.HI.X R3, R4, R3, R11, 0x2, P1 ;  /* 0x0000000304037211 */ /* 0x000fca00008f140b */
[----:B------:R2:W5:Y:S02]  /*9420*/  LDG.E R4, desc[UR48][R2.64] ;  /* 0x0000003002047981 */ /* 0x000564000c1e1900 */
.L_x_64:
[----:B--2---:R-:W2:Y:S01]  /*9430*/  S2R R3, SR_CgaCtaId ;  /* 0x0000000000037919 */ /* 0x004ea20000008800 */
[----:B------:R-:W-:Y:S01]  /*9440*/  MOV R2, 0x400 ;  /* 0x0000040000027802 */ /* 0x000fe20000000f00 */
[----:B------:R-:W3:Y:S03]  /*9450*/  S2R R5, SR_TID.X ;  /* 0x0000000000057919 */ /* 0x000ee60000002100 */
[----:B--2---:R-:W-:Y:S02]  /*9460*/  LEA R2, R3, R2, 0x18 ;  /* 0x0000000203027211 */ /* 0x004fe400078ec0ff */
[----:B------:R-:W-:Y:S02]  /*9470*/  SHF.L.U32 R3, R17, 0x1f, RZ ;  /* 0x0000001f11037819 */ /* 0x000fe400000006ff */
[----:B------:R-:W-:Y:S02]  /*9480*/  LEA R2, R16, R2, 0x3 ;  /* 0x0000000210027211 */ /* 0x000fe400078e18ff */
[----:B---3--:R-:W-:-:S02]  /*9490*/  LOP3.LUT R5, R5, 0x7f, RZ, 0xc0, !PT ;  /* 0x0000007f05057812 */ /* 0x008fc400078ec0ff */
[----:B------:R-:W2:Y:S02]  /*94a0*/  SYNCS.PHASECHK.TRANS64.TRYWAIT P2, [R2+URZ+0x28c40], R3 ;  /* 0x028c4003020075a7 */ /* 0x000ea4000804017f */
[----:B------:R-:W-:Y:S01]  /*94b0*/  ISETP.NE.AND P1, PT, R5, RZ, PT ;  /* 0x000000ff0500720c */ /* 0x000fe20003f25270 */
[----:B--2---:R-:W-:-:S12]  /*94c0*/  @!P2 BRA `(.L_x_65) ;  /* 0x0000001c00d0a947 */ /* 0x004fd80003800000 */
.L_x_109:
[----:B------:R-:W-:Y:S05]  /*94d0*/  @P1 BRA `(.L_x_66) ;  /* 0x00000000001c1947 */ /* 0x000fea0003800000 */
[----:B------:R-:W3:Y:S01]  /*94e0*/  S2R R11, SR_TID.X ;  /* 0x00000000000b7919 */ /* 0x000ee20000002100 */
[----:B------:R-:W-:-:S04]  /*94f0*/  IMAD.MOV.U32 R5, RZ, RZ, 0x2000 ;  /* 0x00002000ff057424 */ /* 0x000fc800078e00ff */
[----:B------:R4:W-:Y:S01]  /*9500*/  SYNCS.ARRIVE.TRANS64 RZ, [R2+URZ+0x28c30], R5 ;  /* 0x028c300502ff79a7 */ /* 0x0009e2000800003f */
[----:B---3--:R-:W-:-:S04]  /*9510*/  LOP3.LUT R11, R11, 0x1f, RZ, 0xc0, !PT ;  /* 0x0000001f0b0b7812 */ /* 0x008fc800078ec0ff */
[----:B------:R-:W-:-:S13]  /*9520*/  ISETP.NE.AND P2, PT, R11, RZ, PT ;  /* 0x000000ff0b00720c */ /* 0x000fda0003f45270 */
[----:B----4-:R-:W-:Y:S05]  /*9530*/  @!P2 BRA `(.L_x_66) ;  /* 0x000000000004a947 */ /* 0x010fea0003800000 */
[----:B------:R-:W-:Y:S01]  /*9540*/  BPT.TRAP 0x1 ;  /* 0x000000040000795c */ /* 0x000fe20000300000 */
.L_x_66:
[----:B------:R-:W3:Y:S01]  /*9550*/  S2R R11, SR_CgaCtaId ;  /* 0x00000000000b7919 */ /* 0x000ee20000008800 */
[----:B------:R-:W-:Y:S01]  /*9560*/  MOV R5, 0x400 ;  /* 0x0000040000057802 */ /* 0x000fe20000000f00 */
[----:B------:R-:W-:Y:S01]  /*9570*/  UIADD3 UR4, UP0, UR40, 0x370, URZ ;  /* 0x0000037028047890 */ /* 0x000fe2000ff1e03f */
[----:B------:R-:W-:Y:S01]  /*9580*/  R2UR UR9, R2 ;  /* 0x00000000020972ca */ /* 0x000fe200000e0000 */
[----:B------:R-:W-:Y:S01]  /*9590*/  UMOV UR6, 0x0 ;  /* 0x0000000000067882 */ /* 0x000fe20000000000 */
[----:B------:R-:W-:Y:S01]  /*95a0*/  SHF.L.U32 R8, R8, 0x6, RZ ;  /* 0x0000000608087819 */ /* 0x000fe200000006ff */
[----:B------:R-:W-:Y:S01]  /*95b0*/  UIADD3.X UR5, URZ, UR41, URZ, UP0, !UPT ;  /* 0x000000293f057290 */ /* 0x000fe200087fe43f */
[----:B------:R-:W-:Y:S01]  /*95c0*/  R2UR UR12, R0 ;  /* 0x00000000000c72ca */ /* 0x000fe200000e0000 */
[----:B------:R-:W-:Y:S01]  /*95d0*/  UMOV UR7, 0x14f00000 ;  /* 0x14f0000000077882 */ /* 0x000fe20000000000 */
[----:B-----5:R-:W-:Y:S01]  /*95e0*/  R2UR UR13, R4 ;  /* 0x00000000040d72ca */ /* 0x020fe200000e0000 */
[----:B------:R-:W-:Y:S01]  /*95f0*/  UMOV UR10, URZ ;  /* 0x0000003f000a7c82 */ /* 0x000fe20008000000 */
[----:B------:R-:W-:-:S05]  /*9600*/  R2UR UR11, R8 ;  /* 0x00000000080b72ca */ /* 0x000fca00000e0000 */
[----:B------:R-:W-:Y:S01]  /*9610*/  UIADD3 UR9, UR9, 0x28c30, URZ ;  /* 0x00028c3009097890 */ /* 0x000fe2000fffe03f */
[----:B---3--:R-:W-:-:S04]  /*9620*/  LEA R5, R11, R5, 0x18 ;  /* 0x000000050b057211 */ /* 0x008fc800078ec0ff */
[----:B------:R-:W-:-:S04]  /*9630*/  LEA R5, R16, R5, 0xd ;  /* 0x0000000510057211 */ /* 0x000fc800078e68ff */
[----:B------:R-:W-:-:S13]  /*9640*/  R2UR UR8, R5 ;  /* 0x00000000050872ca */ /* 0x000fda00000e0000 */
[----:B------:R-:W-:-:S09]  /*9650*/  UIADD3 UR8, UR8, 0x22400, URZ ;  /* 0x0002240008087890 */ /* 0x000fd2000fffe03f */
[----:B------:R3:W-:Y:S01]  /*9660*/  UTMALDG.4D [UR8], [UR4], desc[UR6] ;  /* 0x00000608040075b4 */ /* 0x0007e20008019000 */
[----:B------:R-:W4:Y:S02]  /*9670*/  SYNCS.PHASECHK.TRANS64.TRYWAIT P2, [R2+URZ+0x28c60], R3 ;  /* 0x028c6003020075a7 */ /* 0x000f24000804017f */
[----:B---34-:R-:W-:Y:S05]  /*9680*/  @!P2 BRA `(.L_x_67) ;  /* 0x0000001c0074a947 */ /* 0x018fea0003800000 */
.L_x_110:
[----:B------:R-:W-:Y:S05]  /*9690*/  @P1 BRA `(.L_x_68) ;  /* 0x00000000001c1947 */ /* 0x000fea0003800000 */
[----:B------:R-:W4:Y:S01]  /*96a0*/  S2R R5, SR_TID.X ;  /* 0x0000000000057919 */ /* 0x000f220000002100 */
[----:B--23--:R-:W-:-:S04]  /*96b0*/  MOV R3, 0x10000 ;  /* 0x0001000000037802 */ /* 0x00cfc80000000f00 */
[----:B------:R2:W-:Y:S01]  /*96c0*/  SYNCS.ARRIVE.TRANS64 RZ, [R2+URZ+0x28c50], R3 ;  /* 0x028c500302ff79a7 */ /* 0x0005e2000800003f */
[----:B----4-:R-:W-:-:S04]  /*96d0*/  LOP3.LUT R5, R5, 0x1f, RZ, 0xc0, !PT ;  /* 0x0000001f05057812 */ /* 0x010fc800078ec0ff */
[----:B------:R-:W-:-:S13]  /*96e0*/  ISETP.NE.AND P1, PT, R5, RZ, PT ;  /* 0x000000ff0500720c */ /* 0x000fda0003f25270 */
[----:B--2---:R-:W-:Y:S05]  /*96f0*/  @!P1 BRA `(.L_x_68) ;  /* 0x0000000000049947 */ /* 0x004fea0003800000 */
[----:B------:R-:W-:Y:S01]  /*9700*/  BPT.TRAP 0x1 ;  /* 0x000000040000795c */ /* 0x000fe20000300000 */
.L_x_68:
[----:B------:R-:W4:Y:S01]  /*9710*/  S2R R5, SR_CgaCtaId ;  /* 0x0000000000057919 */ /* 0x000f220000008800 */
[----:B--23--:R-:W-:Y:S01]  /*9720*/  MOV R3, 0x400 ;  /* 0x0000040000037802 */ /* 0x00cfe20000000f00 */
[----:B------:R-:W-:Y:S01]  /*9730*/  UIADD3 UR4, UP0, UR40, 0x470, URZ ;  /* 0x0000047028047890 */ /* 0x000fe2000ff1e03f */
[----:B------:R-:W-:Y:S01]  /*9740*/  R2UR UR9, R2 ;  /* 0x00000000020972ca */ /* 0x000fe200000e0000 */
[----:B------:R-:W-:Y:S01]  /*9750*/  UMOV UR10, URZ ;  /* 0x0000003f000a7c82 */ /* 0x000fe20008000000 */
[----:B------:R-:W-:Y:S01]  /*9760*/  R2UR UR11, R8 ;  /* 0x00000000080b72ca */ /* 0x000fe200000e0000 */
[----:B------:R-:W-:Y:S01]  /*9770*/  UIADD3.X UR5, URZ, UR41, URZ, UP0, !UPT ;  /* 0x000000293f057290 */ /* 0x000fe200087fe43f */
[----:B------:R-:W-:Y:S01]  /*9780*/  R2UR UR12, R0 ;  /* 0x00000000000c72ca */ /* 0x000fe200000e0000 */
[----:B------:R-:W-:Y:S01]  /*9790*/  UMOV UR6, 0x0 ;  /* 0x0000000000067882 */ /* 0x000fe20000000000 */
[----:B------:R-:W-:Y:S01]  /*97a0*/  R2UR UR13, R4 ;  /* 0x00000000040d72ca */ /* 0x000fe200000e0000 */
[----:B------:R-:W-:Y:S01]  /*97b0*/  UMOV UR7, 0x14f00000 ;  /* 0x14f0000000077882 */ /* 0x000fe20000000000 */
[----:B------:R-:W-:Y:S01]  /*97c0*/  UMOV UR18, 0x40 ;  /* 0x0000004000127882 */ /* 0x000fe20000000000 */
[----:B------:R-:W-:Y:S01]  /*97d0*/  UMOV UR19, 0x80 ;  /* 0x0000008000137882 */ /* 0x000fe20000000000 */
[----:B------:R-:W-:Y:S01]  /*97e0*/  UMOV UR20, 0xc0 ;  /* 0x000000c000147882 */ /* 0x000fe20000000000 */
[----:B------:R-:W-:Y:S01]  /*97f0*/  UMOV UR21, 0x100 ;  /* 0x0000010000157882 */ /* 0x000fe20000000000 */
[----:B------:R-:W-:Y:S01]  /*9800*/  UMOV UR22, 0x140 ;  /* 0x0000014000167882 */ /* 0x000fe20000000000 */
[----:B------:R-:W-:Y:S01]  /*9810*/  UIADD3 UR9, UR9, 0x28c50, URZ ;  /* 0x00028c5009097890 */ /* 0x000fe2000fffe03f */
[----:B----4-:R-:W-:-:S04]  /*9820*/  LEA R3, R5, R3, 0x18 ;  /* 0x0000000305037211 */ /* 0x010fc800078ec0ff */
[----:B------:R-:W-:-:S04]  /*9830*/  LEA R2, R16, R3, 0x10 ;  /* 0x0000000310027211 */ /* 0x000fc800078e80ff */
[----:B------:R-:W-:-:S13]  /*9840*/  R2UR UR14, R2 ;  /* 0x00000000020e72ca */ /* 0x000fda00000e0000 */
[----:B------:R-:W-:Y:S02]  /*9850*/  UIADD3 UR8, UR14, 0x400, URZ ;  /* 0x000004000e087890 */ /* 0x000fe4000fffe03f */
[----:B------:R-:W-:Y:S02]  /*9860*/  UIADD3 UR15, UR14, 0x2400, URZ ;  /* 0x000024000e0f7890 */ /* 0x000fe4000fffe03f */
[----:B------:R-:W-:Y:S02]  /*9870*/  UIADD3 UR16, UR14, 0x4400, URZ ;  /* 0x000044000e107890 */ /* 0x000fe4000fffe03f */
[----:B------:R-:W-:-:S03]  /*9880*/  UIADD3 UR17, UR14, 0x6400, URZ ;  /* 0x000064000e117890 */ /* 0x000fc6000fffe03f */
[----:B------:R2:W-:Y:S02]  /*9890*/  UTMALDG.4D [UR8], [UR4], desc[UR6] ;  /* 0x00000608040075b4 */ /* 0x0005e40008019000 */
[----:B--2---:R-:W-:Y:S01]  /*98a0*/  UMOV UR8, UR15 ;  /* 0x0000000f00087c82 */ /* 0x004fe20008000000 */
[----:B------:R-:W-:Y:S01]  /*98b0*/  UMOV UR10, UR18 ;  /* 0x00000012000a7c82 */ /* 0x000fe20008000000 */
[----:B------:R-:W-:Y:S01]  /*98c0*/  UIADD3 UR15, UR14, 0x8400, URZ ;  /* 0x000084000e0f7890 */ /* 0x000fe2000fffe03f */
        /* <DEDUP_REMOVED lines=8> */
[----:B------:R2:W-:Y:S01]  /*9950*/  UTMALDG.4D [UR8], [UR4], desc[UR6] ;  /* 0x00000608040075b4 */ /* 0x0005e20008019000 */
[----:B------:R-:W-:Y:S01]  /*9960*/  UIADD3 UR14, UR14, 0xe400, URZ ;  /* 0x0000e4000e0e7890 */ /* 0x000fe2000fffe03f */
[----:B--2---:R-:W-:Y:S01]  /*9970*/  UMOV UR8, UR15 ;  /* 0x0000000f00087c82 */ /* 0x004fe20008000000 */
[----:B------:R-:W-:Y:S01]  /*9980*/  UMOV UR10, UR21 ;  /* 0x00000015000a7c82 */ /* 0x000fe20008000000 */
[----:B------:R-:W-:Y:S01]  /*9990*/  UMOV UR15, 0x180 ;  /* 0x00000180000f7882 */ /* 0x000fe20000000000 */
[----:B------:R2:W-:Y:S02]  /*99a0*/  UTMALDG.4D [UR8], [UR4], desc[UR6] ;  /* 0x00000608040075b4 */ /* 0x0005e40008019000 */
[----:B--2---:R-:W-:Y:S01]  /*99b0*/  UMOV UR8, UR16 ;  /* 0x0000001000087c82 */ /* 0x004fe20008000000 */
[----:B------:R-:W-:-:S02]  /*99c0*/  UMOV UR10, UR22 ;  /* 0x00000016000a7c82 */ /* 0x000fc40008000000 */
[----:B------:R2:W-:Y:S02]  /*99d0*/  UTMALDG.4D [UR8], [UR4], desc[UR6] ;  /* 0x00000608040075b4 */ /* 0x0005e40008019000 */
[----:B--2---:R-:W-:Y:S01]  /*99e0*/  UMOV UR8, UR17 ;  /* 0x0000001100087c82 */ /* 0x004fe20008000000 */
[----:B------:R-:W-:Y:S01]  /*99f0*/  UMOV UR10, UR15 ;  /* 0x0000000f000a7c82 */ /* 0x000fe20008000000 */
[----:B------:R-:W-:Y:S01]  /*9a00*/  UMOV UR15, 0x1c0 ;  /* 0x000001c0000f7882 */ /* 0x000fe20000000000 */
[----:B------:R2:W-:Y:S02]  /*9a10*/  UTMALDG.4D [UR8], [UR4], desc[UR6] ;  /* 0x00000608040075b4 */ /* 0x0005e40008019000 */
[----:B--2---:R-:W-:Y:S01]  /*9a20*/  UMOV UR8, UR14 ;  /* 0x0000000e00087c82 */ /* 0x004fe20008000000 */
[----:B------:R-:W-:Y:S02]  /*9a30*/  UMOV UR10, UR15 ;  /* 0x0000000f000a7c82 */ /* 0x000fe40008000000 */
[----:B------:R2:W-:Y:S02]  /*9a40*/  UTMALDG.4D [UR8], [UR4], desc[UR6] ;  /* 0x00000608040075b4 */ /* 0x0005e40008019000 */
[----:B--2---:R-:W-:Y:S01]  /*9a50*/  NOP ;  /* 0x0000000000007918 */ /* 0x004fe20000000000 */
.L_x_63:
[----:B------:R-:W-:Y:S05]  /*9a60*/  BSYNC B0 ;  /* 0x0000000000007941 */ /* 0x000fea0003800000 */
.L_x_62:
[----:B------:R-:W2:Y:S01]  /*9a70*/  LDL.LU R3, [R1+0x8] ;  /* 0x0000080001037983 */ /* 0x000ea20000300800 */
[----:B------:R-:W-:-:S05]  /*9a80*/  VIADD R16, R16, 0x1 ;  /* 0x0000000110107836 */ /* 0x000fca0000000000 */
[----:B------:R-:W-:-:S04]  /*9a90*/  ISETP.NE.AND P1, PT, R16, 0x2, PT ;  /* 0x000000021000780c */ /* 0x000fc80003f25270 */
[----:B------:R-:W-:Y:S02]  /*9aa0*/  SEL R2, RZ, 0x1, P1 ;  /* 0x00000001ff027807 */ /* 0x000fe40000800000 */
[----:B------:R-:W-:Y:S02]  /*9ab0*/  SEL R16, R16, RZ, P1 ;  /* 0x000000ff10107207 */ /* 0x000fe40000800000 */
[----:B------:R-:W-:Y:S02]  /*9ac0*/  LOP3.LUT R17, R17, R2, RZ, 0x3c, !PT ;  /* 0x0000000211117212 */ /* 0x000fe400078e3cff */
[----:B--2---:R-:W-:-:S07]  /*9ad0*/  IADD3 R8, R3, -0x3, RZ ;  /* 0xfffffffd03087810 */ /* 0x004fce0007ffe0ff */
.L_x_61:
[----:B------:R-:W-:Y:S01]  /*9ae0*/  IADD3 R10, -R10, RZ, RZ ;  /* 0x000000ff0a0a7210 */ /* 0x000fe20007ffe1ff */
[----:B------:R-:W-:Y:S03]  /*9af0*/  BSSY B0, `(.L_x_60) ;  /* 0x0000104000007945 */ /* 0x000fe60003800000 */
[----:B------:R-:W-:-:S13]  /*9b00*/  ISETP.NE.AND P1, PT, R9, R10, PT ;  /* 0x0000000a0900720c */ /* 0x000fda0003f25270 */
[----:B------:R-:W-:Y:S05]  /*9b10*/  @!P1 BRA `(.L_x_69) ;  /* 0x0000001000049947 */ /* 0x000fea0003800000 */
.L_x_84:
[----:B------:R-:W-:Y:S04]  /*9b20*/  BSSY B1, `(.L_x_70) ;  /* 0x0000079000017945 */ /* 0x000fe80003800000 */
[----:B------:R-:W-:Y:S05]  /*9b30*/  @!P6 BRA `(.L_x_71) ;  /* 0x0000000400dce947 */ /* 0x000fea0003800000 */
[----:B-1----:R-:W-:Y:S01]  /*9b40*/  MOV R9, R8 ;  /* 0x0000000800097202 */ /* 0x002fe20000000f00 */
[----:B------:R-:W-:Y:S06]  /*9b50*/  @!P0 BRA `(.L_x_72) ;  /* 0x0000000000488947 */ /* 0x000fec0003800000 */
[----:B------:R-:W1:Y:S01]  /*9b60*/  LDC R10, c[0x0][0x41c] ;  /* 0x00010700ff0a7b82 */ /* 0x000e620000000800 */
[----:B------:R-:W-:Y:S02]  /*9b70*/  ULDC.64 UR4, c[0x0][0x408] ;  /* 0x0001020000047ab9 */ /* 0x000fe40000000a00 */
[----:B------:R-:W-:-:S04]  /*9b80*/  IMAD R11, R7, UR4, RZ ;  /* 0x00000004070b7c24 */ /* 0x000fc8000f8e02ff */
[----:B------:R-:W-:Y:S01]  /*9b90*/  IMAD R11, R6, UR5, R11 ;  /* 0x00000005060b7c24 */ /* 0x000fe2000f8e020b */
[----:B-1----:R-:W-:-:S13]  /*9ba0*/  ISETP.NE.AND P1, PT, R10, 0x1, PT ;  /* 0x000000010a00780c */ /* 0x002fda0003f25270 */
[----:B------:R-:W1:Y:S02]  /*9bb0*/  @P1 LDC.64 R2, c[0x0][0x420] ;  /* 0x00010800ff021b82 */ /* 0x000e640000000a00 */
[----:B-1----:R-:W-:Y:S01]  /*9bc0*/  @P1 IMAD.HI.U32 R4, R8, R2, RZ ;  /* 0x0000000208041227 */ /* 0x002fe200078e00ff */
[----:B------:R-:W-:-:S04]  /*9bd0*/  MOV R2, R8 ;  /* 0x0000000800027202 */ /* 0x000fc80000000f00 */
[----:B------:R-:W-:Y:S02]  /*9be0*/  @P1 SHF.R.U32.HI R2, RZ, R3, R4 ;  /* 0x00000003ff021219 */ /* 0x000fe40000011604 */
[----:B------:R-:W1:Y:S02]  /*9bf0*/  LDC.64 R4, c[0x0][0x3f8] ;  /* 0x0000fe00ff047b82 */ /* 0x000e640000000a00 */
[--C-:B------:R-:W-:Y:S01]  /*9c00*/  SHF.R.S32.HI R3, RZ, 0x1f, R2.reuse ;  /* 0x0000001fff037819 */ /* 0x100fe20000011402 */
[--C-:B------:R-:W-:Y:S02]  /*9c10*/  IMAD.MOV R9, RZ, RZ, -R2.reuse ;  /* 0x000000ffff097224 */ /* 0x100fe400078e0a02 */
[----:B------:R-:W-:-:S04]  /*9c20*/  IMAD.WIDE.U32 R2, R6, UR4, R2 ;  /* 0x0000000406027c25 */ /* 0x000fc8000f8e0002 */
[----:B------:R-:W-:Y:S01]  /*9c30*/  IMAD R9, R10, R9, R8 ;  /* 0x000000090a097224 */ /* 0x000fe200078e0208 */
[----:B------:R-:W-:Y:S02]  /*9c40*/  IADD3 R11, R11, R3, RZ ;  /* 0x000000030b0b7210 */ /* 0x000fe40007ffe0ff */
[----:B-1----:R-:W-:-:S04]  /*9c50*/  LEA R4, P1, R2, R4, 0x2 ;  /* 0x0000000402047211 */ /* 0x002fc800078210ff */
[----:B------:R-:W-:-:S05]  /*9c60*/  LEA.HI.X R5, R2, R5, R11, 0x2, P1 ;  /* 0x0000000502057211 */ /* 0x000fca00008f140b */
[----:B------:R1:W5:Y:S04]  /*9c70*/  LDG.E R4, desc[UR48][R4.64] ;  /* 0x0000003004047981 */ /* 0x000368000c1e1900 */
.L_x_72:
[----:B------:R-:W2:Y:S01]  /*9c80*/  S2R R3, SR_CgaCtaId ;  /* 0x0000000000037919 */ /* 0x000ea20000008800 */
[----:B------:R-:W-:Y:S01]  /*9c90*/  MOV R2, 0x400 ;  /* 0x0000040000027802 */ /* 0x000fe20000000f00 */
[----:B-1----:R-:W1:Y:S03]  /*9ca0*/  S2R R5, SR_TID.X ;  /* 0x0000000000057919 */ /* 0x002e660000002100 */
[----:B--2---:R-:W-:-:S04]  /*9cb0*/  LEA R2, R3, R2, 0x18 ;  /* 0x0000000203027211 */ /* 0x004fc800078ec0ff */
[----:B------:R-:W-:Y:S02]  /*9cc0*/  LEA R3, R16, R2, 0x3 ;  /* 0x0000000210037211 */ /* 0x000fe400078e18ff */
[----:B------:R-:W-:Y:S02]  /*9cd0*/  SHF.L.U32 R2, R17, 0x1f, RZ ;  /* 0x0000001f11027819 */ /* 0x000fe400000006ff */
[----:B-1----:R-:W-:Y:S02]  /*9ce0*/  LOP3.LUT R5, R5, 0x7f, RZ, 0xc0, !PT ;  /* 0x0000007f05057812 */ /* 0x002fe400078ec0ff */
[----:B------:R-:W1:Y:S02]  /*9cf0*/  SYNCS.PHASECHK.TRANS64.TRYWAIT P2, [R3+URZ+0x28c40], R2 ;  /* 0x028c4002030075a7 */ /* 0x000e64000804017f */
[----:B------:R-:W-:Y:S01]  /*9d00*/  ISETP.NE.AND P1, PT, R5, RZ, PT ;  /* 0x000000ff0500720c */ /* 0x000fe20003f25270 */
[----:B-1----:R-:W-:-:S12]  /*9d10*/  @!P2 BRA `(.L_x_73) ;  /* 0x0000001400e4a947 */ /* 0x002fd80003800000 */
.L_x_111:
[----:B------:R-:W-:Y:S05]  /*9d20*/  @P1 BRA `(.L_x_74) ;  /* 0x00000000001c1947 */ /* 0x000fea0003800000 */
[----:B------:R-:W2:Y:S01]  /*9d30*/  S2R R5, SR_TID.X ;  /* 0x0000000000057919 */ /* 0x000ea20000002100 */
[----:B------:R-:W-:-:S04]  /*9d40*/  MOV R10, 0x2000 ;  /* 0x00002000000a7802 */ /* 0x000fc80000000f00 */
[----:B------:R3:W-:Y:S01]  /*9d50*/  SYNCS.ARRIVE.TRANS64 RZ, [R3+URZ+0x28c30], R10 ;  /* 0x028c300a03ff79a7 */ /* 0x0007e2000800003f */
[----:B--2---:R-:W-:-:S04]  /*9d60*/  LOP3.LUT R5, R5, 0x1f, RZ, 0xc0, !PT ;  /* 0x0000001f05057812 */ /* 0x004fc800078ec0ff */
[----:B------:R-:W-:-:S13]  /*9d70*/  ISETP.NE.AND P2, PT, R5, RZ, PT ;  /* 0x000000ff0500720c */ /* 0x000fda0003f45270 */
[----:B---3--:R-:W-:Y:S05]  /*9d80*/  @!P2 BRA `(.L_x_74) ;  /* 0x000000000004a947 */ /* 0x008fea0003800000 */
[----:B------:R-:W-:Y:S01]  /*9d90*/  BPT.TRAP 0x1 ;  /* 0x000000040000795c */ /* 0x000fe20000300000 */
.L_x_74:
[----:B------:R-:W2:Y:S01]  /*9da0*/  S2R R10, SR_CgaCtaId ;  /* 0x00000000000a7919 */ /* 0x000ea20000008800 */
[----:B------:R-:W-:Y:S01]  /*9db0*/  MOV R5, 0x400 ;  /* 0x0000040000057802 */ /* 0x000fe20000000f00 */
[----:B------:R-:W-:Y:S01]  /*9dc0*/  UIADD3 UR4, UP0, UR40, 0x370, URZ ;  /* 0x0000037028047890 */ /* 0x000fe2000ff1e03f */
[----:B------:R-:W-:Y:S01]  /*9dd0*/  R2UR UR9, R3 ;  /* 0x00000000030972ca */ /* 0x000fe200000e0000 */
[----:B------:R-:W-:Y:S01]  /*9de0*/  UMOV UR6, 0x0 ;  /* 0x0000000000067882 */ /* 0x000fe20000000000 */
[----:B------:R-:W-:Y:S01]  /*9df0*/  R2UR UR12, R0 ;  /* 0x00000000000c72ca */ /* 0x000fe200000e0000 */
[----:B------:R-:W-:Y:S01]  /*9e00*/  UIADD3.X UR5, URZ, UR41, URZ, UP0, !UPT ;  /* 0x000000293f057290 */ /* 0x000fe200087fe43f */
[----:B-----5:R-:W-:Y:S01]  /*9e10*/  R2UR UR13, R4 ;  /* 0x00000000040d72ca */ /* 0x020fe200000e0000 */
[----:B------:R-:W-:Y:S01]  /*9e20*/  UMOV UR7, 0x14f00000 ;  /* 0x14f0000000077882 */ /* 0x000fe20000000000 */
[----:B------:R-:W-:-:S07]  /*9e30*/  UMOV UR10, URZ ;  /* 0x0000003f000a7c82 */ /* 0x000fce0008000000 */
[----:B------:R-:W-:Y:S01]  /*9e40*/  UIADD3 UR9, UR9, 0x28c30, URZ ;  /* 0x00028c3009097890 */ /* 0x000fe2000fffe03f */
[----:B--2---:R-:W-:-:S04]  /*9e50*/  LEA R5, R10, R5, 0x18 ;  /* 0x000000050a057211 */ /* 0x004fc800078ec0ff */
[----:B------:R-:W-:-:S04]  /*9e60*/  LEA R5, R16, R5, 0xd ;  /* 0x0000000510057211 */ /* 0x000fc800078e68ff */
[----:B------:R-:W-:Y:S01]  /*9e70*/  R2UR UR8, R5 ;  /* 0x00000000050872ca */ /* 0x000fe200000e0000 */
[----:B------:R-:W-:-:S05]  /*9e80*/  IMAD.SHL.U32 R5, R9, 0x40, RZ ;  /* 0x0000004009057824 */ /* 0x000fca00078e00ff */
[----:B------:R-:W-:-:S07]  /*9e90*/  R2UR UR11, R5 ;  /* 0x00000000050b72ca */ /* 0x000fce00000e0000 */
[----:B------:R-:W-:-:S09]  /*9ea0*/  UIADD3 UR8, UR8, 0x22400, URZ ;  /* 0x0002240008087890 */ /* 0x000fd2000fffe03f */
[----:B------:R2:W-:Y:S01]  /*9eb0*/  UTMALDG.4D [UR8], [UR4], desc[UR6] ;  /* 0x00000608040075b4 */ /* 0x0005e20008019000 */
[----:B------:R-:W3:Y:S02]  /*9ec0*/  SYNCS.PHASECHK.TRANS64.TRYWAIT P2, [R3+URZ+0x28c60], R2 ;  /* 0x028c6002030075a7 */ /* 0x000ee4000804017f */
[----:B--23--:R-:W-:Y:S05]  /*9ed0*/  @!P2 BRA `(.L_x_75) ;  /* 0x000000140088a947 */ /* 0x00cfea0003800000 */
.L_x_112:
[----:B------:R-:W-:Y:S05]  /*9ee0*/  @P1 BRA `(.L_x_76) ;  /* 0x00000000001c1947 */ /* 0x000fea0003800000 */
[----:B------:R-:W3:Y:S01]  /*9ef0*/  S2R R9, SR_TID.X ;  /* 0x0000000000097919 */ /* 0x000ee20000002100 */
[----:B-12---:R-:W-:-:S04]  /*9f00*/  MOV R2, 0x10000 ;  /* 0x0001000000027802 */ /* 0x006fc80000000f00 */
[----:B------:R4:W-:Y:S01]  /*9f10*/  SYNCS.ARRIVE.TRANS64 RZ, [R3+URZ+0x28c50], R2 ;  /* 0x028c500203ff79a7 */ /* 0x0009e2000800003f */
[----:B---3--:R-:W-:-:S04]  /*9f20*/  LOP3.LUT R9, R9, 0x1f, RZ, 0xc0, !PT ;  /* 0x0000001f09097812 */ /* 0x008fc800078ec0ff */
[----:B------:R-:W-:-:S13]  /*9f30*/  ISETP.NE.AND P1, PT, R9, RZ, PT ;  /* 0x000000ff0900720c */ /* 0x000fda0003f25270 */
[----:B----4-:R-:W-:Y:S05]  /*9f40*/  @!P1 BRA `(.L_x_76) ;  /* 0x0000000000049947 */ /* 0x010fea0003800000 */
[----:B------:R-:W-:Y:S01]  /*9f50*/  BPT.TRAP 0x1 ;  /* 0x000000040000795c */ /* 0x000fe20000300000 */
.L_x_76:
[----:B------:R-:W3:Y:S01]  /*9f60*/  S2R R9, SR_CgaCtaId ;  /* 0x0000000000097919 */ /* 0x000ee20000008800 */
[----:B-12---:R-:W-:Y:S01]  /*9f70*/  MOV R2, 0x400 ;  /* 0x0000040000027802 */ /* 0x006fe20000000f00 */
        /* <DEDUP_REMOVED lines=15> */
[----:B---3--:R-:W-:-:S04]  /*a070*/  LEA R2, R9, R2, 0x18 ;  /* 0x0000000209027211 */ /* 0x008fc800078ec0ff */
[----:B------:R-:W-:-:S04]  /*a080*/  LEA R2, R16, R2, 0x10 ;  /* 0x0000000210027211 */ /* 0x000fc800078e80ff */
[----:B------:R-:W-:-:S13]  /*a090*/  R2UR UR14, R2 ;  /* 0x00000000020e72ca */ /* 0x000fda00000e0000 */
[----:B------:R-:W-:Y:S02]  /*a0a0*/  UIADD3 UR8, UR14, 0x400, URZ ;  /* 0x000004000e087890 */ /* 0x000fe4000fffe03f */
[----:B------:R-:W-:Y:S02]  /*a0b0*/  UIADD3 UR15, UR14, 0x2400, URZ ;  /* 0x000024000e0f7890 */ /* 0x000fe4000fffe03f */
[----:B------:R-:W-:Y:S02]  /*a0c0*/  UIADD3 UR16, UR14, 0x4400, URZ ;  /* 0x000044000e107890 */ /* 0x000fe4000fffe03f */
[----:B------:R-:W-:-:S03]  /*a0d0*/  UIADD3 UR17, UR14, 0x6400, URZ ;  /* 0x000064000e117890 */ /* 0x000fc6000fffe03f */
[----:B------:R1:W-:Y:S02]  /*a0e0*/  UTMALDG.4D [UR8], [UR4], desc[UR6] ;  /* 0x00000608040075b4 */ /* 0x0003e40008019000 */
[----:B-1----:R-:W-:Y:S01]  /*a0f0*/  UMOV UR8, UR15 ;  /* 0x0000000f00087c82 */ /* 0x002fe20008000000 */
[----:B------:R-:W-:Y:S01]  /*a100*/  UMOV UR10, UR18 ;  /* 0x00000012000a7c82 */ /* 0x000fe20008000000 */
[----:B------:R-:W-:Y:S01]  /*a110*/  UIADD3 UR15, UR14, 0x8400, URZ ;  /* 0x000084000e0f7890 */ /* 0x000fe2000fffe03f */
        /* <DEDUP_REMOVED lines=8> */
[----:B------:R1:W-:Y:S01]  /*a1a0*/  UTMALDG.4D [UR8], [UR4], desc[UR6] ;  /* 0x00000608040075b4 */ /* 0x0003e20008019000 */
[----:B------:R-:W-:Y:S01]  /*a1b0*/  UIADD3 UR14, UR14, 0xe400, URZ ;  /* 0x0000e4000e0e7890 */ /* 0x000fe2000fffe03f */
[----:B-1----:R-:W-:Y:S01]  /*a1c0*/  UMOV UR8, UR15 ;  /* 0x0000000f00087c82 */ /* 0x002fe20008000000 */
[----:B------:R-:W-:Y:S01]  /*a1d0*/  UMOV UR10, UR21 ;  /* 0x00000015000a7c82 */ /* 0x000fe20008000000 */
[----:B------:R-:W-:Y:S01]  /*a1e0*/  UMOV UR15, 0x180 ;  /* 0x00000180000f7882 */ /* 0x000fe20000000000 */
[----:B------:R1:W-:Y:S02]  /*a1f0*/  UTMALDG.4D [UR8], [UR4], desc[UR6] ;  /* 0x00000608040075b4 */ /* 0x0003e40008019000 */
[----:B-1----:R-:W-:Y:S01]  /*a200*/  UMOV UR8, UR16 ;  /* 0x0000001000087c82 */ /* 0x002fe20008000000 */
[----:B------:R-:W-:-:S02]  /*a210*/  UMOV UR10, UR22 ;  /* 0x00000016000a7c82 */ /* 0x000fc40008000000 */
[----:B------:R1:W-:Y:S02]  /*a220*/  UTMALDG.4D [UR8], [UR4], desc[UR6] ;  /* 0x00000608040075b4 */ /* 0x0003e40008019000 */
[----:B-1----:R-:W-:Y:S01]  /*a230*/  UMOV UR8, UR17 ;  /* 0x0000001100087c82 */ /* 0x002fe20008000000 */
[----:B------:R-:W-:Y:S01]  /*a240*/  UMOV UR10, UR15 ;  /* 0x0000000f000a7c82 */ /* 0x000fe20008000000 */
[----:B------:R-:W-:Y:S01]  /*a250*/  UMOV UR15, 0x1c0 ;  /* 0x000001c0000f7882 */ /* 0x000fe20000000000 */
[----:B------:R1:W-:Y:S02]  /*a260*/  UTMALDG.4D [UR8], [UR4], desc[UR6] ;  /* 0x00000608040075b4 */ /* 0x0003e40008019000 */
[----:B-1----:R-:W-:Y:S01]  /*a270*/  UMOV UR8, UR14 ;  /* 0x0000000e00087c82 */ /* 0x002fe20008000000 */
[----:B------:R-:W-:Y:S02]  /*a280*/  UMOV UR10, UR15 ;  /* 0x0000000f000a7c82 */ /* 0x000fe40008000000 */
[----:B------:R2:W-:Y:S02]  /*a290*/  UTMALDG.4D [UR8], [UR4], desc[UR6] ;  /* 0x00000608040075b4 */ /* 0x0005e40008019000 */
[----:B--2---:R-:W-:Y:S01]  /*a2a0*/  NOP ;  /* 0x0000000000007918 */ /* 0x004fe20000000000 */
.L_x_71:
[----:B------:R-:W-:Y:S05]  /*a2b0*/  BSYNC B1 ;  /* 0x0000000000017941 */ /* 0x000fea0003800000 */
.L_x_70:
[----:B-1----:R-:W-:Y:S01]  /*a2c0*/  IADD3 R9, R16, 0x1, RZ ;  /* 0x0000000110097810 */ /* 0x002fe20007ffe0ff */
[----:B------:R-:W-:Y:S03]  /*a2d0*/  BSSY B1, `(.L_x_77) ;  /* 0x000007d000017945 */ /* 0x000fe60003800000 */
[----:B------:R-:W-:-:S04]  /*a2e0*/  ISETP.NE.AND P1, PT, R9, 0x2, PT ;  /* 0x000000020900780c */ /* 0x000fc80003f25270 */
[----:B------:R-:W-:Y:S02]  /*a2f0*/  SEL R2, RZ, 0x1, P1 ;  /* 0x00000001ff027807 */ /* 0x000fe40000800000 */
[----:B------:R-:W-:Y:S02]  /*a300*/  SEL R9, R9, RZ, P1 ;  /* 0x000000ff09097207 */ /* 0x000fe40000800000 */
[----:B------:R-:W-:Y:S01]  /*a310*/  LOP3.LUT R17, R17, R2, RZ, 0x3c, !PT ;  /* 0x0000000211117212 */ /* 0x000fe200078e3cff */
[----:B------:R-:W-:Y:S06]  /*a320*/  @!P6 BRA `(.L_x_78) ;  /* 0x0000000400dce947 */ /* 0x000fec0003800000 */
[----:B------:R-:W-:Y:S01]  /*a330*/  IADD3 R10, R8, -0x1, RZ ;  /* 0xffffffff080a7810 */ /* 0x000fe20007ffe0ff */
[----:B------:R-:W-:Y:S06]  /*a340*/  @!P0 BRA `(.L_x_79) ;  /* 0x0000000000488947 */ /* 0x000fec0003800000 */
[----:B------:R-:W1:Y:S01]  /*a350*/  LDC R5, c[0x0][0x41c] ;  /* 0x00010700ff057b82 */ /* 0x000e620000000800 */
[----:B------:R-:W-:Y:S02]  /*a360*/  ULDC.64 UR4, c[0x0][0x408] ;  /* 0x0001020000047ab9 */ /* 0x000fe40000000a00 */
[----:B------:R-:W-:-:S04]  /*a370*/  IMAD R11, R7, UR4, RZ ;  /* 0x00000004070b7c24 */ /* 0x000fc8000f8e02ff */
[----:B------:R-:W-:Y:S01]  /*a380*/  IMAD R11, R6, UR5, R11 ;  /* 0x00000005060b7c24 */ /* 0x000fe2000f8e020b */
[----:B-1----:R-:W-:-:S13]  /*a390*/  ISETP.NE.AND P1, PT, R5, 0x1, PT ;  /* 0x000000010500780c */ /* 0x002fda0003f25270 */
[----:B------:R-:W1:Y:S02]  /*a3a0*/  @P1 LDC.64 R2, c[0x0][0x420] ;  /* 0x00010800ff021b82 */ /* 0x000e640000000a00 */
[----:B-1----:R-:W-:-:S04]  /*a3b0*/  @P1 IMAD.HI.U32 R4, R10, R2, RZ ;  /* 0x000000020a041227 */ /* 0x002fc800078e00ff */
[----:B------:R-:W-:Y:S01]  /*a3c0*/  IMAD.MOV.U32 R2, RZ, RZ, R10 ;  /* 0x000000ffff027224 */ /* 0x000fe200078e000a */
[----:B------:R-:W-:-:S04]  /*a3d0*/  @P1 SHF.R.U32.HI R2, RZ, R3, R4 ;  /* 0x00000003ff021219 */ /* 0x000fc80000011604 */
[----:B------:R-:W-:-:S05]  /*a3e0*/  IADD3 R3, -R2, RZ, RZ ;  /* 0x000000ff02037210 */ /* 0x000fca0007ffe1ff */
[----:B------:R-:W-:Y:S01]  /*a3f0*/  IMAD R10, R5, R3, R10 ;  /* 0x00000003050a7224 */ /* 0x000fe200078e020a */
[--C-:B------:R-:W-:Y:S01]  /*a400*/  SHF.R.S32.HI R3, RZ, 0x1f, R2.reuse ;  /* 0x0000001fff037819 */ /* 0x100fe20000011402 */
[----:B------:R-:W1:Y:S02]  /*a410*/  LDC.64 R4, c[0x0][0x3f8] ;  /* 0x0000fe00ff047b82 */ /* 0x000e640000000a00 */
[----:B------:R-:W-:-:S05]  /*a420*/  IMAD.WIDE.U32 R2, R6, UR4, R2 ;  /* 0x0000000406027c25 */ /* 0x000fca000f8e0002 */
[----:B------:R-:W-:Y:S02]  /*a430*/  IADD3 R11, R11, R3, RZ ;  /* 0x000000030b0b7210 */ /* 0x000fe40007ffe0ff */
[----:B-1----:R-:W-:-:S04]  /*a440*/  LEA R4, P1, R2, R4, 0x2 ;  /* 0x0000000402047211 */ /* 0x002fc800078210ff */
[----:B------:R-:W-:-:S05]  /*a450*/  LEA.HI.X R5, R2, R5, R11, 0x2, P1 ;  /* 0x0000000502057211 */ /* 0x000fca00008f140b */
[----:B------:R1:W5:Y:S04]  /*a460*/  LDG.E R4, desc[UR48][R4.64] ;  /* 0x0000003004047981 */ /* 0x000368000c1e1900 */
.L_x_79:
        /* <DEDUP_REMOVED lines=10> */
.L_x_113:
        /* <DEDUP_REMOVED lines=8> */
.L_x_81:
[----:B------:R-:W2:Y:S01]  /*a590*/  S2R R11, SR_CgaCtaId ;  /* 0x00000000000b7919 */ /* 0x000ea20000008800 */
        /* <DEDUP_REMOVED lines=12> */
[----:B--2---:R-:W-:-:S05]  /*a660*/  LEA R5, R11, R5, 0x18 ;  /* 0x000000050b057211 */ /* 0x004fca00078ec0ff */
[----:B------:R-:W-:-:S05]  /*a670*/  IMAD R5, R9, 0x2000, R5 ;  /* 0x0000200009057824 */ /* 0x000fca00078e0205 */
[----:B------:R-:W-:-:S13]  /*a680*/  R2UR UR8, R5 ;  /* 0x00000000050872ca */ /* 0x000fda00000e0000 */
[----:B------:R-:W-:-:S09]  /*a690*/  UIADD3 UR8, UR8, 0x22400, URZ ;  /* 0x0002240008087890 */ /* 0x000fd2000fffe03f */
[----:B------:R2:W-:Y:S01]  /*a6a0*/  UTMALDG.4D [UR8], [UR4], desc[UR6] ;  /* 0x00000608040075b4 */ /* 0x0005e20008019000 */
[----:B------:R-:W3:Y:S02]  /*a6b0*/  SYNCS.PHASECHK.TRANS64.TRYWAIT P2, [R3+URZ+0x28c60], R2 ;  /* 0x028c6002030075a7 */ /* 0x000ee4000804017f */
[----:B--23--:R-:W-:Y:S05]  /*a6c0*/  @!P2 BRA `(.L_x_82) ;  /* 0x0000000c00b4a947 */ /* 0x00cfea0003800000 */
.L_x_114:
        /* <DEDUP_REMOVED lines=8> */
.L_x_83:
        /* <DEDUP_REMOVED lines=52> */
[----:B-1----:R-:W-:Y:S01]  /*aa90*/  NOP ;  /* 0x0000000000007918 */ /* 0x002fe20000000000 */
.L_x_78:
[----:B------:R-:W-:Y:S05]  /*aaa0*/  BSYNC B1 ;  /* 0x0000000000017941 */ /* 0x000fea0003800000 */
.L_x_77:
[C---:B------:R-:W-:Y:S01]  /*aab0*/  ISETP.GT.AND P2, PT, R8.reuse, 0x1, PT ;  /* 0x000000010800780c */ /* 0x040fe20003f44270 */
[----:B------:R-:W-:Y:S01]  /*aac0*/  VIADD R8, R8, 0xfffffffe ;  /* 0xfffffffe08087836 */ /* 0x000fe20000000000 */
[----:B------:R-:W-:-:S04]  /*aad0*/  IADD3 R9, R9, 0x1, RZ ;  /* 0x0000000109097810 */ /* 0x000fc80007ffe0ff */
[----:B------:R-:W-:-:S04]  /*aae0*/  ISETP.NE.AND P1, PT, R9, 0x2, PT ;  /* 0x000000020900780c */ /* 0x000fc80003f25270 */
[----:B------:R-:W-:Y:S02]  /*aaf0*/  SEL R2, RZ, 0x1, P1 ;  /* 0x00000001ff027807 */ /* 0x000fe40000800000 */
[----:B------:R-:W-:Y:S02]  /*ab00*/  SEL R16, R9, RZ, P1 ;  /* 0x000000ff09107207 */ /* 0x000fe40000800000 */
[----:B------:R-:W-:Y:S01]  /*ab10*/  LOP3.LUT R17, R17, R2, RZ, 0x3c, !PT ;  /* 0x0000000211117212 */ /* 0x000fe200078e3cff */
[----:B------:R-:W-:Y:S06]  /*ab20*/  @P2 BRA `(.L_x_84) ;  /* 0xffffffec00fc2947 */ /* 0x000fec000383ffff */
.L_x_69:
[----:B------:R-:W-:Y:S05]  /*ab30*/  BSYNC B0 ;  /* 0x0000000000007941 */ /* 0x000fea0003800000 */
.L_x_60:
[----:B------:R-:W2:Y:S01]  /*ab40*/  LDL.LU R2, [R1+0xc] ;  /* 0x00000c0001027983 */ /* 0x000ea20000300800 */
[----:B------:R-:W-:-:S03]  /*ab50*/  ULDC UR4, c[0x0][0xda4] ;  /* 0x0003690000047ab9 */ /* 0x000fc60000000800 */
[----:B------:R-:W3:Y:S01]  /*ab60*/  LDL.LU R0, [R1+0x18] ;  /* 0x0000180001007983 */ /* 0x000ee20000300800 */
[----:B--2---:R-:W-:Y:S02]  /*ab70*/  IADD3 R2, R2, UR36, RZ ;  /* 0x0000002402027c10 */ /* 0x004fe4000fffe0ff */
[----:B---3--:R-:W-:-:S03]  /*ab80*/  IADD3 R0, R0, 0x1, RZ ;  /* 0x0000000100007810 */ /* 0x008fc60007ffe0ff */
[----:B------:R2:W-:Y:S01]  /*ab90*/  STL [R1+0xc], R2 ;  /* 0x00000c0201007387 */ /* 0x0005e20000100800 */
[----:B------:R-:W-:-:S03]  /*aba0*/  ISETP.GE.AND P0, PT, R2, UR4, PT ;  /* 0x0000000402007c0c */ /* 0x000fc6000bf06270 */
[----:B------:R2:W-:Y:S10]  /*abb0*/  STL [R1+0x18], R0 ;  /* 0x0000180001007387 */ /* 0x0005f40000100800 */
[----:B--2---:R-:W-:Y:S05]  /*abc0*/  @!P0 BRA `(.L_x_85) ;  /* 0xffffffd000c48947 */ /* 0x004fea000383ffff */
[----:B------:R-:W-:-:S07]  /*abd0*/  LOP3.LUT R2, R0, 0x1, RZ, 0xc, !PT ;  /* 0x0000000100027812 */ /* 0x000fce00078e0cff */
.L_x_43:
[----:B------:R-:W2:Y:S01]  /*abe0*/  S2R R3, SR_CgaCtaId ;  /* 0x0000000000037919 */ /* 0x000ea20000008800 */
[----:B------:R-:W-:Y:S01]  /*abf0*/  MOV R0, 0x400 ;  /* 0x0000040000007802 */ /* 0x000fe20000000f00 */
[----:B------:R-:W-:Y:S03]  /*ac00*/  BSSY B0, `(.L_x_86) ;  /* 0x0000005000007945 */ /* 0x000fe60003800000 */
[----:B--2---:R-:W-:Y:S02]  /*ac10*/  LEA R0, R3, R0, 0x18 ;  /* 0x0000000003007211 */ /* 0x004fe400078ec0ff */
[----:B------:R-:W-:-:S04]  /*ac20*/  SHF.L.U32 R3, R2, 0x1f, RZ ;  /* 0x0000001f02037819 */ /* 0x000fc800000006ff */
[----:B------:R-:W2:Y:S02]  /*ac30*/  SYNCS.PHASECHK.TRANS64.TRYWAIT P0, [R0+URZ+0x28c20], R3 ;  /* 0x028c2003000075a7 */ /* 0x000ea4000800017f */
[----:B--2---:R-:W-:Y:S05]  /*ac40*/  @!P0 BRA `(.L_x_87) ;  /* 0x0000000800688947 */ /* 0x004fea0003800000 */
.L_x_115:
[----:B------:R-:W-:Y:S05]  /*ac50*/  BSYNC B0 ;  /* 0x0000000000007941 */ /* 0x000fea0003800000 */
.L_x_86:
[----:B------:R-:W-:-:S03]  /*ac60*/  UMOV UR4, 0xffffffff ;  /* 0xffffffff00047882 */ /* 0x000fc60000000000 */
[----:B------:R-:W-:Y:S05]  /*ac70*/  BRA.DIV UR4, `(.L_x_88) ;  /* 0x0000000a04707947 */ /* 0x000fea000b800000 */
[----:B------:R-:W3:Y:S02]  /*ac80*/  S2R R2, SR_TID.X ;  /* 0x0000000000027919 */ /* 0x000ee40000002100 */
[----:B---3--:R-:W-:-:S04]  /*ac90*/  SHF.R.U32.HI R2, RZ, 0x5, R2 ;  /* 0x00000005ff027819 */ /* 0x008fc80000011602 */
[----:B------:R-:W-:-:S05]  /*aca0*/  LOP3.LUT R2, R2, 0x3, RZ, 0xc0, !PT ;  /* 0x0000000302027812 */ /* 0x000fca00078ec0ff */
[----:B------:R3:W4:Y:S02]  /*acb0*/  SHFL.IDX PT, R14, R2, RZ, 0x1f ;  /* 0x00001fff020e7589 */ /* 0x00072400000e0000 */
.L_x_118:
[----:B----4-:R-:W-:Y:S01]  /*acc0*/  ISETP.NE.AND P0, PT, R14, RZ, PT ;  /* 0x000000ff0e00720c */ /* 0x010fe20003f05270 */
[----:B------:R-:W-:-:S12]  /*acd0*/  BSSY B0, `(.L_x_89) ;  /* 0x0000024000007945 */ /* 0x000fd80003800000 */
[----:B------:R-:W-:Y:S05]  /*ace0*/  @P0 BRA `(.L_x_90) ;  /* 0x0000000000880947 */ /* 0x000fea0003800000 */
[----:B------:R-:W-:-:S03]  /*acf0*/  UMOV UR4, 0xffffffff ;  /* 0xffffffff00047882 */ /* 0x000fc60000000000 */
[----:B------:R-:W-:Y:S05]  /*ad00*/  BRA.DIV UR4, `(.L_x_91) ;  /* 0x0000000a04807947 */ /* 0x000fea000b800000 */
[----:B------:R-:W-:-:S13]  /*ad10*/  ELECT P6, URZ, PT ;  /* 0x00000000003f782f */ /* 0x000fda00038c0000 */
.L_x_121:
[----:B------:R-:W-:Y:S05]  /*ad20*/  @!P6 BRA `(.L_x_90) ;  /* 0x000000000078e947 */ /* 0x000fea0003800000 */
[----:B------:R-:W-:-:S06]  /*ad30*/  ULOP3.LUT UR4, UR38, 0x2, URZ, 0xfc, !UPT ;  /* 0x0000000226047892 */ /* 0x000fcc000f8efc3f */
[----:B---3--:R-:W-:-:S04]  /*ad40*/  MOV R2, UR4 ;  /* 0x0000000400027c02 */ /* 0x008fc80008000f00 */
[----:B------:R-:W-:-:S13]  /*ad50*/  ISETP.NE.AND P2, PT, R2, 0x3, PT ;  /* 0x000000030200780c */ /* 0x000fda0003f45270 */
[----:B------:R-:W-:Y:S05]  /*ad60*/  @!P2 BRA `(.L_x_92) ;  /* 0x000000000004a947 */ /* 0x000fea0003800000 */
[----:B------:R-:W-:Y:S01]  /*ad70*/  BPT.TRAP 0x1 ;  /* 0x000000040000795c */ /* 0x000fe20000300000 */
.L_x_92:
[----:B--2---:R-:W-:Y:S02]  /*ad80*/  IADD3 R3, R0, 0x28c40, RZ ;  /* 0x00028c4000037810 */ /* 0x004fe40007ffe0ff */
[----:B------:R-:W-:Y:S02]  /*ad90*/  SHF.L.U32 R5, R17, 0x1f, RZ ;  /* 0x0000001f11057819 */ /* 0x000fe400000006ff */
[C---:B------:R-:W-:Y:S01]  /*ada0*/  IADD3 R2, R16.reuse, 0x1, RZ ;  /* 0x0000000110027810 */ /* 0x040fe20007ffe0ff */
[----:B------:R-:W-:-:S03]  /*adb0*/  IMAD R6, R16, 0x8, R3 ;  /* 0x0000000810067824 */ /* 0x000fc600078e0203 */
[----:B------:R-:W-:Y:S01]  /*adc0*/  ISETP.NE.AND P1, PT, R2, 0x2, PT ;  /* 0x000000020200780c */ /* 0x000fe20003f25270 */
[----:B------:R-:W2:Y:S03]  /*add0*/  SYNCS.PHASECHK.TRANS64.TRYWAIT P0, [R6+URZ], R5 ;  /* 0x00000005060075a7 */ /* 0x000ea6000800017f */
[----:B------:R-:W-:-:S04]  /*ade0*/  SEL R4, RZ, 0x1, P1 ;  /* 0x00000001ff047807 */ /* 0x000fc80000800000 */
[----:B------:R-:W-:Y:S02]  /*adf0*/  LOP3.LUT R17, R17, R4, RZ, 0x3c, !PT ;  /* 0x0000000411117212 */ /* 0x000fe400078e3cff */
[----:B------:R-:W-:Y:S02]  /*ae00*/  SEL R4, R2, RZ, P1 ;  /* 0x000000ff02047207 */ /* 0x000fe40000800000 */
[----:B------:R-:W-:Y:S02]  /*ae10*/  SHF.L.U32 R2, R17, 0x1f, RZ ;  /* 0x0000001f11027819 */ /* 0x000fe400000006ff */
[----:B------:R-:W-:Y:S01]  /*ae20*/  LEA R3, R4, R3, 0x3 ;  /* 0x0000000304037211 */ /* 0x000fe200078e18ff */
[----:B--2---:R-:W-:Y:S06]  /*ae30*/  @!P0 BRA `(.L_x_93) ;  /* 0x0000000800548947 */ /* 0x004fec0003800000 */
.L_x_122:
[----:B------:R-:W3:Y:S02]  /*ae40*/  SYNCS.PHASECHK.TRANS64.TRYWAIT P0, [R3+URZ], R2 ;  /* 0x00000002030075a7 */ /* 0x000ee4000800017f */
[----:B---3--:R-:W-:Y:S05]  /*ae50*/  @!P0 BRA `(.L_x_94) ;  /* 0x0000000800608947 */ /* 0x008fea0003800000 */
.L_x_123:
[----:B------:R-:W-:Y:S05]  /*ae60*/  @!P2 BRA `(.L_x_95) ;  /* 0x000000000004a947 */ /* 0x000fea0003800000 */
[----:B------:R-:W-:Y:S01]  /*ae70*/  BPT.TRAP 0x1 ;  /* 0x000000040000795c */ /* 0x000fe20000300000 */
.L_x_95:
[----:B---3--:R-:W-:-:S04]  /*ae80*/  IADD3 R3, R0, 0x28c60, RZ ;  /* 0x00028c6000037810 */ /* 0x008fc80007ffe0ff */
[----:B------:R-:W-:-:S04]  /*ae90*/  LEA R16, R16, R3, 0x3 ;  /* 0x0000000310107211 */ /* 0x000fc800078e18ff */
[----:B------:R-:W3:Y:S02]  /*aea0*/  SYNCS.PHASECHK.TRANS64.TRYWAIT P0, [R16+URZ], R5 ;  /* 0x00000005100075a7 */ /* 0x000ee4000800017f */
[----:B---3--:R-:W-:Y:S05]  /*aeb0*/  @!P0 BRA `(.L_x_96) ;  /* 0x00000008005c8947 */ /* 0x008fea0003800000 */
.L_x_124:
[----:B------:R-:W-:-:S07]  /*aec0*/  IMAD R3, R4, 0x8, R3 ;  /* 0x0000000804037824 */ /* 0x000fce00078e0203 */
.L_x_97:
[----:B----4-:R4:W1:Y:S02]  /*aed0*/  SYNCS.PHASECHK.TRANS64.TRYWAIT P0, [R3+URZ], R2 ;  /* 0x00000002030075a7 */ /* 0x010864000800017f */
[----:B-1----:R-:W-:Y:S05]  /*aee0*/  @!P0 NANOSLEEP.SYNCS 0x989680 ;  /* 0x009896800000895d */ /* 0x002fea0003900000 */
[----:B------:R-:W1:Y:S02]  /*aef0*/  @!P0 SYNCS.PHASECHK.TRANS64 P0, [R3+URZ], R2 ;  /* 0x00000002030085a7 */ /* 0x000e64000800007f */
[----:B-1----:R-:W-:Y:S05]  /*af00*/  @!P0 BRA `(.L_x_97) ;  /* 0xfffffffc00f08947 */ /* 0x002fea000383ffff */
.L_x_90:
[----:B------:R-:W-:Y:S05]  /*af10*/  BSYNC B0 ;  /* 0x0000000000007941 */ /* 0x000fea0003800000 */
.L_x_89:
[----:B------:R-:W-:Y:S05]  /*af20*/  EXIT ;  /* 0x000000000000794d */ /* 0x000fea0003800000 */
.L_x_11:
[----:B-1----:R-:W-:-:S04]  /*af30*/  MOV R3, UR16 ;  /* 0x0000001000037c02 */ /* 0x002fc80008000f00 */
[----:B------:R1:W2:Y:S03]  /*af40*/  SYNCS.PHASECHK.TRANS64.TRYWAIT P0, [R3+URZ+0x28c50], R0 ;  /* 0x028c5000030075a7 */ /* 0x0002a6000800017f */
[----:B--2---:R-:W-:Y:S05]  /*af50*/  @!P0 NANOSLEEP.SYNCS 0x989680 ;  /* 0x009896800000895d */ /* 0x004fea0003900000 */
[----:B------:R-:W2:Y:S02]  /*af60*/  @!P0 SYNCS.PHASECHK.TRANS64 P0, [R3+URZ+0x28c50], R0 ;  /* 0x028c5000030085a7 */ /* 0x000ea4000800007f */
[----:B--2---:R-:W-:Y:S05]  /*af70*/  @!P0 BRA `(.L_x_11) ;  /* 0xfffffffc00ec8947 */ /* 0x004fea000383ffff */
[----:B------:R-:W-:Y:S05]  /*af80*/  BRA `(.L_x_98) ;  /* 0xffffff6000787947 */ /* 0x000fea000383ffff */
.L_x_16:
[----:B--2---:R-:W-:-:S04]  /*af90*/  MOV R4, UR6 ;  /* 0x0000000600047c02 */ /* 0x004fc80008000f00 */
[----:B------:R2:W3:Y:S03]  /*afa0*/  SYNCS.PHASECHK.TRANS64.TRYWAIT P0, [R4+URZ+0x28c50], R3 ;  /* 0x028c5003040075a7 */ /* 0x0004e6000800017f */
[----:B---3--:R-:W-:Y:S05]  /*afb0*/  @!P0 NANOSLEEP.SYNCS 0x989680 ;  /* 0x009896800000895d */ /* 0x008fea0003900000 */
[----:B------:R-:W3:Y:S02]  /*afc0*/  @!P0 SYNCS.PHASECHK.TRANS64 P0, [R4+URZ+0x28c50], R3 ;  /* 0x028c5003040085a7 */ /* 0x000ee4000800007f */
[----:B---3--:R-:W-:Y:S05]  /*afd0*/  @!P0 BRA `(.L_x_16) ;  /* 0xfffffffc00ec8947 */ /* 0x008fea000383ffff */
[----:B------:R-:W-:Y:S05]  /*afe0*/  BRA `(.L_x_15) ;  /* 0xffffff6c008c7947 */ /* 0x000fea000383ffff */
.L_x_20:
[----:B-1----:R-:W-:-:S04]  /*aff0*/  MOV R3, UR46 ;  /* 0x0000002e00037c02 */ /* 0x002fc80008000f00 */
[----:B------:R1:W2:Y:S03]  /*b000*/  SYNCS.PHASECHK.TRANS64.TRYWAIT P1, [R3+URZ+0x28c00], R0 ;  /* 0x028c0000030075a7 */ /* 0x0002a6000802017f */
[----:B--2---:R-:W-:Y:S05]  /*b010*/  @!P1 NANOSLEEP.SYNCS 0x989680 ;  /* 0x009896800000995d */ /* 0x004fea0003900000 */
[----:B------:R-:W2:Y:S02]  /*b020*/  @!P1 SYNCS.PHASECHK.TRANS64 P1, [R3+URZ+0x28c00], R0 ;  /* 0x028c0000030095a7 */ /* 0x000ea4000802007f */
[----:B--2---:R-:W-:Y:S05]  /*b030*/  @!P1 BRA `(.L_x_20) ;  /* 0xfffffffc00ec9947 */ /* 0x004fea000383ffff */
[----:B------:R-:W-:Y:S05]  /*b040*/  BRA `(.L_x_99) ;  /* 0xffffff7800dc7947 */ /* 0x000fea000383ffff */
.L_x_24:
[----:B---3--:R3:W4:Y:S02]  /*b050*/  SYNCS.PHASECHK.TRANS64.TRYWAIT P1, [R7+URZ+0x28c30], R8 ;  /* 0x028c3008070075a7 */ /* 0x008724000802017f */
[----:B----4-:R-:W-:Y:S05]  /*b060*/  @!P1 NANOSLEEP.SYNCS 0x989680 ;  /* 0x009896800000995d */ /* 0x010fea0003900000 */
[----:B------:R-:W4:Y:S02]  /*b070*/  @!P1 SYNCS.PHASECHK.TRANS64 P1, [R7+URZ+0x28c30], R8 ;  /* 0x028c3008070095a7 */ /* 0x000f24000802007f */
[----:B----4-:R-:W-:Y:S05]  /*b080*/  @!P1 BRA `(.L_x_24) ;  /* 0xfffffffc00f09947 */ /* 0x010fea000383ffff */
[----:B------:R-:W-:Y:S05]  /*b090*/  BRA `(.L_x_23) ;  /* 0xffffff7800f87947 */ /* 0x000fea000383ffff */
.L_x_28:
[----:B----4-:R4:W1:Y:S02]  /*b0a0*/  SYNCS.PHASECHK.TRANS64.TRYWAIT P2, [R7+URZ+0x28c50], R8 ;  /* 0x028c5008070075a7 */ /* 0x010864000804017f */
[----:B-1----:R-:W-:Y:S05]  /*b0b0*/  @!P2 NANOSLEEP.SYNCS 0x989680 ;  /* 0x009896800000a95d */ /* 0x002fea0003900000 */
[----:B------:R-:W1:Y:S02]  /*b0c0*/  @!P2 SYNCS.PHASECHK.TRANS64 P2, [R7+URZ+0x28c50], R8 ;  /* 0x028c50080700a5a7 */ /* 0x000e64000804007f */
[----:B-1----:R-:W-:Y:S05]  /*b0d0*/  @!P2 BRA `(.L_x_28) ;  /* 0xfffffffc00f0a947 */ /* 0x002fea000383ffff */
[----:B------:R-:W-:Y:S05]  /*b0e0*/  BRA `(.L_x_27) ;  /* 0xffffff9000107947 */ /* 0x000fea000383ffff */
.L_x_33:
[----:B---3--:R-:W-:-:S04]  /*b0f0*/  MOV R4, UR23 ;  /* 0x0000001700047c02 */ /* 0x008fc80008000f00 */
[----:B------:R3:W4:Y:S03]  /*b100*/  SYNCS.PHASECHK.TRANS64.TRYWAIT P3, [R4+URZ+0x28c30], R7 ;  /* 0x028c3007040075a7 */ /* 0x000726000806017f */
[----:B----4-:R-:W-:Y:S05]  /*b110*/  @!P3 NANOSLEEP.SYNCS 0x989680 ;  /* 0x009896800000b95d */ /* 0x010fea0003900000 */
[----:B------:R-:W4:Y:S02]  /*b120*/  @!P3 SYNCS.PHASECHK.TRANS64 P3, [R4+URZ+0x28c30], R7 ;  /* 0x028c30070400b5a7 */ /* 0x000f24000806007f */
[----:B----4-:R-:W-:Y:S05]  /*b130*/  @!P3 BRA `(.L_x_33) ;  /* 0xfffffffc00ecb947 */ /* 0x010fea000383ffff */
[----:B------:R-:W-:Y:S05]  /*b140*/  BRA `(.L_x_32) ;  /* 0xffffff9000f47947 */ /* 0x000fea000383ffff */
.L_x_37:
[----:B---3--:R3:W4:Y:S02]  /*b150*/  SYNCS.PHASECHK.TRANS64.TRYWAIT P3, [R168+URZ+0x28c50], R7 ;  /* 0x028c5007a80075a7 */ /* 0x008724000806017f */
[----:B----4-:R-:W-:Y:S05]  /*b160*/  @!P3 NANOSLEEP.SYNCS 0x989680 ;  /* 0x009896800000b95d */ /* 0x010fea0003900000 */
[----:B------:R-:W4:Y:S02]  /*b170*/  @!P3 SYNCS.PHASECHK.TRANS64 P3, [R168+URZ+0x28c50], R7 ;  /* 0x028c5007a800b5a7 */ /* 0x000f24000806007f */
[----:B----4-:R-:W-:Y:S05]  /*b180*/  @!P3 BRA `(.L_x_37) ;  /* 0xfffffffc00f0b947 */ /* 0x010fea000383ffff */
[----:B------:R-:W-:Y:S05]  /*b190*/  BRA `(.L_x_36) ;  /* 0xffffffac00287947 */ /* 0x000fea000383ffff */
.L_x_48:
[----:B------:R-:W1:Y:S01]  /*b1a0*/  S2R R5, SR_TID.X ;  /* 0x0000000000057919 */ /* 0x000e620000002100 */
[----:B------:R-:W-:Y:S01]  /*b1b0*/  BSSY B0, `(.L_x_100) ;  /* 0x000000a000007945 */ /* 0x000fe20003800000 */
[----:B------:R-:W-:Y:S02]  /*b1c0*/  MOV R12, RZ ;  /* 0x000000ff000c7202 */ /* 0x000fe40000000f00 */
[----:B------:R-:W-:Y:S02]  /*b1d0*/  MOV R11, 0x1f ;  /* 0x0000001f000b7802 */ /* 0x000fe40000000f00 */
[----:B------:R-:W-:Y:S02]  /*b1e0*/  MOV R15, 0xffffffff ;  /* 0xffffffff000f7802 */ /* 0x000fe40000000f00 */
[----:B-1----:R-:W-:-:S04]  /*b1f0*/  SHF.R.U32.HI R5, RZ, 0x5, R5 ;  /* 0x00000005ff057819 */ /* 0x002fc80000011605 */
[----:B------:R-:W-:-:S05]  /*b200*/  LOP3.LUT R5, R5, 0x3, RZ, 0xc0, !PT ;  /* 0x0000000305057812 */ /* 0x000fca00078ec0ff */
[----:B------:R-:W-:-:S07]  /*b210*/  IMAD.MOV.U32 R13, RZ, RZ, R5 ;  /* 0x000000ffff0d7224 */ /* 0x000fce00078e0005 */
[----:B------:R-:W-:Y:S05]  /*b220*/  WARPSYNC.COLLECTIVE R15, `(.L_x_101) ;  /* 0x000000000f087348 */ /* 0x000fea0003c00000 */
[----:B------:R1:W2:Y:S02]  /*b230*/  SHFL.IDX P6, R14, R13, R12, R11 ;  /* 0x0000000c0d0e7389 */ /* 0x0002a400000c000b */
[----:B-12---:R-:W-:Y:S01]  /*b240*/  ENDCOLLECTIVE ;  /* 0x000000000000791b */ /* 0x006fe20003800000 */
.L_x_101:
[----:B------:R-:W-:Y:S05]  /*b250*/  BSYNC B0 ;  /* 0x0000000000007941 */ /* 0x000fea0003800000 */
.L_x_100:
[----:B------:R-:W-:Y:S05]  /*b260*/  BRA `(.L_x_102) ;  /* 0xffffffd400387947 */ /* 0x000fea000383ffff */
.L_x_49:
[----:B------:R-:W-:Y:S01]  /*b270*/  BSSY B0, `(.L_x_103) ;  /* 0x0000006000007945 */ /* 0x000fe20003800000 */
[----:B------:R-:W-:-:S07]  /*b280*/  MOV R15, 0xffffffff ;  /* 0xffffffff000f7802 */ /* 0x000fce0000000f00 */
[----:B------:R-:W-:Y:S05]  /*b290*/  WARPSYNC.COLLECTIVE R15, `(.L_x_104) ;  /* 0x000000000f0c7348 */ /* 0x000fea0003c00000 */
[----:B------:R-:W-:Y:S02]  /*b2a0*/  ELECT P6, UR62, PT ;  /* 0x00000000003e782f */ /* 0x000fe400038c0000 */
[----:B------:R-:W-:Y:S01]  /*b2b0*/  MOV R14, UR62 ;  /* 0x0000003e000e7c02 */ /* 0x000fe20008000f00 */
[----:B------:R-:W-:Y:S10]  /*b2c0*/  ENDCOLLECTIVE ;  /* 0x000000000000791b */ /* 0x000ff40003800000 */
.L_x_104:
[----:B------:R-:W-:Y:S05]  /*b2d0*/  BSYNC B0 ;  /* 0x0000000000007941 */ /* 0x000fea0003800000 */
.L_x_103:
[----:B------:R-:W-:Y:S05]  /*b2e0*/  BRA `(.L_x_105) ;  /* 0xffffffd400307947 */ /* 0x000fea000383ffff */
.L_x_52:
[----:B--2---:R2:W3:Y:S02]  /*b2f0*/  SYNCS.PHASECHK.TRANS64.TRYWAIT P1, [R5+URZ+0x28c40], R10 ;  /* 0x028c400a050075a7 */ /* 0x0044e4000802017f */
[----:B---3--:R-:W-:Y:S05]  /*b300*/  @!P1 NANOSLEEP.SYNCS 0x989680 ;  /* 0x009896800000995d */ /* 0x008fea0003900000 */
[----:B------:R-:W3:Y:S02]  /*b310*/  @!P1 SYNCS.PHASECHK.TRANS64 P1, [R5+URZ+0x28c40], R10 ;  /* 0x028c400a050095a7 */ /* 0x000ee4000802007f */
[----:B---3--:R-:W-:Y:S05]  /*b320*/  @!P1 BRA `(.L_x_52) ;  /* 0xfffffffc00f09947 */ /* 0x008fea000383ffff */
[----:B------:R-:W-:Y:S05]  /*b330*/  BRA `(.L_x_106) ;  /* 0xffffffd400907947 */ /* 0x000fea000383ffff */
.L_x_55:
[----:B--2---:R-:W2:Y:S01]  /*b340*/  S2R R10, SR_CgaCtaId ;  /* 0x00000000000a7919 */ /* 0x004ea20000008800 */
[----:B------:R-:W-:-:S04]  /*b350*/  MOV R8, 0x400 ;  /* 0x0000040000087802 */ /* 0x000fc80000000f00 */
[----:B--2---:R-:W-:-:S04]  /*b360*/  LEA R8, R10, R8, 0x18 ;  /* 0x000000080a087211 */ /* 0x004fc800078ec0ff */
[----:B------:R2:W3:Y:S03]  /*b370*/  SYNCS.PHASECHK.TRANS64.TRYWAIT P1, [R8+URZ+0x28c20], R5 ;  /* 0x028c2005080075a7 */ /* 0x0004e6000802017f */
[----:B---3--:R-:W-:Y:S05]  /*b380*/  @!P1 NANOSLEEP.SYNCS 0x989680 ;  /* 0x009896800000995d */ /* 0x008fea0003900000 */
[----:B------:R-:W3:Y:S02]  /*b390*/  @!P1 SYNCS.PHASECHK.TRANS64 P1, [R8+URZ+0x28c20], R5 ;  /* 0x028c2005080095a7 */ /* 0x000ee4000802007f */
[----:B---3--:R-:W-:Y:S05]  /*b3a0*/  @!P1 BRA `(.L_x_55) ;  /* 0xfffffffc00e49947 */ /* 0x008fea000383ffff */
[----:B------:R-:W-:Y:S05]  /*b3b0*/  BRA `(.L_x_107) ;  /* 0xffffffd800547947 */ /* 0x000fea000383ffff */
.L_x_58:
[----:B--2---:R2:W3:Y:S02]  /*b3c0*/  SYNCS.PHASECHK.TRANS64.TRYWAIT P1, [R8+URZ+0x28c60], R5 ;  /* 0x028c6005080075a7 */ /* 0x0044e4000802017f */
[----:B---3--:R-:W-:Y:S05]  /*b3d0*/  @!P1 NANOSLEEP.SYNCS 0x989680 ;  /* 0x009896800000995d */ /* 0x008fea0003900000 */
[----:B------:R-:W3:Y:S02]  /*b3e0*/  @!P1 SYNCS.PHASECHK.TRANS64 P1, [R8+URZ+0x28c60], R5 ;  /* 0x028c6005080095a7 */ /* 0x000ee4000802007f */
[----:B---3--:R-:W-:Y:S05]  /*b3f0*/  @!P1 BRA `(.L_x_58) ;  /* 0xfffffffc00f09947 */ /* 0x008fea000383ffff */
[----:B------:R-:W-:Y:S05]  /*b400*/  BRA `(.L_x_108) ;  /* 0xffffffd800747947 */ /* 0x000fea000383ffff */
.L_x_65:
[----:B--2---:R2:W3:Y:S02]  /*b410*/  SYNCS.PHASECHK.TRANS64.TRYWAIT P2, [R2+URZ+0x28c40], R3 ;  /* 0x028c4003020075a7 */ /* 0x0044e4000804017f */
[----:B---3--:R-:W-:Y:S05]  /*b420*/  @!P2 NANOSLEEP.SYNCS 0x989680 ;  /* 0x009896800000a95d */ /* 0x008fea0003900000 */
[----:B------:R-:W3:Y:S02]  /*b430*/  @!P2 SYNCS.PHASECHK.TRANS64 P2, [R2+URZ+0x28c40], R3 ;  /* 0x028c40030200a5a7 */ /* 0x000ee4000804007f */
[----:B---3--:R-:W-:Y:S05]  /*b440*/  @!P2 BRA `(.L_x_65) ;  /* 0xfffffffc00f0a947 */ /* 0x008fea000383ffff */
[----:B------:R-:W-:Y:S05]  /*b450*/  BRA `(.L_x_109) ;  /* 0xffffffe0001c7947 */ /* 0x000fea000383ffff */
.L_x_67:
[----:B---3--:R3:W4:Y:S02]  /*b460*/  SYNCS.PHASECHK.TRANS64.TRYWAIT P2, [R2+URZ+0x28c60], R3 ;  /* 0x028c6003020075a7 */ /* 0x008724000804017f */
[----:B----4-:R-:W-:Y:S05]  /*b470*/  @!P2 NANOSLEEP.SYNCS 0x989680 ;  /* 0x009896800000a95d */ /* 0x010fea0003900000 */
[----:B------:R-:W4:Y:S02]  /*b480*/  @!P2 SYNCS.PHASECHK.TRANS64 P2, [R2+URZ+0x28c60], R3 ;  /* 0x028c60030200a5a7 */ /* 0x000f24000804007f */
[----:B----4-:R-:W-:Y:S05]  /*b490*/  @!P2 BRA `(.L_x_67) ;  /* 0xfffffffc00f0a947 */ /* 0x010fea000383ffff */
[----:B------:R-:W-:Y:S05]  /*b4a0*/  BRA `(.L_x_110) ;  /* 0xffffffe000787947 */ /* 0x000fea000383ffff */
.L_x_73:
[----:B-1----:R1:W2:Y:S02]  /*b4b0*/  SYNCS.PHASECHK.TRANS64.TRYWAIT P2, [R3+URZ+0x28c40], R2 ;  /* 0x028c4002030075a7 */ /* 0x0022a4000804017f */
[----:B--2---:R-:W-:Y:S05]  /*b4c0*/  @!P2 NANOSLEEP.SYNCS 0x989680 ;  /* 0x009896800000a95d */ /* 0x004fea0003900000 */
[----:B------:R-:W2:Y:S02]  /*b4d0*/  @!P2 SYNCS.PHASECHK.TRANS64 P2, [R3+URZ+0x28c40], R2 ;  /* 0x028c40020300a5a7 */ /* 0x000ea4000804007f */
[----:B--2---:R-:W-:Y:S05]  /*b4e0*/  @!P2 BRA `(.L_x_73) ;  /* 0xfffffffc00f0a947 */ /* 0x004fea000383ffff */
[----:B------:R-:W-:Y:S05]  /*b4f0*/  BRA `(.L_x_111) ;  /* 0xffffffe800087947 */ /* 0x000fea000383ffff */
.L_x_75:
[----:B--2---:R2:W3:Y:S02]  /*b500*/  SYNCS.PHASECHK.TRANS64.TRYWAIT P2, [R3+URZ+0x28c60], R2 ;  /* 0x028c6002030075a7 */ /* 0x0044e4000804017f */
[----:B---3--:R-:W-:Y:S05]  /*b510*/  @!P2 NANOSLEEP.SYNCS 0x989680 ;  /* 0x009896800000a95d */ /* 0x008fea0003900000 */
[----:B------:R-:W3:Y:S02]  /*b520*/  @!P2 SYNCS.PHASECHK.TRANS64 P2, [R3+URZ+0x28c60], R2 ;  /* 0x028c60020300a5a7 */ /* 0x000ee4000804007f */
[----:B---3--:R-:W-:Y:S05]  /*b530*/  @!P2 BRA `(.L_x_75) ;  /* 0xfffffffc00f0a947 */ /* 0x008fea000383ffff */
[----:B------:R-:W-:Y:S05]  /*b540*/  BRA `(.L_x_112) ;  /* 0xffffffe800647947 */ /* 0x000fea000383ffff */
.L_x_80:
[----:B-1----:R1:W2:Y:S02]  /*b550*/  SYNCS.PHASECHK.TRANS64.TRYWAIT P2, [R3+URZ+0x28c40], R2 ;  /* 0x028c4002030075a7 */ /* 0x0022a4000804017f */
[----:B--2---:R-:W-:Y:S05]  /*b560*/  @!P2 NANOSLEEP.SYNCS 0x989680 ;  /* 0x009896800000a95d */ /* 0x004fea0003900000 */
[----:B------:R-:W2:Y:S02]  /*b570*/  @!P2 SYNCS.PHASECHK.TRANS64 P2, [R3+URZ+0x28c40], R2 ;  /* 0x028c40020300a5a7 */ /* 0x000ea4000804007f */
[----:B--2---:R-:W-:Y:S05]  /*b580*/  @!P2 BRA `(.L_x_80) ;  /* 0xfffffffc00f0a947 */ /* 0x004fea000383ffff */
[----:B------:R-:W-:Y:S05]  /*b590*/  BRA `(.L_x_113) ;  /* 0xffffffec00dc7947 */ /* 0x000fea000383ffff */
.L_x_82:
[----:B--2---:R2:W3:Y:S02]  /*b5a0*/  SYNCS.PHASECHK.TRANS64.TRYWAIT P2, [R3+URZ+0x28c60], R2 ;  /* 0x028c6002030075a7 */ /* 0x0044e4000804017f */
[----:B---3--:R-:W-:Y:S05]  /*b5b0*/  @!P2 NANOSLEEP.SYNCS 0x989680 ;  /* 0x009896800000a95d */ /* 0x008fea0003900000 */
[----:B------:R-:W3:Y:S02]  /*b5c0*/  @!P2 SYNCS.PHASECHK.TRANS64 P2, [R3+URZ+0x28c60], R2 ;  /* 0x028c60020300a5a7 */ /* 0x000ee4000804007f */
[----:B---3--:R-:W-:Y:S05]  /*b5d0*/  @!P2 BRA `(.L_x_82) ;  /* 0xfffffffc00f0a947 */ /* 0x008fea000383ffff */
[----:B------:R-:W-:Y:S05]  /*b5e0*/  BRA `(.L_x_114) ;  /* 0xfffffff000387947 */ /* 0x000fea000383ffff */
.L_x_87:
[----:B--2---:R2:W3:Y:S02]  /*b5f0*/  SYNCS.PHASECHK.TRANS64.TRYWAIT P0, [R0+URZ+0x28c20], R3 ;  /* 0x028c2003000075a7 */ /* 0x0044e4000800017f */
[----:B---3--:R-:W-:Y:S05]  /*b600*/  @!P0 NANOSLEEP.SYNCS 0x989680 ;  /* 0x009896800000895d */ /* 0x008fea0003900000 */
[----:B------:R-:W3:Y:S02]  /*b610*/  @!P0 SYNCS.PHASECHK.TRANS64 P0, [R0+URZ+0x28c20], R3 ;  /* 0x028c2003000085a7 */ /* 0x000ee4000800007f */
[----:B---3--:R-:W-:Y:S05]  /*b620*/  @!P0 BRA `(.L_x_87) ;  /* 0xfffffffc00f08947 */ /* 0x008fea000383ffff */
[----:B------:R-:W-:Y:S05]  /*b630*/  BRA `(.L_x_115) ;  /* 0xfffffff400847947 */ /* 0x000fea000383ffff */
.L_x_88:
[----:B------:R-:W3:Y:S01]  /*b640*/  S2R R2, SR_TID.X ;  /* 0x0000000000027919 */ /* 0x000ee20000002100 */
[----:B------:R-:W-:Y:S01]  /*b650*/  BSSY B0, `(.L_x_116) ;  /* 0x000000a000007945 */ /* 0x000fe20003800000 */
[----:B------:R-:W-:Y:S02]  /*b660*/  MOV R12, RZ ;  /* 0x000000ff000c7202 */ /* 0x000fe40000000f00 */
[----:B------:R-:W-:Y:S02]  /*b670*/  MOV R11, 0x1f ;  /* 0x0000001f000b7802 */ /* 0x000fe40000000f00 */
[----:B------:R-:W-:Y:S02]  /*b680*/  MOV R15, 0xffffffff ;  /* 0xffffffff000f7802 */ /* 0x000fe40000000f00 */
[----:B---3--:R-:W-:-:S04]  /*b690*/  SHF.R.U32.HI R2, RZ, 0x5, R2 ;  /* 0x00000005ff027819 */ /* 0x008fc80000011602 */
[----:B------:R-:W-:-:S05]  /*b6a0*/  LOP3.LUT R2, R2, 0x3, RZ, 0xc0, !PT ;  /* 0x0000000302027812 */ /* 0x000fca00078ec0ff */
[----:B------:R-:W-:-:S07]  /*b6b0*/  IMAD.MOV.U32 R13, RZ, RZ, R2 ;  /* 0x000000ffff0d7224 */ /* 0x000fce00078e0002 */
[----:B-12---:R-:W-:Y:S05]  /*b6c0*/  WARPSYNC.COLLECTIVE R15, `(.L_x_117) ;  /* 0x000000000f087348 */ /* 0x006fea0003c00000 */
[----:B------:R3:W4:Y:S02]  /*b6d0*/  SHFL.IDX P6, R14, R13, R12, R11 ;  /* 0x0000000c0d0e7389 */ /* 0x00072400000c000b */
[----:B-1234-:R-:W-:Y:S01]  /*b6e0*/  ENDCOLLECTIVE ;  /* 0x000000000000791b */ /* 0x01efe20003800000 */
.L_x_117:
[----:B------:R-:W-:Y:S05]  /*b6f0*/  BSYNC B0 ;  /* 0x0000000000007941 */ /* 0x000fea0003800000 */
.L_x_116:
[----:B------:R-:W-:Y:S05]  /*b700*/  BRA `(.L_x_118) ;  /* 0xfffffff4006c7947 */ /* 0x000fea000383ffff */
.L_x_91:
[----:B------:R-:W-:Y:S01]  /*b710*/  BSSY B1, `(.L_x_119) ;  /* 0x0000006000017945 */ /* 0x000fe20003800000 */
[----:B------:R-:W-:-:S07]  /*b720*/  MOV R15, 0xffffffff ;  /* 0xffffffff000f7802 */ /* 0x000fce0000000f00 */
[----:B-123--:R-:W-:Y:S05]  /*b730*/  WARPSYNC.COLLECTIVE R15, `(.L_x_120) ;  /* 0x000000000f0c7348 */ /* 0x00efea0003c00000 */
[----:B------:R-:W-:Y:S02]  /*b740*/  ELECT P6, UR62, PT ;  /* 0x00000000003e782f */ /* 0x000fe400038c0000 */
[----:B------:R-:W-:Y:S01]  /*b750*/  MOV R14, UR62 ;  /* 0x0000003e000e7c02 */ /* 0x000fe20008000f00 */
[----:B-123--:R-:W-:Y:S10]  /*b760*/  ENDCOLLECTIVE ;  /* 0x000000000000791b */ /* 0x00eff40003800000 */
.L_x_120:
[----:B------:R-:W-:Y:S05]  /*b770*/  BSYNC B1 ;  /* 0x0000000000017941 */ /* 0x000fea0003800000 */
.L_x_119:
[----:B------:R-:W-:Y:S05]  /*b780*/  BRA `(.L_x_121) ;  /* 0xfffffff400647947 */ /* 0x000fea000383ffff */
.L_x_93:
[----:B--2---:R2:W3:Y:S02]  /*b790*/  SYNCS.PHASECHK.TRANS64.TRYWAIT P0, [R6+URZ], R5 ;  /* 0x00000005060075a7 */ /* 0x0044e4000800017f */
[----:B---3--:R-:W-:Y:S05]  /*b7a0*/  @!P0 NANOSLEEP.SYNCS 0x989680 ;  /* 0x009896800000895d */ /* 0x008fea0003900000 */
[----:B------:R-:W3:Y:S02]  /*b7b0*/  @!P0 SYNCS.PHASECHK.TRANS64 P0, [R6+URZ], R5 ;  /* 0x00000005060085a7 */ /* 0x000ee4000800007f */
[----:B---3--:R-:W-:Y:S05]  /*b7c0*/  @!P0 BRA `(.L_x_93) ;  /* 0xfffffffc00f08947 */ /* 0x008fea000383ffff */
[----:B------:R-:W-:Y:S05]  /*b7d0*/  BRA `(.L_x_122) ;  /* 0xfffffff400987947 */ /* 0x000fea000383ffff */
.L_x_94:
[----:B---3--:R3:W4:Y:S02]  /*b7e0*/  SYNCS.PHASECHK.TRANS64.TRYWAIT P0, [R3+URZ], R2 ;  /* 0x00000002030075a7 */ /* 0x008724000800017f */
[----:B----4-:R-:W-:Y:S05]  /*b7f0*/  @!P0 NANOSLEEP.SYNCS 0x989680 ;  /* 0x009896800000895d */ /* 0x010fea0003900000 */
[----:B------:R-:W4:Y:S02]  /*b800*/  @!P0 SYNCS.PHASECHK.TRANS64 P0, [R3+URZ], R2 ;  /* 0x00000002030085a7 */ /* 0x000f24000800007f */
[----:B----4-:R-:W-:Y:S05]  /*b810*/  @!P0 BRA `(.L_x_94) ;  /* 0xfffffffc00f08947 */ /* 0x010fea000383ffff */
[----:B------:R-:W-:Y:S05]  /*b820*/  BRA `(.L_x_123) ;  /* 0xfffffff4008c7947 */ /* 0x000fea000383ffff */
.L_x_96:
[----:B---3--:R3:W4:Y:S02]  /*b830*/  SYNCS.PHASECHK.TRANS64.TRYWAIT P0, [R16+URZ], R5 ;  /* 0x00000005100075a7 */ /* 0x008724000800017f */
[----:B----4-:R-:W-:Y:S05]  /*b840*/  @!P0 NANOSLEEP.SYNCS 0x989680 ;  /* 0x009896800000895d */ /* 0x010fea0003900000 */
[----:B------:R-:W4:Y:S02]  /*b850*/  @!P0 SYNCS.PHASECHK.TRANS64 P0, [R16+URZ], R5 ;  /* 0x00000005100085a7 */ /* 0x000f24000800007f */
[----:B----4-:R-:W-:Y:S05]  /*b860*/  @!P0 BRA `(.L_x_96) ;  /* 0xfffffffc00f08947 */ /* 0x010fea000383ffff */
[----:B------:R-:W-:Y:S05]  /*b870*/  BRA `(.L_x_124) ;  /* 0xfffffff400907947 */ /* 0x000fea000383ffff */
.L_x_125:
[----:B------:R-:W-:-:S00]  /*b880*/  BRA `(.L_x_125) ;  /* 0xfffffffc00fc7947 */ /* 0x000fc0000383ffff */
[----:B------:R-:W-:-:S00]  /*b890*/  NOP ;  /* 0x0000000000007918 */ /* 0x000fc00000000000 */
        /* <DEDUP_REMOVED lines=14> */
.L_x_4549:


//--------------------- .text._ZN7cutlass13device_kernelIN5flash11enable_sm90INS1_16FlashAttnFwdSm90INS1_25CollectiveMainloopFwdSm90ILi2EN4cute5tupleIJNS5_1CILi1EEES8_S8_EEENS6_IJNS7_ILi64EEESA_SA_EEELi512ENS_6half_tEfNS_4arch4Sm90ELb0ELb0ELb1ELb0ELb0ELb0ELb1ELb0ELb0ELb0ELb0ELb0EEENS1_21CollectiveEpilogueFwdINS6_IJSA_NS7_ILi512EEESA_EEES9_SC_SE_Li256ELb0ELb0ELb0ELb0EEENS1_29StaticPersistentTileSchedulerILb0EEEEEEEEEvNT_6ParamsE --------------------------
	.section	.text._ZN7cutlass13device_kernelIN5flash11enable_sm90INS1_16FlashAttnFwdSm90INS1_25CollectiveMainloopFwdSm90ILi2EN4cute5tupleIJNS5_1CILi1EEES8_S8_EEENS6_IJNS7_ILi64EEESA_SA_EEELi512ENS_6half_tEfNS_4arch4Sm90ELb0ELb0ELb1ELb0ELb0ELb0ELb1ELb0ELb0ELb0ELb0ELb0EEENS1_21CollectiveEpilogueFwdINS6_IJSA_NS7_ILi512EEESA_EEES9_SC_SE_Li256ELb0ELb0ELb0ELb0EEENS1_29StaticPersistentTileSchedulerILb0EEEEEEEEEvNT_6ParamsE,"ax",@progbits
	.align	128
.text._ZN7cutlass13device_kernelIN5flash11enable_sm90INS1_16FlashAttnFwdSm90INS1_25CollectiveMainloopFwdSm90ILi2EN4cute5tupleIJNS5_1CILi1EEES8_S8_EEENS6_IJNS7_ILi64EEESA_SA_EEELi512ENS_6half_tEfNS_4arch4Sm90ELb0ELb0ELb1ELb0ELb0ELb0ELb1ELb0ELb0ELb0ELb0ELb0EEENS1_21CollectiveEpilogueFwdINS6_IJSA_NS7_ILi512EEESA_EEES9_SC_SE_Li256ELb0ELb0ELb0ELb0EEENS1_29StaticPersistentTileSchedulerILb0EEEEEEEEEvNT_6ParamsE:
        .type           _ZN7cutlass13device_kernelIN5flash11enable_sm90INS1_16FlashAttnFwdSm90INS1_25CollectiveMainloopFwdSm90ILi2EN4cute5tupleIJNS5_1CILi1EEES8_S8_EEENS6_IJNS7_ILi64EEESA_SA_EEELi512ENS_6half_tEfNS_4arch4Sm90ELb0ELb0ELb1ELb0ELb0ELb0ELb1ELb0ELb0ELb0ELb0ELb0EEENS1_21CollectiveEpilogueFwdINS6_IJSA_NS7_ILi512EEESA_EEES9_SC_SE_Li256ELb0ELb0ELb0ELb0EEENS1_29StaticPersistentTileSchedulerILb0EEEEEEEEEvNT_6ParamsE,@function
        .size           _ZN7cutlass13device_kernelIN5flash11enable_sm90INS1_16FlashAttnFwdSm90INS1_25CollectiveMainloopFwdSm90ILi2EN4cute5tupleIJNS5_1CILi1EEES8_S8_EEENS6_IJNS7_ILi64EEESA_SA_EEELi512ENS_6half_tEfNS_4arch4Sm90ELb0ELb0ELb1ELb0ELb0ELb0ELb1ELb0ELb0ELb0ELb0ELb0EEENS1_21CollectiveEpilogueFwdINS6_IJSA_NS7_ILi512EEESA_EEES9_SC_SE_Li256ELb0ELb0ELb0ELb0EEENS1_29StaticPersistentTileSchedulerILb0EEEEEEEEEvNT_6ParamsE,(.L_x_4550 - _ZN7cutlass13device_kernelIN5flash11enable_sm90INS1_16FlashAttnFwdSm90INS1_25CollectiveMainloopFwdSm90ILi2EN4cute5tupleIJNS5_1CILi1EEES8_S8_EEENS6_IJNS7_ILi64EEESA_SA_EEELi512ENS_6half_tEfNS_4arch4Sm90ELb0ELb0ELb1ELb0ELb0ELb0ELb1ELb0ELb0ELb0ELb0ELb0EEENS1_21CollectiveEpilogueFwdINS6_IJSA_NS7_ILi512EEESA_EEES9_SC_SE_Li256ELb0ELb0ELb0ELb0EEENS1_29StaticPersistentTileSchedulerILb0EEEEEEEEEvNT_6ParamsE)
        .other          _ZN7cutlass13device_kernelIN5flash11enable_sm90INS1_16FlashAttnFwdSm90INS1_25CollectiveMainloopFwdSm90ILi2EN4cute5tupleIJNS5_1CILi1EEES8_S8_EEENS6_IJNS7_ILi64EEESA_SA_EEELi512ENS_6half_tEfNS_4arch4Sm90ELb0ELb0ELb1ELb0ELb0ELb0ELb1ELb0ELb0ELb0ELb0ELb0EEENS1_21CollectiveEpilogueFwdINS6_IJSA_NS7_ILi512EEESA_EEES9_SC_SE_Li256ELb0ELb0ELb0ELb0EEENS1_29StaticPersistentTileSchedulerILb0EEEEEEEEEvNT_6ParamsE,@"STO_CUDA_ENTRY STV_DEFAULT"
_ZN7cutlass13device_kernelIN5flash11enable_sm90INS1_16FlashAttnFwdSm90INS1_25CollectiveMainloopFwdSm90ILi2EN4cute5tupleIJNS5_1CILi1EEES8_S8_EEENS6_IJNS7_ILi64EEESA_SA_EEELi512ENS_6half_tEfNS_4arch4Sm90ELb0ELb0ELb1ELb0ELb0ELb0ELb1ELb0ELb0ELb0ELb0ELb0EEENS1_21CollectiveEpilogueFwdINS6_IJSA_NS7_ILi512EEESA_EEES9_SC_SE_Li256ELb0ELb0ELb0ELb0EEENS1_29StaticPersistentTileSchedulerILb0EEEEEEEEEvNT_6ParamsE:
[----:B------:R-:W1:Y:S02]  /*0000*/  LDC R1, c[0x0][0x28] ;  /* 0x00000a00ff017b82 */ /* 0x000e640000000800 */
[----:B-1----:R-:W-:Y:S01]  /*0010*/  VIADD R1, R1, 0xffffffe0 ;  /* 0xffffffe001017836 */ /* 0x002fe20000000000 */
[----:B------:R-:W1:Y:S01]  /*0020*/  S2R R3, SR_TID.X ;  /* 0x0000000000037919 */ /* 0x000e620000002100 */
[----:B------:R-:W-:Y:S01]  /*0030*/  ELECT P0, URZ, PT ;  /* 0x00000000003f782f */ /* 0x000fe20003800000 */
[----:B------:R-:W-:Y:S01]  /*0040*/  BSSY B0, `(.L_x_126) ;  /* 0x0000016000007945 */ /* 0x000fe20003800000 */
[----:B-1----:R-:W-:-:S05]  /*0050*/  SHF.R.U32.HI R0, RZ, 0x5, R3 ;  /* 0x00000005ff007819 */ /* 0x002fca0000011603 */
[----:B------:R-:W1:Y:S02]  /*0060*/  SHFL.IDX PT, R2, R0, RZ, 0x1f ;  /* 0x00001fff00027589 */ /* 0x000e6400000e0000 */
[----:B-1----:R-:W-:-:S13]  /*0070*/  ISETP.EQ.AND P0, PT, R2, RZ, P0 ;  /* 0x000000ff0200720c */ /* 0x002fda0000702270 */
[----:B------:R-:W-:Y:S05]  /*0080*/  @!P0 BRA `(.L_x_127) ;  /* 0x0000000000448947 */ /* 0x000fea0003800000 */
[----:B------:R-:W-:Y:S02]  /*0090*/  ULDC.64 UR4, c[0x0][0x198] ;  /* 0x0000660000047ab9 */ /* 0x000fe40000000a00 */
[----:B------:R-:W-:Y:S02]  /*00a0*/  UIADD3 UR6, UP0, UR4, 0x270, URZ ;  /* 0x0000027004067890 */ /* 0x000fe4000ff1e03f */
[----:B------:R-:W-:Y:S02]  /*00b0*/  UIADD3 UR8, UP1, UR4, 0x770, URZ ;  /* 0x0000077004087890 */ /* 0x000fe4000ff3e03f */
[----:B------:R-:W-:Y:S02]  /*00c0*/  UIADD3 UR10, UP2, UR4, 0x370, URZ ;  /* 0x00000370040a7890 */ /* 0x000fe4000ff5e03f */
[----:B------:R-:W-:Y:S02]  /*00d0*/  UIADD3 UR12, UP3, UR4, 0x470, URZ ;  /* 0x00000470040c7890 */ /* 0x000fe4000ff7e03f */
[----:B------:R-:W-:-:S02]  /*00e0*/  UIADD3 UR4, UP4, UR4, 0xaf0, URZ ;  /* 0x00000af004047890 */ /* 0x000fc4000ff9e03f */
[----:B------:R-:W-:Y:S02]  /*00f0*/  UIADD3.X UR7, URZ, UR5, URZ, UP0, !UPT ;  /* 0x000000053f077290 */ /* 0x000fe400087fe43f */
[----:B------:R-:W-:Y:S02]  /*0100*/  UIADD3.X UR9, URZ, UR5, URZ, UP1, !UPT ;  /* 0x000000053f097290 */ /* 0x000fe40008ffe43f */
[----:B------:R-:W-:Y:S02]  /*0110*/  UIADD3.X UR11, URZ, UR5, URZ, UP2, !UPT ;  /* 0x000000053f0b7290 */ /* 0x000fe400097fe43f */
[----:B------:R-:W-:Y:S02]  /*0120*/  UIADD3.X UR13, URZ, UR5, URZ, UP3, !UPT ;  /* 0x000000053f0d7290 */ /* 0x000fe40009ffe43f */
[----:B------:R-:W-:Y:S01]  /*0130*/  UIADD3.X UR5, URZ, UR5, URZ, UP4, !UPT ;  /* 0x000000053f057290 */ /* 0x000fe2000a7fe43f */
[----:B------:R1:W-:Y:S02]  /*0140*/  UTMACCTL.PF [UR6] ;  /* 0x00000000060079b9 */ /* 0x0003e40008040000 */
[----:B------:R1:W-:Y:S02]  /*0150*/  UTMACCTL.PF [UR8] ;  /* 0x00000000080079b9 */ /* 0x0003e40008040000 */
[----:B------:R1:W-:Y:S02]  /*0160*/  UTMACCTL.PF [UR10] ;  /* 0x000000000a0079b9 */ /* 0x0003e40008040000 */
[----:B------:R1:W-:Y:S02]  /*0170*/  UTMACCTL.PF [UR12] ;  /* 0x000000000c0079b9 */ /* 0x0003e40008040000 */
[----:B------:R1:W-:Y:S02]  /*0180*/  UTMACCTL.PF [UR4] ;  /* 0x00000000040079b9 */ /* 0x0003e40008040000 */
[----:B-1----:R-:W-:Y:S01]  /*0190*/  NOP ;  /* 0x0000000000007918 */ /* 0x002fe20000000000 */
.L_x_127:
[----:B------:R-:W-:Y:S05]  /*01a0*/  BSYNC B0 ;  /* 0x0000000000007941 */ /* 0x000fea0003800000 */
.L_x_126:
[----:B------:R-:W-:Y:S01]  /*01b0*/  VOTEU.ANY UP0, P0 ;  /* 0x00000000003f7886 */ /* 0x000fe20000000100 */
[----:B------:R-:W1:Y:S01]  /*01c0*/  SHFL.IDX PT, R2, R0, RZ, 0x1f ;  /* 0x00001fff00027589 */ /* 0x000e6200000e0000 */
[----:B------:R-:W-:Y:S01]  /*01d0*/  UMOV UR4, 0x1 ;  /* 0x0000000100047882 */ /* 0x000fe20000000000 */
[----:B------:R-:W-:Y:S01]  /*01e0*/  VOTEU.ANY UP1, P0 ;  /* 0x00000000003f7886 */ /* 0x000fe20000020100 */
[----:B------:R-:W-:Y:S01]  /*01f0*/  SHF.R.U32.HI R4, RZ, 0x7, R3 ;  /* 0x00000007ff047819 */ /* 0x000fe20000011603 */
[----:B------:R-:W2:Y:S01]  /*0200*/  @UP0 S2UR UR7, SR_CgaCtaId ;  /* 0x00000000000709c3 */ /* 0x000ea20000008800 */
[----:B------:R-:W-:Y:S01]  /*0210*/  @UP0 UMOV UR6, 0x400 ;  /* 0x0000040000060882 */ /* 0x000fe20000000000 */
[----:B------:R-:W-:-:S04]  /*0220*/  @UP0 UIADD3 UR4, -UR4, 0x100000, URZ ;  /* 0x0010000004040890 */ /* 0x000fc8000fffe13f */
[----:B------:R-:W-:Y:S02]  /*0230*/  @UP0 USHF.L.U32 UR5, UR4, 0xb, URZ ;  /* 0x0000000b04050899 */ /* 0x000fe4000800063f */
[----:B------:R-:W-:Y:S01]  /*0240*/  @UP0 USHF.L.U32 UR4, UR4, 0x1, URZ ;  /* 0x0000000104040899 */ /* 0x000fe2000800063f */
[----:B------:R-:W-:Y:S01]  /*0250*/  VOTEU.ANY UP2, P0 ;  /* 0x00000000003f7886 */ /* 0x000fe20000040100 */
[----:B-1----:R-:W-:Y:S02]  /*0260*/  ISETP.NE.AND P1, PT, R2, RZ, PT ;  /* 0x000000ff0200720c */ /* 0x002fe40003f25270 */
[----:B------:R1:W3:Y:S01]  /*0270*/  SHFL.IDX PT, R2, R4, RZ, 0x1f ;  /* 0x00001fff04027589 */ /* 0x0002e200000e0000 */
[----:B--2---:R-:W-:Y:S01]  /*0280*/  @UP0 ULEA UR6, UR7, UR6, 0x18 ;  /* 0x0000000607060291 */ /* 0x004fe2000f8ec03f */
[----:B------:R-:W-:Y:S02]  /*0290*/  VOTEU.ANY UP0, P0 ;  /* 0x00000000003f7886 */ /* 0x000fe40000000100 */
[----:B------:R-:W2:Y:S09]  /*02a0*/  FENCE.VIEW.ASYNC.S ;  /* 0x00000000000073c6 */ /* 0x000eb20000000000 */
[----:B--2---:R1:W2:Y:S01]  /*02b0*/  @UP0 SYNCS.EXCH.64 URZ, [UR6+0x38800], UR4 ;  /* 0x03880004063f05b2 */ /* 0x0042a20008000100 */
[----:B------:R1:W4:Y:S01]  /*02c0*/  @UP1 SYNCS.EXCH.64 URZ, [UR6+0x38810], UR4 ;  /* 0x03881004063f15b2 */ /* 0x0003220008000100 */
[----:B------:R1:W1:Y:S01]  /*02d0*/  @UP2 SYNCS.EXCH.64 URZ, [UR6+0x38820], UR4 ;  /* 0x03882004063f25b2 */ /* 0x0002620008000100 */
        /* <DEDUP_REMOVED lines=13> */
[----:B------:R1:W1:Y:S01]  /*03b0*/  SYNCS.EXCH.64 URZ, [UR6+0x38848], UR4 ;  /* 0x03884804063f75b2 */ /* 0x0002620008000100 */
[----:B------:R-:W-:Y:S01]  /*03c0*/  NOP ;  /* 0x0000000000007918 */ /* 0x000fe20000000000 */
.L_x_128:
[----:B-1----:R-:W1:Y:S01]  /*03d0*/  SHFL.IDX PT, R4, R0, RZ, 0x1f ;  /* 0x00001fff00047589 */ /* 0x002e6200000e0000 */
[----:B------:R-:W-:Y:S01]  /*03e0*/  NOP ;  /* 0x0000000000007918 */ /* 0x000fe20000000000 */
[----:B-1----:R-:W-:-:S13]  /*03f0*/  ISETP.NE.AND P0, PT, R4, RZ, PT ;  /* 0x000000ff0400720c */ /* 0x002fda0003f05270 */
[----:B------:R-:W-:Y:S05]  /*0400*/  @P0 BRA `(.L_x_129) ;  /* 0x0000000000480947 */ /* 0x000fea0003800000 */
[----:B------:R-:W1:Y:S01]  /*0410*/  S2UR UR5, SR_CgaCtaId ;  /* 0x00000000000579c3 */ /* 0x000e620000008800 */
        /* <DEDUP_REMOVED lines=15> */
[----:B------:R1:W1:Y:S01]  /*0510*/  SYNCS.EXCH.64 URZ, [UR8+0x38868], UR4 ;  /* 0x03886804083f75b2 */ /* 0x0002620008000100 */
[----:B------:R-:W-:Y:S01]  /*0520*/  NOP ;  /* 0x0000000000007918 */ /* 0x000fe20000000000 */
.L_x_129:
[----:B------:R-:W5:Y:S01]  /*0530*/  SHFL.IDX PT, R4, R0, RZ, 0x1f ;  /* 0x00001fff00047589 */ /* 0x000f6200000e0000 */
[----:B------:R-:W-:Y:S01]  /*0540*/  NOP ;  /* 0x0000000000007918 */ /* 0x000fe20000000000 */
[----:B-----5:R-:W-:-:S13]  /*0550*/  ISETP.NE.AND P0, PT, R4, RZ, PT ;  /* 0x000000ff0400720c */ /* 0x020fda0003f05270 */
        /* <DEDUP_REMOVED lines=15> */
.L_x_130:
[----:B------:R-:W5:Y:S01]  /*0650*/  SHFL.IDX PT, R4, R0, RZ, 0x1f ;  /* 0x00001fff00047589 */ /* 0x000f6200000e0000 */
[----:B------:R-:W-:Y:S01]  /*0660*/  NOP ;  /* 0x0000000000007918 */ /* 0x000fe20000000000 */
[----:B-----5:R-:W-:-:S13]  /*0670*/  ISETP.NE.AND P0, PT, R4, RZ, PT ;  /* 0x000000ff0400720c */ /* 0x020fda0003f05270 */
        /* <DEDUP_REMOVED lines=19> */
.L_x_131:
[----:B------:R-:W5:Y:S01]  /*07b0*/  SHFL.IDX PT, R4, R0, RZ, 0x1f ;  /* 0x00001fff00047589 */ /* 0x000f6200000e0000 */
[----:B---3--:R-:W-:Y:S01]  /*07c0*/  R2UR UR43, R2 ;  /* 0x00000000022b72ca */ /* 0x008fe200000e0000 */
        /* <DEDUP_REMOVED lines=20> */
[----:B---3--:R-:W-:Y:S01]  /*0910*/  NOP ;  /* 0x0000000000007918 */ /* 0x008fe20000000000 */
.L_x_132:
[----:B------:R-:W-:Y:S01]  /*0920*/  ISETP.NE.AND P0, PT, RZ, UR43, PT ;  /* 0x0000002bff007c0c */ /* 0x000fe2000bf05270 */
[----:B------:R-:W-:Y:S01]  /*0930*/  NOP ;  /* 0x0000000000007918 */ /* 0x000fe20000000000 */
[----:B------:R-:W-:Y:S01]  /*0940*/  ULDC.64 UR54, c[0x0][0x208] ;  /* 0x0000820000367ab9 */ /* 0x000fe20000000a00 */
[----:B-12-4-:R-:W-:Y:S10]  /*0950*/  BAR.SYNC.DEFER_BLOCKING 0x0 ;  /* 0x0000000000007b1d */ /* 0x016ff40000010000 */
[----:B------:R-:W-:Y:S05]  /*0960*/  @!P0 BRA `(.L_x_133) ;  /* 0x0000009c000c8947 */ /* 0x000fea0003800000 */
.L_x_134:
        /* <DEDUP_REMOVED lines=13> */
[----:B------:R-:W-:Y:S01]  /*0a40*/  VIADD R0, R3, 0xffffff80 ;  /* 0xffffff8003007836 */ /* 0x000fe20000000000 */
[----:B------:R-:W1:Y:S01]  /*0a50*/  S2UR UR4, SR_CgaCtaId ;  /* 0x00000000000479c3 */ /* 0x000e620000008800 */
[----:B------:R-:W-:Y:S01]  /*0a60*/  UMOV UR42, 0x400 ;  /* 0x00000400002a7882 */ /* 0x000fe20000000000 */
[----:B------:R-:W-:Y:S01]  /*0a70*/  IMAD.MOV.U32 R184, RZ, RZ, 0x40 ;  /* 0x00000040ffb87424 */ /* 0x000fe200078e00ff */
[----:B------:R-:W-:Y:S01]  /*0a80*/  ULDC.64 UR46, c[0x0][0x198] ;  /* 0x00006600002e7ab9 */ /* 0x000fe20000000a00 */
[----:B------:R-:W-:Y:S01]  /*0a90*/  SHF.R.S32.HI R3, RZ, 0x1f, R0 ;  /* 0x0000001fff037819 */ /* 0x000fe20000011400 */
[----:B------:R-:W-:Y:S01]  /*0aa0*/  IMAD.MOV.U32 R16, RZ, RZ, RZ ;  /* 0x000000ffff107224 */ /* 0x000fe200078e00ff */
[----:B------:R-:W-:Y:S02]  /*0ab0*/  UMOV UR38, URZ ;  /* 0x0000003f00267c82 */ /* 0x000fe40008000000 */
[CC--:B------:R-:W-:Y:S02]  /*0ac0*/  LEA.HI R2, R3.reuse, R0.reuse, RZ, 0x4 ;  /* 0x0000000003027211 */ /* 0x0c0fe400078f20ff */
[----:B------:R-:W-:-:S02]  /*0ad0*/  LEA.HI R4, R3, R0, RZ, 0x5 ;  /* 0x0000000003047211 */ /* 0x000fc400078f28ff */
[----:B------:R-:W-:Y:S02]  /*0ae0*/  LEA.HI R5, R3, R0, RZ, 0x7 ;  /* 0x0000000003057211 */ /* 0x000fe400078f38ff */
[----:B------:R-:W-:Y:S02]  /*0af0*/  LOP3.LUT R7, R2, 0xfffffff0, RZ, 0xc0, !PT ;  /* 0xfffffff002077812 */ /* 0x000fe400078ec0ff */
[--C-:B------:R-:W-:Y:S02]  /*0b00*/  SHF.R.S32.HI R187, RZ, 0x5, R4.reuse ;  /* 0x00000005ffbb7819 */ /* 0x100fe40000011404 */
[----:B------:R-:W-:Y:S02]  /*0b10*/  LOP3.LUT R3, R5, 0xffffff80, RZ, 0xc0, !PT ;  /* 0xffffff8005037812 */ /* 0x000fe400078ec0ff */
[----:B------:R-:W-:Y:S02]  /*0b20*/  SHF.R.S32.HI R4, RZ, 0x1f, R4 ;  /* 0x0000001fff047819 */ /* 0x000fe40000011404 */
[C---:B------:R-:W-:Y:S01]  /*0b30*/  IADD3 R7, R0.reuse, -R7, RZ ;  /* 0x8000000700077210 */ /* 0x040fe20007ffe0ff */
[----:B------:R-:W-:Y:S01]  /*0b40*/  IMAD.IADD R3, R0, 0x1, -R3 ;  /* 0x0000000100037824 */ /* 0x000fe200078e0a03 */
[----:B------:R-:W-:Y:S01]  /*0b50*/  LEA.HI R4, R4, R187, RZ, 0x2 ;  /* 0x000000bb04047211 */ /* 0x000fe200078f10ff */
[----:B-1----:R-:W-:Y:S01]  /*0b60*/  ULEA UR42, UR4, UR42, 0x18 ;  /* 0x0000002a042a7291 */ /* 0x002fe2000f8ec03f */
[----:B------:R-:W-:-:S02]  /*0b70*/  SHF.R.S32.HI R0, RZ, 0x1f, R7 ;  /* 0x0000001fff007819 */ /* 0x000fc40000011407 */
[----:B------:R-:W-:Y:S02]  /*0b80*/  SHF.R.S32.HI R186, RZ, 0x7, R5 ;  /* 0x00000007ffba7819 */ /* 0x000fe40000011405 */
[----:B------:R-:W-:Y:S02]  /*0b90*/  LOP3.LUT R4, R4, 0x3ffffc, RZ, 0xc0, !PT ;  /* 0x003ffffc04047812 */ /* 0x000fe400078ec0ff */
[----:B------:R-:W-:Y:S02]  /*0ba0*/  SHF.R.S32.HI R9, RZ, 0x4, R2 ;  /* 0x00000004ff097819 */ /* 0x000fe40000011402 */
[-C--:B------:R-:W-:Y:S01]  /*0bb0*/  LEA.HI R6, R0, R7.reuse, RZ, 0x3 ;  /* 0x0000000700067211 */ /* 0x080fe200078f18ff */
[----:B------:R-:W-:Y:S01]  /*0bc0*/  IMAD.IADD R8, R187, 0x1, -R4 ;  /* 0x00000001bb087824 */ /* 0x000fe200078e0a04 */
[----:B------:R-:W-:Y:S02]  /*0bd0*/  LEA R11, R186, R7, 0x8 ;  /* 0x00000007ba0b7211 */ /* 0x000fe400078e40ff */
[----:B------:R-:W-:-:S02]  /*0be0*/  LEA.HI R2, R2, R9, RZ, 0x1 ;  /* 0x0000000902027211 */ /* 0x000fc400078f08ff */
[----:B------:R-:W-:Y:S01]  /*0bf0*/  LOP3.LUT R4, R6, 0xfffffff8, RZ, 0xc0, !PT ;  /* 0xfffffff806047812 */ /* 0x000fe200078ec0ff */
[----:B------:R-:W-:Y:S01]  /*0c00*/  IMAD R188, R8, 0x10, R11 ;  /* 0x0000001008bc7824 */ /* 0x000fe200078e020b */
[----:B------:R-:W-:Y:S02]  /*0c10*/  LOP3.LUT R2, R2, 0x1ffffffe, RZ, 0xc0, !PT ;  /* 0x1ffffffe02027812 */ /* 0x000fe400078ec0ff */
[----:B------:R-:W-:Y:S02]  /*0c20*/  IADD3 R8, R7, -R4, RZ ;  /* 0x8000000407087210 */ /* 0x000fe40007ffe0ff */
[----:B------:R-:W-:Y:S01]  /*0c30*/  SHF.L.U32 R6, R6, 0x6, RZ ;  /* 0x0000000606067819 */ /* 0x000fe200000006ff */
[----:B------:R-:W-:Y:S01]  /*0c40*/  IMAD.IADD R9, R9, 0x1, -R2 ;  /* 0x0000000109097824 */ /* 0x000fe200078e0a02 */
[----:B------:R-:W-:Y:S01]  /*0c50*/  SHF.R.S32.HI R0, RZ, 0x1f, R3 ;  /* 0x0000001fff007819 */ /* 0x000fe20000011403 */
[----:B------:R-:W-:Y:S01]  /*0c60*/  IMAD.SHL.U32 R10, R8, 0x40, RZ ;  /* 0x00000040080a7824 */ /* 0x000fe200078e00ff */
[----:B------:R-:W-:Y:S01]  /*0c70*/  LOP3.LUT R6, R6, 0x7ffffe00, RZ, 0xc0, !PT ;  /* 0x7ffffe0006067812 */ /* 0x000fe200078ec0ff */
[----:B------:R-:W-:Y:S01]  /*0c80*/  IMAD.SHL.U32 R9, R9, 0x8, RZ ;  /* 0x0000000809097824 */ /* 0x000fe200078e00ff */
[----:B------:R-:W-:-:S02]  /*0c90*/  LEA.HI R2, R0, R3, RZ, 0x2 ;  /* 0x0000000300027211 */ /* 0x000fc400078f10ff */
[----:B------:R-:W-:Y:S01]  /*0ca0*/  LOP3.LUT R10, R10, 0x1c0, RZ, 0xc0, !PT ;  /* 0x000001c00a0a7812 */ /* 0x000fe200078ec0ff */
[--C-:B------:R-:W-:Y:S01]  /*0cb0*/  IMAD.U32 R188, R188, 0x40, R9.reuse ;  /* 0x00000040bcbc7824 */ /* 0x100fe200078e0009 */
[----:B------:R-:W-:Y:S01]  /*0cc0*/  LEA.HI R4, R0, R3, RZ, 0x5 ;  /* 0x0000000300047211 */ /* 0x000fe200078f28ff */
[----:B------:R-:W-:Y:S01]  /*0cd0*/  IMAD R6, R187, 0x400, R6 ;  /* 0x00000400bb067824 */ /* 0x000fe200078e0206 */
[----:B------:R-:W-:Y:S02]  /*0ce0*/  LOP3.LUT R9, R10, 0x8, R9, 0xf8, !PT ;  /* 0x000000080a097812 */ /* 0x000fe400078ef809 */
[----:B------:R-:W-:Y:S02]  /*0cf0*/  SHF.R.U32.HI R10, RZ, 0x3, R10 ;  /* 0x00000003ff0a7819 */ /* 0x000fe4000001160a */
[----:B------:R-:W-:Y:S02]  /*0d00*/  R2P PR, R8, 0x6 ;  /* 0x0000000608007804 */ /* 0x000fe40000000000 */
[----:B------:R-:W-:-:S02]  /*0d10*/  LOP3.LUT R9, R9, R10, RZ, 0x3c, !PT ;  /* 0x0000000a09097212 */ /* 0x000fc400078e3cff */
[--C-:B------:R-:W-:Y:S02]  /*0d20*/  SHF.R.S32.HI R0, RZ, 0x2, R2.reuse ;  /* 0x00000002ff007819 */ /* 0x100fe40000011402 */
[----:B------:R-:W-:Y:S01]  /*0d30*/  SHF.R.S32.HI R7, RZ, 0x1f, R2 ;  /* 0x0000001fff077819 */ /* 0x000fe20000011402 */
[----:B------:R-:W-:Y:S01]  /*0d40*/  IMAD.IADD R6, R6, 0x1, R9 ;  /* 0x0000000106067824 */ /* 0x000fe200078e0209 */
[----:B------:R-:W-:Y:S02]  /*0d50*/  LEA.HI R5, R5, R186, RZ, 0x1 ;  /* 0x000000ba05057211 */ /* 0x000fe400078f08ff */
[----:B------:R-:W-:Y:S02]  /*0d60*/  LEA.HI R7, R7, R0, RZ, 0x3 ;  /* 0x0000000007077211 */ /* 0x000fe400078f18ff */
[----:B------:R-:W-:Y:S02]  /*0d70*/  LEA R23, R6, UR42, 0x1 ;  /* 0x0000002a06177c11 */ /* 0x000fe4000f8e08ff */
[----:B------:R-:W-:-:S02]  /*0d80*/  LOP3.LUT R2, R2, 0x7ffffffc, RZ, 0xc0, !PT ;  /* 0x7ffffffc02027812 */ /* 0x000fc400078ec0ff */
[----:B------:R-:W-:Y:S01]  /*0d90*/  LOP3.LUT R5, R5, 0xfffffe, RZ, 0xc0, !PT ;  /* 0x00fffffe05057812 */ /* 0x000fe200078ec0ff */
[C---:B------:R-:W-:Y:S01]  /*0da0*/  VIADD R22, R23.reuse, 0x36420 ;  /* 0x0003642017167836 */ /* 0x040fe20000000000 */
[----:B------:R-:W-:Y:S01]  /*0db0*/  IADD3 R185, R23, 0x36400, RZ ;  /* 0x0003640017b97810 */ /* 0x000fe20007ffe0ff */
[----:B------:R-:W-:Y:S01]  /*0dc0*/  IMAD.IADD R18, R3, 0x1, -R2 ;  /* 0x0000000103127824 */ /* 0x000fe200078e0a02 */
[----:B------:R-:W-:Y:S01]  /*0dd0*/  LOP3.LUT R7, R7, 0xfffffff8, RZ, 0xc0, !PT ;  /* 0xfffffff807077812 */ /* 0x000fe200078ec0ff */
[----:B------:R-:W-:Y:S01]  /*0de0*/  IMAD.IADD R5, R186, 0x1, -R5 ;  /* 0x00000001ba057824 */ /* 0x000fe200078e0a05 */
[----:B------:R-:W-:Y:S01]  /*0df0*/  SEL R184, R184, 0xffffffc0, !P2 ;  /* 0xffffffc0b8b87807 */ /* 0x000fe20005000000 */
[----:B------:R-:W-:Y:S01]  /*0e00*/  @P1 VIADD R22, R185, 0xffffffe0 ;  /* 0xffffffe0b9161836 */ /* 0x000fe20000000000 */
[----:B------:R-:W-:Y:S01]  /*0e10*/  IADD3 R7, R0, -R7, RZ ;  /* 0x8000000700077210 */ /* 0x000fe20007ffe0ff */
[----:B------:R-:W-:Y:S01]  /*0e20*/  IMAD.SHL.U32 R19, R5, 0x100, RZ ;  /* 0x0000010005137824 */ /* 0x000fe200078e00ff */
[----:B------:R-:W-:Y:S01]  /*0e30*/  SHF.R.S32.HI R4, RZ, 0x5, R4 ;  /* 0x00000005ff047819 */ /* 0x000fe20000011404 */
[----:B------:R-:W-:Y:S01]  /*0e40*/  IMAD.IADD R185, R185, 0x1, R184 ;  /* 0x00000001b9b97824 */ /* 0x000fe200078e02b8 */
[----:B------:R-:W-:Y:S01]  /*0e50*/  MOV R2, RZ ;  /* 0x000000ff00027202 */ /* 0x000fe20000000f00 */
[----:B------:R-:W-:Y:S01]  /*0e60*/  IMAD.IADD R184, R184, 0x1, R22 ;  /* 0x00000001b8b87824 */ /* 0x000fe200078e0216 */
[----:B------:R-:W-:-:S02]  /*0e70*/  LEA R17, R4, R7, 0x4 ;  /* 0x0000000704117211 */ /* 0x000fc400078e20ff */
[----:B------:R-:W-:-:S07]  /*0e80*/  SHF.L.U32 R18, R18, 0x1, RZ ;  /* 0x0000000112127819 */ /* 0x000fce00000006ff */
.L_x_163:
[----:B------:R-:W-:Y:S01]  /*0e90*/  ULDC UR4, c[0x0][0xea8] ;  /* 0x0003aa0000047ab9 */ /* 0x000fe20000000800 */
[----:B------:R-:W-:Y:S01]  /*0ea0*/  ULDC.64 UR6, c[0x0][0x3f8] ;  /* 0x0000fe0000067ab9 */ /* 0x000fe20000000a00 */
[----:B------:R-:W-:Y:S02]  /*0eb0*/  UISETP.NE.AND UP1, UPT, UR4, 0x1, UPT ;  /* 0x000000010400788c */ /* 0x000fe4000bf25270 */
[----:B------:R-:W-:Y:S01]  /*0ec0*/  UISETP.NE.U32.AND UP0, UPT, UR6, URZ, UPT ;  /* 0x0000003f0600728c */ /* 0x000fe2000bf05070 */
[----:B------:R-:W-:Y:S01]  /*0ed0*/  ULDC UR4, c[0x0][0xeb4] ;  /* 0x0003ad0000047ab9 */ /* 0x000fe20000000800 */
[----:B------:R-:W-:Y:S01]  /*0ee0*/  UMOV UR40, UR41 ;  /* 0x0000002900287c82 */ /* 0x000fe20008000000 */
[----:B------:R-:W-:Y:S02]  /*0ef0*/  UISETP.NE.AND UP2, UPT, UR4, 0x1, UPT ;  /* 0x000000010400788c */ /* 0x000fe4000bf45270 */
[----:B------:R-:W-:Y:S01]  /*0f00*/  UISETP.NE.AND.EX UP0, UPT, UR7, URZ, UPT, UP0 ;  /* 0x0000003f0700728c */ /* 0x000fe2000bf05300 */
[----:B------:R-:W-:-:S03]  /*0f10*/  ULDC UR44, c[0x0][0x404] ;  /* 0x00010100002c7ab9 */ /* 0x000fc60000000800 */
[----:B------:R-:W-:Y:S01]  /*0f20*/  @UP1 ULDC UR4, c[0x0][0xeac] ;  /* 0x0003ab0000041ab9 */ /* 0x000fe20000000800 */
[----:B------:R-:W-:Y:S01]  /*0f30*/  @UP1 ULDC UR6, c[0x0][0xeb0] ;  /* 0x0003ac0000061ab9 */ /* 0x000fe20000000800 */
[----:B------:R-:W-:Y:S02]  /*0f40*/  UIMAD.WIDE.U32 UR4, UR41, UR4, URZ ;  /* 0x00000004290472a5 */ /* 0x000fe4000f8e003f */
[----:B------:R-:W-:Y:S02]  /*0f50*/  USEL UR44, UR44, 0x1, UP0 ;  /* 0x000000012c2c7887 */ /* 0x000fe40008000000 */
[----:B------:R-:W-:Y:S02]  /*0f60*/  @UP1 USHF.R.U32.HI UR40, URZ, UR6, UR5 ;  /* 0x000000063f281299 */ /* 0x000fe40008011605 */
[----:B------:R-:W-:Y:S01]  /*0f70*/  UISETP.NE.AND UP1, UPT, UR43, 0x1, UPT ;  /* 0x000000012b00788c */ /* 0x000fe2000bf25270 */
[----:B------:R-:W-:Y:S01]  /*0f80*/  @UP2 ULDC.64 UR6, c[0x0][0xeb8] ;  /* 0x0003ae0000062ab9 */ /* 0x000fe20000000a00 */
[----:B------:R-:W-:Y:S01]  /*0f90*/  UMOV UR39, UR41 ;  /* 0x0000002900277c82 */ /* 0x000fe20008000000 */
[----:B------:R-:W-:-:S03]  /*0fa0*/  UIMAD.WIDE.U32 UR4, UR40, UR6, URZ ;  /* 0x00000006280472a5 */ /* 0x000fc6000f8e003f */
[----:B------:R-:W-:Y:S01]  /*0fb0*/  PLOP3.LUT P0, PT, PT, PT, UP1, 0x80, 0x0 ;  /* 0x000000000000781c */ /* 0x000fe20003f0f018 */
[----:B------:R-:W-:Y:S01]  /*0fc0*/  ULDC UR6, c[0x0][0x2e0] ;  /* 0x0000b80000067ab9 */ /* 0x000fe20000000800 */
[----:B------:R-:W-:Y:S01]  /*0fd0*/  UMOV UR36, UR40 ;  /* 0x0000002800247c82 */ /* 0x000fe20008000000 */
[----:B------:R-:W-:Y:S02]  /*0fe0*/  UIMAD UR44, UR44, UR6, URZ ;  /* 0x000000062c2c72a4 */ /* 0x000fe4000f8e023f */
[----:B------:R-:W-:-:S08]  /*0ff0*/  @UP2 USHF.R.U32.HI UR36, URZ, UR7, UR5 ;  /* 0x000000073f242299 */ /* 0x000fd00008011605 */
[----:B-1----:R-:W-:Y:S05]  /*1000*/  @!P0 BRA `(.L_x_135) ;  /* 0x0000001400e08947 */ /* 0x002fea0003800000 */
[----:B------:R-:W1:Y:S01]  /*1010*/  SHFL.IDX PT, R0, R186, RZ, 0x1f ;  /* 0x00001fffba007589 */ /* 0x000e6200000e0000 */
[----:B------:R-:W-:Y:S01]  /*1020*/  UIADD3 UR4, UR42, 0x36400, URZ ;  /* 0x000364002a047890 */ /* 0x000fe2000fffe03f */
[----:B------:R-:W-:Y:S01]  /*1030*/  UMOV UR17, 0x40000040 ;  /* 0x4000004000117882 */ /* 0x000fe20000000000 */
[----:B------:R-:W-:Y:S02]  /*1040*/  BAR.SYNC.DEFER_BLOCKING 0xe, 0x100 ;  /* 0x0384000000007b1d */ /* 0x000fe40000010000 */
[----:B------:R-:W-:Y:S02]  /*1050*/  USHF.R.U32.HI UR4, URZ, 0x4, UR4 ;  /* 0x000000043f047899 */ /* 0x000fe40008011604 */
[----:B------:R-:W-:Y:S02]  /*1060*/  UISETP.GE.AND UP0, UPT, UR44, 0x41, UPT ;  /* 0x000000412c00788c */ /* 0x000fe4000bf06270 */
[----:B------:R-:W-:Y:S01]  /*1070*/  ULOP3.LUT UR4, UR4, 0x3fff, URZ, 0xc0, !UPT ;  /* 0x00003fff04047892 */ /* 0x000fe2000f8ec03f */
[----:B------:R-:W-:Y:S01]  /*1080*/  UMOV UR19, 0x40000040 ;  /* 0x4000004000137882 */ /* 0x000fe20000000000 */
[----:B------:R-:W-:-:S02]  /*1090*/  UMOV UR5, 0x40000040 ;  /* 0x4000004000057882 */ /* 0x000fc40000000000 */
[----:B------:R-:W-:Y:S01]  /*10a0*/  ULOP3.LUT UR16, UR4, 0x10000, URZ, 0xfc, !UPT ;  /* 0x0001000004107892 */ /* 0x000fe2000f8efc3f */
[----:B------:R-:W2:Y:S01]  /*10b0*/  S2R R4, SR_TID.X ;  /* 0x0000000000047919 */ /* 0x000ea20000002100 */
[----:B------:R-:W-:Y:S01]  /*10c0*/  UMOV UR7, 0x40000040 ;  /* 0x4000004000077882 */ /* 0x000fe20000000000 */
[----:B------:R-:W-:Y:S01]  /*10d0*/  UMOV UR9, 0x40000040 ;  /* 0x4000004000097882 */ /* 0x000fe20000000000 */
[----:B------:R-:W-:Y:S01]  /*10e0*/  UIADD3 UR4, UR16, 0x2, URZ ;  /* 0x0000000210047890 */ /* 0x000fe2000fffe03f */
[----:B------:R-:W-:Y:S01]  /*10f0*/  PLOP3.LUT P0, PT, PT, PT, UP0, 0x80, 0x0 ;  /* 0x000000000000781c */ /* 0x000fe20003f0f008 */
[----:B------:R-:W-:Y:S01]  /*1100*/  UIADD3 UR8, UR16, 0x4, URZ ;  /* 0x0000000410087890 */ /* 0x000fe2000fffe03f */
[----:B------:R-:W-:Y:S01]  /*1110*/  UMOV UR11, 0x40000040 ;  /* 0x40000040000b7882 */ /* 0x000fe20000000000 */
[----:B------:R-:W-:Y:S01]  /*1120*/  UIADD3 UR12, UR16, 0x6, URZ ;  /* 0x00000006100c7890 */ /* 0x000fe2000fffe03f */
[----:B-1----:R-:W-:Y:S01]  /*1130*/  LEA.HI R3, R0, R0, RZ, 0x1 ;  /* 0x0000000000037211 */ /* 0x002fe200078f08ff */
[----:B------:R-:W-:Y:S01]  /*1140*/  UMOV UR13, 0x40000040 ;  /* 0x40000040000d7882 */ /* 0x000fe20000000000 */
[----:B------:R-:W-:-:S02]  /*1150*/  UMOV UR15, 0x40000040 ;  /* 0x40000040000f7882 */ /* 0x000fc40000000000 */
[----:B------:R-:W-:Y:S01]  /*1160*/  LOP3.LUT R3, R3, 0x1fffe, RZ, 0xc0, !PT ;  /* 0x0001fffe03037812 */ /* 0x000fe200078ec0ff */
[----:B------:R-:W-:-:S03]  /*1170*/  WARPGROUP.ARRIVE ;  /* 0x00000000000079c5 */ /* 0x000fc60000000000 */
[----:B------:R-:W-:-:S04]  /*1180*/  IADD3 R3, R0, -R3, RZ ;  /* 0x8000000300037210 */ /* 0x000fc80007ffe0ff */
[----:B------:R-:W-:-:S05]  /*1190*/  LEA R3, R3, UR42, 0xf ;  /* 0x0000002a03037c11 */ /* 0x000fca000f8e78ff */
[----:B------:R-:W-:-:S05]  /*11a0*/  VIADD R3, R3, 0x400 ;  /* 0x0000040003037836 */ /* 0x000fca0000000000 */
[----:B------:R-:W-:Y:S02]  /*11b0*/  SHF.R.U32.HI R3, RZ, 0x4, R3 ;  /* 0x00000004ff037819 */ /* 0x000fe40000011603 */
[----:B--2---:R-:W-:Y:S02]  /*11c0*/  LOP3.LUT R4, R4, 0x7f, RZ, 0xc0, !PT ;  /* 0x0000007f04047812 */ /* 0x004fe400078ec0ff */
[----:B------:R-:W-:Y:S02]  /*11d0*/  LOP3.LUT R3, R3, 0x3fff, RZ, 0xc0, !PT ;  /* 0x00003fff03037812 */ /* 0x000fe400078ec0ff */
[----:B------:R-:W-:Y:S02]  /*11e0*/  ISETP.NE.AND P1, PT, R4, RZ, PT ;  /* 0x000000ff0400720c */ /* 0x000fe40003f25270 */
[----:B------:R-:W-:-:S05]  /*11f0*/  LOP3.LUT R7, R3, 0x2000000, RZ, 0xfc, !PT ;  /* 0x0200000003077812 */ /* 0x000fca00078efcff */
[----:B------:R-:W-:-:S05]  /*1200*/  IMAD R0, R2, 0x1000, R7 ;  /* 0x0000100002007824 */ /* 0x000fca00078e0207 */
[C---:B------:R-:W-:Y:S02]  /*1210*/  R2UR UR18, R0.reuse ;  /* 0x00000000001272ca */ /* 0x040fe400000e0000 */
[----:B------:R-:W-:-:S04]  /*1220*/  IADD3 R3, R0, 0x80, RZ ;  /* 0x0000008000037810 */ /* 0x000fc80007ffe0ff */
[----:B------:R-:W-:Y:S01]  /*1230*/  R2UR UR6, R3 ;  /* 0x00000000030672ca */ /* 0x000fe200000e0000 */
[C---:B------:R-:W-:Y:S02]  /*1240*/  VIADD R3, R0.reuse, 0x100 ;  /* 0x0000010000037836 */ /* 0x040fe40000000000 */
[----:B------:R-:W-:-:S03]  /*1250*/  VIADD R0, R0, 0x180 ;  /* 0x0000018000007836 */ /* 0x000fc60000000000 */
[----:B------:R-:W-:Y:S01]  /*1260*/  R2UR UR10, R3 ;  /* 0x00000000030a72ca */ /* 0x000fe200000e0000 */
[----:B------:R-:W-:Y:S01]  /*1270*/  HGMMA.64x256x16.F32 R24, gdesc[UR16].tnspB, RZ, !UPT, gsb0 ;  /* 0x43e00000101879f0 */ /* 0x000fe2000c0008ff */
[----:B------:R-:W-:Y:S02]  /*1280*/  R2UR UR14, R0 ;  /* 0x00000000000e72ca */ /* 0x000fe400000e0000 */
[----:B------:R-:W-:-:S04]  /*1290*/  @!P1 LEA R0, R2, UR42, 0x3 ;  /* 0x0000002a02009c11 */ /* 0x000fc8000f8e18ff */
[----:B------:R-:W-:-:S04]  /*12a0*/  @!P1 IADD3 R0, R0, 0x38860, RZ ;  /* 0x0003886000009810 */ /* 0x000fc80007ffe0ff */
[----:B------:R-:W-:Y:S01]  /*12b0*/  @!P1 PRMT R0, RZ, 0x654, R0 ;  /* 0x00000654ff009816 */ /* 0x000fe20000000000 */
[----:B------:R-:W-:Y:S02]  /*12c0*/  WARPGROUP.DEPBAR.LE gsb0, 0x0 ;  /* 0x00008000000079c5 */ /* 0x000fe40000010000 */
[----:B------:R-:W-:-:S14]  /*12d0*/  WARPGROUP.ARRIVE ;  /* 0x00000000000079c5 */ /* 0x000fdc0000000000 */
        /* <DEDUP_REMOVED lines=12> */
[----:B------:R-:W-:Y:S05]  /*13a0*/  @!P0 BRA `(.L_x_136) ;  /* 0x0000000800c48947 */ /* 0x000fea0003800000 */
[----:B------:R-:W-:-:S04]  /*13b0*/  UIADD3 UR44, UR44, 0x3f, URZ ;  /* 0x0000003f2c2c7890 */ /* 0x000fc8000fffe03f */
[----:B------:R-:W-:-:S04]  /*13c0*/  USHF.R.S32.HI UR6, URZ, 0x1f, UR44 ;  /* 0x0000001f3f067899 */ /* 0x000fc8000801142c */
[----:B------:R-:W-:-:S04]  /*13d0*/  ULEA.HI UR6, UR6, UR44, URZ, 0x6 ;  /* 0x0000002c06067291 */ /* 0x000fc8000f8f303f */
[----:B------:R-:W-:-:S06]  /*13e0*/  ULEA.HI.SX32 UR6, UR6, 0xfffffffe, 0x1a ;  /* 0xfffffffe06067891 */ /* 0x000fcc000f8fd23f */
[----:B-1----:R-:W-:-:S07]  /*13f0*/  IMAD.U32 R0, RZ, RZ, UR6 ;  /* 0x00000006ff007e24 */ /* 0x002fce000f8e00ff */
.L_x_137:
[----:B------:R-:W-:Y:S01]  /*1400*/  BAR.SYNC.DEFER_BLOCKING 0xe, 0x100 ;  /* 0x0384000000007b1d */ /* 0x000fe20000010000 */
[C---:B------:R-:W-:Y:S01]  /*1410*/  IMAD R3, R2.reuse, 0x40, R17 ;  /* 0x0000004002037824 */ /* 0x040fe200078e0211 */
[----:B------:R-:W-:Y:S02]  /*1420*/  IADD3 R2, R2, 0x1, RZ ;  /* 0x0000000102027810 */ /* 0x000fe40007ffe0ff */
[----:B------:R-:W-:Y:S02]  /*1430*/  ISETP.GT.AND P2, PT, R0, RZ, PT ;  /* 0x000000ff0000720c */ /* 0x000fe40003f44270 */
[----:B------:R-:W-:Y:S01]  /*1440*/  LEA R3, R3, UR42, 0x2 ;  /* 0x0000002a03037c11 */ /* 0x000fe2000f8e10ff */
[----:B------:R-:W-:Y:S01]  /*1450*/  UMOV UR19, 0x40000040 ;  /* 0x4000004000137882 */ /* 0x000fe20000000000 */
[C---:B------:R-:W-:Y:S01]  /*1460*/  ISETP.NE.AND P0, PT, R2.reuse, 0x2, PT ;  /* 0x000000020200780c */ /* 0x040fe20003f05270 */
[----:B------:R-:W-:Y:S01]  /*1470*/  UMOV UR7, 0x40000040 ;  /* 0x4000004000077882 */ /* 0x000fe20000000000 */
[----:B------:R-:W-:Y:S01]  /*1480*/  UMOV UR11, 0x40000040 ;  /* 0x40000040000b7882 */ /* 0x000fe20000000000 */
[----:B------:R-:W-:Y:S01]  /*1490*/  UMOV UR15, 0x40000040 ;  /* 0x40000040000f7882 */ /* 0x000fe20000000000 */
[----:B------:R-:W-:-:S02]  /*14a0*/  SEL R2, R2, RZ, P0 ;  /* 0x000000ff02027207 */ /* 0x000fc40000000000 */
[----:B------:R-:W-:Y:S01]  /*14b0*/  IADD3 R0, R0, -0x1, RZ ;  /* 0xffffffff00007810 */ /* 0x000fe20007ffe0ff */
[----:B------:R-:W1:Y:S04]  /*14c0*/  LDS R4, [R3+0x38400] ;  /* 0x0384000003047984 */ /* 0x000e680000000800 */
[----:B------:R2:W3:Y:S02]  /*14d0*/  LDS R5, [R3+0x38420] ;  /* 0x0384200003057984 */ /* 0x0004e40000000800 */
[----:B--2---:R-:W-:-:S05]  /*14e0*/  IMAD R3, R2, 0x1000, R7 ;  /* 0x0000100002037824 */ /* 0x004fca00078e0207 */
[----:B------:R-:W-:Y:S01]  /*14f0*/  R2UR UR18, R3 ;  /* 0x00000000031272ca */ /* 0x000fe200000e0000 */
        /* <DEDUP_REMOVED lines=128> */
[----:B------:R-:W-:-:S05]  /*1d00*/  VIADD R4, R3, 0x80 ;  /* 0x0000008003047836 */ /* 0x000fca0000000000 */
[----:B------:R-:W-:Y:S01]  /*1d10*/  WARPGROUP.ARRIVE ;  /* 0x00000000000079c5 */ /* 0x000fe20000000000 */
[----:B------:R-:W-:Y:S02]  /*1d20*/  R2UR UR6, R4 ;  /* 0x00000000040672ca */ /* 0x000fe400000e0000 */
[C---:B------:R-:W-:Y:S01]  /*1d30*/  IADD3 R4, R3.reuse, 0x100, RZ ;  /* 0x0000010003047810 */ /* 0x040fe20007ffe0ff */
[----:B------:R-:W-:Y:S02]  /*1d40*/  VIADD R3, R3, 0x180 ;  /* 0x0000018003037836 */ /* 0x000fe40000000000 */
[----:B------:R-:W-:Y:S01]  /*1d50*/  HGMMA.64x256x16.F32 R24, gdesc[UR16].tnspB, R24, gsb0 ;  /* 0x43e00000101879f0 */ /* 0x000fe20008000818 */
[----:B------:R-:W-:Y:S02]  /*1d60*/  R2UR UR10, R4 ;  /* 0x00000000040a72ca */ /* 0x000fe400000e0000 */
[----:B------:R-:W-:Y:S02]  /*1d70*/  R2UR UR14, R3 ;  /* 0x00000000030e72ca */ /* 0x000fe400000e0000 */
[----:B------:R-:W-:-:S05]  /*1d80*/  @!P1 LEA R3, R2, UR42, 0x3 ;  /* 0x0000002a02039c11 */ /* 0x000fca000f8e18ff */
[----:B------:R-:W-:-:S05]  /*1d90*/  @!P1 VIADD R3, R3, 0x38860 ;  /* 0x0003886003039836 */ /* 0x000fca0000000000 */
[----:B------:R-:W-:Y:S01]  /*1da0*/  @!P1 PRMT R3, RZ, 0x654, R3 ;  /* 0x00000654ff039816 */ /* 0x000fe20000000003 */
[----:B------:R-:W-:Y:S02]  /*1db0*/  WARPGROUP.DEPBAR.LE gsb0, 0x0 ;  /* 0x00008000000079c5 */ /* 0x000fe40000010000 */
[----:B------:R-:W-:-:S10]  /*1dc0*/  WARPGROUP.ARRIVE ;  /* 0x00000000000079c5 */ /* 0x000fd40000000000 */
        /* <DEDUP_REMOVED lines=11> */
[----:B------:R1:W-:Y:S02]  /*1e80*/  @!P1 SYNCS.ARRIVE.TRANS64.RED.A1T0 RZ, [R3+URZ], RZ ;  /* 0x000000ff03ff99a7 */ /* 0x0003e4000810043f */
[----:B-1----:R-:W-:-:S04]  /*1e90*/  SEL R3, RZ, 0x1, P0 ;  /* 0x00000001ff037807 */ /* 0x002fc80000000000 */
[----:B------:R-:W-:Y:S01]  /*1ea0*/  LOP3.LUT R16, R16, R3, RZ, 0x3c, !PT ;  /* 0x0000000310107212 */ /* 0x000fe200078e3cff */
[----:B------:R-:W-:Y:S06]  /*1eb0*/  @P2 BRA `(.L_x_137) ;  /* 0xfffffff400502947 */ /* 0x000fec000383ffff */
.L_x_136:
[----:B------:R-:W-:Y:S01]  /*1ec0*/  BAR.SYNC.DEFER_BLOCKING 0xe, 0x100 ;  /* 0x0384000000007b1d */ /* 0x000fe20000010000 */
[C---:B-1----:R-:W-:Y:S01]  /*1ed0*/  IMAD R0, R2.reuse, 0x40, R17 ;  /* 0x0000004002007824 */ /* 0x042fe200078e0211 */
[----:B------:R-:W-:Y:S01]  /*1ee0*/  CS2R R156, SRZ ;  /* 0x00000000009c7805 */ /* 0x000fe2000001ff00 */
[----:B------:R-:W-:-:S03]  /*1ef0*/  VIADD R2, R2, 0x1 ;  /* 0x0000000102027836 */ /* 0x000fc60000000000 */
[----:B------:R-:W-:Y:S02]  /*1f00*/  LEA R4, R0, UR42, 0x2 ;  /* 0x0000002a00047c11 */ /* 0x000fe4000f8e10ff */
[----:B------:R-:W-:-:S04]  /*1f10*/  ISETP.NE.AND P0, PT, R2, 0x2, PT ;  /* 0x000000020200780c */ /* 0x000fc80003f05270 */
[----:B------:R-:W-:Y:S02]  /*1f20*/  SEL R5, RZ, 0x1, P0 ;  /* 0x00000001ff057807 */ /* 0x000fe40000000000 */
[----:B------:R-:W-:Y:S02]  /*1f30*/  SEL R2, R2, RZ, P0 ;  /* 0x000000ff02027207 */ /* 0x000fe40000000000 */
[----:B------:R-:W-:Y:S01]  /*1f40*/  LOP3.LUT R16, R16, R5, RZ, 0x3c, !PT ;  /* 0x0000000510107212 */ /* 0x000fe200078e3cff */
        /* <DEDUP_REMOVED lines=132> */
.L_x_135:
[----:B------:R-:W1:Y:S01]  /*2790*/  SHFL.IDX PT, R0, R186, RZ, 0x1f ;  /* 0x00001fffba007589 */ /* 0x000e6200000e0000 */
[----:B------:R-:W-:Y:S02]  /*27a0*/  UIADD3 UR6, UR42, 0x36400, URZ ;  /* 0x000364002a067890 */ /* 0x000fe4000fffe03f */
[----:B------:R-:W-:Y:S02]  /*27b0*/  UIADD3 UR4, UR44, 0x3f, URZ ;  /* 0x0000003f2c047890 */ /* 0x000fe4000fffe03f */
[----:B------:R-:W-:Y:S02]  /*27c0*/  ULOP3.LUT UP0, URZ, UR6, 0x3ff, URZ, 0xc0, !UPT ;  /* 0x000003ff063f7892 */ /* 0x000fe4000f80c03f */
[----:B------:R-:W-:-:S04]  /*27d0*/  USHF.R.S32.HI UR5, URZ, 0x1f, UR4 ;  /* 0x0000001f3f057899 */ /* 0x000fc80008011404 */
[----:B------:R-:W-:Y:S01]  /*27e0*/  PLOP3.LUT P0, PT, PT, PT, UP0, 0x80, 0x0 ;  /* 0x000000000000781c */ /* 0x000fe20003f0f008 */
[----:B------:R-:W-:-:S04]  /*27f0*/  ULEA.HI UR5, UR5, UR4, URZ, 0x6 ;  /* 0x0000000405057291 */ /* 0x000fc8000f8f303f */
[----:B------:R-:W-:Y:S01]  /*2800*/  USHF.R.S32.HI UR37, URZ, 0x6, UR5 ;  /* 0x000000063f257899 */ /* 0x000fe20008011405 */
[----:B-1----:R-:W-:-:S04]  /*2810*/  LEA.HI R3, R0, R0, RZ, 0x1 ;  /* 0x0000000000037211 */ /* 0x002fc800078f08ff */
[----:B------:R-:W-:-:S04]  /*2820*/  LOP3.LUT R3, R3, 0x1fffe, RZ, 0xc0, !PT ;  /* 0x0001fffe03037812 */ /* 0x000fc800078ec0ff */
[----:B------:R-:W-:-:S04]  /*2830*/  IADD3 R3, R0, -R3, RZ ;  /* 0x8000000300037210 */ /* 0x000fc80007ffe0ff */
[----:B------:R-:W-:-:S05]  /*2840*/  LEA R3, R3, UR42, 0xf ;  /* 0x0000002a03037c11 */ /* 0x000fca000f8e78ff */
[----:B------:R-:W-:-:S05]  /*2850*/  VIADD R3, R3, 0x400 ;  /* 0x0000040003037836 */ /* 0x000fca0000000000 */
[----:B------:R-:W-:-:S04]  /*2860*/  SHF.R.U32.HI R3, RZ, 0x4, R3 ;  /* 0x00000004ff037819 */ /* 0x000fc80000011603 */
[----:B------:R-:W-:Y:S01]  /*2870*/  LOP3.LUT R56, R3, 0x3fff, RZ, 0xc0, !PT ;  /* 0x00003fff03387812 */ /* 0x000fe200078ec0ff */
[----:B------:R-:W-:Y:S06]  /*2880*/  @!P0 BRA `(.L_x_139) ;  /* 0x0000000000408947 */ /* 0x000fec0003800000 */
        /* <DEDUP_REMOVED lines=9> */
[----:B------:R-:W-:Y:S01]  /*2920*/  MOV R12, 0x1 ;  /* 0x00000001000c7802 */ /* 0x000fe20000000f00 */
[----:B------:R-:W-:-:S02]  /*2930*/  IMAD.U32 R7, RZ, RZ, UR5 ;  /* 0x00000005ff077e24 */ /* 0x000fc4000f8e00ff */
[----:B------:R-:W-:Y:S02]  /*2940*/  IMAD.U32 R11, RZ, RZ, UR7 ;  /* 0x00000007ff0b7e24 */ /* 0x000fe4000f8e00ff */
[----:B------:R-:W-:Y:S02]  /*2950*/  IMAD.MOV.U32 R8, RZ, RZ, 0x70 ;  /* 0x00000070ff087424 */ /* 0x000fe400078e00ff */
[----:B-1----:R-:W-:-:S07]  /*2960*/  IMAD.MOV.U32 R13, RZ, RZ, RZ ;  /* 0x000000ffff0d7224 */ /* 0x002fce00078e00ff */
[----:B------:R-:W-:-:S07]  /*2970*/  LEPC R20, `(.L_x_139) ;  /* 0x000000001014794e */ /* 0x000fce0000000000 */
[----:B--2---:R-:W-:Y:S05]  /*2980*/  CALL.ABS.NOINC R14 ;  /* 0x000000000e007343 */ /* 0x004fea0003c00000 */
.L_x_139:
[----:B------:R-:W-:Y:S01]  /*2990*/  ULEA.HI UR4, UR38, UR38, URZ, 0x1 ;  /* 0x0000002626047291 */ /* 0x000fe2000f8f083f */
[----:B------:R-:W-:-:S03]  /*29a0*/  ISETP.NE.AND P0, PT, RZ, UR43, PT ;  /* 0x0000002bff007c0c */ /* 0x000fc6000bf05270 */
[----:B------:R-:W-:-:S04]  /*29b0*/  ULOP3.LUT UR4, UR4, 0xfffffffe, URZ, 0xc0, !UPT ;  /* 0xfffffffe04047892 */ /* 0x000fc8000f8ec03f */
[----:B------:R-:W-:-:S06]  /*29c0*/  UIADD3 UR4, UR38, -UR4, URZ ;  /* 0x8000000426047290 */ /* 0x000fcc000fffe03f */
[----:B------:R-:W-:-:S05]  /*29d0*/  IMAD.U32 R0, RZ, RZ, UR4 ;  /* 0x00000004ff007e24 */ /* 0x000fca000f8e00ff */
[----:B------:R-:W-:-:S04]  /*29e0*/  SHF.L.U32 R0, R0, 0x1f, RZ ;  /* 0x0000001f00007819 */ /* 0x000fc800000006ff */
[----:B------:R-:W1:Y:S02]  /*29f0*/  SYNCS.PHASECHK.TRANS64.TRYWAIT P1, [UR42+0x38800], R0 ;  /* 0x03880000ff0075a7 */ /* 0x000e64000802016a */
[----:B-1----:R-:W-:Y:S05]  /*2a00*/  @!P1 BRA `(.L_x_140) ;  /* 0x000000b000309947 */ /* 0x002fea0003800000 */
.L_x_219:
[----:B------:R-:W-:Y:S05]  /*2a10*/  @P0 BRA `(.L_x_141) ;  /* 0x0000000000040947 */ /* 0x000fea0003800000 */
[----:B------:R-:W-:Y:S01]  /*2a20*/  BPT.TRAP 0x1 ;  /* 0x000000040000795c */ /* 0x000fe20000300000 */
.L_x_141:
[----:B------:R-:W-:Y:S02]  /*2a30*/  LEA R8, R2, UR42, 0x3 ;  /* 0x0000002a02087c11 */ /* 0x000fe4000f8e18ff */
[----:B------:R-:W-:-:S04]  /*2a40*/  SHF.L.U32 R9, R16, 0x1f, RZ ;  /* 0x0000001f10097819 */ /* 0x000fc800000006ff */
[----:B------:R2:W3:Y:S01]  /*2a50*/  SYNCS.PHASECHK.TRANS64.TRYWAIT P1, [R8+URZ+0x38830], R9 ;  /* 0x03883009080075a7 */ /* 0x0004e2000802017f */
[----:B------:R-:W-:Y:S05]  /*2a60*/  @P0 BRA `(.L_x_142) ;  /* 0x0000000000040947 */ /* 0x000fea0003800000 */
[----:B------:R-:W-:Y:S01]  /*2a70*/  BPT.TRAP 0x1 ;  /* 0x000000040000795c */ /* 0x000fe20000300000 */
.L_x_142:
[----:B---3--:R-:W-:Y:S05]  /*2a80*/  @P1 BRA `(.L_x_143) ;  /* 0x0000000000081947 */ /* 0x008fea0003800000 */
[----:B------:R-:W3:Y:S02]  /*2a90*/  SYNCS.PHASECHK.TRANS64.TRYWAIT P1, [R8+URZ+0x38830], R9 ;  /* 0x03883009080075a7 */ /* 0x000ee4000802017f */
[----:B---3--:R-:W-:Y:S05]  /*2aa0*/  @!P1 BRA `(.L_x_144) ;  /* 0x000000b000209947 */ /* 0x008fea0003800000 */
.L_x_143:
[----:B------:R-:W-:-:S04]  /*2ab0*/  UIADD3 UR4, UR42, 0x22400, URZ ;  /* 0x000224002a047890 */ /* 0x000fc8000fffe03f */
[----:B------:R-:W-:-:S04]  /*2ac0*/  USHF.R.U32.HI UR4, URZ, 0x4, UR4 ;  /* 0x000000043f047899 */ /* 0x000fc80008011604 */
[----:B------:R-:W-:-:S06]  /*2ad0*/  ULOP3.LUT UR4, UR4, 0x3fff, URZ, 0xc0, !UPT ;  /* 0x00003fff04047892 */ /* 0x000fcc000f8ec03f */
[----:B------:R-:W-:Y:S01]  /*2ae0*/  MOV R4, UR4 ;  /* 0x0000000400047c02 */ /* 0x000fe20008000f00 */
[----:B------:R-:W-:Y:S05]  /*2af0*/  WARPSYNC.ALL ;  /* 0x0000000000007948 */ /* 0x000fea0003800000 */
[----:B------:R-:W-:Y:S01]  /*2b00*/  LOP3.LUT R4, R4, 0x10000, RZ, 0xfc, !PT ;  /* 0x0001000004047812 */ /* 0x000fe200078efcff */
[----:B------:R-:W-:-:S04]  /*2b10*/  UIADD3 UR4, UR42, 0x20400, URZ ;  /* 0x000204002a047890 */ /* 0x000fc8000fffe03f */
[----:B-1----:R-:W-:Y:S01]  /*2b20*/  IMAD R3, R2, 0x200, R4 ;  /* 0x0000020002037824 */ /* 0x002fe200078e0204 */
[----:B------:R-:W-:Y:S01]  /*2b30*/  WARPGROUP.ARRIVE ;  /* 0x00000000000079c5 */ /* 0x000fe20000000000 */
[----:B------:R-:W-:Y:S01]  /*2b40*/  UMOV UR7, 0x40000040 ;  /* 0x4000004000077882 */ /* 0x000fe20000000000 */
[----:B------:R-:W-:Y:S02]  /*2b50*/  USHF.R.U32.HI UR4, URZ, 0x4, UR4 ;  /* 0x000000043f047899 */ /* 0x000fe40008011604 */
[----:B------:R-:W-:Y:S01]  /*2b60*/  R2UR UR6, R3 ;  /* 0x00000000030672ca */ /* 0x000fe200000e0000 */
[----:B------:R-:W-:Y:S01]  /*2b70*/  UMOV UR5, 0x40000040 ;  /* 0x4000004000057882 */ /* 0x000fe20000000000 */
[----:B------:R-:W-:Y:S01]  /*2b80*/  ULOP3.LUT UR4, UR4, 0x3fff, URZ, 0xc0, !UPT ;  /* 0x00003fff04047892 */ /* 0x000fe2000f8ec03f */
[----:B------:R-:W-:Y:S01]  /*2b90*/  UMOV UR11, 0x40000040 ;  /* 0x40000040000b7882 */ /* 0x000fe20000000000 */
[----:B------:R-:W-:Y:S02]  /*2ba0*/  UMOV UR9, 0x40000040 ;  /* 0x4000004000097882 */ /* 0x000fe40000000000 */
[----:B------:R-:W-:Y:S01]  /*2bb0*/  ULOP3.LUT UR4, UR4, 0x10000, URZ, 0xfc, !UPT ;  /* 0x0001000004047892 */ /* 0x000fe2000f8efc3f */
[----:B------:R-:W-:Y:S01]  /*2bc0*/  UMOV UR15, 0x40000040 ;  /* 0x40000040000f7882 */ /* 0x000fe20000000000 */
[----:B------:R-:W-:-:S02]  /*2bd0*/  UMOV UR13, 0x40000040 ;  /* 0x40000040000d7882 */ /* 0x000fc40000000000 */
[----:B------:R-:W-:Y:S02]  /*2be0*/  UIADD3 UR8, UR4, 0x2, URZ ;  /* 0x0000000204087890 */ /* 0x000fe4000fffe03f */
[----:B------:R-:W-:Y:S02]  /*2bf0*/  UIADD3 UR12, UR4, 0x4, URZ ;  /* 0x00000004040c7890 */ /* 0x000fe4000fffe03f */
[----:B------:R-:W-:Y:S02]  /*2c00*/  UIADD3 UR10, UR6, 0x2, URZ ;  /* 0x00000002060a7890 */ /* 0x000fe4000fffe03f */
[----:B------:R-:W-:Y:S01]  /*2c10*/  HGMMA.64x64x16.F32 R24, gdesc[UR4], RZ, !UPT, gsb0 ;  /* 0x00e00000041879f0 */ /* 0x000fe2000c0008ff */
[----:B------:R-:W-:Y:S02]  /*2c20*/  UIADD3 UR14, UR6, 0x4, URZ ;  /* 0x00000004060e7890 */ /* 0x000fe4000fffe03f */
[----:B------:R-:W-:Y:S02]  /*2c30*/  UIADD3 UR18, UR6, 0x6, URZ ;  /* 0x0000000606127890 */ /* 0x000fe4000fffe03f */
[----:B------:R-:W-:Y:S01]  /*2c40*/  UIADD3 UR16, UR4, 0x6, URZ ;  /* 0x0000000604107890 */ /* 0x000fe2000fffe03f */
[----:B------:R-:W-:Y:S01]  /*2c50*/  UMOV UR19, 0x40000040 ;  /* 0x4000004000137882 */ /* 0x000fe20000000000 */
[----:B------:R-:W-:Y:S01]  /*2c60*/  UMOV UR17, 0x40000040 ;  /* 0x4000004000117882 */ /* 0x000fe20000000000 */
[----:B------:R-:W-:-:S02]  /*2c70*/  WARPGROUP.DEPBAR.LE gsb0, 0x0 ;  /* 0x00008000000079c5 */ /* 0x000fc40000010000 */
        /* <DEDUP_REMOVED lines=9> */
[----:B------:R-:W1:Y:S02]  /*2d10*/  SYNCS.PHASECHK.TRANS64.TRYWAIT P1, [UR42+0x38810], R0 ;  /* 0x03881000ff0075a7 */ /* 0x000e64000802016a */
[----:B-1----:R-:W-:Y:S05]  /*2d20*/  @!P1 BRA `(.L_x_145) ;  /* 0x000000ac00949947 */ /* 0x002fea0003800000 */
.L_x_220:
[----:B------:R-:W-:Y:S05]  /*2d30*/  @P0 BRA `(.L_x_146) ;  /* 0x0000000000040947 */ /* 0x000fea0003800000 */
[----:B------:R-:W-:Y:S01]  /*2d40*/  BPT.TRAP 0x1 ;  /* 0x000000040000795c */ /* 0x000fe20000300000 */
.L_x_146:
[----:B------:R4:W1:Y:S01]  /*2d50*/  SYNCS.PHASECHK.TRANS64.TRYWAIT P1, [R8+URZ+0x38850], R9 ;  /* 0x03885009080075a7 */ /* 0x000862000802017f */
[----:B------:R-:W-:Y:S05]  /*2d60*/  @P0 BRA `(.L_x_147) ;  /* 0x0000000000040947 */ /* 0x000fea0003800000 */
[----:B------:R-:W-:Y:S01]  /*2d70*/  BPT.TRAP 0x1 ;  /* 0x000000040000795c */ /* 0x000fe20000300000 */
.L_x_147:
[----:B------:R-:W-:-:S04]  /*2d80*/  IMAD.U32 R5, RZ, RZ, UR42 ;  /* 0x0000002aff057e24 */ /* 0x000fc8000f8e00ff */
[C---:B-1----:R-:W-:Y:S01]  /*2d90*/  VIADD R3, R5.reuse, 0x26400 ;  /* 0x0002640005037836 */ /* 0x042fe20000000000 */
[----:B------:R-:W-:-:S04]  /*2da0*/  IADD3 R0, R5, 0x400, RZ ;  /* 0x0000040005007810 */ /* 0x000fc80007ffe0ff */
[----:B------:R-:W-:Y:S02]  /*2db0*/  SHF.R.U32.HI R0, RZ, 0x4, R0 ;  /* 0x00000004ff007819 */ /* 0x000fe40000011600 */
[----:B------:R-:W-:Y:S02]  /*2dc0*/  SHF.R.U32.HI R3, RZ, 0x4, R3 ;  /* 0x00000004ff037819 */ /* 0x000fe40000011603 */
[----:B------:R-:W-:Y:S02]  /*2dd0*/  LOP3.LUT R0, R0, 0x3fff, RZ, 0xc0, !PT ;  /* 0x00003fff00007812 */ /* 0x000fe400078ec0ff */
[----:B------:R-:W-:Y:S02]  /*2de0*/  LOP3.LUT R3, R3, 0x3fff, RZ, 0xc0, !PT ;  /* 0x00003fff03037812 */ /* 0x000fe400078ec0ff */
[----:B------:R-:W-:Y:S02]  /*2df0*/  LOP3.LUT R6, R0, 0x10000, RZ, 0xfc, !PT ;  /* 0x0001000000067812 */ /* 0x000fe400078efcff */
[----:B------:R-:W-:-:S03]  /*2e00*/  LOP3.LUT R7, R3, 0x10000, RZ, 0xfc, !PT ;  /* 0x0001000003077812 */ /* 0x000fc600078efcff */
[----:B------:R-:W-:Y:S01]  /*2e10*/  IMAD R0, R2, 0x1000, R6 ;  /* 0x0000100002007824 */ /* 0x000fe200078e0206 */
[----:B------:R-:W-:Y:S06]  /*2e20*/  @P1 BRA `(.L_x_148) ;  /* 0x0000000000081947 */ /* 0x000fec0003800000 */
[----:B------:R-:W1:Y:S02]  /*2e30*/  SYNCS.PHASECHK.TRANS64.TRYWAIT P1, [R8+URZ+0x38850], R9 ;  /* 0x03885009080075a7 */ /* 0x000e64000802017f */
[----:B-1----:R-:W-:Y:S05]  /*2e40*/  @!P1 BRA `(.L_x_149) ;  /* 0x000000ac00649947 */ /* 0x002fea0003800000 */
.L_x_148:
[C---:B------:R-:W-:Y:S01]  /*2e50*/  R2UR UR4, R7.reuse ;  /* 0x00000000070472ca */ /* 0x040fe200000e0000 */
[----:B------:R-:W-:Y:S01]  /*2e60*/  WARPGROUP.ARRIVE ;  /* 0x00000000000079c5 */ /* 0x000fe20000000000 */
[C---:B------:R-:W-:Y:S01]  /*2e70*/  R2UR UR6, R0.reuse ;  /* 0x00000000000672ca */ /* 0x040fe200000e0000 */
[----:B------:R-:W-:Y:S01]  /*2e80*/  UMOV UR5, 0x40000040 ;  /* 0x4000004000057882 */ /* 0x000fe20000000000 */
[----:B------:R-:W-:Y:S01]  /*2e90*/  UMOV UR7, 0x40000040 ;  /* 0x4000004000077882 */ /* 0x000fe20000000000 */
[C---:B------:R-:W-:Y:S01]  /*2ea0*/  VIADD R3, R0.reuse, 0x2 ;  /* 0x0000000200037836 */ /* 0x040fe20000000000 */
[----:B--234-:R-:W-:Y:S01]  /*2eb0*/  IADD3 R9, R7, 0x2, RZ ;  /* 0x0000000207097810 */ /* 0x01cfe20007ffe0ff */
[----:B------:R-:W1:Y:S01]  /*2ec0*/  S2R R10, SR_TID.X ;  /* 0x00000000000a7919 */ /* 0x000e620000002100 */
[C---:B------:R-:W-:Y:S01]  /*2ed0*/  VIADD R12, R0.reuse, 0x800 ;  /* 0x00000800000c7836 */ /* 0x040fe20000000000 */
[----:B------:R-:W-:Y:S01]  /*2ee0*/  UISETP.GE.AND UP0, UPT, UR44, 0x41, UPT ;  /* 0x000000412c00788c */ /* 0x000fe2000bf06270 */
[----:B------:R-:W2:Y:S05]  /*2ef0*/  S2R R57, SR_TID.X ;  /* 0x0000000000397919 */ /* 0x000eaa0000002100 */
[----:B------:R-:W-:Y:S01]  /*2f00*/  HGMMA.64x64x16.F32 R24, gdesc[UR4], R24, gsb0 ;  /* 0x00e00000041879f0 */ /* 0x000fe20008000818 */
[----:B------:R-:W-:Y:S01]  /*2f10*/  R2UR UR4, R9 ;  /* 0x00000000090472ca */ /* 0x000fe200000e0000 */
[----:B------:R-:W-:Y:S01]  /*2f20*/  UMOV UR5, 0x40000040 ;  /* 0x4000004000057882 */ /* 0x000fe20000000000 */
[----:B------:R-:W-:Y:S01]  /*2f30*/  R2UR UR6, R3 ;  /* 0x00000000030672ca */ /* 0x000fe200000e0000 */
[----:B------:R-:W-:Y:S01]  /*2f40*/  UMOV UR7, 0x40000040 ;  /* 0x4000004000077882 */ /* 0x000fe20000000000 */
[----:B------:R-:W-:Y:S01]  /*2f50*/  VIADD R9, R7, 0x4 ;  /* 0x0000000407097836 */ /* 0x000fe20000000000 */
[----:B------:R-:W-:-:S02]  /*2f60*/  IADD3 R3, R0, 0x4, RZ ;  /* 0x0000000400037810 */ /* 0x000fc40007ffe0ff */
[----:B-1----:R-:W-:Y:S02]  /*2f70*/  SHF.R.U32.HI R10, RZ, 0x7, R10 ;  /* 0x00000007ff0a7819 */ /* 0x002fe4000001160a */
[----:B--2---:R-:W-:Y:S01]  /*2f80*/  LOP3.LUT R57, R57, 0x7f, RZ, 0xc0, !PT ;  /* 0x0000007f39397812 */ /* 0x004fe200078ec0ff */
[----:B------:R-:W-:Y:S02]  /*2f90*/  WARPGROUP.DEPBAR.LE gsb0, 0x0 ;  /* 0x00008000000079c5 */ /* 0x000fe40000010000 */
[----:B------:R-:W-:-:S06]  /*2fa0*/  WARPGROUP.ARRIVE ;  /* 0x00000000000079c5 */ /* 0x000fcc0000000000 */
[----:B------:R-:W-:Y:S01]  /*2fb0*/  HGMMA.64x64x16.F32 R24, gdesc[UR4], R24, gsb0 ;  /* 0x00e00000041879f0 */ /* 0x000fe20008000818 */
[----:B------:R-:W-:Y:S01]  /*2fc0*/  R2UR UR4, R9 ;  /* 0x00000000090472ca */ /* 0x000fe200000e0000 */
[----:B------:R-:W-:Y:S01]  /*2fd0*/  UMOV UR5, 0x40000040 ;  /* 0x4000004000057882 */ /* 0x000fe20000000000 */
[----:B------:R-:W-:Y:S01]  /*2fe0*/  R2UR UR6, R3 ;  /* 0x00000000030672ca */ /* 0x000fe200000e0000 */
[----:B------:R-:W-:Y:S01]  /*2ff0*/  UMOV UR7, 0x40000040 ;  /* 0x4000004000077882 */ /* 0x000fe20000000000 */
[----:B------:R-:W-:Y:S02]  /*3000*/  VIADD R9, R7, 0x6 ;  /* 0x0000000607097836 */ /* 0x000fe40000000000 */
[----:B------:R-:W-:Y:S01]  /*3010*/  VIADD R3, R0, 0x6 ;  /* 0x0000000600037836 */ /* 0x000fe20000000000 */
[----:B------:R-:W-:Y:S02]  /*3020*/  WARPGROUP.DEPBAR.LE gsb0, 0x0 ;  /* 0x00008000000079c5 */ /* 0x000fe40000010000 */
[----:B------:R-:W-:-:S06]  /*3030*/  WARPGROUP.ARRIVE ;  /* 0x00000000000079c5 */ /* 0x000fcc0000000000 */
[----:B------:R-:W-:Y:S01]  /*3040*/  HGMMA.64x64x16.F32 R24, gdesc[UR4], R24, gsb0 ;  /* 0x00e00000041879f0 */ /* 0x000fe20008000818 */
[----:B------:R-:W-:Y:S01]  /*3050*/  R2UR UR4, R9 ;  /* 0x00000000090472ca */ /* 0x000fe200000e0000 */
[----:B------:R-:W-:Y:S01]  /*3060*/  UMOV UR5, 0x40000040 ;  /* 0x4000004000057882 */ /* 0x000fe20000000000 */
[----:B------:R-:W-:Y:S01]  /*3070*/  R2UR UR6, R3 ;  /* 0x00000000030672ca */ /* 0x000fe200000e0000 */
[----:B------:R-:W-:Y:S01]  /*3080*/  UMOV UR7, 0x40000040 ;  /* 0x4000004000077882 */ /* 0x000fe20000000000 */
[----:B------:R-:W-:Y:S01]  /*3090*/  VIADD R3, R0, 0x200 ;  /* 0x0000020000037836 */ /* 0x000fe20000000000 */
[----:B------:R-:W-:Y:S01]  /*30a0*/  IADD3 R9, R7, 0x200, RZ ;  /* 0x0000020007097810 */ /* 0x000fe20007ffe0ff */
[----:B------:R-:W-:Y:S02]  /*30b0*/  WARPGROUP.DEPBAR.LE gsb0, 0x0 ;  /* 0x00008000000079c5 */ /* 0x000fe40000010000 */
[----:B------:R-:W-:-:S07]  /*30c0*/  WARPGROUP.ARRIVE ;  /* 0x00000000000079c5 */ /* 0x000fce0000000000 */
        /* <DEDUP_REMOVED lines=104> */
[----:B------:R1:W2:Y:S02]  /*3750*/  SHFL.IDX PT, R3, R10, RZ, 0x1f ;  /* 0x00001fff0a037589 */ /* 0x0002a400000e0000 */
[----:B-1----:R-:W-:Y:S02]  /*3760*/  IADD3 R10, R7, 0x800, RZ ;  /* 0x00000800070a7810 */ /* 0x002fe40007ffe0ff */
[----:B--2---:R-:W-:-:S04]  /*3770*/  ISETP.GT.AND P1, PT, R3, 0x7f, PT ;  /* 0x0000007f0300780c */ /* 0x004fc80003f24270 */
[----:B------:R-:W-:-:S04]  /*3780*/  SEL R3, RZ, 0x2, !P1 ;  /* 0x00000002ff037807 */ /* 0x000fc80004800000 */
[C---:B------:R-:W-:Y:S01]  /*3790*/  IADD3 R11, R3.reuse, R12, RZ ;  /* 0x0000000c030b7210 */ /* 0x040fe20007ffe0ff */
[----:B------:R-:W-:Y:S01]  /*37a0*/  IMAD.IADD R9, R3, 0x1, R10 ;  /* 0x0000000103097824 */ /* 0x000fe200078e020a */
[----:B------:R-:W-:Y:S02]  /*37b0*/  WARPGROUP.DEPBAR.LE gsb0, 0x0 ;  /* 0x00008000000079c5 */ /* 0x000fe40000010000 */
[----:B------:R-:W-:-:S06]  /*37c0*/  WARPGROUP.ARRIVE ;  /* 0x00000000000079c5 */ /* 0x000fcc0000000000 */
[----:B------:R-:W-:Y:S01]  /*37d0*/  HGMMA.64x64x16.F32 R24, gdesc[UR4], R24, gsb0 ;  /* 0x00e00000041879f0 */ /* 0x000fe20008000818 */
[----:B------:R-:W-:Y:S01]  /*37e0*/  R2UR UR4, R9 ;  /* 0x00000000090472ca */ /* 0x000fe200000e0000 */
[----:B------:R-:W-:Y:S01]  /*37f0*/  UMOV UR5, 0x40000040 ;  /* 0x4000004000057882 */ /* 0x000fe20000000000 */
[----:B------:R-:W-:Y:S01]  /*3800*/  R2UR UR6, R11 ;  /* 0x000000000b0672ca */ /* 0x000fe200000e0000 */
[----:B------:R-:W-:Y:S01]  /*3810*/  UMOV UR7, 0x40000040 ;  /* 0x4000004000077882 */ /* 0x000fe20000000000 */
[----:B------:R-:W-:-:S05]  /*3820*/  IMAD.MOV.U32 R11, RZ, RZ, 0x4 ;  /* 0x00000004ff0b7424 */ /* 0x000fca00078e00ff */
[C---:B------:R-:W-:Y:S02]  /*3830*/  SEL R9, R11.reuse, 0x2, P1 ;  /* 0x000000020b097807 */ /* 0x040fe40000800000 */
[----:B------:R-:W-:Y:S02]  /*3840*/  SEL R11, R11, 0x6, !P1 ;  /* 0x000000060b0b7807 */ /* 0x000fe40004800000 */
[----:B------:R-:W-:Y:S01]  /*3850*/  IADD3 R14, R12, R9, RZ ;  /* 0x000000090c0e7210 */ /* 0x000fe20007ffe0ff */
[C---:B------:R-:W-:Y:S02]  /*3860*/  IMAD.IADD R13, R10.reuse, 0x1, R9 ;  /* 0x000000010a0d7824 */ /* 0x040fe400078e0209 */
[--C-:B------:R-:W-:Y:S02]  /*3870*/  IMAD.IADD R10, R10, 0x1, R11.reuse ;  /* 0x000000010a0a7824 */ /* 0x100fe400078e020b */
[----:B------:R-:W-:Y:S01]  /*3880*/  IMAD.IADD R12, R12, 0x1, R11 ;  /* 0x000000010c0c7824 */ /* 0x000fe200078e020b */
[----:B------:R-:W-:-:S02]  /*3890*/  WARPGROUP.DEPBAR.LE gsb0, 0x0 ;  /* 0x00008000000079c5 */ /* 0x000fc40000010000 */
[----:B------:R-:W-:-:S06]  /*38a0*/  WARPGROUP.ARRIVE ;  /* 0x00000000000079c5 */ /* 0x000fcc0000000000 */
[----:B------:R-:W-:Y:S01]  /*38b0*/  HGMMA.64x64x16.F32 R24, gdesc[UR4], R24, gsb0 ;  /* 0x00e00000041879f0 */ /* 0x000fe20008000818 */
[----:B------:R-:W-:Y:S01]  /*38c0*/  R2UR UR4, R13 ;  /* 0x000000000d0472ca */ /* 0x000fe200000e0000 */
[----:B------:R-:W-:Y:S01]  /*38d0*/  UMOV UR5, 0x40000040 ;  /* 0x4000004000057882 */ /* 0x000fe20000000000 */
[----:B------:R-:W-:Y:S01]  /*38e0*/  R2UR UR6, R14 ;  /* 0x000000000e0672ca */ /* 0x000fe200000e0000 */
[----:B------:R-:W-:Y:S01]  /*38f0*/  UMOV UR7, 0x40000040 ;  /* 0x4000004000077882 */ /* 0x000fe20000000000 */
[----:B------:R-:W-:Y:S02]  /*3900*/  WARPGROUP.DEPBAR.LE gsb0, 0x0 ;  /* 0x00008000000079c5 */ /* 0x000fe40000010000 */
[----:B------:R-:W-:-:S09]  /*3910*/  WARPGROUP.ARRIVE ;  /* 0x00000000000079c5 */ /* 0x000fd20000000000 */
[----:B------:R-:W-:Y:S01]  /*3920*/  HGMMA.64x64x16.F32 R24, gdesc[UR4], R24, gsb0 ;  /* 0x00e00000041879f0 */ /* 0x000fe20008000818 */
[----:B------:R-:W-:Y:S01]  /*3930*/  R2UR UR4, R10 ;  /* 0x000000000a0472ca */ /* 0x000fe200000e0000 */
[----:B------:R-:W-:Y:S01]  /*3940*/  UMOV UR5, 0x40000040 ;  /* 0x4000004000057882 */ /* 0x000fe20000000000 */
[----:B------:R-:W-:Y:S01]  /*3950*/  R2UR UR6, R12 ;  /* 0x000000000c0672ca */ /* 0x000fe200000e0000 */
[----:B------:R-:W-:Y:S01]  /*3960*/  UMOV UR7, 0x40000040 ;  /* 0x4000004000077882 */ /* 0x000fe20000000000 */
[----:B------:R-:W-:Y:S01]  /*3970*/  IMAD.MOV.U32 R12, RZ, RZ, 0xa00 ;  /* 0x00000a00ff0c7424 */ /* 0x000fe200078e00ff */
[----:B------:R-:W-:-:S04]  /*3980*/  MOV R10, 0x28 ;  /* 0x00000028000a7802 */ /* 0x000fc80000000f00 */
[----:B------:R-:W-:Y:S02]  /*3990*/  SEL R10, R10, 0x26, P1 ;  /* 0x000000260a0a7807 */ /* 0x000fe40000800000 */
[----:B------:R-:W-:Y:S02]  /*39a0*/  SEL R12, R12, 0x980, P1 ;  /* 0x000009800c0c7807 */ /* 0x000fe40000800000 */
[----:B------:R-:W-:Y:S02]  /*39b0*/  LOP3.LUT R10, R10, 0x6, RZ, 0xc0, !PT ;  /* 0x000000060a0a7812 */ /* 0x000fe400078ec0ff */
[----:B------:R-:W-:-:S04]  /*39c0*/  LOP3.LUT R13, R12, 0xa00, RZ, 0xc0, !PT ;  /* 0x00000a000c0d7812 */ /* 0x000fc800078ec0ff */
[CC--:B------:R-:W-:Y:S02]  /*39d0*/  IADD3 R12, R10.reuse, R13.reuse, R7 ;  /* 0x0000000d0a0c7210 */ /* 0x0c0fe40007ffe007 */
[----:B------:R-:W-:Y:S01]  /*39e0*/  IADD3 R10, R10, R13, R0 ;  /* 0x0000000d0a0a7210 */ /* 0x000fe20007ffe000 */
[----:B------:R-:W-:Y:S02]  /*39f0*/  WARPGROUP.DEPBAR.LE gsb0, 0x0 ;  /* 0x00008000000079c5 */ /* 0x000fe40000010000 */
[----:B------:R-:W-:-:S06]  /*3a00*/  WARPGROUP.ARRIVE ;  /* 0x00000000000079c5 */ /* 0x000fcc0000000000 */
[----:B------:R-:W-:Y:S01]  /*3a10*/  HGMMA.64x64x16.F32 R24, gdesc[UR4], R24, gsb0 ;  /* 0x00e00000041879f0 */ /* 0x000fe20008000818 */
[----:B------:R-:W-:Y:S01]  /*3a20*/  R2UR UR4, R12 ;  /* 0x000000000c0472ca */ /* 0x000fe200000e0000 */
[----:B------:R-:W-:Y:S01]  /*3a30*/  UMOV UR5, 0x40000040 ;  /* 0x4000004000057882 */ /* 0x000fe20000000000 */
[----:B------:R-:W-:Y:S01]  /*3a40*/  R2UR UR6, R10 ;  /* 0x000000000a0672ca */ /* 0x000fe200000e0000 */
[----:B------:R-:W-:Y:S01]  /*3a50*/  UMOV UR7, 0x40000040 ;  /* 0x4000004000077882 */ /* 0x000fe20000000000 */
[----:B------:R-:W-:Y:S01]  /*3a60*/  IADD3 R12, R0, 0xa00, RZ ;  /* 0x00000a00000c7810 */ /* 0x000fe20007ffe0ff */
[----:B------:R-:W-:-:S04]  /*3a70*/  VIADD R10, R7, 0xa00 ;  /* 0x00000a00070a7836 */ /* 0x000fc80000000000 */
[C---:B------:R-:W-:Y:S02]  /*3a80*/  IMAD.IADD R13, R3.reuse, 0x1, R10 ;  /* 0x00000001030d7824 */ /* 0x040fe400078e020a */
        /* <DEDUP_REMOVED lines=8> */
[C---:B------:R-:W-:Y:S01]  /*3b10*/  IMAD.IADD R14, R9.reuse, 0x1, R12 ;  /* 0x00000001090e7824 */ /* 0x040fe200078e020c */
[----:B------:R-:W-:Y:S01]  /*3b20*/  IADD3 R13, R9, R10, RZ ;  /* 0x0000000a090d7210 */ /* 0x000fe20007ffe0ff */
[C---:B------:R-:W-:Y:S01]  /*3b30*/  IMAD.IADD R10, R11.reuse, 0x1, R10 ;  /* 0x000000010b0a7824 */ /* 0x040fe200078e020a */
[----:B------:R-:W-:Y:S01]  /*3b40*/  IADD3 R12, R11, R12, RZ ;  /* 0x0000000c0b0c7210 */ /* 0x000fe20007ffe0ff */
[----:B------:R-:W-:Y:S02]  /*3b50*/  WARPGROUP.DEPBAR.LE gsb0, 0x0 ;  /* 0x00008000000079c5 */ /* 0x000fe40000010000 */
        /* <DEDUP_REMOVED lines=13> */
[----:B------:R-:W-:Y:S02]  /*3c30*/  IMAD.MOV.U32 R10, RZ, RZ, 0x30 ;  /* 0x00000030ff0a7424 */ /* 0x000fe400078e00ff */
[----:B------:R-:W-:-:S03]  /*3c40*/  IMAD.MOV.U32 R12, RZ, RZ, 0xc00 ;  /* 0x00000c00ff0c7424 */ /* 0x000fc600078e00ff */
        /* <DEDUP_REMOVED lines=24> */
[----:B------:R-:W-:Y:S01]  /*3dd0*/  IMAD.IADD R13, R9, 0x1, R10 ;  /* 0x00000001090d7824 */ /* 0x000fe200078e020a */
[----:B------:R-:W-:Y:S01]  /*3de0*/  IADD3 R10, R11, R10, RZ ;  /* 0x0000000a0b0a7210 */ /* 0x000fe20007ffe0ff */
        /* <DEDUP_REMOVED lines=32> */
[----:B------:R-:W-:-:S03]  /*3ff0*/  VIADD R12, R0, 0xe00 ;  /* 0x00000e00000c7836 */ /* 0x000fc60000000000 */
        /* <DEDUP_REMOVED lines=9> */
[C-C-:B------:R-:W-:Y:S01]  /*4090*/  IMAD.IADD R3, R9.reuse, 0x1, R10.reuse ;  /* 0x0000000109037824 */ /* 0x140fe200078e020a */
[----:B------:R-:W-:Y:S01]  /*40a0*/  IADD3 R9, R9, R12, RZ ;  /* 0x0000000c09097210 */ /* 0x000fe20007ffe0ff */
[C---:B------:R-:W-:Y:S02]  /*40b0*/  IMAD.IADD R10, R11.reuse, 0x1, R10 ;  /* 0x000000010b0a7824 */ /* 0x040fe400078e020a */
        /* <DEDUP_REMOVED lines=12> */
[----:B------:R-:W-:Y:S01]  /*4180*/  LOP3.LUT R3, R3, 0x6, RZ, 0xc0, !PT ;  /* 0x0000000603037812 */ /* 0x000fe200078ec0ff */
[----:B------:R-:W-:Y:S02]  /*4190*/  WARPGROUP.DEPBAR.LE gsb0, 0x0 ;  /* 0x00008000000079c5 */ /* 0x000fe40000010000 */
[----:B------:R-:W-:-:S06]  /*41a0*/  WARPGROUP.ARRIVE ;  /* 0x00000000000079c5 */ /* 0x000fcc0000000000 */
[----:B------:R-:W-:Y:S01]  /*41b0*/  HGMMA.64x64x16.F32 R24, gdesc[UR4], R24, gsb0 ;  /* 0x00e00000041879f0 */ /* 0x000fe20008000818 */
[----:B------:R-:W-:Y:S01]  /*41c0*/  R2UR UR4, R10 ;  /* 0x000000000a0472ca */ /* 0x000fe200000e0000 */
[----:B------:R-:W-:Y:S01]  /*41d0*/  UMOV UR5, 0x40000040 ;  /* 0x4000004000057882 */ /* 0x000fe20000000000 */
[----:B------:R-:W-:Y:S01]  /*41e0*/  R2UR UR6, R11 ;  /* 0x000000000b0672ca */ /* 0x000fe200000e0000 */
[----:B------:R-:W-:Y:S01]  /*41f0*/  UMOV UR7, 0x40000040 ;  /* 0x4000004000077882 */ /* 0x000fe20000000000 */
        /* <DEDUP_REMOVED lines=13> */
[----:B------:R-:W-:Y:S01]  /*42d0*/  ULDC UR5, c[0x0][0xad0] ;  /* 0x0002b40000057ab9 */ /* 0x000fe20000000800 */
[----:B------:R-:W-:Y:S01]  /*42e0*/  UIMAD UR4, UR37, -0x40, UR44 ;  /* 0xffffffc0250478a4 */ /* 0x000fe2000f8e022c */
[----:B------:R-:W-:-:S05]  /*42f0*/  UMOV UR7, 0x40000040 ;  /* 0x4000004000077882 */ /* 0x000fca0000000000 */
[----:B------:R-:W-:Y:S01]  /*4300*/  IMAD.U32 R3, RZ, RZ, UR4 ;  /* 0x00000004ff037e24 */ /* 0x000fe2000f8e00ff */
[----:B------:R-:W-:-:S04]  /*4310*/  ULDC UR4, c[0x0][0xa80] ;  /* 0x0002a00000047ab9 */ /* 0x000fc80000000800 */
[----:B------:R-:W-:-:S04]  /*4320*/  IADD3 R0, -R18, 0x40, R3 ;  /* 0x0000004012007810 */ /* 0x000fc80007ffe103 */
[C---:B------:R-:W-:Y:S02]  /*4330*/  ISETP.GT.AND P1, PT, R0.reuse, RZ, PT ;  /* 0x000000ff0000720c */ /* 0x040fe40003f24270 */
[C---:B------:R-:W-:Y:S02]  /*4340*/  ISETP.GT.AND P2, PT, R0.reuse, 0x1, PT ;  /* 0x000000010000780c */ /* 0x040fe40003f44270 */
[C---:B------:R-:W-:Y:S02]  /*4350*/  ISETP.GT.AND P3, PT, R0.reuse, 0x8, PT ;  /* 0x000000080000780c */ /* 0x040fe40003f64270 */
[C---:B------:R-:W-:Y:S02]  /*4360*/  ISETP.GT.AND P4, PT, R0.reuse, 0x9, PT ;  /* 0x000000090000780c */ /* 0x040fe40003f84270 */
[C---:B------:R-:W-:Y:S02]  /*4370*/  ISETP.GT.AND P5, PT, R0.reuse, 0x10, PT ;  /* 0x000000100000780c */ /* 0x040fe40003fa4270 */
[----:B------:R-:W-:Y:S01]  /*4380*/  ISETP.GT.AND P6, PT, R0, 0x11, PT ;  /* 0x000000110000780c */ /* 0x000fe20003fc4270 */
[----:B------:R-:W-:-:S02]  /*4390*/  WARPGROUP.DEPBAR.LE gsb0, 0x0 ;  /* 0x00008000000079c5 */ /* 0x000fc40000010000 */
        /* <DEDUP_REMOVED lines=14> */
[----:B------:R-:W2:Y:S01]  /*4480*/  MUFU.TANH R25, R25 ;  /* 0x0000001900197308 */ /* 0x000ea20000002400 */
        /* <DEDUP_REMOVED lines=16> */
[----:B--2---:R-:W-:Y:S01]  /*4590*/  FSEL R25, R25, -INF , P2 ;  /* 0xff80000019197808 */ /* 0x004fe20001000000 */
[----:B------:R-:W-:Y:S01]  /*45a0*/  FMUL.FTZ R46, R46, UR5 ;  /* 0x000000052e2e7c20 */ /* 0x000fe20008410000 */
[----:B------:R-:W-:Y:S01]  /*45b0*/  FMUL.FTZ R47, R47, UR5 ;  /* 0x000000052f2f7c20 */ /* 0x000fe20008410000 */
[----:B------:R-:W-:Y:S01]  /*45c0*/  FMUL.FTZ R50, R50, UR5 ;  /* 0x0000000532327c20 */ /* 0x000fe20008410000 */
[----:B------:R-:W-:Y:S01]  /*45d0*/  FMNMX.FTZ R3, R24, R25, !PT ;  /* 0x0000001918037209 */ /* 0x000fe20007810000 */
[----:B------:R-:W-:Y:S01]  /*45e0*/  FMUL.FTZ R51, R51, UR5 ;  /* 0x0000000533337c20 */ /* 0x000fe20008410000 */
[----:B------:R-:W-:Y:S01]  /*45f0*/  FMUL.FTZ R54, R54, UR5 ;  /* 0x0000000536367c20 */ /* 0x000fe20008410000 */
[----:B------:R-:W2:Y:S01]  /*4600*/  MUFU.TANH R32, R32 ;  /* 0x0000002000207308 */ /* 0x000ea20000002400 */
[----:B---3--:R-:W-:Y:S01]  /*4610*/  FSEL R28, R28, -INF , P3 ;  /* 0xff8000001c1c7808 */ /* 0x008fe20001800000 */
[----:B------:R-:W-:-:S03]  /*4620*/  FMUL.FTZ R55, R55, UR5 ;  /* 0x0000000537377c20 */ /* 0x000fc60008410000 */
[----:B------:R-:W-:-:S03]  /*4630*/  FMNMX.FTZ R10, R28, R3, !PT ;  /* 0x000000031c0a7209 */ /* 0x000fc60007810000 */
[----:B------:R-:W3:Y:S01]  /*4640*/  MUFU.TANH R26, R26 ;  /* 0x0000001a001a7308 */ /* 0x000ee20000002400 */
[----:B-1----:R-:W-:-:S04]  /*4650*/  FSEL R29, R29, -INF , P4 ;  /* 0xff8000001d1d7808 */ /* 0x002fc80002000000 */
[----:B------:R-:W-:-:S03]  /*4660*/  FMNMX.FTZ R3, R29, R10, !PT ;  /* 0x0000000a1d037209 */ /* 0x000fc60007810000 */
[----:B------:R-:W1:Y:S01]  /*4670*/  MUFU.TANH R33, R33 ;  /* 0x0000002100217308 */ /* 0x000e620000002400 */
[----:B--2---:R-:W-:-:S04]  /*4680*/  FSEL R32, R32, -INF , P5 ;  /* 0xff80000020207808 */ /* 0x004fc80002800000 */
[----:B------:R-:W-:-:S03]  /*4690*/  FMNMX.FTZ R10, R32, R3, !PT ;  /* 0x00000003200a7209 */ /* 0x000fc60007810000 */
[----:B------:R-:W2:Y:S01]  /*46a0*/  MUFU.TANH R27, R27 ;  /* 0x0000001b001b7308 */ /* 0x000ea20000002400 */
[----:B---3--:R-:W-:Y:S02]  /*46b0*/  FSEL R26, R26, -INF , P1 ;  /* 0xff8000001a1a7808 */ /* 0x008fe40000800000 */
[----:B------:R-:W-:-:S05]  /*46c0*/  ISETP.GT.AND P1, PT, R0, 0x18, PT ;  /* 0x000000180000780c */ /* 0x000fca0003f24270 */
[----:B------:R-:W3:Y:S01]  /*46d0*/  MUFU.TANH R36, R36 ;  /* 0x0000002400247308 */ /* 0x000ee20000002400 */
[----:B-1----:R-:W-:-:S04]  /*46e0*/  FSEL R33, R33, -INF , P6 ;  /* 0xff80000021217808 */ /* 0x002fc80003000000 */
[----:B------:R-:W-:-:S03]  /*46f0*/  FMNMX.FTZ R3, R33, R10, !PT ;  /* 0x0000000a21037209 */ /* 0x000fc60007810000 */
[----:B------:R-:W1:Y:S01]  /*4700*/  MUFU.TANH R30, R30 ;  /* 0x0000001e001e7308 */ /* 0x000e620000002400 */
[----:B--2---:R-:W-:Y:S02]  /*4710*/  FSEL R27, R27, -INF , P2 ;  /* 0xff8000001b1b7808 */ /* 0x004fe40001000000 */
[----:B------:R-:W-:-:S05]  /*4720*/  ISETP.GT.AND P2, PT, R0, 0x19, PT ;  /* 0x000000190000780c */ /* 0x000fca0003f44270 */
[----:B------:R-:W2:Y:S01]  /*4730*/  MUFU.TANH R37, R37 ;  /* 0x0000002500257308 */ /* 0x000ea20000002400 */
[----:B---3--:R-:W-:-:S04]  /*4740*/  FSEL R36, R36, -INF , P1 ;  /* 0xff80000024247808 */ /* 0x008fc80000800000 */
[----:B------:R-:W-:-:S03]  /*4750*/  FMNMX.FTZ R10, R36, R3, !PT ;  /* 0x00000003240a7209 */ /* 0x000fc60007810000 */
[----:B------:R-:W3:Y:S01]  /*4760*/  MUFU.TANH R31, R31 ;  /* 0x0000001f001f7308 */ /* 0x000ee20000002400 */
[----:B-1----:R-:W-:Y:S02]  /*4770*/  FSEL R30, R30, -INF , P3 ;  /* 0xff8000001e1e7808 */ /* 0x002fe40001800000 */
[----:B------:R-:W-:-:S05]  /*4780*/  ISETP.GT.AND P3, PT, R0, 0x20, PT ;  /* 0x000000200000780c */ /* 0x000fca0003f64270 */
        /* <DEDUP_REMOVED lines=44> */
[----:B------:R-:W-:Y:S02]  /*4a50*/  FMNMX.FTZ R0, R52, R3, !PT ;  /* 0x0000000334007209 */ /* 0x000fe40007810000 */
[----:B------:R-:W-:Y:S01]  /*4a60*/  FMNMX.FTZ R3, R26, R27, !PT ;  /* 0x0000001b1a037209 */ /* 0x000fe20007810000 */
[----:B------:R-:W1:Y:S01]  /*4a70*/  MUFU.TANH R47, R47 ;  /* 0x0000002f002f7308 */ /* 0x000e620000002400 */
[----:B--2---:R-:W-:-:S04]  /*4a80*/  FSEL R53, R53, -INF , P4 ;  /* 0xff80000035357808 */ /* 0x004fc80002000000 */
[----:B------:R-:W-:-:S03]  /*4a90*/  FMNMX.FTZ R9, R53, R0, !PT ;  /* 0x0000000035097209 */ /* 0x000fc60007810000 */
[----:B------:R-:W2:Y:S01]  /*4aa0*/  MUFU.TANH R50, R50 ;  /* 0x0000003200327308 */ /* 0x000ea20000002400 */
[----:B---3--:R-:W-:Y:S01]  /*4ab0*/  FSEL R46, R46, -INF , P5 ;  /* 0xff8000002e2e7808 */ /* 0x008fe20002800000 */
[----:B------:R-:W3:Y:S06]  /*4ac0*/  SHFL.BFLY PT, R0, R9, 0x2, 0x1f ;  /* 0x0c401f0009007f89 */ /* 0x000eec00000e0000 */
[----:B------:R-:W4:Y:S01]  /*4ad0*/  MUFU.TANH R51, R51 ;  /* 0x0000003300337308 */ /* 0x000f220000002400 */
[----:B-1----:R-:W-:-:S07]  /*4ae0*/  FSEL R47, R47, -INF , P6 ;  /* 0xff8000002f2f7808 */ /* 0x002fce0003000000 */
[----:B------:R-:W1:Y:S01]  /*4af0*/  MUFU.TANH R54, R54 ;  /* 0x0000003600367308 */ /* 0x000e620000002400 */
[----:B--2---:R-:W-:-:S07]  /*4b00*/  FSEL R50, R50, -INF , P1 ;  /* 0xff80000032327808 */ /* 0x004fce0000800000 */
[----:B------:R-:W2:Y:S01]  /*4b10*/  MUFU.TANH R55, R55 ;  /* 0x0000003700377308 */ /* 0x000ea20000002400 */
[----:B----4-:R-:W-:Y:S02]  /*4b20*/  FSEL R51, R51, -INF , P2 ;  /* 0xff80000033337808 */ /* 0x010fe40001000000 */
[----:B---3--:R-:W-:Y:S02]  /*4b30*/  FMNMX.FTZ R11, R9, R0, !PT ;  /* 0x00000000090b7209 */ /* 0x008fe40007810000 */
[----:B------:R-:W-:Y:S02]  /*4b40*/  FMNMX.FTZ R0, R30, R3, !PT ;  /* 0x000000031e007209 */ /* 0x000fe40007810000 */
[----:B------:R-:W-:Y:S01]  /*4b50*/  PLOP3.LUT P2, PT, PT, PT, UP0, 0x80, 0x0 ;  /* 0x000000000000781c */ /* 0x000fe20003f4f008 */
[----:B------:R-:W3:Y:S01]  /*4b60*/  SHFL.BFLY PT, R12, R11, 0x1, 0x1f ;  /* 0x0c201f000b0c7f89 */ /* 0x000ee200000e0000 */
[----:B------:R-:W-:Y:S02]  /*4b70*/  FMNMX.FTZ R3, R31, R0, !PT ;  /* 0x000000001f037209 */ /* 0x000fe40007810000 */
[----:B-1----:R-:W-:-:S02]  /*4b80*/  FSEL R54, R54, -INF , P3 ;  /* 0xff80000036367808 */ /* 0x002fc40001800000 */
[----:B------:R-:W-:-:S04]  /*4b90*/  FMNMX.FTZ R0, R34, R3, !PT ;  /* 0x0000000322007209 */ /* 0x000fc80007810000 */
[----:B------:R-:W-:Y:S02]  /*4ba0*/  FMNMX.FTZ R3, R35, R0, !PT ;  /* 0x0000000023037209 */ /* 0x000fe40007810000 */
[----:B--2---:R-:W-:Y:S02]  /*4bb0*/  FSEL R55, R55, -INF , P4 ;  /* 0xff80000037377808 */ /* 0x004fe40002000000 */
[----:B------:R-:W-:-:S04]  /*4bc0*/  FMNMX.FTZ R10, R38, R3, !PT ;  /* 0x00000003260a7209 */ /* 0x000fc80007810000 */
[----:B------:R-:W-:-:S04]  /*4bd0*/  FMNMX.FTZ R3, R39, R10, !PT ;  /* 0x0000000a27037209 */ /* 0x000fc80007810000 */
[----:B------:R-:W-:Y:S02]  /*4be0*/  FMNMX.FTZ R10, R42, R3, !PT ;  /* 0x000000032a0a7209 */ /* 0x000fe40007810000 */
[----:B---3--:R-:W-:Y:S02]  /*4bf0*/  FMNMX.FTZ R0, R11, R12, !PT ;  /* 0x0000000c0b007209 */ /* 0x008fe40007810000 */
        /* <DEDUP_REMOVED lines=11> */
[----:B------:R1:W-:Y:S01]  /*4cb0*/  MUFU.EX2 R10, R24 ;  /* 0x00000018000a7308 */ /* 0x0003e20000000800 */
[----:B------:R-:W-:Y:S01]  /*4cc0*/  FMNMX.FTZ R12, R54, R3, !PT ;  /* 0x00000003360c7209 */ /* 0x000fe20007810000 */
[--C-:B------:R-:W-:Y:S01]  /*4cd0*/  FFMA.FTZ R14, R32, UR4, -R9.reuse ;  /* 0x00000004200e7c23 */ /* 0x100fe20008010809 */
[--C-:B------:R-:W-:Y:S01]  /*4ce0*/  FFMA.FTZ R15, R33, UR4, -R9.reuse ;  /* 0x00000004210f7c23 */ /* 0x100fe20008010809 */
[--C-:B------:R-:W-:Y:S01]  /*4cf0*/  FFMA.FTZ R20, R36, UR4, -R9.reuse ;  /* 0x0000000424147c23 */ /* 0x100fe20008010809 */
[----:B------:R-:W-:Y:S01]  /*4d00*/  FMNMX.FTZ R3, R55, R12, !PT ;  /* 0x0000000c37037209 */ /* 0x000fe20007810000 */
[--C-:B------:R-:W-:Y:S01]  /*4d10*/  FFMA.FTZ R21, R37, UR4, -R9.reuse ;  /* 0x0000000425157c23 */ /* 0x100fe20008010809 */
[--C-:B------:R-:W-:Y:S01]  /*4d20*/  FFMA.FTZ R28, R28, UR4, -R9.reuse ;  /* 0x000000041c1c7c23 */ /* 0x100fe20008010809 */
[--C-:B------:R-:W-:Y:S01]  /*4d30*/  FFMA.FTZ R168, R40, UR4, -R9.reuse ;  /* 0x0000000428a87c23 */ /* 0x100fe20008010809 */
[--C-:B------:R-:W-:Y:S01]  /*4d40*/  FFMA.FTZ R169, R41, UR4, -R9.reuse ;  /* 0x0000000429a97c23 */ /* 0x100fe20008010809 */
[----:B-1----:R-:W1:Y:S01]  /*4d50*/  SHFL.BFLY PT, R24, R3, 0x2, 0x1f ;  /* 0x0c401f0003187f89 */ /* 0x002e6200000e0000 */
[--C-:B------:R-:W-:Y:S01]  /*4d60*/  FFMA.FTZ R170, R44, UR4, -R9.reuse ;  /* 0x000000042caa7c23 */ /* 0x100fe20008010809 */
[--C-:B------:R-:W-:Y:S01]  /*4d70*/  FFMA.FTZ R171, R45, UR4, -R9.reuse ;  /* 0x000000042dab7c23 */ /* 0x100fe20008010809 */
[--C-:B------:R-:W-:Y:S01]  /*4d80*/  FFMA.FTZ R172, R48, UR4, -R9.reuse ;  /* 0x0000000430ac7c23 */ /* 0x100fe20008010809 */
[--C-:B------:R-:W-:Y:S01]  /*4d90*/  FFMA.FTZ R173, R49, UR4, -R9.reuse ;  /* 0x0000000431ad7c23 */ /* 0x100fe20008010809 */
[--C-:B------:R-:W-:Y:S01]  /*4da0*/  FFMA.FTZ R174, R52, UR4, -R9.reuse ;  /* 0x0000000434ae7c23 */ /* 0x100fe20008010809 */
[----:B------:R-:W-:Y:S01]  /*4db0*/  FFMA.FTZ R175, R53, UR4, -R9 ;  /* 0x0000000435af7c23 */ /* 0x000fe20008010809 */
[----:B------:R-:W2:Y:S01]  /*4dc0*/  MUFU.EX2 R11, R11 ;  /* 0x0000000b000b7308 */ /* 0x000ea20000000800 */
[----:B------:R-:W-:-:S04]  /*4dd0*/  LOP3.LUT R9, R56, 0x2000000, RZ, 0xfc, !PT ;  /* 0x0200000038097812 */ /* 0x000fc800078efcff */
[----:B------:R-:W-:-:S03]  /*4de0*/  LEA R197, R2, R9, 0xc ;  /* 0x0000000902c57211 */ /* 0x000fc600078e60ff */
[----:B------:R-:W-:Y:S01]  /*4df0*/  MUFU.EX2 R12, R28 ;  /* 0x0000001c000c7308 */ /* 0x000fe20000000800 */
[C---:B------:R-:W-:Y:S01]  /*4e00*/  R2UR UR6, R197.reuse ;  /* 0x00000000c50672ca */ /* 0x040fe200000e0000 */
[----:B------:R-:W-:-:S06]  /*4e10*/  VIADD R198, R197, 0x80 ;  /* 0x00000080c5c67836 */ /* 0x000fcc0000000000 */
[----:B------:R-:W3:Y:S01]  /*4e20*/  MUFU.EX2 R13, R13 ;  /* 0x0000000d000d7308 */ /* 0x000ee20000000800 */
[----:B-1----:R-:W-:Y:S02]  /*4e30*/  FMNMX.FTZ R24, R3, R24, !PT ;  /* 0x0000001803187209 */ /* 0x002fe40007810000 */
[----:B--2---:R-:W-:Y:S01]  /*4e40*/  F2FP.F16.F32.PACK_AB R152, R11, R10 ;  /* 0x0000000a0b98723e */ /* 0x004fe200000000ff */
[----:B------:R-:W-:Y:S02]  /*4e50*/  FADD.FTZ R11, R10, R11 ;  /* 0x0000000b0a0b7221 */ /* 0x000fe40000010000 */
[----:B------:R-:W1:Y:S02]  /*4e60*/  SHFL.BFLY PT, R3, R24, 0x1, 0x1f ;  /* 0x0c201f0018037f89 */ /* 0x000e6400000e0000 */
[----:B------:R-:W-:Y:S08]  /*4e70*/  MUFU.EX2 R14, R14 ;  /* 0x0000000e000e7308 */ /* 0x000ff00000000800 */
[----:B------:R-:W2:Y:S01]  /*4e80*/  MUFU.EX2 R15, R15 ;  /* 0x0000000f000f7308 */ /* 0x000ea20000000800 */
[----:B---3--:R-:W-:Y:S01]  /*4e90*/  F2FP.F16.F32.PACK_AB R154, R13, R12 ;  /* 0x0000000c0d9a723e */ /* 0x008fe200000000ff */
[----:B------:R-:W-:-:S04]  /*4ea0*/  FADD.FTZ R12, R12, R11 ;  /* 0x0000000b0c0c7221 */ /* 0x000fc80000010000 */
[----:B------:R-:W-:Y:S02]  /*4eb0*/  FADD.FTZ R13, R13, R12 ;  /* 0x0000000c0d0d7221 */ /* 0x000fe40000010000 */
[----:B------:R-:W-:Y:S01]  /*4ec0*/  MUFU.EX2 R20, R20 ;  /* 0x0000001400147308 */ /* 0x000fe20000000800 */
[----:B-1----:R-:W-:-:S07]  /*4ed0*/  FMNMX.FTZ R3, R24, R3, !PT ;  /* 0x0000000318037209 */ /* 0x002fce0007810000 */
[----:B------:R-:W1:Y:S01]  /*4ee0*/  MUFU.EX2 R21, R21 ;  /* 0x0000001500157308 */ /* 0x000e620000000800 */
[----:B--2---:R-:W-:Y:S01]  /*4ef0*/  F2FP.F16.F32.PACK_AB R156, R15, R14 ;  /* 0x0000000e0f9c723e */ /* 0x004fe200000000ff */
[----:B------:R-:W-:Y:S01]  /*4f00*/  FADD.FTZ R14, R14, R13 ;  /* 0x0000000d0e0e7221 */ /* 0x000fe20000010000 */
[C---:B------:R-:W-:Y:S01]  /*4f10*/  FMUL.FTZ R24, R3.reuse, UR4 ;  /* 0x0000000403187c20 */ /* 0x040fe20008410000 */
[----:B------:R-:W-:Y:S02]  /*4f20*/  FSETP.NEU.FTZ.AND P1, PT, R3, -INF , PT ;  /* 0xff8000000300780b */ /* 0x000fe40003f3d000 */
[----:B------:R-:W-:Y:S02]  /*4f30*/  FADD.FTZ R15, R15, R14 ;  /* 0x0000000e0f0f7221 */ /* 0x000fe40000010000 */
[----:B------:R-:W-:Y:S01]  /*4f40*/  FSEL R25, R24, RZ, P1 ;  /* 0x000000ff18197208 */ /* 0x000fe20000800000 */
[----:B------:R-:W-:Y:S01]  /*4f50*/  MUFU.EX2 R168, R168 ;  /* 0x000000a800a87308 */ /* 0x000fe20000000800 */
[----:B------:R-:W-:-:S03]  /*4f60*/  ISETP.NE.AND P1, PT, R57, RZ, PT ;  /* 0x000000ff3900720c */ /* 0x000fc60003f25270 */
[--C-:B------:R-:W-:Y:S01]  /*4f70*/  FFMA.FTZ R26, R26, UR4, -R25.reuse ;  /* 0x000000041a1a7c23 */ /* 0x100fe20008010819 */
        /* <DEDUP_REMOVED lines=8> */
[----:B------:R-:W-:Y:S01]  /*5000*/  FFMA.FTZ R43, R43, UR4, -R25 ;  /* 0x000000042b2b7c23 */ /* 0x000fe20008010819 */
[----:B------:R-:W-:-:S02]  /*5010*/  @!P1 VIADD R24, R8, 0x38840 ;  /* 0x0003884008189836 */ /* 0x000fc40000000000 */
[--C-:B------:R-:W-:Y:S01]  /*5020*/  FFMA.FTZ R46, R46, UR4, -R25.reuse ;  /* 0x000000042e2e7c23 */ /* 0x100fe20008010819 */
[--C-:B------:R-:W-:Y:S01]  /*5030*/  FFMA.FTZ R47, R47, UR4, -R25.reuse ;  /* 0x000000042f2f7c23 */ /* 0x100fe20008010819 */
[--C-:B------:R-:W-:Y:S01]  /*5040*/  FFMA.FTZ R50, R50, UR4, -R25.reuse ;  /* 0x0000000432327c23 */ /* 0x100fe20008010819 */
[--C-:B------:R-:W-:Y:S01]  /*5050*/  FFMA.FTZ R51, R51, UR4, -R25.reuse ;  /* 0x0000000433337c23 */ /* 0x100fe20008010819 */
[----:B------:R-:W-:Y:S01]  /*5060*/  @!P1 PRMT R24, RZ, 0x654, R24 ;  /* 0x00000654ff189816 */ /* 0x000fe20000000018 */
[--C-:B------:R-:W-:Y:S01]  /*5070*/  FFMA.FTZ R54, R54, UR4, -R25.reuse ;  /* 0x0000000436367c23 */ /* 0x100fe20008010819 */
[----:B------:R-:W-:Y:S01]  /*5080*/  FFMA.FTZ R25, R55, UR4, -R25 ;  /* 0x0000000437197c23 */ /* 0x000fe20008010819 */
[----:B------:R-:W-:Y:S01]  /*5090*/  MUFU.EX2 R176, R26 ;  /* 0x0000001a00b07308 */ /* 0x000fe20000000800 */
[----:B------:R2:W-:Y:S01]  /*50a0*/  @!P1 SYNCS.ARRIVE.TRANS64.RED.A1T0 RZ, [R24+URZ], RZ ;  /* 0x000000ff18ff99a7 */ /* 0x0005e2000810043f */
[----:B-1----:R-:W-:Y:S01]  /*50b0*/  F2FP.F16.F32.PACK_AB R158, R21, R20 ;  /* 0x00000014159e723e */ /* 0x002fe200000000ff */
[----:B------:R-:W-:Y:S01]  /*50c0*/  FADD.FTZ R20, R20, R15 ;  /* 0x0000000f14147221 */ /* 0x000fe20000010000 */
[----:B------:R-:W-:-:S03]  /*50d0*/  @!P1 VIADD R8, R8, 0x38860 ;  /* 0x0003886008089836 */ /* 0x000fc60000000000 */
[----:B------:R-:W-:Y:S01]  /*50e0*/  FADD.FTZ R21, R21, R20 ;  /* 0x0000001415157221 */ /* 0x000fe20000010000 */
[----:B------:R-:W1:Y:S01]  /*50f0*/  MUFU.EX2 R177, R27 ;  /* 0x0000001b00b17308 */ /* 0x000e620000000800 */
[----:B------:R-:W-:-:S07]  /*5100*/  @!P1 PRMT R8, RZ, 0x654, R8 ;  /* 0x00000654ff089816 */ /* 0x000fce0000000008 */
[----:B------:R-:W-:Y:S08]  /*5110*/  MUFU.EX2 R178, R30 ;  /* 0x0000001e00b27308 */ /* 0x000ff00000000800 */
[----:B------:R-:W3:Y:S01]  /*5120*/  MUFU.EX2 R179, R31 ;  /* 0x0000001f00b37308 */ /* 0x000ee20000000800 */
[----:B-1----:R-:W-:Y:S01]  /*5130*/  F2FP.F16.F32.PACK_AB R153, R177, R176 ;  /* 0x000000b0b199723e */ /* 0x002fe200000000ff */
[----:B------:R-:W-:-:S06]  /*5140*/  FADD.FTZ R177, R176, R177 ;  /* 0x000000b1b0b17221 */ /* 0x000fcc0000010000 */
[----:B------:R-:W-:Y:S08]  /*5150*/  MUFU.EX2 R180, R34 ;  /* 0x0000002200b47308 */ /* 0x000ff00000000800 */
[----:B------:R-:W1:Y:S01]  /*5160*/  MUFU.EX2 R181, R35 ;  /* 0x0000002300b57308 */ /* 0x000e620000000800 */
[----:B---3--:R-:W-:Y:S01]  /*5170*/  F2FP.F16.F32.PACK_AB R155, R179, R178 ;  /* 0x000000b2b39b723e */ /* 0x008fe200000000ff */
[----:B------:R-:W-:Y:S01]  /*5180*/  BAR.SYNC.DEFER_BLOCKING 0xf, 0x100 ;  /* 0x03c4000000007b1d */ /* 0x000fe20000010000 */
[----:B------:R-:W-:-:S04]  /*5190*/  FADD.FTZ R178, R178, R177 ;  /* 0x000000b1b2b27221 */ /* 0x000fc80000010000 */
[----:B------:R-:W-:Y:S01]  /*51a0*/  FADD.FTZ R179, R179, R178 ;  /* 0x000000b2b3b37221 */ /* 0x000fe20000010000 */
[----:B------:R-:W-:Y:S08]  /*51b0*/  MUFU.EX2 R182, R38 ;  /* 0x0000002600b67308 */ /* 0x000ff00000000800 */
[----:B------:R-:W3:Y:S01]  /*51c0*/  MUFU.EX2 R183, R39 ;  /* 0x0000002700b77308 */ /* 0x000ee20000000800 */
[----:B-1----:R-:W-:Y:S01]  /*51d0*/  F2FP.F16.F32.PACK_AB R157, R181, R180 ;  /* 0x000000b4b59d723e */ /* 0x002fe200000000ff */
[----:B------:R-:W-:-:S04]  /*51e0*/  FADD.FTZ R180, R180, R179 ;  /* 0x000000b3b4b47221 */ /* 0x000fc80000010000 */
[----:B------:R-:W-:Y:S02]  /*51f0*/  FADD.FTZ R181, R181, R180 ;  /* 0x000000b4b5b57221 */ /* 0x000fe40000010000 */
[----:B------:R-:W1:Y:S01]  /*5200*/  MUFU.EX2 R169, R169 ;  /* 0x000000a900a97308 */ /* 0x000e620000000800 */
[----:B------:R4:W-:Y:S07]  /*5210*/  STSM.16.M88.4 [R23+0x36400], R152 ;  /* 0x0364009817007844 */ /* 0x0009ee0000000200 */
[----:B------:R-:W-:Y:S01]  /*5220*/  MUFU.EX2 R170, R170 ;  /* 0x000000aa00aa7308 */ /* 0x000fe20000000800 */
[----:B---3--:R-:W-:Y:S01]  /*5230*/  F2FP.F16.F32.PACK_AB R159, R183, R182 ;  /* 0x000000b6b79f723e */ /* 0x008fe200000000ff */
[----:B------:R-:W-:-:S04]  /*5240*/  FADD.FTZ R182, R182, R181 ;  /* 0x000000b5b6b67221 */ /* 0x000fc80000010000 */
[----:B------:R4:W-:Y:S01]  /*5250*/  STSM.16.M88.4 [R22], R156 ;  /* 0x0000009c16007844 */ /* 0x0009e20000000200 */
[----:B------:R-:W-:Y:S01]  /*5260*/  FADD.FTZ R182, R183, R182 ;  /* 0x000000b6b7b67221 */ /* 0x000fe20000010000 */
[----:B------:R-:W3:Y:S01]  /*5270*/  MUFU.EX2 R171, R171 ;  /* 0x000000ab00ab7308 */ /* 0x000ee20000000800 */
[----:B-1----:R-:W-:Y:S01]  /*5280*/  F2FP.F16.F32.PACK_AB R160, R169, R168 ;  /* 0x000000a8a9a0723e */ /* 0x002fe200000000ff */
[----:B------:R-:W-:-:S04]  /*5290*/  FADD.FTZ R168, R168, R21 ;  /* 0x00000015a8a87221 */ /* 0x000fc80000010000 */
[----:B------:R-:W-:Y:S02]  /*52a0*/  FADD.FTZ R169, R169, R168 ;  /* 0x000000a8a9a97221 */ /* 0x000fe40000010000 */
[----:B------:R-:W-:Y:S08]  /*52b0*/  MUFU.EX2 R189, R42 ;  /* 0x0000002a00bd7308 */ /* 0x000ff00000000800 */
[----:B------:R-:W1:Y:S01]  /*52c0*/  MUFU.EX2 R190, R43 ;  /* 0x0000002b00be7308 */ /* 0x000e620000000800 */
[----:B---3--:R-:W-:Y:S01]  /*52d0*/  F2FP.F16.F32.PACK_AB R162, R171, R170 ;  /* 0x000000aaaba2723e */ /* 0x008fe200000000ff */
[----:B------:R-:W-:-:S04]  /*52e0*/  FADD.FTZ R170, R170, R169 ;  /* 0x000000a9aaaa7221 */ /* 0x000fc80000010000 */
[----:B------:R-:W-:Y:S02]  /*52f0*/  FADD.FTZ R171, R171, R170 ;  /* 0x000000aaabab7221 */ /* 0x000fe40000010000 */
[----:B------:R-:W-:Y:S08]  /*5300*/  MUFU.EX2 R191, R46 ;  /* 0x0000002e00bf7308 */ /* 0x000ff00000000800 */
        /* <DEDUP_REMOVED lines=8> */
[----:B------:R4:W-:Y:S01]  /*5390*/  STSM.16.M88.4 [R185], R160 ;  /* 0x000000a0b9007844 */ /* 0x0009e20000000200 */
[----:B------:R-:W-:Y:S01]  /*53a0*/  FADD.FTZ R192, R192, R191 ;  /* 0x000000bfc0c07221 */ /* 0x000fe20000010000 */
[----:B------:R-:W-:Y:S08]  /*53b0*/  MUFU.EX2 R174, R174 ;  /* 0x000000ae00ae7308 */ /* 0x000ff00000000800 */
[----:B------:R-:W3:Y:S01]  /*53c0*/  MUFU.EX2 R175, R175 ;  /* 0x000000af00af7308 */ /* 0x000ee20000000800 */
[----:B-1----:R-:W-:Y:S01]  /*53d0*/  F2FP.F16.F32.PACK_AB R164, R173, R172 ;  /* 0x000000acada4723e */ /* 0x002fe200000000ff */
[----:B------:R-:W-:-:S04]  /*53e0*/  FADD.FTZ R172, R172, R171 ;  /* 0x000000abacac7221 */ /* 0x000fc80000010000 */
[----:B------:R-:W-:Y:S02]  /*53f0*/  FADD.FTZ R173, R173, R172 ;  /* 0x000000acadad7221 */ /* 0x000fe40000010000 */
[----:B------:R-:W-:Y:S08]  /*5400*/  MUFU.EX2 R193, R50 ;  /* 0x0000003200c17308 */ /* 0x000ff00000000800 */
[----:B------:R-:W1:Y:S01]  /*5410*/  MUFU.EX2 R194, R51 ;  /* 0x0000003300c27308 */ /* 0x000e620000000800 */
[----:B---3--:R-:W-:-:S07]  /*5420*/  F2FP.F16.F32.PACK_AB R166, R175, R174 ;  /* 0x000000aeafa6723e */ /* 0x008fce00000000ff */
[----:B------:R-:W-:Y:S08]  /*5430*/  MUFU.EX2 R195, R54 ;  /* 0x0000003600c37308 */ /* 0x000ff00000000800 */
[----:B------:R-:W3:Y:S01]  /*5440*/  MUFU.EX2 R196, R25 ;  /* 0x0000001900c47308 */ /* 0x000ee20000000800 */
[----:B-1----:R-:W-:Y:S01]  /*5450*/  F2FP.F16.F32.PACK_AB R165, R194, R193 ;  /* 0x000000c1c2a5723e */ /* 0x002fe200000000ff */
[----:B------:R-:W-:-:S04]  /*5460*/  FADD.FTZ R193, R193, R192 ;  /* 0x000000c0c1c17221 */ /* 0x000fc80000010000 */
[----:B------:R-:W-:Y:S01]  /*5470*/  FADD.FTZ R194, R194, R193 ;  /* 0x000000c1c2c27221 */ /* 0x000fe20000010000 */
[----:B---3--:R-:W-:-:S03]  /*5480*/  F2FP.F16.F32.PACK_AB R167, R196, R195 ;  /* 0x000000c3c4a7723e */ /* 0x008fc600000000ff */
[----:B------:R-:W-:Y:S02]  /*5490*/  FADD.FTZ R195, R195, R194 ;  /* 0x000000c2c3c37221 */ /* 0x000fe40000010000 */
[----:B------:R4:W-:Y:S01]  /*54a0*/  STSM.16.M88.4 [R184], R164 ;  /* 0x000000a4b8007844 */ /* 0x0009e20000000200 */
[----:B--2---:R-:W-:Y:S01]  /*54b0*/  WARPGROUP.ARRIVE ;  /* 0x00000000000079c5 */ /* 0x004fe20000000000 */
[----:B------:R-:W-:-:S05]  /*54c0*/  FADD.FTZ R10, R196, R195 ;  /* 0x000000c3c40a7221 */ /* 0x000fca0000010000 */
[----:B------:R-:W-:Y:S01]  /*54d0*/  HGMMA.64x256x16.F32 R24, R152, gdesc[UR4].tnspB, RZ, !UPT, gsb0 ;  /* 0x43e0000498187df0 */ /* 0x000fe2000c0008ff */
[----:B------:R-:W-:Y:S01]  /*54e0*/  R2UR UR6, R198 ;  /* 0x00000000c60672ca */ /* 0x000fe200000e0000 */
[----:B------:R-:W-:Y:S01]  /*54f0*/  UMOV UR7, 0x40000040 ;  /* 0x4000004000077882 */ /* 0x000fe20000000000 */
[C---:B------:R-:W-:Y:S01]  /*5500*/  IADD3 R198, R197.reuse, 0x100, RZ ;  /* 0x00000100c5c67810 */ /* 0x040fe20007ffe0ff */
[----:B------:R-:W-:Y:S01]  /*5510*/  VIADD R197, R197, 0x180 ;  /* 0x00000180c5c57836 */ /* 0x000fe20000000000 */
[----:B------:R-:W-:Y:S02]  /*5520*/  WARPGROUP.DEPBAR.LE gsb0, 0x0 ;  /* 0x00008000000079c5 */ /* 0x000fe40000010000 */
[----:B------:R-:W-:-:S15]  /*5530*/  WARPGROUP.ARRIVE ;  /* 0x00000000000079c5 */ /* 0x000fde0000000000 */
[----:B------:R-:W-:-:S06]  /*5540*/  NOP ;  /* 0x0000000000007918 */ /* 0x000fcc0000000000 */
[----:B------:R-:W-:Y:S01]  /*5550*/  HGMMA.64x256x16.F32 R24, R156, gdesc[UR4].tnspB, R24, gsb0 ;  /* 0x43e000049c187df0 */ /* 0x000fe20008000818 */
[----:B------:R-:W-:Y:S01]  /*5560*/  R2UR UR6, R198 ;  /* 0x00000000c60672ca */ /* 0x000fe200000e0000 */
[----:B------:R-:W-:Y:S01]  /*5570*/  UMOV UR7, 0x40000040 ;  /* 0x4000004000077882 */ /* 0x000fe20000000000 */
[----:B------:R-:W-:Y:S02]  /*5580*/  WARPGROUP.DEPBAR.LE gsb0, 0x0 ;  /* 0x00008000000079c5 */ /* 0x000fe40000010000 */
[----:B------:R-:W-:-:S15]  /*5590*/  WARPGROUP.ARRIVE ;  /* 0x00000000000079c5 */ /* 0x000fde0000000000 */
[----:B------:R-:W-:-:S08]  /*55a0*/  NOP ;  /* 0x0000000000007918 */ /* 0x000fd00000000000 */
[----:B------:R-:W-:Y:S01]  /*55b0*/  HGMMA.64x256x16.F32 R24, R160, gdesc[UR4].tnspB, R24, gsb0 ;  /* 0x43e00004a0187df0 */ /* 0x000fe20008000818 */
[----:B------:R-:W-:Y:S01]  /*55c0*/  R2UR UR6, R197 ;  /* 0x00000000c50672ca */ /* 0x000fe200000e0000 */
        /* <DEDUP_REMOVED lines=11> */
[----:B-1----:R-:W1:Y:S02]  /*5680*/  FENCE.VIEW.ASYNC.S ;  /* 0x00000000000073c6 */ /* 0x002e640000000000 */
[----:B-1----:R-:W-:Y:S01]  /*5690*/  NOP ;  /* 0x0000000000007918 */ /* 0x002fe20000000000 */
[----:B------:R-:W-:Y:S06]  /*56a0*/  BAR.ARV 0xe, 0x100 ;  /* 0x0384000000007b1d */ /* 0x000fec0000002000 */
[----:B------:R1:W-:Y:S02]  /*56b0*/  @!P1 SYNCS.ARRIVE.TRANS64.RED.A1T0 RZ, [R8+URZ], RZ ;  /* 0x000000ff08ff99a7 */ /* 0x0003e4000810043f */
[----:B-1----:R-:W-:-:S04]  /*56c0*/  FADD.FTZ R8, R174, R173 ;  /* 0x000000adae087221 */ /* 0x002fc80000010000 */
[----:B------:R-:W-:Y:S01]  /*56d0*/  FADD.FTZ R8, R175, R8 ;  /* 0x00000008af087221 */ /* 0x000fe20000010000 */
[----:B----4-:R-:W-:Y:S06]  /*56e0*/  @!P2 BRA `(.L_x_150) ;  /* 0x000000300074a947 */ /* 0x010fec0003800000 */
[----:B------:R-:W-:Y:S01]  /*56f0*/  MOV R14, R3 ;  /* 0x00000003000e7202 */ /* 0x000fe20000000f00 */
[----:B------:R-:W-:Y:S01]  /*5700*/  IMAD.MOV.U32 R13, RZ, RZ, R0 ;  /* 0x000000ffff0d7224 */ /* 0x000fe200078e0000 */
[----:B------:R-:W-:Y:S01]  /*5710*/  UIADD3 UR5, UR37, -0x2, URZ ;  /* 0xfffffffe25057890 */ /* 0x000fe2000fffe03f */
[----:B------:R-:W-:Y:S01]  /*5720*/  IMAD.MOV.U32 R12, RZ, RZ, R2 ;  /* 0x000000ffff0c7224 */ /* 0x000fe200078e0002 */
[----:B------:R-:W-:Y:S01]  /*5730*/  ULDC UR6, c[0x0][0xad0] ;  /* 0x0002b40000067ab9 */ /* 0x000fe20000000800 */
[----:B------:R-:W-:-:S09]  /*5740*/  ULDC UR4, c[0x0][0xa80] ;  /* 0x0002a00000047ab9 */ /* 0x000fd20000000800 */
.L_x_159:
[----:B------:R-:W-:Y:S01]  /*5750*/  IADD3 R2, R12, 0x1, RZ ;  /* 0x000000010c027810 */ /* 0x000fe20007ffe0ff */
[----:B------:R-:W-:Y:S01]  /*5760*/  IMAD.U32 R0, RZ, RZ, UR5 ;  /* 0x00000005ff007e24 */ /* 0x000fe2000f8e00ff */
[----:B------:R-:W-:Y:S02]  /*5770*/  UIADD3 UR5, UR5, -0x1, URZ ;  /* 0xffffffff05057890 */ /* 0x000fe4000fffe03f */
[----:B------:R-:W-:Y:S02]  /*5780*/  ISETP.NE.AND P3, PT, R2, 0x2, PT ;  /* 0x000000020200780c */ /* 0x000fe40003f65270 */
[----:B------:R-:W-:Y:S02]  /*5790*/  ISETP.GT.AND P2, PT, R0, RZ, PT ;  /* 0x000000ff0000720c */ /* 0x000fe40003f44270 */
[----:B------:R-:W-:Y:S02]  /*57a0*/  SEL R3, RZ, 0x1, P3 ;  /* 0x00000001ff037807 */ /* 0x000fe40001800000 */
[----:B------:R-:W-:-:S02]  /*57b0*/  SEL R2, R2, RZ, P3 ;  /* 0x000000ff02027207 */ /* 0x000fc40001800000 */
[----:B------:R-:W-:Y:S01]  /*57c0*/  LOP3.LUT R16, R16, R3, RZ, 0x3c, !PT ;  /* 0x0000000310107212 */ /* 0x000fe200078e3cff */
[----:B--2---:R-:W-:Y:S06]  /*57d0*/  @P0 BRA `(.L_x_151) ;  /* 0x0000000000040947 */ /* 0x004fec0003800000 */
[----:B------:R-:W-:Y:S01]  /*57e0*/  BPT.TRAP 0x1 ;  /* 0x000000040000795c */ /* 0x000fe20000300000 */
.L_x_151:
[----:B------:R-:W-:Y:S02]  /*57f0*/  LEA R11, R2, UR42, 0x3 ;  /* 0x0000002a020b7c11 */ /* 0x000fe4000f8e18ff */
[----:B------:R-:W-:-:S04]  /*5800*/  SHF.L.U32 R0, R16, 0x1f, RZ ;  /* 0x0000001f10007819 */ /* 0x000fc800000006ff */
[----:B------:R1:W2:Y:S01]  /*5810*/  SYNCS.PHASECHK.TRANS64.TRYWAIT P3, [R11+URZ+0x38830], R0 ;  /* 0x038830000b0075a7 */ /* 0x0002a2000806017f */
[----:B------:R-:W-:Y:S05]  /*5820*/  @P0 BRA `(.L_x_152) ;  /* 0x0000000000040947 */ /* 0x000fea0003800000 */
[----:B------:R-:W-:Y:S01]  /*5830*/  BPT.TRAP 0x1 ;  /* 0x000000040000795c */ /* 0x000fe20000300000 */
.L_x_152:
[----:B------:R-:W-:Y:S01]  /*5840*/  IMAD R3, R2, 0x200, R4 ;  /* 0x0000020002037824 */ /* 0x000fe200078e0204 */
[----:B--2---:R-:W-:Y:S06]  /*5850*/  @P3 BRA `(.L_x_153) ;  /* 0x0000000000083947 */ /* 0x004fec0003800000 */
[----:B------:R-:W2:Y:S02]  /*5860*/  SYNCS.PHASECHK.TRANS64.TRYWAIT P3, [R11+URZ+0x38830], R0 ;  /* 0x038830000b0075a7 */ /* 0x000ea4000806017f */
[----:B--2---:R-:W-:Y:S05]  /*5870*/  @!P3 BRA `(.L_x_154) ;  /* 0x0000008000ecb947 */ /* 0x004fea0003800000 */
.L_x_153:
[----:B------:R-:W-:Y:S01]  /*5880*/  UIADD3 UR7, UR42, 0x20400, URZ ;  /* 0x000204002a077890 */ /* 0x000fe2000fffe03f */
[----:B------:R-:W-:Y:S01]  /*5890*/  R2UR UR22, R3 ;  /* 0x00000000031672ca */ /* 0x000fe200000e0000 */
[----:B------:R-:W-:Y:S01]  /*58a0*/  WARPGROUP.ARRIVE ;  /* 0x00000000000079c5 */ /* 0x000fe20000000000 */
[----:B------:R-:W-:Y:S01]  /*58b0*/  UMOV UR23, 0x40000040 ;  /* 0x4000004000177882 */ /* 0x000fe20000000000 */
[----:B------:R-:W-:Y:S01]  /*58c0*/  USHF.R.U32.HI UR7, URZ, 0x4, UR7 ;  /* 0x000000043f077899 */ /* 0x000fe20008011607 */
[----:B------:R-:W-:Y:S01]  /*58d0*/  UMOV UR21, 0x40000040 ;  /* 0x4000004000157882 */ /* 0x000fe20000000000 */
[----:B------:R-:W-:Y:S02]  /*58e0*/  UMOV UR11, 0x40000040 ;  /* 0x40000040000b7882 */ /* 0x000fe40000000000 */
[----:B------:R-:W-:Y:S01]  /*58f0*/  ULOP3.LUT UR7, UR7, 0x3fff, URZ, 0xc0, !UPT ;  /* 0x00003fff07077892 */ /* 0x000fe2000f8ec03f */
[----:B------:R-:W-:Y:S01]  /*5900*/  UMOV UR15, 0x40000040 ;  /* 0x40000040000f7882 */ /* 0x000fe20000000000 */
[----:B------:R-:W-:-:S02]  /*5910*/  UMOV UR19, 0x40000040 ;  /* 0x4000004000137882 */ /* 0x000fc40000000000 */
        /* <DEDUP_REMOVED lines=15> */
[----:B------:R-:W-:Y:S05]  /*5a10*/  @P0 BRA `(.L_x_155) ;  /* 0x0000000000040947 */ /* 0x000fea0003800000 */
[----:B------:R-:W-:Y:S01]  /*5a20*/  BPT.TRAP 0x1 ;  /* 0x000000040000795c */ /* 0x000fe20000300000 */
.L_x_155:
[----:B------:R3:W4:Y:S01]  /*5a30*/  SYNCS.PHASECHK.TRANS64.TRYWAIT P3, [R11+URZ+0x38850], R0 ;  /* 0x038850000b0075a7 */ /* 0x000722000806017f */
[----:B------:R-:W-:Y:S05]  /*5a40*/  @P0 BRA `(.L_x_156) ;  /* 0x0000000000040947 */ /* 0x000fea0003800000 */
[----:B------:R-:W-:Y:S01]  /*5a50*/  BPT.TRAP 0x1 ;  /* 0x000000040000795c */ /* 0x000fe20000300000 */
.L_x_156:
[----:B----4-:R-:W-:Y:S05]  /*5a60*/  @P3 BRA `(.L_x_157) ;  /* 0x0000000000083947 */ /* 0x010fea0003800000 */
[----:B------:R-:W4:Y:S02]  /*5a70*/  SYNCS.PHASECHK.TRANS64.TRYWAIT P3, [R11+URZ+0x38850], R0 ;  /* 0x038850000b0075a7 */ /* 0x000f24000806017f */
[----:B----4-:R-:W-:Y:S05]  /*5a80*/  @!P3 BRA `(.L_x_158) ;  /* 0x00000080007cb947 */ /* 0x010fea0003800000 */
.L_x_157:
[----:B-1234-:R-:W-:Y:S01]  /*5a90*/  IADD3 R0, R5, 0x26400, RZ ;  /* 0x0002640005007810 */ /* 0x01efe20007ffe0ff */
[C---:B------:R-:W-:Y:S01]  /*5aa0*/  VIADD R20, R7.reuse, 0x4 ;  /* 0x0000000407147836 */ /* 0x040fe20000000000 */
[----:B------:R-:W-:Y:S01]  /*5ab0*/  WARPGROUP.ARRIVE ;  /* 0x00000000000079c5 */ /* 0x000fe20000000000 */
[----:B------:R-:W-:Y:S01]  /*5ac0*/  VIADD R3, R7, 0x6 ;  /* 0x0000000607037836 */ /* 0x000fe20000000000 */
[----:B------:R-:W-:Y:S01]  /*5ad0*/  SHF.R.U32.HI R0, RZ, 0x4, R0 ;  /* 0x00000004ff007819 */ /* 0x000fe20000011600 */
[----:B------:R-:W-:Y:S01]  /*5ae0*/  UMOV UR23, 0x40000040 ;  /* 0x4000004000177882 */ /* 0x000fe20000000000 */
[----:B------:R-:W-:Y:S02]  /*5af0*/  UMOV UR21, 0x40000040 ;  /* 0x4000004000157882 */ /* 0x000fe40000000000 */
[----:B------:R-:W1:Y:S01]  /*5b00*/  S2R R189, SR_TID.X ;  /* 0x0000000000bd7919 */ /* 0x000e620000002100 */
[----:B------:R-:W-:Y:S01]  /*5b10*/  LOP3.LUT R15, R0, 0x3fff, RZ, 0xc0, !PT ;  /* 0x00003fff000f7812 */ /* 0x000fe200078ec0ff */
[C---:B------:R-:W-:Y:S01]  /*5b20*/  IMAD R202, R2.reuse, 0x1000, R9 ;  /* 0x0000100002ca7824 */ /* 0x040fe200078e0209 */
[----:B------:R-:W-:Y:S01]  /*5b30*/  LEA R0, R2, R6, 0xc ;  /* 0x0000000602007211 */ /* 0x000fe200078e60ff */
[----:B------:R-:W-:Y:S01]  /*5b40*/  UMOV UR11, 0x40000040 ;  /* 0x40000040000b7882 */ /* 0x000fe20000000000 */
[----:B------:R-:W-:-:S02]  /*5b50*/  LOP3.LUT R7, R15, 0x10000, RZ, 0xfc, !PT ;  /* 0x000100000f077812 */ /* 0x000fc400078efcff */
[C---:B------:R-:W-:Y:S01]  /*5b60*/  R2UR UR22, R0.reuse ;  /* 0x00000000001672ca */ /* 0x040fe200000e0000 */
[C---:B------:R-:W-:Y:S01]  /*5b70*/  VIADD R15, R0.reuse, 0x2 ;  /* 0x00000002000f7836 */ /* 0x040fe20000000000 */
[C---:B------:R-:W-:Y:S01]  /*5b80*/  R2UR UR20, R7.reuse ;  /* 0x00000000071472ca */ /* 0x040fe200000e0000 */
[C---:B------:R-:W-:Y:S01]  /*5b90*/  VIADD R21, R7.reuse, 0x2 ;  /* 0x0000000207157836 */ /* 0x040fe20000000000 */
[----:B------:R-:W-:Y:S01]  /*5ba0*/  IADD3 R192, R7, 0x800, RZ ;  /* 0x0000080007c07810 */ /* 0x000fe20007ffe0ff */
[----:B------:R-:W-:Y:S01]  /*5bb0*/  VIADD R190, R0, 0x800 ;  /* 0x0000080000be7836 */ /* 0x000fe20000000000 */
[----:B------:R-:W-:-:S09]  /*5bc0*/  R2UR UR10, R202 ;  /* 0x00000000ca0a72ca */ /* 0x000fd200000e0000 */
[----:B------:R-:W-:Y:S01]  /*5bd0*/  HGMMA.64x64x16.F32 R152, gdesc[UR20], R152, gsb0 ;  /* 0x00e00000149879f0 */ /* 0x000fe20008000898 */
[----:B------:R-:W-:Y:S01]  /*5be0*/  R2UR UR22, R15 ;  /* 0x000000000f1672ca */ /* 0x000fe200000e0000 */
[----:B------:R-:W-:Y:S01]  /*5bf0*/  UMOV UR23, 0x40000040 ;  /* 0x4000004000177882 */ /* 0x000fe20000000000 */
[----:B------:R-:W-:Y:S01]  /*5c00*/  R2UR UR20, R21 ;  /* 0x00000000151472ca */ /* 0x000fe200000e0000 */
[----:B------:R-:W-:Y:S01]  /*5c10*/  UMOV UR21, 0x40000040 ;  /* 0x4000004000157882 */ /* 0x000fe20000000000 */
[----:B------:R-:W-:Y:S02]  /*5c20*/  IADD3 R15, R0, 0x4, RZ ;  /* 0x00000004000f7810 */ /* 0x000fe40007ffe0ff */
[----:B-1----:R-:W-:Y:S01]  /*5c30*/  SHF.R.U32.HI R189, RZ, 0x7, R189 ;  /* 0x00000007ffbd7819 */ /* 0x002fe200000116bd */
        /* <DEDUP_REMOVED lines=8> */
[----:B------:R-:W-:Y:S02]  /*5cc0*/  WARPGROUP.DEPBAR.LE gsb0, 0x0 ;  /* 0x00008000000079c5 */ /* 0x000fe40000010000 */
[----:B------:R-:W-:-:S08]  /*5cd0*/  WARPGROUP.ARRIVE ;  /* 0x00000000000079c5 */ /* 0x000fd00000000000 */
        /* <DEDUP_REMOVED lines=113> */
[----:B------:R-:W1:Y:S02]  /*63f0*/  SHFL.IDX PT, R3, R189, RZ, 0x1f ;  /* 0x00001fffbd037589 */ /* 0x000e6400000e0000 */
[----:B-1----:R-:W-:-:S04]  /*6400*/  ISETP.GT.AND P3, PT, R3, 0x7f, PT ;  /* 0x0000007f0300780c */ /* 0x002fc80003f64270 */
[----:B------:R-:W-:-:S05]  /*6410*/  SEL R3, RZ, 0x2, !P3 ;  /* 0x00000002ff037807 */ /* 0x000fca0005800000 */
[----:B------:R-:W-:Y:S02]  /*6420*/  IMAD.IADD R20, R3, 0x1, R190 ;  /* 0x0000000103147824 */ /* 0x000fe400078e02be */
        /* <DEDUP_REMOVED lines=8> */
[----:B------:R-:W-:-:S04]  /*64b0*/  MOV R20, 0x4 ;  /* 0x0000000400147802 */ /* 0x000fc80000000f00 */
[C---:B------:R-:W-:Y:S02]  /*64c0*/  SEL R15, R20.reuse, 0x2, P3 ;  /* 0x00000002140f7807 */ /* 0x040fe40001800000 */
[----:B------:R-:W-:-:S03]  /*64d0*/  SEL R20, R20, 0x6, !P3 ;  /* 0x0000000614147807 */ /* 0x000fc60005800000 */
[C-C-:B------:R-:W-:Y:S01]  /*64e0*/  IMAD.IADD R189, R190.reuse, 0x1, R15.reuse ;  /* 0x00000001bebd7824 */ /* 0x140fe200078e020f */
[----:B------:R-:W-:Y:S01]  /*64f0*/  IADD3 R190, R190, R20, RZ ;  /* 0x00000014bebe7210 */ /* 0x000fe20007ffe0ff */
        /* <DEDUP_REMOVED lines=9> */
[----:B------:R-:W-:Y:S01]  /*6590*/  MOV R189, 0xa00 ;  /* 0x00000a0000bd7802 */ /* 0x000fe20000000f00 */
[----:B------:R-:W-:-:S03]  /*65a0*/  VIADD R192, R7, 0xa00 ;  /* 0x00000a0007c07836 */ /* 0x000fc60000000000 */
[----:B------:R-:W-:Y:S01]  /*65b0*/  SEL R189, R189, 0x980, P3 ;  /* 0x00000980bdbd7807 */ /* 0x000fe20001800000 */
[----:B------:R-:W-:Y:S02]  /*65c0*/  WARPGROUP.DEPBAR.LE gsb0, 0x0 ;  /* 0x00008000000079c5 */ /* 0x000fe40000010000 */
[----:B------:R-:W-:-:S06]  /*65d0*/  WARPGROUP.ARRIVE ;  /* 0x00000000000079c5 */ /* 0x000fcc0000000000 */
[----:B------:R-:W-:Y:S01]  /*65e0*/  HGMMA.64x64x16.F32 R152, gdesc[UR20], R152, gsb0 ;  /* 0x00e00000149879f0 */ /* 0x000fe20008000898 */
[----:B------:R-:W-:Y:S01]  /*65f0*/  R2UR UR22, R190 ;  /* 0x00000000be1672ca */ /* 0x000fe200000e0000 */
[----:B------:R-:W-:Y:S01]  /*6600*/  UMOV UR23, 0x40000040 ;  /* 0x4000004000177882 */ /* 0x000fe20000000000 */
[----:B------:R-:W-:Y:S01]  /*6610*/  R2UR UR20, R21 ;  /* 0x00000000151472ca */ /* 0x000fe200000e0000 */
[----:B------:R-:W-:Y:S01]  /*6620*/  UMOV UR21, 0x40000040 ;  /* 0x4000004000157882 */ /* 0x000fe20000000000 */
[----:B------:R-:W-:Y:S01]  /*6630*/  IMAD.MOV.U32 R21, RZ, RZ, 0x28 ;  /* 0x00000028ff157424 */ /* 0x000fe200078e00ff */
[----:B------:R-:W-:-:S04]  /*6640*/  LOP3.LUT R190, R189, 0xa00, RZ, 0xc0, !PT ;  /* 0x00000a00bdbe7812 */ /* 0x000fc800078ec0ff */
[----:B------:R-:W-:-:S04]  /*6650*/  SEL R21, R21, 0x26, P3 ;  /* 0x0000002615157807 */ /* 0x000fc80001800000 */
[----:B------:R-:W-:-:S04]  /*6660*/  LOP3.LUT R21, R21, 0x6, RZ, 0xc0, !PT ;  /* 0x0000000615157812 */ /* 0x000fc800078ec0ff */
[CC--:B------:R-:W-:Y:S02]  /*6670*/  IADD3 R189, R21.reuse, R190.reuse, R7 ;  /* 0x000000be15bd7210 */ /* 0x0c0fe40007ffe007 */
[----:B------:R-:W-:Y:S01]  /*6680*/  IADD3 R21, R21, R190, R0 ;  /* 0x000000be15157210 */ /* 0x000fe20007ffe000 */
        /* <DEDUP_REMOVED lines=10> */
[----:B------:R-:W-:Y:S02]  /*6730*/  WARPGROUP.DEPBAR.LE gsb0, 0x0 ;  /* 0x00008000000079c5 */ /* 0x000fe40000010000 */
[----:B------:R-:W-:-:S07]  /*6740*/  WARPGROUP.ARRIVE ;  /* 0x00000000000079c5 */ /* 0x000fce0000000000 */
[----:B------:R-:W-:Y:S01]  /*6750*/  HGMMA.64x64x16.F32 R152, gdesc[UR20], R152, gsb0 ;  /* 0x00e00000149879f0 */ /* 0x000fe20008000898 */
[----:B------:R-:W-:Y:S01]  /*6760*/  R2UR UR22, R189 ;  /* 0x00000000bd1672ca */ /* 0x000fe200000e0000 */
[----:B------:R-:W-:Y:S01]  /*6770*/  UMOV UR23, 0x40000040 ;  /* 0x4000004000177882 */ /* 0x000fe20000000000 */
[----:B------:R-:W-:Y:S01]  /*6780*/  R2UR UR20, R21 ;  /* 0x00000000151472ca */ /* 0x000fe200000e0000 */
[----:B------:R-:W-:Y:S01]  /*6790*/  UMOV UR21, 0x40000040 ;  /* 0x4000004000157882 */ /* 0x000fe20000000000 */
[--C-:B------:R-:W-:Y:S01]  /*67a0*/  IMAD.IADD R189, R15, 0x1, R190.reuse ;  /* 0x000000010fbd7824 */ /* 0x100fe200078e02be */
        /* <DEDUP_REMOVED lines=10> */
[----:B------:R-:W-:Y:S01]  /*6850*/  IADD3 R192, R7, 0xc00, RZ ;  /* 0x00000c0007c07810 */ /* 0x000fe20007ffe0ff */
[----:B------:R-:W-:-:S05]  /*6860*/  IMAD.MOV.U32 R189, RZ, RZ, 0xc00 ;  /* 0x00000c00ffbd7424 */ /* 0x000fca00078e00ff */
        /* <DEDUP_REMOVED lines=8> */
[----:B------:R-:W-:Y:S02]  /*68f0*/  MOV R21, 0x30 ;  /* 0x0000003000157802 */ /* 0x000fe40000000f00 */
[----:B------:R-:W-:Y:S02]  /*6900*/  LOP3.LUT R190, R189, 0xe00, RZ, 0xc0, !PT ;  /* 0x00000e00bdbe7812 */ /* 0x000fe400078ec0ff */
        /* <DEDUP_REMOVED lines=31> */
[----:B------:R-:W-:Y:S01]  /*6b00*/  IADD3 R21, R192, R20, RZ ;  /* 0x00000014c0157210 */ /* 0x000fe20007ffe0ff */
[----:B------:R-:W-:Y:S02]  /*6b10*/  IMAD.MOV.U32 R189, RZ, RZ, 0xe00 ;  /* 0x00000e00ffbd7424 */ /* 0x000fe400078e00ff */
        /* <DEDUP_REMOVED lines=14> */
[----:B------:R-:W-:Y:S02]  /*6c00*/  IADD3 R21, R21, R190, R0 ;  /* 0x000000be15157210 */ /* 0x000fe40007ffe000 */
[----:B------:R-:W-:Y:S01]  /*6c10*/  IADD3 R190, R0, 0xe00, RZ ;  /* 0x00000e0000be7810 */ /* 0x000fe20007ffe0ff */
        /* <DEDUP_REMOVED lines=16> */
[----:B------:R-:W-:Y:S01]  /*6d20*/  IMAD.IADD R3, R15, 0x1, R190 ;  /* 0x000000010f037824 */ /* 0x000fe200078e02be */
        /* <DEDUP_REMOVED lines=67> */
[----:B--2---:R-:W-:Y:S01]  /*7160*/  FMNMX.FTZ R169, R3, R0, !PT ;  /* 0x0000000003a97209 */ /* 0x004fe20007810000 */
[----:B------:R-:W-:Y:S01]  /*7170*/  FMUL.FTZ R179, R179, UR6 ;  /* 0x00000006b3b37c20 */ /* 0x000fe20008410000 */
[----:B------:R-:W-:Y:S01]  /*7180*/  FMUL.FTZ R180, R182, UR6 ;  /* 0x00000006b6b47c20 */ /* 0x000fe20008410000 */
[----:B------:R-:W-:-:S04]  /*7190*/  FMUL.FTZ R183, R183, UR6 ;  /* 0x00000006b7b77c20 */ /* 0x000fc80008410000 */
[----:B------:R-:W2:Y:S01]  /*71a0*/  MUFU.TANH R156, R156 ;  /* 0x0000009c009c7308 */ /* 0x000ea20000002400 */
[----:B---3--:R-:W-:-:S07]  /*71b0*/  FMNMX.FTZ R0, R154, R169, !PT ;  /* 0x000000a99a007209 */ /* 0x008fce0007810000 */
[----:B------:R-:W3:Y:S01]  /*71c0*/  MUFU.TANH R157, R157 ;  /* 0x0000009d009d7308 */ /* 0x000ee20000002400 */
[----:B-1----:R-:W-:-:S07]  /*71d0*/  FMNMX.FTZ R169, R155, R0, !PT ;  /* 0x000000009ba97209 */ /* 0x002fce0007810000 */
[----:B------:R-:W1:Y:S01]  /*71e0*/  MUFU.TANH R158, R158 ;  /* 0x0000009e009e7308 */ /* 0x000e620000002400 */
[----:B--2---:R-:W-:Y:S01]  /*71f0*/  FMNMX.FTZ R0, R156, R169, !PT ;  /* 0x000000a99c007209 */ /* 0x004fe20007810000 */
[----:B------:R-:W-:-:S06]  /*7200*/  FMUL.FTZ R169, R177, UR6 ;  /* 0x00000006b1a97c20 */ /* 0x000fcc0008410000 */
[----:B------:R-:W2:Y:S01]  /*7210*/  MUFU.TANH R159, R159 ;  /* 0x0000009f009f7308 */ /* 0x000ea20000002400 */
[----:B---3--:R-:W-:-:S07]  /*7220*/  FMNMX.FTZ R173, R157, R0, !PT ;  /* 0x000000009dad7209 */ /* 0x008fce0007810000 */
[----:B------:R-:W3:Y:S01]  /*7230*/  MUFU.TANH R160, R160 ;  /* 0x000000a000a07308 */ /* 0x000ee20000002400 */
[----:B-1----:R-:W-:-:S07]  /*7240*/  FMNMX.FTZ R0, R158, R173, !PT ;  /* 0x000000ad9e007209 */ /* 0x002fce0007810000 */
[----:B------:R-:W1:Y:S01]  /*7250*/  MUFU.TANH R161, R161 ;  /* 0x000000a100a17308 */ /* 0x000e620000002400 */
[----:B--2---:R-:W-:-:S07]  /*7260*/  FMNMX.FTZ R173, R159, R0, !PT ;  /* 0x000000009fad7209 */ /* 0x004fce0007810000 */
[----:B------:R-:W2:Y:S01]  /*7270*/  MUFU.TANH R164, R164 ;  /* 0x000000a400a47308 */ /* 0x000ea20000002400 */
[----:B---3--:R-:W-:Y:S01]  /*7280*/  FMNMX.FTZ R0, R160, R173, !PT ;  /* 0x000000ada0007209 */ /* 0x008fe20007810000 */
[----:B------:R-:W-:-:S06]  /*7290*/  FMUL.FTZ R173, R181, UR6 ;  /* 0x00000006b5ad7c20 */ /* 0x000fcc0008410000 */
[----:B------:R-:W3:Y:S01]  /*72a0*/  MUFU.TANH R165, R165 ;  /* 0x000000a500a57308 */ /* 0x000ee20000002400 */
[----:B-1----:R-:W-:-:S07]  /*72b0*/  FMNMX.FTZ R177, R161, R0, !PT ;  /* 0x00000000a1b17209 */ /* 0x002fce0007810000 */
[----:B------:R-:W1:Y:S01]  /*72c0*/  MUFU.TANH R168, R168 ;  /* 0x000000a800a87308 */ /* 0x000e620000002400 */
[----:B--2---:R-:W-:-:S07]  /*72d0*/  FMNMX.FTZ R0, R164, R177, !PT ;  /* 0x000000b1a4007209 */ /* 0x004fce0007810000 */
[----:B------:R-:W2:Y:S01]  /*72e0*/  MUFU.TANH R169, R169 ;  /* 0x000000a900a97308 */ /* 0x000ea20000002400 */
[----:B---3--:R-:W-:-:S07]  /*72f0*/  FMNMX.FTZ R177, R165, R0, !PT ;  /* 0x00000000a5b17209 */ /* 0x008fce0007810000 */
[----:B------:R-:W3:Y:S01]  /*7300*/  MUFU.TANH R172, R172 ;  /* 0x000000ac00ac7308 */ /* 0x000ee20000002400 */
[----:B-1----:R-:W-:-:S07]  /*7310*/  FMNMX.FTZ R0, R168, R177, !PT ;  /* 0x000000b1a8007209 */ /* 0x002fce0007810000 */
[----:B------:R-:W1:Y:S01]  /*7320*/  MUFU.TANH R173, R173 ;  /* 0x000000ad00ad7308 */ /* 0x000e620000002400 */
[----:B--2---:R-:W-:-:S07]  /*7330*/  FMNMX.FTZ R177, R169, R0, !PT ;  /* 0x00000000a9b17209 */ /* 0x004fce0007810000 */
[----:B------:R-:W2:Y:S01]  /*7340*/  MUFU.TANH R15, R15 ;  /* 0x0000000f000f7308 */ /* 0x000ea20000002400 */
[----:B---3--:R-:W-:-:S07]  /*7350*/  FMNMX.FTZ R0, R172, R177, !PT ;  /* 0x000000b1ac007209 */ /* 0x008fce0007810000 */
[----:B------:R-:W3:Y:S01]  /*7360*/  MUFU.TANH R21, R21 ;  /* 0x0000001500157308 */ /* 0x000ee20000002400 */
[----:B-1----:R-:W-:-:S05]  /*7370*/  FMNMX.FTZ R0, R173, R0, !PT ;  /* 0x00000000ad007209 */ /* 0x002fca0007810000 */
[----:B------:R-:W1:Y:S02]  /*7380*/  SHFL.BFLY PT, R177, R0, 0x2, 0x1f ;  /* 0x0c401f0000b17f89 */ /* 0x000e6400000e0000 */
[----:B------:R-:W4:Y:S08]  /*7390*/  MUFU.TANH R152, R152 ;  /* 0x0000009800987308 */ /* 0x000f300000002400 */
[----:B------:R-:W5:Y:S08]  /*73a0*/  MUFU.TANH R153, R153 ;  /* 0x0000009900997308 */ /* 0x000f700000002400 */
[----:B------:R-:W5:Y:S01]  /*73b0*/  MUFU.TANH R162, R162 ;  /* 0x000000a200a27308 */ /* 0x000f620000002400 */
[----:B-1----:R-:W-:Y:S01]  /*73c0*/  FMNMX.FTZ R181, R0, R177, !PT ;  /* 0x000000b100b57209 */ /* 0x002fe20007810000 */
[----:B------:R-:W-:Y:S01]  /*73d0*/  FMUL.FTZ R177, R178, UR6 ;  /* 0x00000006b2b17c20 */ /* 0x000fe20008410000 */
[----:B--2---:R-:W-:-:S05]  /*73e0*/  FMNMX.FTZ R0, R15, R14, !PT ;  /* 0x0000000e0f007209 */ /* 0x004fca0007810000 */
[----:B------:R-:W1:Y:S01]  /*73f0*/  MUFU.TANH R163, R163 ;  /* 0x000000a300a37308 */ /* 0x000e620000002400 */
[----:B------:R-:W2:Y:S01]  /*7400*/  SHFL.BFLY PT, R190, R181, 0x1, 0x1f ;  /* 0x0c201f00b5be7f89 */ /* 0x000ea200000e0000 */
[----:B---3--:R-:W-:-:S04]  /*7410*/  FMNMX.FTZ R175, R21, R0, !PT ;  /* 0x0000000015af7209 */ /* 0x008fc80007810000 */
[----:B----4-:R-:W-:Y:S02]  /*7420*/  FMNMX.FTZ R0, R152, R175, !PT ;  /* 0x000000af98007209 */ /* 0x010fe40007810000 */
[----:B------:R-:W3:Y:S02]  /*7430*/  MUFU.TANH R166, R166 ;  /* 0x000000a600a67308 */ /* 0x000ee40000002400 */
[----:B-----5:R-:W-:-:S04]  /*7440*/  FMNMX.FTZ R175, R153, R0, !PT ;  /* 0x0000000099af7209 */ /* 0x020fc80007810000 */
[----:B------:R-:W-:Y:S02]  /*7450*/  FMNMX.FTZ R178, R162, R175, !PT ;  /* 0x000000afa2b27209 */ /* 0x000fe40007810000 */
[----:B------:R-:W4:Y:S02]  /*7460*/  MUFU.TANH R167, R167 ;  /* 0x000000a700a77308 */ /* 0x000f240000002400 */
[----:B-1----:R-:W-:-:S06]  /*7470*/  FMNMX.FTZ R175, R163, R178, !PT ;  /* 0x000000b2a3af7209 */ /* 0x002fcc0007810000 */
[----:B------:R-:W1:Y:S01]  /*7480*/  MUFU.TANH R170, R170 ;  /* 0x000000aa00aa7308 */ /* 0x000e620000002400 */
[----:B---3--:R-:W-:Y:S02]  /*7490*/  FMNMX.FTZ R178, R166, R175, !PT ;  /* 0x000000afa6b27209 */ /* 0x008fe40007810000 */
[----:B--2---:R-:W-:-:S05]  /*74a0*/  FMNMX.FTZ R0, R181, R190, !PT ;  /* 0x000000beb5007209 */ /* 0x004fca0007810000 */
[----:B------:R-:W2:Y:S01]  /*74b0*/  MUFU.TANH R171, R171 ;  /* 0x000000ab00ab7308 */ /* 0x000ea20000002400 */
[----:B----4-:R-:W-:Y:S01]  /*74c0*/  FMNMX.FTZ R175, R167, R178, !PT ;  /* 0x000000b2a7af7209 */ /* 0x010fe20007810000 */
[C---:B------:R-:W-:Y:S01]  /*74d0*/  FMUL.FTZ R196, R0.reuse, UR4 ;  /* 0x0000000400c47c20 */ /* 0x040fe20008410000 */
[----:B------:R-:W-:-:S03]  /*74e0*/  FADD.FTZ R13, -R0, R13 ;  /* 0x0000000d000d7221 */ /* 0x000fc60000010100 */
[--C-:B------:R-:W-:Y:S01]  /*74f0*/  FFMA.FTZ R182, R3, UR4, -R196.reuse ;  /* 0x0000000403b67c23 */ /* 0x100fe200080108c4 */
[--C-:B------:R-:W-:Y:S01]  /*7500*/  FFMA.FTZ R190, R154, UR4, -R196.reuse ;  /* 0x000000049abe7c23 */ /* 0x100fe200080108c4 */
[----:B------:R-:W3:Y:S01]  /*7510*/  MUFU.TANH R174, R174 ;  /* 0x000000ae00ae7308 */ /* 0x000ee20000002400 */
[----:B-1----:R-:W-:Y:S01]  /*7520*/  FMNMX.FTZ R178, R170, R175, !PT ;  /* 0x000000afaab27209 */ /* 0x002fe20007810000 */
[--C-:B------:R-:W-:Y:S01]  /*7530*/  FFMA.FTZ R181, R155, UR4, -R196.reuse ;  /* 0x000000049bb57c23 */ /* 0x100fe200080108c4 */
[--C-:B------:R-:W-:Y:S01]  /*7540*/  FFMA.FTZ R156, R156, UR4, -R196.reuse ;  /* 0x000000049c9c7c23 */ /* 0x100fe200080108c4 */
[--C-:B------:R-:W-:Y:S01]  /*7550*/  FFMA.FTZ R20, R20, UR4, -R196.reuse ;  /* 0x0000000414147c23 */ /* 0x100fe200080108c4 */
[--C-:B------:R-:W-:Y:S01]  /*7560*/  FFMA.FTZ R189, R157, UR4, -R196.reuse ;  /* 0x000000049dbd7c23 */ /* 0x100fe200080108c4 */
[--C-:B------:R-:W-:Y:S01]  /*7570*/  FFMA.FTZ R158, R158, UR4, -R196.reuse ;  /* 0x000000049e9e7c23 */ /* 0x100fe200080108c4 */
[--C-:B------:R-:W-:Y:S01]  /*7580*/  FFMA.FTZ R191, R159, UR4, -R196.reuse ;  /* 0x000000049fbf7c23 */ /* 0x100fe200080108c4 */
[----:B------:R-:W1:Y:S01]  /*7590*/  MUFU.TANH R176, R176 ;  /* 0x000000b000b07308 */ /* 0x000e620000002400 */
[----:B--2---:R-:W-:Y:S01]  /*75a0*/  FMNMX.FTZ R175, R171, R178, !PT ;  /* 0x000000b2abaf7209 */ /* 0x004fe20007810000 */
[--C-:B------:R-:W-:Y:S01]  /*75b0*/  FFMA.FTZ R192, R160, UR4, -R196.reuse ;  /* 0x00000004a0c07c23 */ /* 0x100fe200080108c4 */
[--C-:B------:R-:W-:Y:S01]  /*75c0*/  FFMA.FTZ R193, R161, UR4, -R196.reuse ;  /* 0x00000004a1c17c23 */ /* 0x100fe200080108c4 */
[--C-:B------:R-:W-:Y:S01]  /*75d0*/  FFMA.FTZ R194, R164, UR4, -R196.reuse ;  /* 0x00000004a4c27c23 */ /* 0x100fe200080108c4 */
[--C-:B------:R-:W-:Y:S01]  /*75e0*/  FFMA.FTZ R195, R165, UR4, -R196.reuse ;  /* 0x00000004a5c37c23 */ /* 0x100fe200080108c4 */
[--C-:B------:R-:W-:Y:S01]  /*75f0*/  FFMA.FTZ R168, R168, UR4, -R196.reuse ;  /* 0x00000004a8a87c23 */ /* 0x100fe200080108c4 */
[--C-:B------:R-:W-:Y:S01]  /*7600*/  FFMA.FTZ R169, R169, UR4, -R196.reuse ;  /* 0x00000004a9a97c23 */ /* 0x100fe200080108c4 */
[----:B------:R-:W2:Y:S01]  /*7610*/  MUFU.TANH R177, R177 ;  /* 0x000000b100b17308 */ /* 0x000ea20000002400 */
[----:B---3--:R-:W-:Y:S01]  /*7620*/  FMNMX.FTZ R175, R174, R175, !PT ;  /* 0x000000afaeaf7209 */ /* 0x008fe20007810000 */
[--C-:B------:R-:W-:Y:S01]  /*7630*/  FFMA.FTZ R172, R172, UR4, -R196.reuse ;  /* 0x00000004acac7c23 */ /* 0x100fe200080108c4 */
[----:B------:R-:W-:Y:S01]  /*7640*/  FFMA.FTZ R173, R173, UR4, -R196 ;  /* 0x00000004adad7c23 */ /* 0x000fe200080108c4 */
[----:B------:R-:W-:-:S04]  /*7650*/  FMUL.FTZ R13, R13, UR4 ;  /* 0x000000040d0d7c20 */ /* 0x000fc80008410000 */
[----:B------:R-:W3:Y:S01]  /*7660*/  MUFU.TANH R179, R179 ;  /* 0x000000b300b37308 */ /* 0x000ee20000002400 */
[----:B-1----:R-:W-:-:S07]  /*7670*/  FMNMX.FTZ R178, R176, R175, !PT ;  /* 0x000000afb0b27209 */ /* 0x002fce0007810000 */
[----:B------:R-:W1:Y:S01]  /*7680*/  MUFU.TANH R180, R180 ;  /* 0x000000b400b47308 */ /* 0x000e620000002400 */
[----:B--2---:R-:W-:-:S07]  /*7690*/  FMNMX.FTZ R178, R177, R178, !PT ;  /* 0x000000b2b1b27209 */ /* 0x004fce0007810000 */
[----:B------:R-:W2:Y:S01]  /*76a0*/  MUFU.TANH R183, R183 ;  /* 0x000000b700b77308 */ /* 0x000ea20000002400 */
[----:B---3--:R-:W-:-:S07]  /*76b0*/  FMNMX.FTZ R3, R179, R178, !PT ;  /* 0x000000b2b3037209 */ /* 0x008fce0007810000 */
[----:B------:R-:W-:Y:S01]  /*76c0*/  MUFU.EX2 R175, R182 ;  /* 0x000000b600af7308 */ /* 0x000fe20000000800 */
[----:B-1----:R-:W-:-:S07]  /*76d0*/  FMNMX.FTZ R154, R180, R3, !PT ;  /* 0x00000003b49a7209 */ /* 0x002fce0007810000 */
[----:B------:R-:W-:Y:S01]  /*76e0*/  MUFU.EX2 R182, R156 ;  /* 0x0000009c00b67308 */ /* 0x000fe20000000800 */
[----:B--2---:R-:W-:-:S05]  /*76f0*/  FMNMX.FTZ R154, R183, R154, !PT ;  /* 0x0000009ab79a7209 */ /* 0x004fca0007810000 */
[----:B------:R-:W1:Y:S02]  /*7700*/  SHFL.BFLY PT, R3, R154, 0x2, 0x1f ;  /* 0x0c401f009a037f89 */ /* 0x000e6400000e0000 */
[----:B------:R-:W2:Y:S08]  /*7710*/  MUFU.EX2 R13, R13 ;  /* 0x0000000d000d7308 */ /* 0x000eb00000000800 */
[----:B------:R-:W-:Y:S08]  /*7720*/  MUFU.EX2 R20, R20 ;  /* 0x0000001400147308 */ /* 0x000ff00000000800 */
[----:B------:R-:W-:Y:S01]  /*7730*/  MUFU.EX2 R178, R190 ;  /* 0x000000be00b27308 */ /* 0x000fe20000000800 */
[-C--:B--2---:R-:W-:Y:S01]  /*7740*/  FMUL.FTZ R24, R24, R13.reuse ;  /* 0x0000000d18187220 */ /* 0x084fe20000410000 */
[-C--:B------:R-:W-:Y:S01]  /*7750*/  FMUL.FTZ R25, R25, R13.reuse ;  /* 0x0000000d19197220 */ /* 0x080fe20000410000 */
[-C--:B------:R-:W-:Y:S01]  /*7760*/  FMUL.FTZ R28, R28, R13.reuse ;  /* 0x0000000d1c1c7220 */ /* 0x080fe20000410000 */
[-C--:B------:R-:W-:Y:S01]  /*7770*/  FMUL.FTZ R29, R29, R13.reuse ;  /* 0x0000000d1d1d7220 */ /* 0x080fe20000410000 */
[----:B------:R-:W-:Y:S01]  /*7780*/  FMUL.FTZ R32, R32, R13 ;  /* 0x0000000d20207220 */ /* 0x000fe20000410000 */
[----:B-1----:R-:W-:Y:S01]  /*7790*/  FMNMX.FTZ R155, R154, R3, !PT ;  /* 0x000000039a9b7209 */ /* 0x002fe20007810000 */
        /* <DEDUP_REMOVED lines=28> */
[----:B-1----:R-:W-:Y:S01]  /*7960*/  FMNMX.FTZ R3, R155, R154, !PT ;  /* 0x0000009a9b037209 */ /* 0x002fe20007810000 */
[-C--:B------:R-:W-:Y:S01]  /*7970*/  FMUL.FTZ R80, R80, R13.reuse ;  /* 0x0000000d50507220 */ /* 0x080fe20000410000 */
[-C--:B------:R-:W-:Y:S01]  /*7980*/  FMUL.FTZ R81, R81, R13.reuse ;  /* 0x0000000d51517220 */ /* 0x080fe20000410000 */
[-C--:B------:R-:W-:Y:S01]  /*7990*/  FMUL.FTZ R84, R84, R13.reuse ;  /* 0x0000000d54547220 */ /* 0x080fe20000410000 */
[-C--:B------:R-:W-:Y:S01]  /*79a0*/  FMUL.FTZ R85, R85, R13.reuse ;  /* 0x0000000d55557220 */ /* 0x080fe20000410000 */
[C---:B------:R-:W-:Y:S01]  /*79b0*/  FMUL.FTZ R156, R3.reuse, UR4 ;  /* 0x00000004039c7c20 */ /* 0x040fe20008410000 */
[----:B------:R-:W-:Y:S01]  /*79c0*/  FADD.FTZ R14, -R3, R14 ;  /* 0x0000000e030e7221 */ /* 0x000fe20000010100 */
[----:B------:R-:W-:Y:S01]  /*79d0*/  MUFU.EX2 R192, R192 ;  /* 0x000000c000c07308 */ /* 0x000fe20000000800 */
[----:B------:R-:W-:Y:S01]  /*79e0*/  FMUL.FTZ R88, R88, R13 ;  /* 0x0000000d58587220 */ /* 0x000fe20000410000 */
[----:B------:R-:W-:Y:S01]  /*79f0*/  FFMA.FTZ R196, R153, UR4, -R156 ;  /* 0x0000000499c47c23 */ /* 0x000fe2000801089c */
[----:B------:R-:W-:-:S02]  /*7a00*/  IMAD.MOV R153, RZ, RZ, -R19 ;  /* 0x000000ffff997224 */ /* 0x000fc400078e0a13 */
[----:B------:R-:W-:Y:S01]  /*7a10*/  FMUL.FTZ R197, R14, UR4 ;  /* 0x000000040ec57c20 */ /* 0x000fe20008410000 */
[--C-:B------:R-:W-:Y:S01]  /*7a20*/  FFMA.FTZ R14, R15, UR4, -R156.reuse ;  /* 0x000000040f0e7c23 */ /* 0x100fe2000801089c */
[--C-:B------:R-:W-:Y:S01]  /*7a30*/  FFMA.FTZ R15, R21, UR4, -R156.reuse ;  /* 0x00000004150f7c23 */ /* 0x100fe2000801089c */
[--C-:B------:R-:W-:Y:S01]  /*7a40*/  FFMA.FTZ R21, R152, UR4, -R156.reuse ;  /* 0x0000000498157c23 */ /* 0x100fe2000801089c */
[----:B------:R-:W-:Y:S01]  /*7a50*/  ISETP.NE.AND P3, PT, R18, R153, PT ;  /* 0x000000991200720c */ /* 0x000fe20003f65270 */
[--C-:B------:R-:W-:Y:S01]  /*7a60*/  FFMA.FTZ R203, R176, UR4, -R156.reuse ;  /* 0x00000004b0cb7c23 */ /* 0x100fe2000801089c */
[----:B------:R-:W1:Y:S01]  /*7a70*/  MUFU.EX2 R197, R197 ;  /* 0x000000c500c57308 */ /* 0x000e620000000800 */
[----:B------:R-:W-:Y:S01]  /*7a80*/  @!P1 IADD3 R152, R11, 0x38840, RZ ;  /* 0x000388400b989810 */ /* 0x000fe20007ffe0ff */
[--C-:B------:R-:W-:Y:S01]  /*7a90*/  FFMA.FTZ R198, R162, UR4, -R156.reuse ;  /* 0x00000004a2c67c23 */ /* 0x100fe2000801089c */
[--C-:B------:R-:W-:Y:S01]  /*7aa0*/  FFMA.FTZ R199, R163, UR4, -R156.reuse ;  /* 0x00000004a3c77c23 */ /* 0x100fe2000801089c */
[----:B------:R-:W-:Y:S01]  /*7ab0*/  FFMA.FTZ R200, R166, UR4, -R156 ;  /* 0x00000004a6c87c23 */ /* 0x000fe2000801089c */
[----:B------:R-:W-:Y:S01]  /*7ac0*/  @!P1 PRMT R152, RZ, 0x654, R152 ;  /* 0x00000654ff989816 */ /* 0x000fe20000000098 */
[--C-:B------:R-:W-:Y:S01]  /*7ad0*/  FFMA.FTZ R201, R167, UR4, -R156.reuse ;  /* 0x00000004a7c97c23 */ /* 0x100fe2000801089c */
[--C-:B------:R-:W-:Y:S01]  /*7ae0*/  FFMA.FTZ R176, R177, UR4, -R156.reuse ;  /* 0x00000004b1b07c23 */ /* 0x100fe2000801089c */
[--C-:B------:R-:W-:Y:S01]  /*7af0*/  FFMA.FTZ R170, R170, UR4, -R156.reuse ;  /* 0x00000004aaaa7c23 */ /* 0x100fe2000801089c */
[--C-:B------:R-:W-:Y:S01]  /*7b00*/  FFMA.FTZ R171, R171, UR4, -R156.reuse ;  /* 0x00000004abab7c23 */ /* 0x100fe2000801089c */
[----:B------:R-:W-:Y:S01]  /*7b10*/  FFMA.FTZ R174, R174, UR4, -R156 ;  /* 0x00000004aeae7c23 */ /* 0x000fe2000801089c */
[----:B------:R-:W-:-:S02]  /*7b20*/  @!P3 IMAD R12, R12, 0x40, R17 ;  /* 0x000000400c0cb824 */ /* 0x000fc400078e0211 */
[--C-:B------:R-:W-:Y:S01]  /*7b30*/  FFMA.FTZ R177, R179, UR4, -R156.reuse ;  /* 0x00000004b3b17c23 */ /* 0x100fe2000801089c */
[----:B------:R3:W-:Y:S01]  /*7b40*/  @!P1 SYNCS.ARRIVE.TRANS64.RED.A1T0 RZ, [R152+URZ], RZ ;  /* 0x000000ff98ff99a7 */ /* 0x0007e2000810043f */
[--C-:B------:R-:W-:Y:S01]  /*7b50*/  FFMA.FTZ R179, R183, UR4, -R156.reuse ;  /* 0x00000004b7b37c23 */ /* 0x100fe2000801089c */
[----:B------:R-:W-:Y:S01]  /*7b60*/  FFMA.FTZ R180, R180, UR4, -R156 ;  /* 0x00000004b4b47c23 */ /* 0x000fe2000801089c */
[----:B------:R-:W-:Y:S01]  /*7b70*/  @!P3 LEA R154, R12, UR42, 0x2 ;  /* 0x0000002a0c9abc11 */ /* 0x000fe2000f8e10ff */
[----:B------:R-:W-:Y:S01]  /*7b80*/  MUFU.EX2 R14, R14 ;  /* 0x0000000e000e7308 */ /* 0x000fe20000000800 */
[----:B--2---:R-:W-:Y:S01]  /*7b90*/  F2FP.F16.F32.PACK_AB R156, R189, R182 ;  /* 0x000000b6bd9c723e */ /* 0x004fe200000000ff */
[-C--:B-1----:R-:W-:Y:S01]  /*7ba0*/  FMUL.FTZ R26, R26, R197.reuse ;  /* 0x000000c51a1a7220 */ /* 0x082fe20000410000 */
[----:B------:R-:W-:Y:S01]  /*7bb0*/  F2FP.F16.F32.PACK_AB R158, R191, R190 ;  /* 0x000000bebf9e723e */ /* 0x000fe200000000ff */
[----:B------:R-:W-:Y:S01]  /*7bc0*/  @!P3 STS [R154+0x38400], R13 ;  /* 0x0384000d9a00b388 */ /* 0x000fe20000000800 */
[----:B---3--:R-:W-:Y:S01]  /*7bd0*/  F2FP.F16.F32.PACK_AB R152, R175, R20 ;  /* 0x00000014af98723e */ /* 0x008fe200000000ff */
[-C--:B------:R-:W-:Y:S01]  /*7be0*/  FMUL.FTZ R27, R27, R197.reuse ;  /* 0x000000c51b1b7220 */ /* 0x080fe20000410000 */
[-C--:B------:R-:W-:Y:S01]  /*7bf0*/  FMUL.FTZ R30, R30, R197.reuse ;  /* 0x000000c51e1e7220 */ /* 0x080fe20000410000 */
[----:B------:R1:W-:Y:S01]  /*7c00*/  @!P3 STS [R154+0x38420], R197 ;  /* 0x038420c59a00b388 */ /* 0x0003e20000000800 */
        /* <DEDUP_REMOVED lines=9> */
[----:B-1----:R-:W-:Y:S01]  /*7ca0*/  F2FP.F16.F32.PACK_AB R154, R181, R178 ;  /* 0x000000b2b59a723e */ /* 0x002fe200000000ff */
[-C--:B------:R-:W-:Y:S01]  /*7cb0*/  FMUL.FTZ R46, R46, R197.reuse ;  /* 0x000000c52e2e7220 */ /* 0x080fe20000410000 */
[-C--:B------:R-:W-:Y:S01]  /*7cc0*/  FMUL.FTZ R47, R47, R197.reuse ;  /* 0x000000c52f2f7220 */ /* 0x080fe20000410000 */
[-C--:B------:R-:W-:Y:S01]  /*7cd0*/  FMUL.FTZ R50, R50, R197.reuse ;  /* 0x000000c532327220 */ /* 0x080fe20000410000 */
[-C--:B------:R-:W-:Y:S01]  /*7ce0*/  FMUL.FTZ R51, R51, R197.reuse ;  /* 0x000000c533337220 */ /* 0x080fe20000410000 */
[-C--:B------:R-:W-:Y:S01]  /*7cf0*/  FMUL.FTZ R54, R54, R197.reuse ;  /* 0x000000c536367220 */ /* 0x080fe20000410000 */
[-C--:B------:R-:W-:Y:S01]  /*7d00*/  FMUL.FTZ R55, R55, R197.reuse ;  /* 0x000000c537377220 */ /* 0x080fe20000410000 */
[----:B------:R-:W1:Y:S01]  /*7d10*/  MUFU.EX2 R196, R196 ;  /* 0x000000c400c47308 */ /* 0x000e620000000800 */
[----:B--2---:R-:W-:Y:S01]  /*7d20*/  F2FP.F16.F32.PACK_AB R153, R15, R14 ;  /* 0x0000000e0f99723e */ /* 0x004fe200000000ff */
        /* <DEDUP_REMOVED lines=14> */
[----:B------:R-:W2:Y:S01]  /*7e10*/  MUFU.EX2 R199, R199 ;  /* 0x000000c700c77308 */ /* 0x000ea20000000800 */
[----:B-1----:R-:W-:Y:S01]  /*7e20*/  F2FP.F16.F32.PACK_AB R155, R196, R21 ;  /* 0x00000015c49b723e */ /* 0x002fe200000000ff */
[----:B------:R-:W-:Y:S01]  /*7e30*/  BAR.SYNC.DEFER_BLOCKING 0xf, 0x100 ;  /* 0x03c4000000007b1d */ /* 0x000fe20000010000 */
[-C--:B------:R-:W-:Y:S01]  /*7e40*/  FMUL.FTZ R83, R83, R197.reuse ;  /* 0x000000c553537220 */ /* 0x080fe20000410000 */
[-C--:B------:R-:W-:Y:S01]  /*7e50*/  FMUL.FTZ R86, R86, R197.reuse ;  /* 0x000000c556567220 */ /* 0x080fe20000410000 */
[----:B------:R-:W-:Y:S01]  /*7e60*/  FMUL.FTZ R87, R87, R197 ;  /* 0x000000c557577220 */ /* 0x000fe20000410000 */
[----:B------:R-:W-:Y:S01]  /*7e70*/  FMUL.FTZ R89, R89, R13 ;  /* 0x0000000d59597220 */ /* 0x000fe20000410000 */
[-C--:B------:R-:W-:Y:S01]  /*7e80*/  FMUL.FTZ R90, R90, R197.reuse ;  /* 0x000000c55a5a7220 */ /* 0x080fe20000410000 */
[----:B------:R-:W-:Y:S01]  /*7e90*/  MUFU.EX2 R200, R200 ;  /* 0x000000c800c87308 */ /* 0x000fe20000000800 */
[----:B------:R-:W-:Y:S01]  /*7ea0*/  FMUL.FTZ R91, R91, R197 ;  /* 0x000000c55b5b7220 */ /* 0x000fe20000410000 */
[-C--:B------:R-:W-:Y:S01]  /*7eb0*/  FMUL.FTZ R92, R92, R13.reuse ;  /* 0x0000000d5c5c7220 */ /* 0x080fe20000410000 */
[----:B------:R-:W-:Y:S01]  /*7ec0*/  FMUL.FTZ R93, R93, R13 ;  /* 0x0000000d5d5d7220 */ /* 0x000fe20000410000 */
[-C--:B------:R-:W-:Y:S01]  /*7ed0*/  FMUL.FTZ R94, R94, R197.reuse ;  /* 0x000000c55e5e7220 */ /* 0x080fe20000410000 */
[----:B------:R-:W-:Y:S01]  /*7ee0*/  FMUL.FTZ R95, R95, R197 ;  /* 0x000000c55f5f7220 */ /* 0x000fe20000410000 */
[-C--:B------:R-:W-:Y:S01]  /*7ef0*/  FMUL.FTZ R96, R96, R13.reuse ;  /* 0x0000000d60607220 */ /* 0x080fe20000410000 */
[----:B------:R-:W-:Y:S01]  /*7f00*/  FMUL.FTZ R97, R97, R13 ;  /* 0x0000000d61617220 */ /* 0x000fe20000410000 */
[----:B------:R-:W1:Y:S01]  /*7f10*/  MUFU.EX2 R201, R201 ;  /* 0x000000c900c97308 */ /* 0x000e620000000800 */
[----:B--2---:R-:W-:Y:S01]  /*7f20*/  F2FP.F16.F32.PACK_AB R157, R199, R198 ;  /* 0x000000c6c79d723e */ /* 0x004fe200000000ff */
[-C--:B------:R-:W-:Y:S01]  /*7f30*/  FMUL.FTZ R98, R98, R197.reuse ;  /* 0x000000c562627220 */ /* 0x080fe20000410000 */
[----:B------:R-:W-:Y:S01]  /*7f40*/  FMUL.FTZ R99, R99, R197 ;  /* 0x000000c563637220 */ /* 0x000fe20000410000 */
[-C--:B------:R-:W-:Y:S01]  /*7f50*/  FMUL.FTZ R100, R100, R13.reuse ;  /* 0x0000000d64647220 */ /* 0x080fe20000410000 */
[----:B------:R-:W-:Y:S01]  /*7f60*/  FMUL.FTZ R101, R101, R13 ;  /* 0x0000000d65657220 */ /* 0x000fe20000410000 */
[-C--:B------:R-:W-:Y:S01]  /*7f70*/  FMUL.FTZ R102, R102, R197.reuse ;  /* 0x000000c566667220 */ /* 0x080fe20000410000 */
[----:B------:R-:W-:Y:S01]  /*7f80*/  FMUL.FTZ R103, R103, R197 ;  /* 0x000000c567677220 */ /* 0x000fe20000410000 */
[----:B------:R-:W2:Y:S01]  /*7f90*/  MUFU.EX2 R193, R193 ;  /* 0x000000c100c17308 */ /* 0x000ea20000000800 */
[-C--:B------:R-:W-:Y:S01]  /*7fa0*/  FMUL.FTZ R104, R104, R13.reuse ;  /* 0x0000000d68687220 */ /* 0x080fe20000410000 */
[----:B------:R-:W-:Y:S01]  /*7fb0*/  FMUL.FTZ R105, R105, R13 ;  /* 0x0000000d69697220 */ /* 0x000fe20000410000 */
[-C--:B------:R-:W-:Y:S01]  /*7fc0*/  FMUL.FTZ R106, R106, R197.reuse ;  /* 0x000000c56a6a7220 */ /* 0x080fe20000410000 */
[----:B------:R-:W-:Y:S01]  /*7fd0*/  FMUL.FTZ R107, R107, R197 ;  /* 0x000000c56b6b7220 */ /* 0x000fe20000410000 */
[-C--:B------:R-:W-:Y:S01]  /*7fe0*/  FMUL.FTZ R108, R108, R13.reuse ;  /* 0x0000000d6c6c7220 */ /* 0x080fe20000410000 */
[----:B------:R-:W-:Y:S01]  /*7ff0*/  FMUL.FTZ R109, R109, R13 ;  /* 0x0000000d6d6d7220 */ /* 0x000fe20000410000 */
[-C--:B------:R-:W-:Y:S01]  /*8000*/  FMUL.FTZ R110, R110, R197.reuse ;  /* 0x000000c56e6e7220 */ /* 0x080fe20000410000 */
[----:B------:R-:W-:Y:S01]  /*8010*/  MUFU.EX2 R194, R194 ;  /* 0x000000c200c27308 */ /* 0x000fe20000000800 */
[----:B-1----:R-:W-:Y:S01]  /*8020*/  F2FP.F16.F32.PACK_AB R159, R201, R200 ;  /* 0x000000c8c99f723e */ /* 0x002fe200000000ff */
[----:B------:R-:W-:Y:S01]  /*8030*/  FMUL.FTZ R111, R111, R197 ;  /* 0x000000c56f6f7220 */ /* 0x000fe20000410000 */
[-C--:B------:R-:W-:Y:S01]  /*8040*/  FMUL.FTZ R112, R112, R13.reuse ;  /* 0x0000000d70707220 */ /* 0x080fe20000410000 */
[----:B------:R-:W-:Y:S01]  /*8050*/  FMUL.FTZ R113, R113, R13 ;  /* 0x0000000d71717220 */ /* 0x000fe20000410000 */
[-C--:B------:R-:W-:Y:S01]  /*8060*/  FMUL.FTZ R114, R114, R197.reuse ;  /* 0x000000c572727220 */ /* 0x080fe20000410000 */
[----:B------:R-:W-:Y:S01]  /*8070*/  FMUL.FTZ R115, R115, R197 ;  /* 0x000000c573737220 */ /* 0x000fe20000410000 */
[-C--:B------:R-:W-:Y:S01]  /*8080*/  FMUL.FTZ R116, R116, R13.reuse ;  /* 0x0000000d74747220 */ /* 0x080fe20000410000 */
[----:B------:R-:W1:Y:S01]  /*8090*/  MUFU.EX2 R195, R195 ;  /* 0x000000c300c37308 */ /* 0x000e620000000800 */
[----:B--2---:R-:W-:Y:S01]  /*80a0*/  F2FP.F16.F32.PACK_AB R160, R193, R192 ;  /* 0x000000c0c1a0723e */ /* 0x004fe200000000ff */
[----:B------:R-:W-:Y:S01]  /*80b0*/  FMUL.FTZ R117, R117, R13 ;  /* 0x0000000d75757220 */ /* 0x000fe20000410000 */
[-C--:B------:R-:W-:Y:S01]  /*80c0*/  FMUL.FTZ R118, R118, R197.reuse ;  /* 0x000000c576767220 */ /* 0x080fe20000410000 */
[----:B------:R-:W-:Y:S01]  /*80d0*/  FMUL.FTZ R119, R119, R197 ;  /* 0x000000c577777220 */ /* 0x000fe20000410000 */
[-C--:B------:R-:W-:Y:S01]  /*80e0*/  FMUL.FTZ R120, R120, R13.reuse ;  /* 0x0000000d78787220 */ /* 0x080fe20000410000 */
        /* <DEDUP_REMOVED lines=10> */
[----:B------:R-:W2:Y:S01]  /*8190*/  MUFU.EX2 R171, R171 ;  /* 0x000000ab00ab7308 */ /* 0x000ea20000000800 */
[----:B-1----:R-:W-:Y:S01]  /*81a0*/  F2FP.F16.F32.PACK_AB R162, R195, R194 ;  /* 0x000000c2c3a2723e */ /* 0x002fe200000000ff */
[-C--:B------:R-:W-:Y:S01]  /*81b0*/  FMUL.FTZ R130, R130, R197.reuse ;  /* 0x000000c582827220 */ /* 0x080fe20000410000 */
[----:B------:R-:W-:Y:S01]  /*81c0*/  FMUL.FTZ R131, R131, R197 ;  /* 0x000000c583837220 */ /* 0x000fe20000410000 */
[-C--:B------:R-:W-:Y:S01]  /*81d0*/  FMUL.FTZ R132, R132, R13.reuse ;  /* 0x0000000d84847220 */ /* 0x080fe20000410000 */
[----:B------:R-:W-:Y:S01]  /*81e0*/  FMUL.FTZ R133, R133, R13 ;  /* 0x0000000d85857220 */ /* 0x000fe20000410000 */
[-C--:B------:R-:W-:Y:S01]  /*81f0*/  FMUL.FTZ R134, R134, R197.reuse ;  /* 0x000000c586867220 */ /* 0x080fe20000410000 */
[----:B------:R-:W-:Y:S01]  /*8200*/  FMUL.FTZ R135, R135, R197 ;  /* 0x000000c587877220 */ /* 0x000fe20000410000 */
[----:B------:R-:W-:Y:S01]  /*8210*/  MUFU.EX2 R174, R174 ;  /* 0x000000ae00ae7308 */ /* 0x000fe20000000800 */
[-C--:B------:R-:W-:Y:S01]  /*8220*/  FMUL.FTZ R136, R136, R13.reuse ;  /* 0x0000000d88887220 */ /* 0x080fe20000410000 */
        /* <DEDUP_REMOVED lines=18> */
[----:B------:R2:W-:Y:S01]  /*8350*/  STSM.16.M88.4 [R23+0x36400], R152 ;  /* 0x0364009817007844 */ /* 0x0005e20000000200 */
[----:B------:R-:W-:Y:S01]  /*8360*/  FFMA.FTZ R8, R13, R8, R20 ;  /* 0x000000080d087223 */ /* 0x000fe20000010014 */
[----:B------:R-:W-:Y:S01]  /*8370*/  FFMA.FTZ R10, R197, R10, R14 ;  /* 0x0000000ac50a7223 */ /* 0x000fe2000001000e */
[----:B------:R-:W-:Y:S01]  /*8380*/  @!P1 VIADD R11, R11, 0x38860 ;  /* 0x000388600b0b9836 */ /* 0x000fe20000000000 */
[----:B------:R-:W3:Y:S01]  /*8390*/  MUFU.EX2 R169, R169 ;  /* 0x000000a900a97308 */ /* 0x000ee20000000800 */
[----:B-1----:R-:W-:Y:S01]  /*83a0*/  F2FP.F16.F32.PACK_AB R163, R203, R174 ;  /* 0x000000aecba3723e */ /* 0x002fe200000000ff */
[----:B------:R2:W-:Y:S01]  /*83b0*/  STSM.16.M88.4 [R22], R156 ;  /* 0x0000009c16007844 */ /* 0x0005e20000000200 */
[----:B------:R-:W-:Y:S01]  /*83c0*/  FADD.FTZ R175, R175, R8 ;  /* 0x00000008afaf7221 */ /* 0x000fe20000010000 */
[----:B------:R-:W-:Y:S01]  /*83d0*/  FADD.FTZ R10, R15, R10 ;  /* 0x0000000a0f0a7221 */ /* 0x000fe20000010000 */
[----:B------:R-:W-:Y:S01]  /*83e0*/  @!P1 PRMT R11, RZ, 0x654, R11 ;  /* 0x00000654ff0b9816 */ /* 0x000fe2000000000b */
[----:B------:R2:W-:Y:S01]  /*83f0*/  STSM.16.M88.4 [R185], R160 ;  /* 0x000000a0b9007844 */ /* 0x0005e20000000200 */
[----:B------:R-:W-:Y:S01]  /*8400*/  FADD.FTZ R178, R178, R175 ;  /* 0x000000afb2b27221 */ /* 0x000fe20000010000 */
[----:B------:R-:W-:Y:S01]  /*8410*/  MUFU.EX2 R172, R172 ;  /* 0x000000ac00ac7308 */ /* 0x000fe20000000800 */
[----:B------:R-:W-:Y:S01]  /*8420*/  FADD.FTZ R21, R21, R10 ;  /* 0x0000000a15157221 */ /* 0x000fe20000010000 */
[----:B------:R-:W-:-:S02]  /*8430*/  IMAD.MOV.U32 R14, RZ, RZ, R3 ;  /* 0x000000ffff0e7224 */ /* 0x000fc400078e0003 */
[----:B------:R-:W-:Y:S01]  /*8440*/  FADD.FTZ R181, R181, R178 ;  /* 0x000000b2b5b57221 */ /* 0x000fe20000010000 */
[----:B------:R-:W-:Y:S02]  /*8450*/  IMAD.MOV.U32 R13, RZ, RZ, R0 ;  /* 0x000000ffff0d7224 */ /* 0x000fe400078e0000 */
[----:B------:R-:W-:Y:S01]  /*8460*/  FADD.FTZ R21, R196, R21 ;  /* 0x00000015c4157221 */ /* 0x000fe20000010000 */
[----:B------:R-:W-:Y:S01]  /*8470*/  FADD.FTZ R182, R182, R181 ;  /* 0x000000b5b6b67221 */ /* 0x000fe20000010000 */
[----:B------:R-:W1:Y:S01]  /*8480*/  MUFU.EX2 R173, R173 ;  /* 0x000000ad00ad7308 */ /* 0x000e620000000800 */
[----:B---3--:R-:W-:Y:S01]  /*8490*/  F2FP.F16.F32.PACK_AB R164, R169, R168 ;  /* 0x000000a8a9a4723e */ /* 0x008fe200000000ff */
[----:B------:R-:W-:Y:S01]  /*84a0*/  FADD.FTZ R198, R198, R21 ;  /* 0x00000015c6c67221 */ /* 0x000fe20000010000 */
[----:B------:R-:W-:-:S03]  /*84b0*/  FADD.FTZ R189, R189, R182 ;  /* 0x000000b6bdbd7221 */ /* 0x000fc60000010000 */
[----:B------:R-:W-:Y:S01]  /*84c0*/  FADD.FTZ R199, R199, R198 ;  /* 0x000000c6c7c77221 */ /* 0x000fe20000010000 */
[----:B------:R-:W-:Y:S01]  /*84d0*/  FADD.FTZ R190, R190, R189 ;  /* 0x000000bdbebe7221 */ /* 0x000fe20000010000 */
[----:B------:R-:W-:Y:S02]  /*84e0*/  MUFU.EX2 R176, R176 ;  /* 0x000000b000b07308 */ /* 0x000fe40000000800 */
[----:B------:R-:W-:Y:S01]  /*84f0*/  FADD.FTZ R200, R200, R199 ;  /* 0x000000c7c8c87221 */ /* 0x000fe20000010000 */
[----:B------:R-:W-:-:S03]  /*8500*/  FADD.FTZ R191, R191, R190 ;  /* 0x000000bebfbf7221 */ /* 0x000fc60000010000 */
[----:B------:R-:W-:Y:S01]  /*8510*/  FADD.FTZ R201, R201, R200 ;  /* 0x000000c8c9c97221 */ /* 0x000fe20000010000 */
[----:B------:R-:W-:Y:S01]  /*8520*/  FADD.FTZ R192, R192, R191 ;  /* 0x000000bfc0c07221 */ /* 0x000fe20000010000 */
[----:B------:R-:W3:Y:S01]  /*8530*/  MUFU.EX2 R177, R177 ;  /* 0x000000b100b17308 */ /* 0x000ee20000000800 */
[----:B-1----:R-:W-:Y:S01]  /*8540*/  F2FP.F16.F32.PACK_AB R166, R173, R172 ;  /* 0x000000acada6723e */ /* 0x002fe200000000ff */
[----:B------:R-:W-:Y:S01]  /*8550*/  FADD.FTZ R170, R170, R201 ;  /* 0x000000c9aaaa7221 */ /* 0x000fe20000010000 */
[----:B------:R-:W-:-:S03]  /*8560*/  FADD.FTZ R193, R193, R192 ;  /* 0x000000c0c1c17221 */ /* 0x000fc60000010000 */
[----:B------:R-:W-:Y:S01]  /*8570*/  FADD.FTZ R171, R171, R170 ;  /* 0x000000aaabab7221 */ /* 0x000fe20000010000 */
[----:B------:R-:W-:Y:S01]  /*8580*/  FADD.FTZ R194, R194, R193 ;  /* 0x000000c1c2c27221 */ /* 0x000fe20000010000 */
[----:B------:R1:W4:Y:S02]  /*8590*/  MUFU.EX2 R12, R180 ;  /* 0x000000b4000c7308 */ /* 0x0003240000000800 */
[----:B------:R-:W-:Y:S01]  /*85a0*/  FADD.FTZ R174, R174, R171 ;  /* 0x000000abaeae7221 */ /* 0x000fe20000010000 */
[----:B------:R-:W-:-:S03]  /*85b0*/  FADD.FTZ R195, R195, R194 ;  /* 0x000000c2c3c37221 */ /* 0x000fc60000010000 */
[----:B------:R-:W-:Y:S01]  /*85c0*/  FADD.FTZ R203, R203, R174 ;  /* 0x000000aecbcb7221 */ /* 0x000fe20000010000 */
[----:B------:R-:W-:Y:S01]  /*85d0*/  FADD.FTZ R168, R168, R195 ;  /* 0x000000c3a8a87221 */ /* 0x000fe20000010000 */
[----:B------:R-:W5:Y:S01]  /*85e0*/  MUFU.EX2 R179, R179 ;  /* 0x000000b300b37308 */ /* 0x000f620000000800 */
[----:B---3--:R-:W-:Y:S01]  /*85f0*/  F2FP.F16.F32.PACK_AB R165, R177, R176 ;  /* 0x000000b0b1a5723e */ /* 0x008fe200000000ff */
[----:B-1----:R-:W-:Y:S02]  /*8600*/  VIADD R180, R202, 0x80 ;  /* 0x00000080cab47836 */ /* 0x002fe40000000000 */
[----:B------:R-:W-:Y:S01]  /*8610*/  FADD.FTZ R176, R176, R203 ;  /* 0x000000cbb0b07221 */ /* 0x000fe20000010000 */
[----:B------:R-:W-:-:S03]  /*8620*/  FADD.FTZ R169, R169, R168 ;  /* 0x000000a8a9a97221 */ /* 0x000fc60000010000 */
[----:B------:R-:W-:Y:S01]  /*8630*/  FADD.FTZ R177, R177, R176 ;  /* 0x000000b0b1b17221 */ /* 0x000fe20000010000 */
[----:B------:R-:W-:-:S03]  /*8640*/  FADD.FTZ R8, R172, R169 ;  /* 0x000000a9ac087221 */ /* 0x000fc60000010000 */
[----:B----4-:R-:W-:Y:S01]  /*8650*/  FADD.FTZ R10, R12, R177 ;  /* 0x000000b10c0a7221 */ /* 0x010fe20000010000 */
[----:B------:R-:W-:Y:S01]  /*8660*/  FADD.FTZ R8, R173, R8 ;  /* 0x00000008ad087221 */ /* 0x000fe20000010000 */
[C---:B-----5:R-:W-:Y:S02]  /*8670*/  F2FP.F16.F32.PACK_AB R167, R179.reuse, R12 ;  /* 0x0000000cb3a7723e */ /* 0x060fe400000000ff */
[----:B------:R-:W-:Y:S01]  /*8680*/  FADD.FTZ R10, R179, R10 ;  /* 0x0000000ab30a7221 */ /* 0x000fe20000010000 */
[----:B------:R-:W-:Y:S02]  /*8690*/  MOV R12, R2 ;  /* 0x00000002000c7202 */ /* 0x000fe40000000f00 */
[----:B------:R2:W-:Y:S01]  /*86a0*/  STSM.16.M88.4 [R184], R164 ;  /* 0x000000a4b8007844 */ /* 0x0005e20000000200 */
[----:B------:R-:W-:-:S06]  /*86b0*/  WARPGROUP.ARRIVE ;  /* 0x00000000000079c5 */ /* 0x000fcc0000000000 */
[----:B------:R-:W-:Y:S01]  /*86c0*/  HGMMA.64x256x16.F32 R24, R152, gdesc[UR8].tnspB, R24, gsb0 ;  /* 0x43e0000898187df0 */ /* 0x000fe20008000818 */
        /* <DEDUP_REMOVED lines=29> */
[----:B------:R2:W-:Y:S01]  /*88a0*/  @!P1 SYNCS.ARRIVE.TRANS64.RED.A1T0 RZ, [R11+URZ], RZ ;  /* 0x000000ff0bff99a7 */ /* 0x0005e2000810043f */
[----:B------:R-:W-:Y:S05]  /*88b0*/  @P2 BRA `(.L_x_159) ;  /* 0xffffffcc00a42947 */ /* 0x000fea000383ffff */
.L_x_150:
[----:B------:R-:W1:Y:S01]  /*88c0*/  SHFL.BFLY PT, R5, R8, 0x2, 0x1f ;  /* 0x0c401f0008057f89 */ /* 0x000e6200000e0000 */
[----:B------:R-:W-:Y:S01]  /*88d0*/  IADD3 R9, -R19, RZ, RZ ;  /* 0x000000ff13097210 */ /* 0x000fe20007ffe1ff */
[----:B--2---:R-:W-:Y:S01]  /*88e0*/  IMAD.MOV.U32 R157, RZ, RZ, -0x800000 ;  /* 0xff800000ff9d7424 */ /* 0x004fe200078e00ff */
[----:B------:R-:W-:Y:S01]  /*88f0*/  MOV R13, UR4 ;  /* 0x00000004000d7c02 */ /* 0x000fe20008000f00 */
[----:B------:R-:W2:Y:S01]  /*8900*/  SHFL.BFLY PT, R7, R10, 0x2, 0x1f ;  /* 0x0c401f000a077f89 */ /* 0x000ea200000e0000 */
[----:B------:R-:W-:Y:S08]  /*8910*/  BAR.ARV 0x8, 0xa0 ;  /* 0x0202800000007b1d */ /* 0x000ff00000002000 */
[----:B------:R-:W-:Y:S01]  /*8920*/  BAR.SYNC.DEFER_BLOCKING 0xf, 0x100 ;  /* 0x03c4000000007b1d */ /* 0x000fe20000010000 */
[----:B------:R-:W-:Y:S01]  /*8930*/  ISETP.NE.AND P3, PT, R18, R9, PT ;  /* 0x000000091200720c */ /* 0x000fe20003f65270 */
[----:B------:R-:W-:Y:S01]  /*8940*/  IMAD.MOV.U32 R156, RZ, RZ, -0x800000 ;  /* 0xff800000ff9c7424 */ /* 0x000fe200078e00ff */
[----:B------:R-:W-:Y:S01]  /*8950*/  UIADD3 UR38, UR38, 0x1, URZ ;  /* 0x0000000126267890 */ /* 0x000fe2000fffe03f */
[----:B-1----:R-:W-:Y:S01]  /*8960*/  FADD.FTZ R5, R5, R8 ;  /* 0x0000000805057221 */ /* 0x002fe20000010000 */
[----:B------:R-:W-:-:S02]  /*8970*/  IMAD.MOV.U32 R8, RZ, RZ, RZ ;  /* 0x000000ffff087224 */ /* 0x000fc400078e00ff */
[----:B--2---:R-:W-:Y:S02]  /*8980*/  FADD.FTZ R7, R7, R10 ;  /* 0x0000000a07077221 */ /* 0x004fe40000010000 */
[----:B------:R-:W1:Y:S04]  /*8990*/  SHFL.BFLY PT, R4, R5, 0x1, 0x1f ;  /* 0x0c201f0005047f89 */ /* 0x000e6800000e0000 */
[----:B------:R-:W2:Y:S01]  /*89a0*/  SHFL.BFLY PT, R6, R7, 0x1, 0x1f ;  /* 0x0c201f0007067f89 */ /* 0x000ea200000e0000 */
[----:B-1----:R-:W-:Y:S01]  /*89b0*/  FADD.FTZ R11, R5, R4 ;  /* 0x00000004050b7221 */ /* 0x002fe20000010000 */
[C---:B------:R-:W-:Y:S02]  /*89c0*/  VIADD R4, R2.reuse, 0x1 ;  /* 0x0000000102047836 */ /* 0x040fe40000000000 */
[----:B------:R-:W-:-:S02]  /*89d0*/  @!P3 IMAD R2, R2, 0x40, R17 ;  /* 0x000000400202b824 */ /* 0x000fc400078e0211 */
[----:B--2---:R-:W-:Y:S01]  /*89e0*/  FADD.FTZ R6, R7, R6 ;  /* 0x0000000607067221 */ /* 0x004fe20000010000 */
[----:B------:R-:W-:Y:S01]  /*89f0*/  FSETP.NE.FTZ.AND P1, PT, R11, RZ, PT ;  /* 0x000000ff0b00720b */ /* 0x000fe20003f35000 */
[----:B------:R-:W-:Y:S01]  /*8a00*/  IMAD.U32 R7, RZ, RZ, UR4 ;  /* 0x00000004ff077e24 */ /* 0x000fe2000f8e00ff */
[----:B------:R-:W-:Y:S02]  /*8a10*/  ISETP.NE.AND P0, PT, R4, 0x2, PT ;  /* 0x000000020400780c */ /* 0x000fe40003f05270 */
[----:B------:R-:W-:Y:S02]  /*8a20*/  FSETP.NE.FTZ.AND P2, PT, R6, RZ, PT ;  /* 0x000000ff0600720b */ /* 0x000fe40003f55000 */
[----:B------:R-:W-:Y:S02]  /*8a30*/  SEL R5, RZ, 0x1, P0 ;  /* 0x00000001ff057807 */ /* 0x000fe40000000000 */
[----:B------:R-:W-:Y:S02]  /*8a40*/  @!P3 LEA R9, R2, UR42, 0x2 ;  /* 0x0000002a0209bc11 */ /* 0x000fe4000f8e10ff */
[----:B------:R-:W-:-:S02]  /*8a50*/  LOP3.LUT R16, R16, R5, RZ, 0x3c, !PT ;  /* 0x0000000510107212 */ /* 0x000fc400078e3cff */
[----:B------:R-:W-:Y:S01]  /*8a60*/  MOV R5, RZ ;  /* 0x000000ff00057202 */ /* 0x000fe20000000f00 */
[----:B------:R-:W1:Y:S01]  /*8a70*/  @P1 MUFU.RCP R8, R11 ;  /* 0x0000000b00081308 */ /* 0x000e620000001000 */
[----:B------:R-:W-:-:S03]  /*8a80*/  @P1 FMUL.FTZ R7, R7, 0.69314718246459960938 ;  /* 0x3f31721807071820 */ /* 0x000fc60000410000 */
[----:B------:R-:W-:-:S04]  /*8a90*/  @P2 FMUL.FTZ R13, R13, 0.69314718246459960938 ;  /* 0x3f3172180d0d2820 */ /* 0x000fc80000410000 */
[----:B------:R-:W2:Y:S08]  /*8aa0*/  @P2 MUFU.RCP R5, R6 ;  /* 0x0000000600052308 */ /* 0x000eb00000001000 */
[----:B------:R-:W3:Y:S01]  /*8ab0*/  @P1 MUFU.LG2 R2, R11 ;  /* 0x0000000b00021308 */ /* 0x000ee20000000c00 */
[----:B-1----:R1:W-:Y:S01]  /*8ac0*/  @!P3 STS [R9+0x38400], R8 ;  /* 0x038400080900b388 */ /* 0x0023e20000000800 */
[-C--:B------:R-:W-:Y:S01]  /*8ad0*/  FMUL.FTZ R24, R24, R8.reuse ;  /* 0x0000000818187220 */ /* 0x080fe20000410000 */
[-C--:B------:R-:W-:Y:S01]  /*8ae0*/  FMUL.FTZ R25, R25, R8.reuse ;  /* 0x0000000819197220 */ /* 0x080fe20000410000 */
[-C--:B------:R-:W-:Y:S01]  /*8af0*/  FMUL.FTZ R28, R28, R8.reuse ;  /* 0x000000081c1c7220 */ /* 0x080fe20000410000 */
[-C--:B------:R-:W-:Y:S01]  /*8b00*/  FMUL.FTZ R29, R29, R8.reuse ;  /* 0x000000081d1d7220 */ /* 0x080fe20000410000 */
[-C--:B------:R-:W-:Y:S01]  /*8b10*/  FMUL.FTZ R32, R32, R8.reuse ;  /* 0x0000000820207220 */ /* 0x080fe20000410000 */
[-C--:B------:R-:W-:Y:S01]  /*8b20*/  FMUL.FTZ R33, R33, R8.reuse ;  /* 0x0000000821217220 */ /* 0x080fe20000410000 */
[----:B------:R-:W4:Y:S01]  /*8b30*/  @P2 MUFU.LG2 R6, R6 ;  /* 0x0000000600062308 */ /* 0x000f220000000c00 */
        /* <DEDUP_REMOVED lines=8> */
[----:B---3--:R-:W-:Y:S01]  /*8bc0*/  @P1 FMUL.FTZ R2, R2, 0.69314718246459960938 ;  /* 0x3f31721802021820 */ /* 0x008fe20000410000 */
[-C--:B------:R-:W-:Y:S01]  /*8bd0*/  FMUL.FTZ R49, R49, R8.reuse ;  /* 0x0000000831317220 */ /* 0x080fe20000410000 */
[-C--:B------:R-:W-:Y:S01]  /*8be0*/  FMUL.FTZ R52, R52, R8.reuse ;  /* 0x0000000834347220 */ /* 0x080fe20000410000 */
[----:B------:R-:W-:Y:S01]  /*8bf0*/  FMUL.FTZ R53, R53, R8 ;  /* 0x0000000835357220 */ /* 0x000fe20000410000 */
[----:B------:R-:W-:Y:S01]  /*8c00*/  @P1 FFMA.FTZ R157, R7, R0, R2 ;  /* 0x00000000079d1223 */ /* 0x000fe20000010002 */
[-C--:B------:R-:W-:Y:S01]  /*8c10*/  FMUL.FTZ R56, R56, R8.reuse ;  /* 0x0000000838387220 */ /* 0x080fe20000410000 */
[-C--:B------:R-:W-:Y:S01]  /*8c20*/  FMUL.FTZ R57, R57, R8.reuse ;  /* 0x0000000839397220 */ /* 0x080fe20000410000 */
[-C--:B------:R-:W-:Y:S01]  /*8c30*/  FMUL.FTZ R60, R60, R8.reuse ;  /* 0x000000083c3c7220 */ /* 0x080fe20000410000 */
[----:B----4-:R-:W-:Y:S01]  /*8c40*/  @P2 FMUL.FTZ R6, R6, 0.69314718246459960938 ;  /* 0x3f31721806062820 */ /* 0x010fe20000410000 */
        /* <DEDUP_REMOVED lines=110> */
[----:B------:R-:W-:Y:S01]  /*9330*/  SEL R2, R4, RZ, P0 ;  /* 0x000000ff04027207 */ /* 0x000fe20000000000 */
[----:B-1----:R-:W-:Y:S06]  /*9340*/  BAR.ARV 0xe, 0x100 ;  /* 0x0384000000007b1d */ /* 0x002fec0000002000 */
.L_x_138:
        /* <DEDUP_REMOVED lines=16> */
[----:B--2---:R-:W-:Y:S01]  /*9450*/  ISETP.NE.AND P0, PT, R0, RZ, PT ;  /* 0x000000ff0000720c */ /* 0x004fe20003f05270 */
[----:B------:R-:W-:Y:S01]  /*9460*/  IMAD.U32 R115, RZ, RZ, UR5 ;  /* 0x00000005ff737e24 */ /* 0x000fe2000f8e00ff */
[----:B------:R-:W-:Y:S02]  /*9470*/  MOV R114, UR4 ;  /* 0x0000000400727c02 */ /* 0x000fe40008000f00 */
[----:B------:R-:W-:-:S02]  /*9480*/  F2FP.F16.F32.PACK_AB R43, R47, R46 ;  /* 0x0000002e2f2b723e */ /* 0x000fc400000000ff */
[----:B------:R-:W-:Y:S01]  /*9490*/  F2FP.F16.F32.PACK_AB R49, R51, R50 ;  /* 0x000000323331723e */ /* 0x000fe200000000ff */
[----:B------:R-:W-:Y:S01]  /*94a0*/  IMAD.WIDE R114, R188, 0x2, R114 ;  /* 0x00000002bc727825 */ /* 0x000fe200078e0272 */
[----:B------:R-:W-:Y:S02]  /*94b0*/  F2FP.F16.F32.PACK_AB R56, R57, R56 ;  /* 0x000000383938723e */ /* 0x000fe400000000ff */
[----:B------:R-:W-:Y:S02]  /*94c0*/  F2FP.F16.F32.PACK_AB R50, R53, R52 ;  /* 0x000000343532723e */ /* 0x000fe400000000ff */
[C---:B------:R-:W-:Y:S02]  /*94d0*/  IADD3 R173, P2, R114.reuse, 0x20, RZ ;  /* 0x0000002072ad7810 */ /* 0x040fe40007f5e0ff */
[C---:B------:R-:W-:Y:S02]  /*94e0*/  IADD3 R175, P4, R114.reuse, 0x60, RZ ;  /* 0x0000006072af7810 */ /* 0x040fe40007f9e0ff */
[C---:B------:R-:W-:Y:S01]  /*94f0*/  IADD3 R6, P3, R114.reuse, 0x40, RZ ;  /* 0x0000004072067810 */ /* 0x040fe20007f7e0ff */
[--C-:B------:R-:W-:Y:S01]  /*9500*/  IMAD.X R5, RZ, RZ, R115.reuse, P2 ;  /* 0x000000ffff057224 */ /* 0x100fe200010e0673 */
[C---:B------:R-:W-:Y:S01]  /*9510*/  LOP3.LUT R3, R114.reuse, 0x380, RZ, 0xc0, !PT ;  /* 0x0000038072037812 */ /* 0x040fe200078ec0ff */
[----:B------:R-:W-:Y:S01]  /*9520*/  IMAD.X R9, RZ, RZ, R115, P4 ;  /* 0x000000ffff097224 */ /* 0x000fe200020e0673 */
[----:B------:R-:W-:-:S02]  /*9530*/  IADD3 R177, P5, R114, 0x2000, RZ ;  /* 0x0000200072b17810 */ /* 0x000fc40007fbe0ff */
[C---:B------:R-:W-:Y:S02]  /*9540*/  IADD3 R14, P1, R114.reuse, 0x2040, RZ ;  /* 0x00002040720e7810 */ /* 0x040fe40007f3e0ff */
[C---:B------:R-:W-:Y:S01]  /*9550*/  IADD3 R181, P2, R114.reuse, 0x2060, RZ ;  /* 0x0000206072b57810 */ /* 0x040fe20007f5e0ff */
[--C-:B------:R-:W-:Y:S01]  /*9560*/  IMAD.X R11, RZ, RZ, R115.reuse, P5 ;  /* 0x000000ffff0b7224 */ /* 0x100fe200028e0673 */
[----:B------:R-:W-:Y:S01]  /*9570*/  IADD3.X R7, RZ, R115, RZ, P3, !PT ;  /* 0x00000073ff077210 */ /* 0x000fe20001ffe4ff */
[--C-:B------:R-:W-:Y:S01]  /*9580*/  IMAD.X R15, RZ, RZ, R115.reuse, P1 ;  /* 0x000000ffff0f7224 */ /* 0x100fe200008e0673 */
[C---:B------:R-:W-:Y:S01]  /*9590*/  IADD3 R189, P4, R114.reuse, 0x4020, RZ ;  /* 0x0000402072bd7810 */ /* 0x040fe20007f9e0ff */
[--C-:B------:R-:W-:Y:S01]  /*95a0*/  IMAD.X R21, RZ, RZ, R115.reuse, P2 ;  /* 0x000000ffff157224 */ /* 0x100fe200010e0673 */
[C---:B------:R-:W-:Y:S02]  /*95b0*/  IADD3 R179, P6, R114.reuse, 0x2020, RZ ;  /* 0x0000202072b37810 */ /* 0x040fe40007fde0ff */
[----:B------:R-:W-:Y:S01]  /*95c0*/  IADD3 R183, P3, R114, 0x4000, RZ ;  /* 0x0000400072b77810 */ /* 0x000fe20007f7e0ff */
[----:B------:R-:W-:Y:S01]  /*95d0*/  IMAD.X R87, RZ, RZ, R115, P4 ;  /* 0x000000ffff577224 */ /* 0x000fe200020e0673 */
[----:B------:R-:W-:-:S02]  /*95e0*/  SHF.R.U64 R3, R3, 0x3, RZ ;  /* 0x0000000303037819 */ /* 0x000fc400000012ff */
[-C--:B------:R-:W-:Y:S02]  /*95f0*/  IADD3.X R13, RZ, R115.reuse, RZ, P6, !PT ;  /* 0x00000073ff0d7210 */ /* 0x080fe400037fe4ff */
[----:B------:R-:W-:Y:S02]  /*9600*/  IADD3.X R83, RZ, R115, RZ, P3, !PT ;  /* 0x00000073ff537210 */ /* 0x000fe40001ffe4ff */
[C---:B------:R-:W-:Y:S02]  /*9610*/  IADD3 R90, P5, R114.reuse, 0x4040, RZ ;  /* 0x00004040725a7810 */ /* 0x040fe40007fbe0ff */
[C---:B------:R-:W-:Y:S02]  /*9620*/  IADD3 R191, P6, R114.reuse, 0x4060, RZ ;  /* 0x0000406072bf7810 */ /* 0x040fe40007fde0ff */
[C---:B------:R-:W-:Y:S01]  /*9630*/  IADD3 R193, P1, R114.reuse, 0x6000, RZ ;  /* 0x0000600072c17810 */ /* 0x040fe20007f3e0ff */
[----:B------:R-:W-:Y:S01]  /*9640*/  IMAD.X R91, RZ, RZ, R115, P5 ;  /* 0x000000ffff5b7224 */ /* 0x000fe200028e0673 */
[----:B------:R-:W-:-:S02]  /*9650*/  IADD3 R195, P2, R114, 0x6020, RZ ;  /* 0x0000602072c37810 */ /* 0x000fc40007f5e0ff */
[C---:B------:R-:W-:Y:S01]  /*9660*/  IADD3 R106, P3, R114.reuse, 0x6040, RZ ;  /* 0x00006040726a7810 */ /* 0x040fe20007f7e0ff */
[--C-:B------:R-:W-:Y:S01]  /*9670*/  IMAD.X R99, RZ, RZ, R115.reuse, P1 ;  /* 0x000000ffff637224 */ /* 0x100fe200008e0673 */
[----:B------:R-:W-:Y:S01]  /*9680*/  IADD3 R197, P4, R114, 0x6060, RZ ;  /* 0x0000606072c57810 */ /* 0x000fe20007f9e0ff */
[--C-:B------:R-:W-:Y:S01]  /*9690*/  IMAD.X R103, RZ, RZ, R115.reuse, P2 ;  /* 0x000000ffff677224 */ /* 0x100fe200010e0673 */
[----:B------:R-:W-:Y:S02]  /*96a0*/  LOP3.LUT R114, R3, R114, RZ, 0x3c, !PT ;  /* 0x0000007203727212 */ /* 0x000fe400078e3cff */
[----:B------:R-:W-:Y:S01]  /*96b0*/  LOP3.LUT R3, R6, 0x380, RZ, 0xc0, !PT ;  /* 0x0000038006037812 */ /* 0x000fe200078ec0ff */
[----:B------:R-:W-:Y:S01]  /*96c0*/  IMAD.X R111, RZ, RZ, R115, P4 ;  /* 0x000000ffff6f7224 */ /* 0x000fe200020e0673 */
[----:B------:R-:W-:Y:S02]  /*96d0*/  LOP3.LUT R0, R173, 0x380, RZ, 0xc0, !PT ;  /* 0x00000380ad007812 */ /* 0x000fe400078ec0ff */
[----:B------:R-:W-:-:S02]  /*96e0*/  SHF.R.U64 R3, R3, 0x3, RZ ;  /* 0x0000000303037819 */ /* 0x000fc400000012ff */
[----:B------:R-:W-:Y:S02]  /*96f0*/  SHF.R.U64 R0, R0, 0x3, RZ ;  /* 0x0000000300007819 */ /* 0x000fe400000012ff */
[----:B------:R-:W-:Y:S02]  /*9700*/  LOP3.LUT R6, R3, R6, RZ, 0x3c, !PT ;  /* 0x0000000603067212 */ /* 0x000fe400078e3cff */
[----:B------:R-:W-:Y:S02]  /*9710*/  LOP3.LUT R3, R14, 0x380, RZ, 0xc0, !PT ;  /* 0x000003800e037812 */ /* 0x000fe400078ec0ff */
[----:B------:R-:W-:Y:S02]  /*9720*/  LOP3.LUT R4, R0, R173, RZ, 0x3c, !PT ;  /* 0x000000ad00047212 */ /* 0x000fe400078e3cff */
[----:B------:R-:W-:Y:S02]  /*9730*/  LOP3.LUT R0, R179, 0x380, RZ, 0xc0, !PT ;  /* 0x00000380b3007812 */ /* 0x000fe400078ec0ff */
[----:B------:R-:W-:-:S02]  /*9740*/  SHF.R.U64 R3, R3, 0x3, RZ ;  /* 0x0000000303037819 */ /* 0x000fc400000012ff */
[----:B------:R-:W-:Y:S02]  /*9750*/  SHF.R.U64 R0, R0, 0x3, RZ ;  /* 0x0000000300007819 */ /* 0x000fe400000012ff */
[----:B------:R-:W-:Y:S02]  /*9760*/  LOP3.LUT R14, R3, R14, RZ, 0x3c, !PT ;  /* 0x0000000e030e7212 */ /* 0x000fe400078e3cff */
[----:B------:R-:W-:Y:S02]  /*9770*/  LOP3.LUT R3, R90, 0x380, RZ, 0xc0, !PT ;  /* 0x000003805a037812 */ /* 0x000fe400078ec0ff */
[----:B------:R-:W-:Y:S02]  /*9780*/  LOP3.LUT R12, R0, R179, RZ, 0x3c, !PT ;  /* 0x000000b3000c7212 */ /* 0x000fe400078e3cff */
[----:B------:R-:W-:Y:S02]  /*9790*/  LOP3.LUT R8, R175, 0x380, RZ, 0xc0, !PT ;  /* 0x00000380af087812 */ /* 0x000fe400078ec0ff */
[----:B------:R-:W-:-:S02]  /*97a0*/  LOP3.LUT R0, R189, 0x380, RZ, 0xc0, !PT ;  /* 0x00000380bd007812 */ /* 0x000fc400078ec0ff */
[----:B------:R-:W-:Y:S02]  /*97b0*/  LOP3.LUT R10, R177, 0x380, RZ, 0xc0, !PT ;  /* 0x00000380b10a7812 */ /* 0x000fe400078ec0ff */
[----:B------:R-:W-:Y:S02]  /*97c0*/  SHF.R.U64 R3, R3, 0x3, RZ ;  /* 0x0000000303037819 */ /* 0x000fe400000012ff */
[----:B------:R-:W-:Y:S02]  /*97d0*/  LOP3.LUT R27, R197, 0x380, RZ, 0xc0, !PT ;  /* 0x00000380c51b7812 */ /* 0x000fe400078ec0ff */
[----:B------:R-:W-:Y:S02]  /*97e0*/  LOP3.LUT R82, R183, 0x380, RZ, 0xc0, !PT ;  /* 0x00000380b7527812 */ /* 0x000fe400078ec0ff */
[----:B------:R-:W-:Y:S02]  /*97f0*/  SHF.R.U64 R8, R8, 0x3, RZ ;  /* 0x0000000308087819 */ /* 0x000fe400000012ff */
[----:B------:R-:W-:-:S02]  /*9800*/  LOP3.LUT R20, R181, 0x380, RZ, 0xc0, !PT ;  /* 0x00000380b5147812 */ /* 0x000fc400078ec0ff */
[----:B------:R-:W-:Y:S02]  /*9810*/  SHF.R.U64 R0, R0, 0x3, RZ ;  /* 0x0000000300007819 */ /* 0x000fe400000012ff */
[----:B------:R-:W-:Y:S02]  /*9820*/  SHF.R.U64 R10, R10, 0x3, RZ ;  /* 0x000000030a0a7819 */ /* 0x000fe400000012ff */
[----:B------:R-:W-:Y:S02]  /*9830*/  LOP3.LUT R98, R193, 0x380, RZ, 0xc0, !PT ;  /* 0x00000380c1627812 */ /* 0x000fe400078ec0ff */
[----:B------:R-:W-:Y:S02]  /*9840*/  LOP3.LUT R90, R3, R90, RZ, 0x3c, !PT ;  /* 0x0000005a035a7212 */ /* 0x000fe400078e3cff */
[----:B------:R-:W-:Y:S02]  /*9850*/  SHF.R.U64 R28, R27, 0x3, RZ ;  /* 0x000000031b1c7819 */ /* 0x000fe400000012ff */
[----:B------:R-:W-:-:S02]  /*9860*/  LOP3.LUT R3, R106, 0x380, RZ, 0xc0, !PT ;  /* 0x000003806a037812 */ /* 0x000fc400078ec0ff */
[----:B------:R-:W-:Y:S02]  /*9870*/  SHF.R.U64 R82, R82, 0x3, RZ ;  /* 0x0000000352527819 */ /* 0x000fe400000012ff */
[----:B------:R-:W-:Y:S02]  /*9880*/  LOP3.LUT R8, R8, R175, RZ, 0x3c, !PT ;  /* 0x000000af08087212 */ /* 0x000fe400078e3cff */
[----:B------:R-:W-:Y:S02]  /*9890*/  SHF.R.U64 R20, R20, 0x3, RZ ;  /* 0x0000000314147819 */ /* 0x000fe400000012ff */
[----:B------:R-:W-:Y:S02]  /*98a0*/  LOP3.LUT R94, R191, 0x380, RZ, 0xc0, !PT ;  /* 0x00000380bf5e7812 */ /* 0x000fe400078ec0ff */
[----:B------:R-:W-:Y:S02]  /*98b0*/  LOP3.LUT R86, R0, R189, RZ, 0x3c, !PT ;  /* 0x000000bd00567212 */ /* 0x000fe400078e3cff */
[----:B------:R-:W-:-:S02]  /*98c0*/  LOP3.LUT R10, R10, R177, RZ, 0x3c, !PT ;  /* 0x000000b10a0a7212 */ /* 0x000fc400078e3cff */
[----:B------:R-:W-:Y:S02]  /*98d0*/  SHF.R.U64 R98, R98, 0x3, RZ ;  /* 0x0000000362627819 */ /* 0x000fe400000012ff */
[----:B------:R-:W-:Y:S02]  /*98e0*/  MOV R114, R114 ;  /* 0x0000007200727202 */ /* 0x000fe40000000f00 */
[----:B------:R-:W-:Y:S02]  /*98f0*/  LOP3.LUT R0, R195, 0x380, RZ, 0xc0, !PT ;  /* 0x00000380c3007812 */ /* 0x000fe400078ec0ff */
[----:B------:R-:W-:Y:S02]  /*9900*/  F2FP.F16.F32.PACK_AB R27, R31, R30 ;  /* 0x0000001e1f1b723e */ /* 0x000fe400000000ff */
[----:B------:R-:W-:Y:S02]  /*9910*/  LOP3.LUT R110, R28, R197, RZ, 0x3c, !PT ;  /* 0x000000c51c6e7212 */ /* 0x000fe400078e3cff */
[----:B------:R-:W-:Y:S01]  /*9920*/  SHF.R.U64 R3, R3, 0x3, RZ ;  /* 0x0000000303037819 */ /* 0x000fe200000012ff */
[----:B------:R1:W-:Y:S01]  /*9930*/  STSM.16.M88.4 [R114], R24 ;  /* 0x0000001872007844 */ /* 0x0003e20000000200 */
[----:B------:R-:W-:-:S02]  /*9940*/  MOV R28, R4 ;  /* 0x00000004001c7202 */ /* 0x000fc40000000f00 */
[----:B------:R-:W-:Y:S02]  /*9950*/  LOP3.LUT R82, R82, R183, RZ, 0x3c, !PT ;  /* 0x000000b752527212 */ /* 0x000fe400078e3cff */
[----:B------:R-:W-:Y:S01]  /*9960*/  MOV R6, R6 ;  /* 0x0000000600067202 */ /* 0x000fe20000000f00 */
[----:B------:R2:W-:Y:S01]  /*9970*/  STSM.16.M88.4 [R28], R32 ;  /* 0x000000201c007844 */ /* 0x0005e20000000200 */
[----:B------:R-:W-:Y:S02]  /*9980*/  LOP3.LUT R20, R20, R181, RZ, 0x3c, !PT ;  /* 0x000000b514147212 */ /* 0x000fe400078e3cff */
[----:B------:R-:W-:Y:S01]  /*9990*/  SHF.R.U64 R94, R94, 0x3, RZ ;  /* 0x000000035e5e7819 */ /* 0x000fe200000012ff */
[----:B------:R2:W-:Y:S01]  /*99a0*/  STSM.16.M88.4 [R6], R40 ;  /* 0x0000002806007844 */ /* 0x0005e20000000200 */
[----:B------:R-:W-:Y:S02]  /*99b0*/  MOV R8, R8 ;  /* 0x0000000800087202 */ /* 0x000fe40000000f00 */
[----:B------:R-:W-:-:S02]  /*99c0*/  F2FP.F16.F32.PACK_AB R51, R55, R54 ;  /* 0x000000363733723e */ /* 0x000fc400000000ff */
[----:B------:R-:W-:Y:S02]  /*99d0*/  F2FP.F16.F32.PACK_AB R57, R59, R58 ;  /* 0x0000003a3b39723e */ /* 0x000fe400000000ff */
[----:B------:R-:W-:Y:S01]  /*99e0*/  F2FP.F16.F32.PACK_AB R64, R65, R64 ;  /* 0x000000404140723e */ /* 0x000fe200000000ff */
[----:B------:R2:W-:Y:S01]  /*99f0*/  STSM.16.M88.4 [R8], R48 ;  /* 0x0000003008007844 */ /* 0x0005e20000000200 */
[----:B------:R-:W-:Y:S02]  /*9a00*/  LOP3.LUT R98, R98, R193, RZ, 0x3c, !PT ;  /* 0x000000c162627212 */ /* 0x000fe400078e3cff */
[----:B------:R-:W-:Y:S02]  /*9a10*/  SHF.R.U64 R0, R0, 0x3, RZ ;  /* 0x0000000300007819 */ /* 0x000fe400000012ff */
[----:B------:R-:W-:Y:S02]  /*9a20*/  MOV R10, R10 ;  /* 0x0000000a000a7202 */ /* 0x000fe40000000f00 */
[----:B------:R-:W-:-:S02]  /*9a30*/  F2FP.F16.F32.PACK_AB R58, R61, R60 ;  /* 0x0000003c3d3a723e */ /* 0x000fc400000000ff */
[----:B------:R-:W-:Y:S02]  /*9a40*/  F2FP.F16.F32.PACK_AB R59, R63, R62 ;  /* 0x0000003e3f3b723e */ /* 0x000fe400000000ff */
[----:B------:R-:W-:Y:S02]  /*9a50*/  F2FP.F16.F32.PACK_AB R65, R67, R66 ;  /* 0x000000424341723e */ /* 0x000fe400000000ff */
[----:B------:R-:W-:Y:S01]  /*9a60*/  F2FP.F16.F32.PACK_AB R72, R73, R72 ;  /* 0x000000484948723e */ /* 0x000fe200000000ff */
[----:B------:R2:W-:Y:S01]  /*9a70*/  STSM.16.M88.4 [R10], R56 ;  /* 0x000000380a007844 */ /* 0x0005e20000000200 */
[----:B------:R-:W-:Y:S02]  /*9a80*/  IADD3.X R107, RZ, R115, RZ, P3, !PT ;  /* 0x00000073ff6b7210 */ /* 0x000fe40001ffe4ff */
[----:B------:R-:W-:Y:S02]  /*9a90*/  LOP3.LUT R106, R3, R106, RZ, 0x3c, !PT ;  /* 0x0000006a036a7212 */ /* 0x000fe400078e3cff */
[----:B------:R-:W-:-:S02]  /*9aa0*/  MOV R12, R12 ;  /* 0x0000000c000c7202 */ /* 0x000fc40000000f00 */
[----:B------:R-:W-:Y:S02]  /*9ab0*/  F2FP.F16.F32.PACK_AB R66, R69, R68 ;  /* 0x000000444542723e */ /* 0x000fe400000000ff */
[----:B------:R-:W-:Y:S02]  /*9ac0*/  F2FP.F16.F32.PACK_AB R67, R71, R70 ;  /* 0x000000464743723e */ /* 0x000fe400000000ff */
[----:B------:R-:W-:Y:S02]  /*9ad0*/  F2FP.F16.F32.PACK_AB R73, R75, R74 ;  /* 0x0000004a4b49723e */ /* 0x000fe400000000ff */
[----:B------:R-:W-:Y:S01]  /*9ae0*/  MOV R14, R14 ;  /* 0x0000000e000e7202 */ /* 0x000fe20000000f00 */
[----:B------:R2:W-:Y:S01]  /*9af0*/  STSM.16.M88.4 [R12], R64 ;  /* 0x000000400c007844 */ /* 0x0005e20000000200 */
[----:B------:R-:W-:Y:S02]  /*9b00*/  MOV R5, R82 ;  /* 0x0000005200057202 */ /* 0x000fe40000000f00 */
[----:B------:R-:W-:-:S02]  /*9b10*/  F2FP.F16.F32.PACK_AB R74, R77, R76 ;  /* 0x0000004c4d4a723e */ /* 0x000fc400000000ff */
[----:B------:R-:W-:Y:S02]  /*9b20*/  F2FP.F16.F32.PACK_AB R75, R79, R78 ;  /* 0x0000004e4f4b723e */ /* 0x000fe400000000ff */
[----:B------:R-:W-:Y:S02]  /*9b30*/  F2FP.F16.F32.PACK_AB R80, R81, R80 ;  /* 0x000000505150723e */ /* 0x000fe400000000ff */
[----:B------:R-:W-:Y:S01]  /*9b40*/  IADD3.X R95, RZ, R115, RZ, P6, !PT ;  /* 0x00000073ff5f7210 */ /* 0x000fe200037fe4ff */
[----:B------:R2:W-:Y:S01]  /*9b50*/  STSM.16.M88.4 [R14], R72 ;  /* 0x000000480e007844 */ /* 0x0005e20000000200 */
[----:B------:R-:W-:Y:S02]  /*9b60*/  LOP3.LUT R94, R94, R191, RZ, 0x3c, !PT ;  /* 0x000000bf5e5e7212 */ /* 0x000fe400078e3cff */
[----:B------:R-:W-:Y:S02]  /*9b70*/  MOV R20, R20 ;  /* 0x0000001400147202 */ /* 0x000fe40000000f00 */
[----:B------:R-:W-:-:S02]  /*9b80*/  MOV R4, R90 ;  /* 0x0000005a00047202 */ /* 0x000fc40000000f00 */
[----:B------:R-:W-:Y:S02]  /*9b90*/  F2FP.F16.F32.PACK_AB R81, R153, R152 ;  /* 0x000000989951723e */ /* 0x000fe400000000ff */
[----:B------:R-:W-:Y:S02]  /*9ba0*/  F2FP.F16.F32.PACK_AB R82, R85, R84 ;  /* 0x000000545552723e */ /* 0x000fe400000000ff */
[----:B------:R-:W-:Y:S02]  /*9bb0*/  F2FP.F16.F32.PACK_AB R83, R155, R154 ;  /* 0x0000009a9b53723e */ /* 0x000fe400000000ff */
[----:B------:R-:W-:Y:S02]  /*9bc0*/  F2FP.F16.F32.PACK_AB R88, R89, R88 ;  /* 0x000000585958723e */ /* 0x000fe400000000ff */
[----:B------:R-:W-:Y:S01]  /*9bd0*/  LOP3.LUT R102, R0, R195, RZ, 0x3c, !PT ;  /* 0x000000c300667212 */ /* 0x000fe200078e3cff */
[----:B------:R2:W-:Y:S01]  /*9be0*/  STSM.16.M88.4 [R20], R80 ;  /* 0x0000005014007844 */ /* 0x0005e20000000200 */
[----:B------:R-:W-:-:S02]  /*9bf0*/  MOV R3, R98 ;  /* 0x0000006200037202 */ /* 0x000fc40000000f00 */
[----:B------:R-:W-:Y:S02]  /*9c00*/  F2FP.F16.F32.PACK_AB R89, R159, R158 ;  /* 0x0000009e9f59723e */ /* 0x000fe400000000ff */
[----:B------:R-:W-:Y:S02]  /*9c10*/  F2FP.F16.F32.PACK_AB R90, R93, R92 ;  /* 0x0000005c5d5a723e */ /* 0x000fe400000000ff */
[----:B------:R-:W-:Y:S02]  /*9c20*/  F2FP.F16.F32.PACK_AB R91, R161, R160 ;  /* 0x000000a0a15b723e */ /* 0x000fe400000000ff */
[----:B------:R-:W-:Y:S02]  /*9c30*/  F2FP.F16.F32.PACK_AB R96, R97, R96 ;  /* 0x000000606160723e */ /* 0x000fe400000000ff */
[----:B------:R-:W-:Y:S01]  /*9c40*/  MOV R86, R86 ;  /* 0x0000005600567202 */ /* 0x000fe20000000f00 */
[----:B------:R2:W-:Y:S01]  /*9c50*/  STSM.16.M88.4 [R5], R88 ;  /* 0x0000005805007844 */ /* 0x0005e20000000200 */
[----:B------:R-:W-:-:S02]  /*9c60*/  MOV R0, R106 ;  /* 0x0000006a00007202 */ /* 0x000fc40000000f00 */
[----:B------:R-:W-:Y:S02]  /*9c70*/  F2FP.F16.F32.PACK_AB R97, R163, R162 ;  /* 0x000000a2a361723e */ /* 0x000fe400000000ff */
[----:B------:R-:W-:Y:S02]  /*9c80*/  F2FP.F16.F32.PACK_AB R98, R101, R100 ;  /* 0x000000646562723e */ /* 0x000fe400000000ff */
[----:B------:R-:W-:Y:S02]  /*9c90*/  F2FP.F16.F32.PACK_AB R99, R165, R164 ;  /* 0x000000a4a563723e */ /* 0x000fe400000000ff */
[----:B------:R-:W-:Y:S02]  /*9ca0*/  F2FP.F16.F32.PACK_AB R104, R105, R104 ;  /* 0x000000686968723e */ /* 0x000fe400000000ff */
[----:B------:R-:W-:Y:S01]  /*9cb0*/  F2FP.F16.F32.PACK_AB R105, R167, R166 ;  /* 0x000000a6a769723e */ /* 0x000fe200000000ff */
[----:B------:R2:W-:Y:S01]  /*9cc0*/  STSM.16.M88.4 [R86], R96 ;  /* 0x0000006056007844 */ /* 0x0005e20000000200 */
[----:B------:R-:W-:-:S02]  /*9cd0*/  F2FP.F16.F32.PACK_AB R106, R109, R108 ;  /* 0x0000006c6d6a723e */ /* 0x000fc400000000ff */
[----:B------:R-:W-:Y:S02]  /*9ce0*/  F2FP.F16.F32.PACK_AB R107, R169, R168 ;  /* 0x000000a8a96b723e */ /* 0x000fe400000000ff */
[----:B------:R-:W-:Y:S02]  /*9cf0*/  F2FP.F16.F32.PACK_AB R112, R113, R112 ;  /* 0x000000707170723e */ /* 0x000fe400000000ff */
[----:B------:R-:W-:Y:S01]  /*9d00*/  F2FP.F16.F32.PACK_AB R120, R121, R120 ;  /* 0x000000787978723e */ /* 0x000fe200000000ff */
[----:B------:R2:W-:Y:S01]  /*9d10*/  STSM.16.M88.4 [R4], R104 ;  /* 0x0000006804007844 */ /* 0x0005e20000000200 */
[----:B------:R-:W-:Y:S02]  /*9d20*/  MOV R94, R94 ;  /* 0x0000005e005e7202 */ /* 0x000fe40000000f00 */
[----:B------:R-:W-:Y:S02]  /*9d30*/  F2FP.F16.F32.PACK_AB R113, R171, R170 ;  /* 0x000000aaab71723e */ /* 0x000fe400000000ff */
[----:B-1----:R-:W-:-:S02]  /*9d40*/  F2FP.F16.F32.PACK_AB R114, R117, R116 ;  /* 0x000000747572723e */ /* 0x002fc400000000ff */
[----:B------:R-:W-:Y:S02]  /*9d50*/  F2FP.F16.F32.PACK_AB R115, R119, R118 ;  /* 0x000000767773723e */ /* 0x000fe400000000ff */
[----:B------:R-:W-:Y:S02]  /*9d60*/  F2FP.F16.F32.PACK_AB R121, R123, R122 ;  /* 0x0000007a7b79723e */ /* 0x000fe400000000ff */
[----:B------:R-:W-:Y:S01]  /*9d70*/  F2FP.F16.F32.PACK_AB R128, R129, R128 ;  /* 0x000000808180723e */ /* 0x000fe200000000ff */
[----:B------:R2:W-:Y:S01]  /*9d80*/  STSM.16.M88.4 [R94], R112 ;  /* 0x000000705e007844 */ /* 0x0005e20000000200 */
[----:B------:R-:W-:Y:S02]  /*9d90*/  F2FP.F16.F32.PACK_AB R122, R125, R124 ;  /* 0x0000007c7d7a723e */ /* 0x000fe400000000ff */
[----:B------:R-:W-:Y:S02]  /*9da0*/  F2FP.F16.F32.PACK_AB R123, R127, R126 ;  /* 0x0000007e7f7b723e */ /* 0x000fe400000000ff */
[----:B------:R-:W-:-:S02]  /*9db0*/  F2FP.F16.F32.PACK_AB R129, R131, R130 ;  /* 0x000000828381723e */ /* 0x000fc400000000ff */
[----:B------:R-:W-:Y:S01]  /*9dc0*/  F2FP.F16.F32.PACK_AB R136, R137, R136 ;  /* 0x000000888988723e */ /* 0x000fe200000000ff */
[----:B------:R2:W-:Y:S01]  /*9dd0*/  STSM.16.M88.4 [R3], R120 ;  /* 0x0000007803007844 */ /* 0x0005e20000000200 */
[----:B------:R-:W-:Y:S02]  /*9de0*/  MOV R102, R102 ;  /* 0x0000006600667202 */ /* 0x000fe40000000f00 */
        /* <DEDUP_REMOVED lines=36> */
[----:B------:R-:W-:Y:S02]  /*a030*/  IMAD.U32 R5, RZ, RZ, UR5 ;  /* 0x00000005ff057e24 */ /* 0x000fe4000f8e00ff */
[----:B------:R-:W-:Y:S01]  /*a040*/  IMAD.U32 R4, RZ, RZ, UR4 ;  /* 0x00000004ff047e24 */ /* 0x000fe2000f8e00ff */
        /* <DEDUP_REMOVED lines=8> */
[C---:B------:R-:W-:Y:S01]  /*a0d0*/  VIADD R8, R7.reuse, 0x8 ;  /* 0x0000000807087836 */ /* 0x040fe20000000000 */
[----:B------:R-:W-:Y:S01]  /*a0e0*/  IADD3 R0, P2, R7, R4, RZ ;  /* 0x0000000407007210 */ /* 0x000fe20007f5e0ff */
[----:B------:R-:W-:-:S03]  /*a0f0*/  IMAD R6, R9, UR36, R6 ;  /* 0x0000002409067c24 */ /* 0x000fc6000f8e0206 */
[----:B------:R-:W-:Y:S01]  /*a100*/  ISETP.GE.OR P0, PT, R8, UR4, P0 ;  /* 0x0000000408007c0c */ /* 0x000fe20008706670 */
[----:B------:R-:W-:Y:S01]  /*a110*/  ULDC.64 UR4, c[0x0][0xc40] ;  /* 0x0003100000047ab9 */ /* 0x000fe20000000a00 */
[----:B------:R-:W-:Y:S02]  /*a120*/  IADD3.X R3, R3, R5, R6, P2, !PT ;  /* 0x0000000503037210 */ /* 0x000fe400017fe406 */
[----:B------:R-:W-:-:S04]  /*a130*/  LEA R4, P2, R0, UR4, 0x2 ;  /* 0x0000000400047c11 */ /* 0x000fc8000f8410ff */
[----:B------:R-:W-:-:S05]  /*a140*/  LEA.HI.X R5, R0, UR5, R3, 0x2, P2 ;  /* 0x0000000500057c11 */ /* 0x000fca00090f1403 */
[----:B------:R1:W-:Y:S04]  /*a150*/  @!P1 STG.E desc[UR54][R4.64], R157 ;  /* 0x0000009d04009986 */ /* 0x0003e8000c101936 */
[----:B------:R1:W-:Y:S02]  /*a160*/  @!P0 STG.E desc[UR54][R4.64+0x20], R156 ;  /* 0x0000209c04008986 */ /* 0x0003e4000c101936 */
.L_x_160:
[----:B--2---:R-:W2:Y:S01]  /*a170*/  SHFL.IDX PT, R0, R187, RZ, 0x1f ;  /* 0x00001fffbb007589 */ /* 0x004ea200000e0000 */
[----:B------:R-:W-:Y:S02]  /*a180*/  ULDC UR4, c[0x0][0xc] ;  /* 0x0000030000047ab9 */ /* 0x000fe40000000800 */
[----:B------:R-:W-:Y:S01]  /*a190*/  UIADD3 UR41, UR4, UR41, URZ ;  /* 0x0000002904297290 */ /* 0x000fe2000fffe03f */
[----:B--2---:R-:W-:-:S13]  /*a1a0*/  ISETP.NE.AND P0, PT, R0, 0x7, PT ;  /* 0x000000070000780c */ /* 0x004fda0003f05270 */
        /* <DEDUP_REMOVED lines=26> */
[----:B--2---:R-:W-:Y:S01]  /*a350*/  UMOV UR32, UR6 ;  /* 0x0000000600207c82 */ /* 0x004fe20008000000 */
[----:B------:R-:W-:Y:S01]  /*a360*/  UMOV UR33, UR7 ;  /* 0x0000000700217c82 */ /* 0x000fe20008000000 */
[----:B------:R-:W-:Y:S01]  /*a370*/  UIADD3 UR6, UR42, 0xa000, URZ ;  /* 0x0000a0002a067890 */ /* 0x000fe2000fffe03f */
[----:B------:R2:W-:Y:S01]  /*a380*/  UTMASTG.5D [UR32], [UR4] ;  /* 0x00000020040073b5 */ /* 0x0005e20008020000 */
[----:B------:R-:W-:Y:S01]  /*a390*/  UMOV UR7, 0x140 ;  /* 0x0000014000077882 */ /* 0x000fe20000000000 */
[----:B--2---:R-:W-:Y:S01]  /*a3a0*/  UMOV UR32, UR8 ;  /* 0x0000000800207c82 */ /* 0x004fe20008000000 */
[----:B------:R-:W-:Y:S01]  /*a3b0*/  UMOV UR33, UR9 ;  /* 0x0000000900217c82 */ /* 0x000fe20008000000 */
[----:B------:R-:W-:Y:S01]  /*a3c0*/  UIADD3 UR8, UR42, 0xc000, URZ ;  /* 0x0000c0002a087890 */ /* 0x000fe2000fffe03f */
[----:B------:R2:W-:Y:S01]  /*a3d0*/  UTMASTG.5D [UR32], [UR4] ;  /* 0x00000020040073b5 */ /* 0x0005e20008020000 */
[----:B------:R-:W-:Y:S01]  /*a3e0*/  UIADD3 UR9, UR42, 0xe000, URZ ;  /* 0x0000e0002a097890 */ /* 0x000fe2000fffe03f */
[----:B--2---:R-:W-:Y:S01]  /*a3f0*/  UMOV UR32, UR10 ;  /* 0x0000000a00207c82 */ /* 0x004fe20008000000 */
[----:B------:R-:W-:-:S02]  /*a400*/  UMOV UR33, UR11 ;  /* 0x0000000b00217c82 */ /* 0x000fc40008000000 */
[----:B------:R2:W-:Y:S02]  /*a410*/  UTMASTG.5D [UR32], [UR4] ;  /* 0x00000020040073b5 */ /* 0x0005e40008020000 */
[----:B--2---:R-:W-:Y:S01]  /*a420*/  UMOV UR32, UR12 ;  /* 0x0000000c00207c82 */ /* 0x004fe20008000000 */
[----:B------:R-:W-:Y:S02]  /*a430*/  UMOV UR33, UR13 ;  /* 0x0000000d00217c82 */ /* 0x000fe40008000000 */
[----:B------:R2:W-:Y:S02]  /*a440*/  UTMASTG.5D [UR32], [UR4] ;  /* 0x00000020040073b5 */ /* 0x0005e40008020000 */
[----:B--2---:R-:W-:Y:S01]  /*a450*/  UMOV UR32, UR6 ;  /* 0x0000000600207c82 */ /* 0x004fe20008000000 */
[----:B------:R-:W-:Y:S01]  /*a460*/  UMOV UR33, UR7 ;  /* 0x0000000700217c82 */ /* 0x000fe20008000000 */
[----:B------:R-:W-:Y:S01]  /*a470*/  UMOV UR6, 0x180 ;  /* 0x0000018000067882 */ /* 0x000fe20000000000 */
[----:B------:R2:W-:Y:S02]  /*a480*/  UTMASTG.5D [UR32], [UR4] ;  /* 0x00000020040073b5 */ /* 0x0005e40008020000 */
[----:B--2---:R-:W-:Y:S01]  /*a490*/  UMOV UR32, UR8 ;  /* 0x0000000800207c82 */ /* 0x004fe20008000000 */
[----:B------:R-:W-:Y:S01]  /*a4a0*/  UMOV UR33, UR6 ;  /* 0x0000000600217c82 */ /* 0x000fe20008000000 */
[----:B------:R-:W-:Y:S01]  /*a4b0*/  UMOV UR6, 0x1c0 ;  /* 0x000001c000067882 */ /* 0x000fe20000000000 */
[----:B------:R2:W-:Y:S02]  /*a4c0*/  UTMASTG.5D [UR32], [UR4] ;  /* 0x00000020040073b5 */ /* 0x0005e40008020000 */
[----:B--2---:R-:W-:Y:S01]  /*a4d0*/  UMOV UR32, UR9 ;  /* 0x0000000900207c82 */ /* 0x004fe20008000000 */
[----:B------:R-:W-:Y:S01]  /*a4e0*/  UMOV UR33, UR6 ;  /* 0x0000000600217c82 */ /* 0x000fe20008000000 */
[----:B------:R-:W-:Y:S01]  /*a4f0*/  UIADD3 UR6, UR42, 0x38820, URZ ;  /* 0x000388202a067890 */ /* 0x000fe2000fffe03f */
[----:B------:R2:W-:Y:S03]  /*a500*/  UTMASTG.5D [UR32], [UR4] ;  /* 0x00000020040073b5 */ /* 0x0005e60008020000 */
[----:B------:R-:W-:Y:S01]  /*a510*/  UPRMT UR6, URZ, 0x654, UR6 ;  /* 0x000006543f067896 */ /* 0x000fe20008000006 */
[----:B------:R0:W-:Y:S01]  /*a520*/  UTMACMDFLUSH ;  /* 0x00000000000079b7 */ /* 0x0001e20000000000 */
[----:B------:R-:W-:-:S07]  /*a530*/  DEPBAR.LE SB0, 0x0 ;  /* 0x000080000000791a */ /* 0x000fce0000000000 */
[----:B--2---:R-:W-:Y:S03]  /*a540*/  SYNCS.ARRIVE.TRANS64.RED.A1T0 RZ, [UR6], RZ ;  /* 0x000000ffffff79a7 */ /* 0x004fe60008100406 */
.L_x_162:
[----:B------:R-:W-:Y:S05]  /*a550*/  BSYNC B0 ;  /* 0x0000000000007941 */ /* 0x000fea0003800000 */
.L_x_161:
[----:B------:R-:W2:Y:S02]  /*a560*/  LDC R0, c[0x0][0xea4] ;  /* 0x0003a900ff007b82 */ /* 0x000ea40000000800 */
[----:B--2---:R-:W-:-:S13]  /*a570*/  ISETP.LE.AND P0, PT, R0, UR41, PT ;  /* 0x0000002900007c0c */ /* 0x004fda000bf03270 */
[----:B------:R-:W-:Y:S05]  /*a580*/  @!P0 BRA `(.L_x_163) ;  /* 0xffffff6800408947 */ /* 0x000fea000383ffff */
[----:B------:R-:W-:Y:S05]  /*a590*/  EXIT ;  /* 0x000000000000794d */ /* 0x000fea0003800000 */
.L_x_133:
[----:B------:R-:W-:-:S08]  /*a5a0*/  NOP ;  /* 0x0000000000007918 */ /* 0x000fd00000000000 */
[----:B------:R-:W1:-:S00]  /*a5b0*/  USETMAXREG.DEALLOC.CTAPOOL 0x18 ;  /* 0x00000018000079c8 */ /* 0x000e4000080e0500 */
[----:B-1----:R-:W-:-:S06]  /*a5c0*/  LOP3.LUT R0, R0, 0x3, RZ, 0xc0, !PT ;  /* 0x0000000300007812 */ /* 0x002fcc00078ec0ff */
[----:B------:R-:W1:Y:S02]  /*a5d0*/  SHFL.IDX PT, R0, R0, RZ, 0x1f ;  /* 0x00001fff00007589 */ /* 0x000e6400000e0000 */
[----:B-1----:R-:W-:-:S13]  /*a5e0*/  ISETP.NE.AND P0, PT, R0, RZ, PT ;  /* 0x000000ff0000720c */ /* 0x002fda0003f05270 */
[----:B------:R-:W-:Y:S05]  /*a5f0*/  @P0 EXIT ;  /* 0x000000000000094d */ /* 0x000fea0003800000 */
[----:B------:R-:W1:Y:S01]  /*a600*/  S2UR UR4, SR_CTAID.X ;  /* 0x00000000000479c3 */ /* 0x000e620000002500 */
[----:B------:R-:W-:Y:S01]  /*a610*/  MOV R16, RZ ;  /* 0x000000ff00107202 */ /* 0x000fe20000000f00 */
[----:B------:R-:W-:Y:S02]  /*a620*/  IMAD.MOV.U32 R2, RZ, RZ, 0x1 ;  /* 0x00000001ff027424 */ /* 0x000fe400078e00ff */
[----:B------:R-:W-:-:S04]  /*a630*/  IMAD.MOV.U32 R17, RZ, RZ, 0x1 ;  /* 0x00000001ff117424 */ /* 0x000fc800078e00ff */
[----:B------:R-:W1:Y:S02]  /*a640*/  LDC R0, c[0x0][0xea4] ;  /* 0x0003a900ff007b82 */ /* 0x000e640000000800 */
[----:B-1----:R-:W-:-:S13]  /*a650*/  ISETP.LE.AND P0, PT, R0, UR4, PT ;  /* 0x0000000400007c0c */ /* 0x002fda000bf03270 */
[----:B------:R-:W-:Y:S05]  /*a660*/  @P0 BRA `(.L_x_164) ;  /* 0x0000003000600947 */ /* 0x000fea0003800000 */
[----:B------:R-:W-:Y:S01]  /*a670*/  MOV R0, UR4 ;  /* 0x0000000400007c02 */ /* 0x000fe20008000f00 */
[----:B------:R-:W-:Y:S01]  /*a680*/  ULDC UR4, c[0x0][0xc] ;  /* 0x0000030000047ab9 */ /* 0x000fe20000000800 */
[----:B------:R-:W-:Y:S01]  /*a690*/  IMAD.MOV.U32 R16, RZ, RZ, RZ ;  /* 0x000000ffff107224 */ /* 0x000fe200078e00ff */
[----:B------:R-:W-:Y:S01]  /*a6a0*/  ULDC.64 UR46, c[0x0][0x198] ;  /* 0x00006600002e7ab9 */ /* 0x000fe20000000a00 */
[----:B------:R-:W-:Y:S01]  /*a6b0*/  IMAD.MOV.U32 R17, RZ, RZ, 0x1 ;  /* 0x00000001ff117424 */ /* 0x000fe200078e00ff */
[----:B------:R1:W-:Y:S04]  /*a6c0*/  STL [R1+0xc], R0 ;  /* 0x00000c0001007387 */ /* 0x0003e80000100800 */
[----:B------:R2:W-:Y:S01]  /*a6d0*/  STL [R1+0x18], RZ ;  /* 0x000018ff01007387 */ /* 0x0005e20000100800 */
[----:B-1----:R-:W-:-:S05]  /*a6e0*/  MOV R0, UR4 ;  /* 0x0000000400007c02 */ /* 0x002fca0008000f00 */
[----:B------:R2:W-:Y:S02]  /*a6f0*/  STL [R1+0x1c], R0 ;  /* 0x00001c0001007387 */ /* 0x0005e40000100800 */
.L_x_208:
[----:B---3--:R-:W3:Y:S01]  /*a700*/  LDL R4, [R1+0xc] ;  /* 0x00000c0001047983 */ /* 0x008ee20000100800 */
[----:B-12---:R-:W1:Y:S01]  /*a710*/  LDC R0, c[0x0][0xea8] ;  /* 0x0003aa00ff007b82 */ /* 0x006e620000000800 */
[----:B------:R-:W-:Y:S05]  /*a720*/  YIELD ;  /* 0x0000000000007946 */ /* 0x000fea0003800000 */
[----:B------:R-:W-:Y:S02]  /*a730*/  ULDC.64 UR4, c[0x0][0x3f8] ;  /* 0x0000fe0000047ab9 */ /* 0x000fe40000000a00 */
[----:B------:R-:W2:Y:S01]  /*a740*/  LDC R19, c[0x0][0xeb4] ;  /* 0x0003ad00ff137b82 */ /* 0x000ea20000000800 */
[----:B------:R-:W-:-:S03]  /*a750*/  UISETP.NE.U32.AND UP0, UPT, UR4, URZ, UPT ;  /* 0x0000003f0400728c */ /* 0x000fc6000bf05070 */
[----:B------:R-:W-:Y:S01]  /*a760*/  ULDC UR4, c[0x0][0x404] ;  /* 0x0001010000047ab9 */ /* 0x000fe20000000800 */
[----:B------:R-:W-:-:S04]  /*a770*/  UISETP.NE.AND.EX UP0, UPT, UR5, URZ, UPT, UP0 ;  /* 0x0000003f0500728c */ /* 0x000fc8000bf05300 */
[----:B------:R-:W-:Y:S01]  /*a780*/  USEL UR4, UR4, 0x1, UP0 ;  /* 0x0000000104047887 */ /* 0x000fe20008000000 */
[----:B-1----:R-:W-:Y:S02]  /*a790*/  ISETP.NE.AND P0, PT, R0, 0x1, PT ;  /* 0x000000010000780c */ /* 0x002fe40003f05270 */
[----:B--2---:R-:W-:-:S11]  /*a7a0*/  ISETP.NE.AND P1, PT, R19, 0x1, PT ;  /* 0x000000011300780c */ /* 0x004fd60003f25270 */
[----:B------:R-:W3:Y:S08]  /*a7b0*/  @P0 LDC R0, c[0x0][0xeac] ;  /* 0x0003ab00ff000b82 */ /* 0x000ef00000000800 */
[----:B------:R-:W1:Y:S08]  /*a7c0*/  @P0 LDC R5, c[0x0][0xeb0] ;  /* 0x0003ac00ff050b82 */ /* 0x000e700000000800 */
[----:B------:R-:W2:Y:S01]  /*a7d0*/  @P1 LDC.64 R2, c[0x0][0xeb8] ;  /* 0x0003ae00ff021b82 */ /* 0x000ea20000000a00 */
[----:B---3--:R-:W-:-:S05]  /*a7e0*/  @P0 IMAD.HI.U32 R0, R4, R0, RZ ;  /* 0x0000000004000227 */ /* 0x008fca00078e00ff */
[----:B-1----:R-:W-:Y:S02]  /*a7f0*/  @P0 SHF.R.U32.HI R4, RZ, R5, R0 ;  /* 0x00000005ff040219 */ /* 0x002fe40000011600 */
[----:B------:R-:W1:Y:S01]  /*a800*/  S2R R5, SR_CgaCtaId ;  /* 0x0000000000057919 */ /* 0x000e620000008800 */
[----:B------:R-:W3:Y:S02]  /*a810*/  LDC R0, c[0x0][0x2e0] ;  /* 0x0000b800ff007b82 */ /* 0x000ee40000000800 */
[----:B--2---:R-:W-:Y:S01]  /*a820*/  @P1 IMAD.HI.U32 R2, R4, R2, RZ ;  /* 0x0000000204021227 */ /* 0x004fe200078e00ff */
[----:B------:R2:W-:Y:S03]  /*a830*/  STL [R1+0x4], R4 ;  /* 0x0000040401007387 */ /* 0x0005e60000100800 */
[----:B------:R-:W-:Y:S01]  /*a840*/  IMAD.MOV.U32 R18, RZ, RZ, R4 ;  /* 0x000000ffff127224 */ /* 0x000fe200078e0004 */
[----:B------:R-:W-:-:S02]  /*a850*/  @P1 SHF.R.U32.HI R18, RZ, R3, R2 ;  /* 0x00000003ff121219 */ /* 0x000fc40000011602 */
[----:B------:R-:W-:Y:S01]  /*a860*/  MOV R2, 0x400 ;  /* 0x0000040000027802 */ /* 0x000fe20000000f00 */
[----:B---3--:R-:W-:-:S03]  /*a870*/  IMAD R6, R0, UR4, RZ ;  /* 0x0000000400067c24 */ /* 0x008fc6000f8e02ff */
[----:B-1----:R-:W-:-:S05]  /*a880*/  LEA R7, R5, R2, 0x18 ;  /* 0x0000000205077211 */ /* 0x002fca00078ec0ff */
[----:B------:R-:W-:Y:S01]  /*a890*/  VIADD R0, R7, 0x22400 ;  /* 0x0002240007007836 */ /* 0x000fe20000000000 */
[----:B------:R2:W-:Y:S04]  /*a8a0*/  STL [R1], R7 ;  /* 0x0000000701007387 */ /* 0x0005e80000100800 */
[----:B------:R-:W-:Y:S01]  /*a8b0*/  LOP3.LUT P0, RZ, R0, 0x3ff, RZ, 0xc0, !PT ;  /* 0x000003ff00ff7812 */ /* 0x000fe2000780c0ff */
[----:B------:R2:W-:Y:S01]  /*a8c0*/  STL [R1+0x14], R6 ;  /* 0x0000140601007387 */ /* 0x0005e20000100800 */
[----:B------:R-:W-:-:S04]  /*a8d0*/  IADD3 R0, R6, 0x3f, RZ ;  /* 0x0000003f06007810 */ /* 0x000fc80007ffe0ff */
[----:B------:R-:W-:-:S04]  /*a8e0*/  SHF.R.S32.HI R3, RZ, 0x1f, R0 ;  /* 0x0000001fff037819 */ /* 0x000fc80000011400 */
[----:B------:R-:W-:Y:S01]  /*a8f0*/  LEA.HI R3, R3, R0, RZ, 0x6 ;  /* 0x0000000003037211 */ /* 0x000fe200078f30ff */
[----:B------:R-:W-:-:S04]  /*a900*/  IMAD.MOV R0, RZ, RZ, -R18 ;  /* 0x000000ffff007224 */ /* 0x000fc800078e0a12 */
        /* <DEDUP_REMOVED lines=8> */
[----:B--2---:R-:W-:Y:S01]  /*a990*/  IMAD.U32 R4, RZ, RZ, UR6 ;  /* 0x00000006ff047e24 */ /* 0x004fe2000f8e00ff */
[----:B------:R-:W-:Y:S01]  /*a9a0*/  MOV R5, UR7 ;  /* 0x0000000700057c02 */ /* 0x000fe20008000f00 */
[----:B------:R-:W1:Y:S01]  /*a9b0*/  LDC.64 R2, c[0x4][R2] ;  /* 0x0100000002027b82 */ /* 0x000e620000000a00 */
[----:B------:R-:W-:Y:S01]  /*a9c0*/  IMAD.U32 R6, RZ, RZ, UR8 ;  /* 0x00000008ff067e24 */ /* 0x000fe2000f8e00ff */
[----:B------:R-:W-:Y:S01]  /*a9d0*/  MOV R10, UR4 ;  /* 0x00000004000a7c02 */ /* 0x000fe20008000f00 */
[----:B------:R-:W-:Y:S01]  /*a9e0*/  IMAD.U32 R7, RZ, RZ, UR9 ;  /* 0x00000009ff077e24 */ /* 0x000fe2000f8e00ff */
[----:B------:R-:W-:Y:S01]  /*a9f0*/  MOV R12, 0x1 ;  /* 0x00000001000c7802 */ /* 0x000fe20000000f00 */
[----:B------:R-:W-:-:S02]  /*aa00*/  IMAD.U32 R11, RZ, RZ, UR5 ;  /* 0x00000005ff0b7e24 */ /* 0x000fc4000f8e00ff */
[----:B------:R-:W-:Y:S02]  /*aa10*/  IMAD.MOV.U32 R8, RZ, RZ, 0x70 ;  /* 0x00000070ff087424 */ /* 0x000fe400078e00ff */
[----:B------:R-:W-:-:S07]  /*aa20*/  IMAD.MOV.U32 R13, RZ, RZ, RZ ;  /* 0x000000ffff0d7224 */ /* 0x000fce00078e00ff */
[----:B------:R-:W-:-:S07]  /*aa30*/  LEPC R20, `(.L_x_165) ;  /* 0x000000001014794e */ /* 0x000fce0000000000 */
[----:B-1----:R-:W-:Y:S05]  /*aa40*/  CALL.ABS.NOINC R2 ;  /* 0x0000000002007343 */ /* 0x002fea0003c00000 */
.L_x_165:
[----:B------:R-:W2:Y:S02]  /*aa50*/  LDL R2, [R1] ;  /* 0x0000000001027983 */ /* 0x000ea40000100800 */
[----:B--2---:R-:W-:-:S05]  /*aa60*/  VIADD R0, R2, 0x400 ;  /* 0x0000040002007836 */ /* 0x004fca0000000000 */
        /* <DEDUP_REMOVED lines=18> */
.L_x_167:
[----:B------:R-:W-:Y:S01]  /*ab90*/  MOV R2, 0x0 ;  /* 0x0000000000027802 */ /* 0x000fe20000000f00 */
[----:B------:R-:W-:Y:S01]  /*aba0*/  ULDC.64 UR6, c[0x4][0x88] ;  /* 0x0100220000067ab9 */ /* 0x000fe20000000a00 */
[----:B------:R-:W-:Y:S01]  /*abb0*/  ULDC.64 UR8, c[0x4][0x90] ;  /* 0x0100240000087ab9 */ /* 0x000fe20000000a00 */
[----:B------:R-:W-:Y:S01]  /*abc0*/  ULDC.64 UR4, c[0x4][0x18] ;  /* 0x0100060000047ab9 */ /* 0x000fe20000000a00 */
[----:B------:R-:W-:Y:S01]  /*abd0*/  MOV R4, UR6 ;  /* 0x0000000600047c02 */ /* 0x000fe20008000f00 */
[----:B------:R-:W-:Y:S01]  /*abe0*/  IMAD.U32 R5, RZ, RZ, UR7 ;  /* 0x00000007ff057e24 */ /* 0x000fe2000f8e00ff */
        /* <DEDUP_REMOVED lines=10> */
.L_x_166:
[----:B------:R-:W2:Y:S01]  /*ac90*/  LDL.LU R5, [R1+0x4] ;  /* 0x0000040001057983 */ /* 0x000ea20000300800 */
[----:B------:R-:W1:Y:S01]  /*aca0*/  LDC R0, c[0x0][0x428] ;  /* 0x00010a00ff007b82 */ /* 0x000e620000000800 */
[----:B------:R-:W-:Y:S02]  /*acb0*/  ULDC.64 UR4, c[0x0][0xaf0] ;  /* 0x0002bc0000047ab9 */ /* 0x000fe40000000a00 */
[----:B------:R-:W3:Y:S01]  /*acc0*/  LDL R4, [R1+0xc] ;  /* 0x00000c0001047983 */ /* 0x000ee20000100800 */
[----:B------:R-:W-:Y:S01]  /*acd0*/  ISETP.NE.U32.AND P0, PT, RZ, UR4, PT ;  /* 0x00000004ff007c0c */ /* 0x000fe2000bf05070 */
[----:B------:R-:W-:Y:S01]  /*ace0*/  IMAD.MOV.U32 R6, RZ, RZ, R18 ;  /* 0x000000ffff067224 */ /* 0x000fe200078e0012 */
[----:B------:R-:W-:Y:S01]  /*acf0*/  ULDC UR4, c[0x0][0xea8] ;  /* 0x0003aa0000047ab9 */ /* 0x000fe20000000800 */
[----:B------:R-:W4:Y:S01]  /*ad00*/  S2R R7, SR_TID.X ;  /* 0x0000000000077919 */ /* 0x000f220000002100 */
[----:B------:R-:W-:Y:S02]  /*ad10*/  ISETP.NE.AND.EX P0, PT, RZ, UR5, PT, P0 ;  /* 0x00000005ff007c0c */ /* 0x000fe4000bf05300 */
[----:B-1----:R-:W-:-:S02]  /*ad20*/  ISETP.NE.AND P1, PT, R0, 0x1, PT ;  /* 0x000000010000780c */ /* 0x002fc40003f25270 */
[----:B------:R-:W-:-:S11]  /*ad30*/  MOV R0, R19 ;  /* 0x0000001300007202 */ /* 0x000fd60000000f00 */
        /* <DEDUP_REMOVED lines=15> */
[----:B--2---:R-:W-:-:S04]  /*ae30*/  IMAD.MOV R8, RZ, RZ, -R5 ;  /* 0x000000ffff087224 */ /* 0x004fc800078e0a05 */
[----:B---3--:R-:W-:-:S05]  /*ae40*/  IMAD R8, R8, UR4, R4 ;  /* 0x0000000408087c24 */ /* 0x008fca000f8e0204 */
[----:B-1----:R-:W-:-:S07]  /*ae50*/  SHF.L.U32 R8, R8, 0x6, RZ ;  /* 0x0000000608087819 */ /* 0x002fce00000006ff */
.L_x_168:
        /* <DEDUP_REMOVED lines=17> */
.L_x_223:
[----:B------:R-:W2:Y:S01]  /*af70*/  LDL R5, [R1+0x8] ;  /* 0x0000080001057983 */ /* 0x000ea20000100800 */
[----:B------:R-:W-:Y:S01]  /*af80*/  UMOV UR4, 0xffffffff ;  /* 0xffffffff00047882 */ /* 0x000fe20000000000 */
[----:B------:R-:W-:Y:S01]  /*af90*/  SHF.R.S32.HI R7, RZ, 0x1f, R6 ;  /* 0x0000001fff077819 */ /* 0x000fe20000011406 */
[----:B--2---:R-:W-:Y:S01]  /*afa0*/  VIADD R9, R5, 0xffffffff ;  /* 0xffffffff05097836 */ /* 0x004fe20000000000 */
[----:B------:R-:W-:Y:S06]  /*afb0*/  BRA.DIV UR4, `(.L_x_170) ;  /* 0x0000002e04787947 */ /* 0x000fec000b800000 */
[----:B------:R-:W-:-:S13]  /*afc0*/  ELECT P6, URZ, PT ;  /* 0x00000000003f782f */ /* 0x000fda00038c0000 */
.L_x_226:
        /* <DEDUP_REMOVED lines=11> */
[----:B------:R-:W-:-:S04]  /*b080*/  IMAD R10, R7, UR4, RZ ;  /* 0x00000004070a7c24 */ /* 0x000fc8000f8e02ff */
[----:B------:R-:W-:Y:S02]  /*b090*/  IMAD.MOV R5, RZ, RZ, -R4 ;  /* 0x000000ffff057224 */ /* 0x000fe400078e0a04 */
[----:B------:R-:W-:Y:S02]  /*b0a0*/  IMAD R10, R6, UR5, R10 ;  /* 0x00000005060a7c24 */ /* 0x000fe4000f8e020a */
[----:B------:R-:W-:-:S05]  /*b0b0*/  IMAD R5, R11, R5, R9 ;  /* 0x000000050b057224 */ /* 0x000fca00078e0209 */
[----:B------:R2:W-:Y:S02]  /*b0c0*/  STL [R1+0x10], R5 ;  /* 0x0000100501007387 */ /* 0x0005e40000100800 */
[----:B--2---:R-:W-:-:S03]  /*b0d0*/  SHF.R.S32.HI R5, RZ, 0x1f, R4 ;  /* 0x0000001fff057819 */ /* 0x004fc60000011404 */
[----:B------:R-:W-:-:S04]  /*b0e0*/  IMAD.WIDE.U32 R4, R6, UR4, R4 ;  /* 0x0000000406047c25 */ /* 0x000fc8000f8e0004 */
[----:B------:R-:W-:Y:S01]  /*b0f0*/  IMAD.IADD R5, R5, 0x1, R10 ;  /* 0x0000000105057824 */ /* 0x000fe200078e020a */
[----:B------:R-:W-:-:S04]  /*b100*/  LEA R10, P1, R4, R2, 0x2 ;  /* 0x00000002040a7211 */ /* 0x000fc800078210ff */
[----:B------:R-:W-:-:S05]  /*b110*/  LEA.HI.X R11, R4, R3, R5, 0x2, P1 ;  /* 0x00000003040b7211 */ /* 0x000fca00008f1405 */
[----:B------:R2:W5:Y:S04]  /*b120*/  LDG.E R4, desc[UR54][R10.64] ;  /* 0x000000360a047981 */ /* 0x000568000c1e1900 */
.L_x_172:
[----:B--2---:R-:W2:Y:S01]  /*b130*/  S2R R10, SR_CgaCtaId ;  /* 0x00000000000a7919 */ /* 0x004ea20000008800 */
[----:B------:R-:W-:-:S04]  /*b140*/  MOV R5, 0x400 ;  /* 0x0000040000057802 */ /* 0x000fc80000000f00 */
[----:B--2---:R-:W-:-:S04]  /*b150*/  LEA R5, R10, R5, 0x18 ;  /* 0x000000050a057211 */ /* 0x004fc800078ec0ff */
[----:B------:R-:W-:Y:S02]  /*b160*/  LEA R10, R16, R5, 0x3 ;  /* 0x00000005100a7211 */ /* 0x000fe400078e18ff */
[----:B------:R-:W-:-:S04]  /*b170*/  SHF.L.U32 R5, R17, 0x1f, RZ ;  /* 0x0000001f11057819 */ /* 0x000fc800000006ff */
[----:B------:R-:W2:Y:S02]  /*b180*/  SYNCS.PHASECHK.TRANS64.TRYWAIT P1, [R10+URZ+0x38840], R5 ;  /* 0x038840050a0075a7 */ /* 0x000ea4000802017f */
[----:B--2---:R-:W-:Y:S05]  /*b190*/  @!P1 BRA `(.L_x_173) ;  /* 0x0000002c00209947 */ /* 0x004fea0003800000 */
.L_x_227:
        /* <DEDUP_REMOVED lines=11> */
.L_x_174:
[----:B------:R-:W3:Y:S01]  /*b250*/  LDL R11, [R1+0x10] ;  /* 0x00001000010b7983 */ /* 0x000ee20000100800 */
[----:B--2---:R-:W-:Y:S01]  /*b260*/  MOV R5, 0x400 ;  /* 0x0000040000057802 */ /* 0x004fe20000000f00 */
[----:B------:R-:W2:Y:S01]  /*b270*/  S2R R12, SR_CgaCtaId ;  /* 0x00000000000c7919 */ /* 0x000ea20000008800 */
[----:B------:R-:W-:Y:S01]  /*b280*/  R2UR UR9, R10 ;  /* 0x000000000a0972ca */ /* 0x000fe200000e0000 */
[----:B------:R-:W-:Y:S01]  /*b290*/  UIADD3 UR4, UP0, UR46, 0x370, URZ ;  /* 0x000003702e047890 */ /* 0x000fe2000ff1e03f */
[----:B------:R-:W-:Y:S02]  /*b2a0*/  R2UR UR12, R0 ;  /* 0x00000000000c72ca */ /* 0x000fe400000e0000 */
[----:B-----5:R-:W-:Y:S01]  /*b2b0*/  R2UR UR13, R4 ;  /* 0x00000000040d72ca */ /* 0x020fe200000e0000 */
[----:B------:R-:W-:Y:S01]  /*b2c0*/  UIADD3.X UR5, URZ, UR47, URZ, UP0, !UPT ;  /* 0x0000002f3f057290 */ /* 0x000fe200087fe43f */
[----:B--2---:R-:W-:-:S04]  /*b2d0*/  LEA R5, R12, R5, 0x18 ;  /* 0x000000050c057211 */ /* 0x004fc800078ec0ff */
[----:B------:R-:W-:-:S04]  /*b2e0*/  LEA R5, R16, R5, 0xd ;  /* 0x0000000510057211 */ /* 0x000fc800078e68ff */
[----:B------:R-:W-:Y:S01]  /*b2f0*/  R2UR UR8, R5 ;  /* 0x00000000050872ca */ /* 0x000fe200000e0000 */
[----:B------:R-:W-:Y:S01]  /*b300*/  UIADD3 UR9, UR9, 0x38830, URZ ;  /* 0x0003883009097890 */ /* 0x000fe2000fffe03f */
[----:B------:R-:W-:Y:S01]  /*b310*/  UMOV UR6, 0x0 ;  /* 0x0000000000067882 */ /* 0x000fe20000000000 */
[----:B------:R-:W-:Y:S01]  /*b320*/  UMOV UR7, 0x14f00000 ;  /* 0x14f0000000077882 */ /* 0x000fe20000000000 */
[----:B------:R-:W-:-:S09]  /*b330*/  UMOV UR10, URZ ;  /* 0x0000003f000a7c82 */ /* 0x000fd20008000000 */
[----:B------:R-:W-:Y:S01]  /*b340*/  UIADD3 UR8, UR8, 0x22400, URZ ;  /* 0x0002240008087890 */ /* 0x000fe2000fffe03f */
[----:B---3--:R-:W-:-:S13]  /*b350*/  R2UR UR11, R11 ;  /* 0x000000000b0b72ca */ /* 0x008fda00000e0000 */
[----:B------:R-:W-:-:S09]  /*b360*/  USHF.L.U32 UR11, UR11, 0x6, URZ ;  /* 0x000000060b0b7899 */ /* 0x000fd2000800063f */
[----:B------:R2:W-:Y:S02]  /*b370*/  UTMALDG.4D [UR8], [UR4], desc[UR6] ;  /* 0x00000608040075b4 */ /* 0x0005e40008019000 */
[----:B--2---:R-:W-:Y:S01]  /*b380*/  NOP ;  /* 0x0000000000007918 */ /* 0x004fe20000000000 */
.L_x_171:
[----:B------:R-:W2:Y:S01]  /*b390*/  S2R R12, SR_CgaCtaId ;  /* 0x00000000000c7919 */ /* 0x000ea20000008800 */
[----:B------:R-:W-:Y:S05]  /*b3a0*/  WARPSYNC.ALL ;  /* 0x0000000000007948 */ /* 0x000fea0003800000 */
[----:B------:R-:W-:Y:S01]  /*b3b0*/  BAR.SYNC.DEFER_BLOCKING 0x8, 0xa0 ;  /* 0x0202800000007b1d */ /* 0x000fe20000010000 */
[----:B------:R-:W-:Y:S02]  /*b3c0*/  ELECT P1, URZ, PT ;  /* 0x00000000003f782f */ /* 0x000fe40003820000 */
[----:B------:R-:W-:-:S03]  /*b3d0*/  MOV R11, 0x400 ;  /* 0x00000400000b7802 */ /* 0x000fc60000000f00 */
[----:B------:R-:W-:Y:S01]  /*b3e0*/  BSSY B0, `(.L_x_175) ;  /* 0x000004c000007945 */ /* 0x000fe20003800000 */
[----:B--2---:R-:W-:-:S07]  /*b3f0*/  LEA R11, R12, R11, 0x18 ;  /* 0x0000000b0c0b7211 */ /* 0x004fce00078ec0ff */
[----:B------:R-:W-:Y:S05]  /*b400*/  @!P1 BRA `(.L_x_176) ;  /* 0x0000000400249947 */ /* 0x000fea0003800000 */
[----:B------:R-:W-:Y:S01]  /*b410*/  R2UR UR16, R11 ;  /* 0x000000000b1072ca */ /* 0x000fe200000e0000 */
[----:B------:R-:W-:Y:S01]  /*b420*/  UIADD3 UR14, UP0, UR46, 0x270, URZ ;  /* 0x000002702e0e7890 */ /* 0x000fe2000ff1e03f */
[----:B------:R-:W-:Y:S01]  /*b430*/  R2UR UR11, R8 ;  /* 0x00000000080b72ca */ /* 0x000fe200000e0000 */
[----:B------:R-:W-:Y:S01]  /*b440*/  IMAD.MOV.U32 R5, RZ, RZ, 0x2000 ;  /* 0x00002000ff057424 */ /* 0x000fe200078e00ff */
[----:B------:R-:W-:Y:S01]  /*b450*/  R2UR UR12, R19 ;  /* 0x00000000130c72ca */ /* 0x000fe200000e0000 */
[----:B------:R-:W-:Y:S01]  /*b460*/  UIADD3.X UR15, URZ, UR47, URZ, UP0, !UPT ;  /* 0x0000002f3f0f7290 */ /* 0x000fe200087fe43f */
[----:B------:R-:W-:Y:S01]  /*b470*/  R2UR UR13, R18 ;  /* 0x00000000120d72ca */ /* 0x000fe200000e0000 */
[----:B------:R-:W-:Y:S01]  /*b480*/  UIADD3 UR4, UP0, UR46, 0x770, URZ ;  /* 0x000007702e047890 */ /* 0x000fe2000ff1e03f */
[----:B------:R2:W-:Y:S01]  /*b490*/  SYNCS.ARRIVE.TRANS64 RZ, [R11+URZ+0x38800], R5 ;  /* 0x038800050bff79a7 */ /* 0x0005e2000800003f */
[----:B------:R-:W-:Y:S01]  /*b4a0*/  UMOV UR6, 0x0 ;  /* 0x0000000000067882 */ /* 0x000fe20000000000 */
[----:B------:R-:W-:Y:S01]  /*b4b0*/  UMOV UR7, 0x12f00000 ;  /* 0x12f0000000077882 */ /* 0x000fe20000000000 */
[----:B------:R-:W-:Y:S01]  /*b4c0*/  UMOV UR10, URZ ;  /* 0x0000003f000a7c82 */ /* 0x000fe20008000000 */
[----:B------:R-:W-:Y:S01]  /*b4d0*/  UIADD3.X UR5, URZ, UR47, URZ, UP0, !UPT ;  /* 0x0000002f3f057290 */ /* 0x000fe200087fe43f */
[----:B------:R-:W-:Y:S01]  /*b4e0*/  MOV R8, UR54 ;  /* 0x0000003600087c02 */ /* 0x000fe20008000f00 */
[----:B------:R-:W-:-:S02]  /*b4f0*/  UIADD3 UR8, UR16, 0x20400, URZ ;  /* 0x0002040010087890 */ /* 0x000fc4000fffe03f */
[----:B------:R-:W-:Y:S01]  /*b500*/  UIADD3 UR9, UR16, 0x38800, URZ ;  /* 0x0003880010097890 */ /* 0x000fe2000fffe03f */
[----:B------:R-:W-:Y:S01]  /*b510*/  R2UR UR54, R8 ;  /* 0x00000000083672ca */ /* 0x000fe200000e0000 */
[----:B------:R-:W-:Y:S01]  /*b520*/  UIADD3 UR48, UR16, 0x28400, URZ ;  /* 0x0002840010307890 */ /* 0x000fe2000fffe03f */
[----:B--2---:R-:W-:Y:S01]  /*b530*/  MOV R5, 0x10000 ;  /* 0x0001000000057802 */ /* 0x004fe20000000f00 */
[----:B------:R-:W-:Y:S01]  /*b540*/  UMOV UR50, 0xc0 ;  /* 0x000000c000327882 */ /* 0x000fe20000000000 */
[----:B------:R-:W-:Y:S01]  /*b550*/  UMOV UR51, UR11 ;  /* 0x0000000b00337c82 */ /* 0x000fe20008000000 */
[----:B------:R-:W-:Y:S01]  /*b560*/  MOV R10, UR50 ;  /* 0x00000032000a7c02 */ /* 0x000fe20008000f00 */
[----:B------:R-:W-:Y:S01]  /*b570*/  UMOV UR50, 0x40 ;  /* 0x0000004000327882 */ /* 0x000fe20000000000 */
[----:B------:R-:W-:Y:S01]  /*b580*/  UMOV UR52, UR12 ;  /* 0x0000000c00347c82 */ /* 0x000fe20008000000 */
[----:B------:R2:W-:Y:S01]  /*b590*/  UTMALDG.4D [UR8], [UR14], desc[UR6] ;  /* 0x000006080e0075b4 */ /* 0x0005e20008019000 */
[----:B------:R3:W-:Y:S01]  /*b5a0*/  SYNCS.ARRIVE.TRANS64 RZ, [R11+URZ+0x38810], R5 ;  /* 0x038810050bff79a7 */ /* 0x0007e2000800003f */
[----:B------:R-:W-:Y:S01]  /*b5b0*/  UMOV UR53, UR13 ;  /* 0x0000000d00357c82 */ /* 0x000fe20008000000 */
[----:B------:R-:W-:-:S02]  /*b5c0*/  UIADD3 UR56, UR16, 0x2a400, URZ ;  /* 0x0002a40010387890 */ /* 0x000fc4000fffe03f */
[----:B------:R-:W-:Y:S02]  /*b5d0*/  UIADD3 UR40, UR16, 0x2e400, URZ ;  /* 0x0002e40010287890 */ /* 0x000fe4000fffe03f */
[----:B------:R-:W-:Y:S02]  /*b5e0*/  UIADD3 UR32, UR16, 0x30400, URZ ;  /* 0x0003040010207890 */ /* 0x000fe4000fffe03f */
[----:B------:R-:W-:Y:S01]  /*b5f0*/  UIADD3 UR24, UR16, 0x32400, URZ ;  /* 0x0003240010187890 */ /* 0x000fe2000fffe03f */
[----:B------:R-:W-:Y:S01]  /*b600*/  UMOV UR58, 0x80 ;  /* 0x00000080003a7882 */ /* 0x000fe20000000000 */
[----:B------:R-:W-:Y:S01]  /*b610*/  UMOV UR59, UR11 ;  /* 0x0000000b003b7c82 */ /* 0x000fe20008000000 */
[----:B------:R-:W-:Y:S01]  /*b620*/  UMOV UR60, UR12 ;  /* 0x0000000c003c7c82 */ /* 0x000fe20008000000 */
[----:B------:R-:W-:Y:S01]  /*b630*/  UMOV UR61, UR13 ;  /* 0x0000000d003d7c82 */ /* 0x000fe20008000000 */
        /* <DEDUP_REMOVED lines=11> */
[----:B--2---:R-:W-:Y:S01]  /*b6f0*/  UIADD3 UR8, UR16, 0x26400, URZ ;  /* 0x0002640010087890 */ /* 0x004fe2000fffe03f */
[----:B---3--:R-:W-:Y:S01]  /*b700*/  MOV R5, UR55 ;  /* 0x0000003700057c02 */ /* 0x008fe20008000f00 */
[----:B------:R-:W-:Y:S01]  /*b710*/  UIADD3 UR9, UR16, 0x38810, URZ ;  /* 0x0003881010097890 */ /* 0x000fe2000fffe03f */
[----:B------:R-:W-:Y:S01]  /*b720*/  UMOV UR29, UR13 ;  /* 0x0000000d001d7c82 */ /* 0x000fe20008000000 */
[----:B------:R-:W-:Y:S01]  /*b730*/  UMOV UR18, 0x1c0 ;  /* 0x000001c000127882 */ /* 0x000fe20000000000 */
[----:B------:R-:W-:Y:S01]  /*b740*/  UMOV UR19, UR11 ;  /* 0x0000000b00137c82 */ /* 0x000fe20008000000 */
[----:B------:R-:W-:Y:S01]  /*b750*/  UMOV UR20, UR12 ;  /* 0x0000000c00147c82 */ /* 0x000fe20008000000 */
[----:B------:R-:W-:-:S02]  /*b760*/  UMOV UR21, UR13 ;  /* 0x0000000d00157c82 */ /* 0x000fc40008000000 */
[----:B------:R-:W-:Y:S01]  /*b770*/  UMOV UR49, UR9 ;  /* 0x0000000900317c82 */ /* 0x000fe20008000000 */
[----:B------:R-:W-:Y:S01]  /*b780*/  UMOV UR57, UR9 ;  /* 0x0000000900397c82 */ /* 0x000fe20008000000 */
[----:B------:R-:W-:Y:S01]  /*b790*/  UTMALDG.4D [UR8], [UR4], desc[UR6] ;  /* 0x00000608040075b4 */ /* 0x000fe20008019000 */
[----:B------:R-:W-:Y:S01]  /*b7a0*/  UMOV UR41, UR9 ;  /* 0x0000000900297c82 */ /* 0x000fe20008000000 */
[----:B------:R-:W-:Y:S01]  /*b7b0*/  UMOV UR33, UR9 ;  /* 0x0000000900217c82 */ /* 0x000fe20008000000 */
[----:B------:R-:W-:Y:S01]  /*b7c0*/  UMOV UR25, UR9 ;  /* 0x0000000900197c82 */ /* 0x000fe20008000000 */
[----:B------:R-:W-:Y:S01]  /*b7d0*/  UMOV UR17, UR9 ;  /* 0x0000000900117c82 */ /* 0x000fe20008000000 */
[----:B------:R-:W-:Y:S01]  /*b7e0*/  R2UR UR55, R5 ;  /* 0x00000000053772ca */ /* 0x000fe200000e0000 */
[----:B------:R2:W-:Y:S01]  /*b7f0*/  UTMALDG.4D [UR48], [UR4], desc[UR6] ;  /* 0x00000630040075b4 */ /* 0x0005e20008019000 */
[----:B------:R3:W-:Y:S01]  /*b800*/  UTMALDG.4D [UR56], [UR4], desc[UR6] ;  /* 0x00000638040075b4 */ /* 0x0007e20008019000 */
[----:B--2---:R-:W-:Y:S01]  /*b810*/  R2UR UR50, R10 ;  /* 0x000000000a3272ca */ /* 0x004fe200000e0000 */
[----:B------:R-:W-:-:S02]  /*b820*/  UIADD3 UR48, UR16, 0x2c400, URZ ;  /* 0x0002c40010307890 */ /* 0x000fc4000fffe03f */
[----:B------:R-:W-:-:S10]  /*b830*/  UIADD3 UR16, UR16, 0x34400, URZ ;  /* 0x0003440010107890 */ /* 0x000fd4000fffe03f */
[----:B------:R3:W-:Y:S01]  /*b840*/  UTMALDG.4D [UR48], [UR4], desc[UR6] ;  /* 0x00000630040075b4 */ /* 0x0007e20008019000 */
[----:B------:R3:W-:Y:S01]  /*b850*/  UTMALDG.4D [UR40], [UR4], desc[UR6] ;  /* 0x00000628040075b4 */ /* 0x0007e20008019000 */
[----:B------:R3:W-:Y:S01]  /*b860*/  UTMALDG.4D [UR32], [UR4], desc[UR6] ;  /* 0x00000620040075b4 */ /* 0x0007e20008019000 */
[----:B------:R3:W-:Y:S01]  /*b870*/  UTMALDG.4D [UR24], [UR4], desc[UR6] ;  /* 0x00000618040075b4 */ /* 0x0007e20008019000 */
[----:B------:R3:W-:Y:S02]  /*b880*/  UTMALDG.4D [UR16], [UR4], desc[UR6] ;  /* 0x00000610040075b4 */ /* 0x0007e40008019000 */
[----:B---3--:R-:W-:Y:S01]  /*b890*/  NOP ;  /* 0x0000000000007918 */ /* 0x008fe20000000000 */
.L_x_176:
[----:B------:R-:W-:Y:S05]  /*b8a0*/  BSYNC B0 ;  /* 0x0000000000007941 */ /* 0x000fea0003800000 */
.L_x_175:
[----:B------:R-:W2:Y:S01]  /*b8b0*/  LDL R5, [R1+0x18] ;  /* 0x0000180001057983 */ /* 0x000ea20000100800 */
[----:B------:R-:W-:Y:S01]  /*b8c0*/  ULDC.64 UR38, c[0x0][0x408] ;  /* 0x0001020000267ab9 */ /* 0x000fe20000000a00 */
[----:B------:R-:W-:Y:S01]  /*b8d0*/  BSSY B0, `(.L_x_177) ;  /* 0x0000005000007945 */ /* 0x000fe20003800000 */
[----:B--2---:R-:W-:-:S04]  /*b8e0*/  LOP3.LUT R5, R5, 0x1, RZ, 0xc, !PT ;  /* 0x0000000105057812 */ /* 0x004fc800078e0cff */
[----:B------:R-:W-:-:S04]  /*b8f0*/  SHF.L.U32 R5, R5, 0x1f, RZ ;  /* 0x0000001f05057819 */ /* 0x000fc800000006ff */
[----:B------:R-:W2:Y:S02]  /*b900*/  SYNCS.PHASECHK.TRANS64.TRYWAIT P1, [R11+URZ+0x38820], R5 ;  /* 0x038820050b0075a7 */ /* 0x000ea4000802017f */
[----:B--2---:R-:W-:Y:S05]  /*b910*/  @!P1 BRA `(.L_x_178) ;  /* 0x0000002400549947 */ /* 0x004fea0003800000 */
.L_x_228:
[----:B------:R-:W-:Y:S05]  /*b920*/  BSYNC B0 ;  /* 0x0000000000007941 */ /* 0x000fea0003800000 */
.L_x_177:
[----:B------:R-:W-:Y:S04]  /*b930*/  BSSY B0, `(.L_x_179) ;  /* 0x000004b000007945 */ /* 0x000fe80003800000 */
[----:B------:R-:W-:Y:S05]  /*b940*/  @!P6 BRA `(.L_x_180) ;  /* 0x000000040024e947 */ /* 0x000fea0003800000 */
[----:B------:R-:W3:Y:S01]  /*b950*/  S2R R11, SR_CgaCtaId ;  /* 0x00000000000b7919 */ /* 0x000ee20000008800 */
[----:B--2---:R-:W-:Y:S01]  /*b960*/  MOV R8, 0x400 ;  /* 0x0000040000087802 */ /* 0x004fe20000000f00 */
[----:B------:R-:W2:Y:S03]  /*b970*/  S2R R10, SR_TID.X ;  /* 0x00000000000a7919 */ /* 0x000ea60000002100 */
[----:B---3--:R-:W-:Y:S02]  /*b980*/  LEA R8, R11, R8, 0x18 ;  /* 0x000000080b087211 */ /* 0x008fe400078ec0ff */
[----:B--2---:R-:W-:-:S03]  /*b990*/  LOP3.LUT R10, R10, 0x7f, RZ, 0xc0, !PT ;  /* 0x0000007f0a0a7812 */ /* 0x004fc600078ec0ff */
[----:B------:R-:W-:Y:S01]  /*b9a0*/  IMAD R5, R16, 0x8, R8 ;  /* 0x0000000810057824 */ /* 0x000fe200078e0208 */
[----:B------:R-:W-:Y:S02]  /*b9b0*/  SHF.L.U32 R8, R17, 0x1f, RZ ;  /* 0x0000001f11087819 */ /* 0x000fe400000006ff */
[----:B------:R-:W-:Y:S02]  /*b9c0*/  ISETP.NE.AND P2, PT, R10, RZ, PT ;  /* 0x000000ff0a00720c */ /* 0x000fe40003f45270 */
[----:B------:R-:W2:Y:S02]  /*b9d0*/  SYNCS.PHASECHK.TRANS64.TRYWAIT P1, [R5+URZ+0x38860], R8 ;  /* 0x03886008050075a7 */ /* 0x000ea4000802017f */
[----:B--2---:R-:W-:Y:S09]  /*b9e0*/  @!P1 BRA `(.L_x_181) ;  /* 0x0000002400409947 */ /* 0x004ff20003800000 */
.L_x_229:
        /* <DEDUP_REMOVED lines=8> */
.L_x_182:
[----:B--2---:R-:W2:Y:S01]  /*ba70*/  LDL R8, [R1+0x10] ;  /* 0x0000100001087983 */ /* 0x004ea20000100800 */
[----:B------:R-:W-:Y:S01]  /*ba80*/  MOV R10, 0x400 ;  /* 0x00000400000a7802 */ /* 0x000fe20000000f00 */
[----:B------:R-:W3:Y:S01]  /*ba90*/  S2R R11, SR_CgaCtaId ;  /* 0x00000000000b7919 */ /* 0x000ee20000008800 */
[----:B------:R-:W-:Y:S01]  /*baa0*/  R2UR UR9, R5 ;  /* 0x00000000050972ca */ /* 0x000fe200000e0000 */
[----:B------:R-:W-:Y:S01]  /*bab0*/  UIADD3 UR4, UP0, UR46, 0x470, URZ ;  /* 0x000004702e047890 */ /* 0x000fe2000ff1e03f */
[----:B------:R-:W-:Y:S02]  /*bac0*/  R2UR UR12, R0 ;  /* 0x00000000000c72ca */ /* 0x000fe400000e0000 */
[----:B------:R-:W-:Y:S01]  /*bad0*/  R2UR UR13, R4 ;  /* 0x00000000040d72ca */ /* 0x000fe200000e0000 */
[----:B------:R-:W-:Y:S01]  /*bae0*/  UIADD3.X UR5, URZ, UR47, URZ, UP0, !UPT ;  /* 0x0000002f3f057290 */ /* 0x000fe200087fe43f */
[----:B---3--:R-:W-:-:S05]  /*baf0*/  LEA R10, R11, R10, 0x18 ;  /* 0x0000000a0b0a7211 */ /* 0x008fca00078ec0ff */
        /* <DEDUP_REMOVED lines=15> */
[----:B--2---:R-:W-:-:S13]  /*bbf0*/  R2UR UR11, R8 ;  /* 0x00000000080b72ca */ /* 0x004fda00000e0000 */
[----:B------:R-:W-:-:S09]  /*bc00*/  USHF.L.U32 UR11, UR11, 0x6, URZ ;  /* 0x000000060b0b7899 */ /* 0x000fd2000800063f */
        /* <DEDUP_REMOVED lines=15> */
[----:B------:R-:W-:-:S02]  /*bd00*/  UMOV UR10, UR21 ;  /* 0x00000015000a7c82 */ /* 0x000fc40008000000 */
[----:B------:R2:W-:Y:S01]  /*bd10*/  UTMALDG.4D [UR8], [UR4], desc[UR6] ;  /* 0x00000608040075b4 */ /* 0x0005e20008019000 */
        /* <DEDUP_REMOVED lines=12> */
.L_x_180:
[----:B------:R-:W-:Y:S05]  /*bde0*/  BSYNC B0 ;  /* 0x0000000000007941 */ /* 0x000fea0003800000 */
.L_x_179:
        /* <DEDUP_REMOVED lines=9> */
[----:B------:R-:W-:Y:S01]  /*be80*/  MOV R5, 0x1 ;  /* 0x0000000100057802 */ /* 0x000fe20000000f00 */
[----:B--2---:R-:W-:Y:S01]  /*be90*/  IMAD.MOV R10, RZ, RZ, -R11 ;  /* 0x000000ffff0a7224 */ /* 0x004fe200078e0a0b */
[----:B------:R-:W-:-:S04]  /*bea0*/  IADD3 R8, R11, -0x2, RZ ;  /* 0xfffffffe0b087810 */ /* 0x000fc80007ffe0ff */
[----:B------:R-:W-:-:S05]  /*beb0*/  VIADDMNMX R10, R10, R5, 0xffffffff, !PT ;  /* 0xffffffff0a0a7446 */ /* 0x000fca0007800105 */
[----:B------:R-:W-:-:S05]  /*bec0*/  IMAD.IADD R5, R11, 0x1, R10 ;  /* 0x000000010b057824 */ /* 0x000fca00078e020a */
        /* <DEDUP_REMOVED lines=10> */
[----:B--2---:R-:W-:-:S04]  /*bf70*/  @P1 IMAD.HI.U32 R11, R8, R4, RZ ;  /* 0x00000004080b1227 */ /* 0x004fc800078e00ff */
[----:B------:R-:W-:Y:S01]  /*bf80*/  IMAD.MOV.U32 R4, RZ, RZ, R8 ;  /* 0x000000ffff047224 */ /* 0x000fe200078e0008 */
[----:B------:R-:W-:Y:S01]  /*bf90*/  @P1 SHF.R.U32.HI R4, RZ, R5, R11 ;  /* 0x00000005ff041219 */ /* 0x000fe2000001160b */
[----:B------:R-:W-:-:S03]  /*bfa0*/  IMAD R11, R7, UR4, RZ ;  /* 0x00000004070b7c24 */ /* 0x000fc6000f8e02ff */
[----:B------:R-:W-:Y:S01]  /*bfb0*/  IADD3 R5, -R4, RZ, RZ ;  /* 0x000000ff04057210 */ /* 0x000fe20007ffe1ff */
[----:B------:R-:W-:-:S04]  /*bfc0*/  IMAD R11, R6, UR5, R11 ;  /* 0x00000005060b7c24 */ /* 0x000fc8000f8e020b */
[----:B------:R-:W-:Y:S01]  /*bfd0*/  IMAD R8, R12, R5, R8 ;  /* 0x000000050c087224 */ /* 0x000fe200078e0208 */
[----:B------:R-:W-:-:S03]  /*bfe0*/  SHF.R.S32.HI R5, RZ, 0x1f, R4 ;  /* 0x0000001fff057819 */ /* 0x000fc60000011404 */
[----:B------:R-:W-:-:S04]  /*bff0*/  IMAD.WIDE.U32 R4, R6, UR4, R4 ;  /* 0x0000000406047c25 */ /* 0x000fc8000f8e0004 */
[----:B------:R-:W-:Y:S01]  /*c000*/  IMAD.IADD R11, R11, 0x1, R5 ;  /* 0x000000010b0b7824 */ /* 0x000fe200078e0205 */
[----:B------:R-:W-:-:S04]  /*c010*/  LEA R2, P1, R4, R2, 0x2 ;  /* 0x0000000204027211 */ /* 0x000fc800078210ff */
[----:B------:R-:W-:-:S05]  /*c020*/  LEA.HI.X R3, R4, R3, R11, 0x2, P1 ;  /* 0x0000000304037211 */ /* 0x000fca00008f140b */
[----:B------:R2:W5:Y:S04]  /*c030*/  LDG.E R4, desc[UR54][R2.64] ;  /* 0x0000003602047981 */ /* 0x000568000c1e1900 */
.L_x_187:
        /* <DEDUP_REMOVED lines=10> */
.L_x_230:
        /* <DEDUP_REMOVED lines=8> */
.L_x_189:
[----:B------:R-:W3:Y:S01]  /*c160*/  S2R R11, SR_CgaCtaId ;  /* 0x00000000000b7919 */ /* 0x000ee20000008800 */
[----:B------:R-:W-:Y:S01]  /*c170*/  MOV R5, 0x400 ;  /* 0x0000040000057802 */ /* 0x000fe20000000f00 */
[----:B------:R-:W-:Y:S01]  /*c180*/  IMAD.SHL.U32 R8, R8, 0x40, RZ ;  /* 0x0000004008087824 */ /* 0x000fe200078e00ff */
[----:B------:R-:W-:Y:S01]  /*c190*/  R2UR UR9, R2 ;  /* 0x00000000020972ca */ /* 0x000fe200000e0000 */
[----:B------:R-:W-:Y:S01]  /*c1a0*/  UIADD3 UR4, UP0, UR46, 0x370, URZ ;  /* 0x000003702e047890 */ /* 0x000fe2000ff1e03f */
[----:B------:R-:W-:Y:S01]  /*c1b0*/  R2UR UR12, R0 ;  /* 0x00000000000c72ca */ /* 0x000fe200000e0000 */
[----:B------:R-:W-:Y:S01]  /*c1c0*/  UMOV UR6, 0x0 ;  /* 0x0000000000067882 */ /* 0x000fe20000000000 */
[----:B-----5:R-:W-:Y:S01]  /*c1d0*/  R2UR UR13, R4 ;  /* 0x00000000040d72ca */ /* 0x020fe200000e0000 */
[----:B------:R-:W-:Y:S01]  /*c1e0*/  UIADD3.X UR5, URZ, UR47, URZ, UP0, !UPT ;  /* 0x0000002f3f057290 */ /* 0x000fe200087fe43f */
[----:B------:R-:W-:Y:S01]  /*c1f0*/  R2UR UR11, R8 ;  /* 0x00000000080b72ca */ /* 0x000fe200000e0000 */
[----:B------:R-:W-:Y:S01]  /*c200*/  UMOV UR7, 0x14f00000 ;  /* 0x14f0000000077882 */ /* 0x000fe20000000000 */
[----:B------:R-:W-:-:S05]  /*c210*/  UMOV UR10, URZ ;  /* 0x0000003f000a7c82 */ /* 0x000fca0008000000 */
        /* <DEDUP_REMOVED lines=8> */
.L_x_231:
        /* <DEDUP_REMOVED lines=8> */
.L_x_191:
        /* <DEDUP_REMOVED lines=17> */
[----:B----4-:R-:W-:-:S05]  /*c430*/  LEA R3, R5, R3, 0x18 ;  /* 0x0000000305037211 */ /* 0x010fca00078ec0ff */
[----:B------:R-:W-:-:S05]  /*c440*/  IMAD R2, R16, 0x10000, R3 ;  /* 0x0001000010027824 */ /* 0x000fca00078e0203 */
        /* <DEDUP_REMOVED lines=34> */
.L_x_186:
[----:B------:R-:W-:Y:S05]  /*c670*/  BSYNC B0 ;  /* 0x0000000000007941 */ /* 0x000fea0003800000 */
.L_x_185:
[----:B------:R-:W2:Y:S01]  /*c680*/  LDL.LU R3, [R1+0x8] ;  /* 0x0000080001037983 */ /* 0x000ea20000300800 */
[----:B------:R-:W-:-:S04]  /*c690*/  IADD3 R16, R16, 0x1, RZ ;  /* 0x0000000110107810 */ /* 0x000fc80007ffe0ff */
[----:B------:R-:W-:-:S04]  /*c6a0*/  ISETP.NE.AND P1, PT, R16, 0x2, PT ;  /* 0x000000021000780c */ /* 0x000fc80003f25270 */
[----:B------:R-:W-:Y:S02]  /*c6b0*/  SEL R2, RZ, 0x1, P1 ;  /* 0x00000001ff027807 */ /* 0x000fe40000800000 */
[----:B------:R-:W-:Y:S02]  /*c6c0*/  SEL R16, R16, RZ, P1 ;  /* 0x000000ff10107207 */ /* 0x000fe40000800000 */
[----:B------:R-:W-:Y:S01]  /*c6d0*/  LOP3.LUT R17, R17, R2, RZ, 0x3c, !PT ;  /* 0x0000000211117212 */ /* 0x000fe200078e3cff */
[----:B--2---:R-:W-:-:S07]  /*c6e0*/  VIADD R8, R3, 0xfffffffd ;  /* 0xfffffffd03087836 */ /* 0x004fce0000000000 */
.L_x_184:
[----:B------:R-:W-:Y:S01]  /*c6f0*/  IADD3 R10, -R10, RZ, RZ ;  /* 0x000000ff0a0a7210 */ /* 0x000fe20007ffe1ff */
[----:B------:R-:W-:Y:S03]  /*c700*/  BSSY B0, `(.L_x_183) ;  /* 0x0000102000007945 */ /* 0x000fe60003800000 */
[----:B------:R-:W-:-:S13]  /*c710*/  ISETP.NE.AND P1, PT, R9, R10, PT ;  /* 0x0000000a0900720c */ /* 0x000fda0003f25270 */
[----:B------:R-:W-:Y:S05]  /*c720*/  @!P1 BRA `(.L_x_192) ;  /* 0x0000000c00fc9947 */ /* 0x000fea0003800000 */
.L_x_207:
[----:B------:R-:W-:Y:S04]  /*c730*/  BSSY B1, `(.L_x_193) ;  /* 0x0000078000017945 */ /* 0x000fe80003800000 */
[----:B------:R-:W-:Y:S05]  /*c740*/  @!P6 BRA `(.L_x_194) ;  /* 0x0000000400d8e947 */ /* 0x000fea0003800000 */
[----:B-1----:R-:W-:Y:S01]  /*c750*/  IMAD.MOV.U32 R9, RZ, RZ, R8 ;  /* 0x000000ffff097224 */ /* 0x002fe200078e0008 */
[----:B------:R-:W-:Y:S06]  /*c760*/  @!P0 BRA `(.L_x_195) ;  /* 0x0000000000448947 */ /* 0x000fec0003800000 */
[----:B------:R-:W1:Y:S01]  /*c770*/  LDC R9, c[0x0][0x41c] ;  /* 0x00010700ff097b82 */ /* 0x000e620000000800 */
[----:B------:R-:W-:-:S04]  /*c780*/  IMAD R11, R7, UR38, RZ ;  /* 0x00000026070b7c24 */ /* 0x000fc8000f8e02ff */
[----:B------:R-:W-:Y:S01]  /*c790*/  IMAD R10, R6, UR39, R11 ;  /* 0x00000027060a7c24 */ /* 0x000fe2000f8e020b */
[----:B-1----:R-:W-:-:S13]  /*c7a0*/  ISETP.NE.AND P1, PT, R9, 0x1, PT ;  /* 0x000000010900780c */ /* 0x002fda0003f25270 */
[----:B------:R-:W1:Y:S02]  /*c7b0*/  @P1 LDC.64 R2, c[0x0][0x420] ;  /* 0x00010800ff021b82 */ /* 0x000e640000000a00 */
[----:B-1----:R-:W-:Y:S01]  /*c7c0*/  @P1 IMAD.HI.U32 R4, R8, R2, RZ ;  /* 0x0000000208041227 */ /* 0x002fe200078e00ff */
[----:B------:R-:W-:-:S04]  /*c7d0*/  MOV R2, R8 ;  /* 0x0000000800027202 */ /* 0x000fc80000000f00 */
[----:B------:R-:W-:Y:S02]  /*c7e0*/  @P1 SHF.R.U32.HI R2, RZ, R3, R4 ;  /* 0x00000003ff021219 */ /* 0x000fe40000011604 */
[----:B------:R-:W1:Y:S03]  /*c7f0*/  LDC.64 R4, c[0x0][0x3f8] ;  /* 0x0000fe00ff047b82 */ /* 0x000e660000000a00 */
[----:B------:R-:W-:-:S04]  /*c800*/  IMAD.MOV R3, RZ, RZ, -R2 ;  /* 0x000000ffff037224 */ /* 0x000fc800078e0a02 */
[----:B------:R-:W-:Y:S01]  /*c810*/  IMAD R9, R9, R3, R8 ;  /* 0x0000000309097224 */ /* 0x000fe200078e0208 */
[----:B------:R-:W-:-:S03]  /*c820*/  SHF.R.S32.HI R3, RZ, 0x1f, R2 ;  /* 0x0000001fff037819 */ /* 0x000fc60000011402 */
[----:B------:R-:W-:-:S05]  /*c830*/  IMAD.WIDE.U32 R2, R6, UR38, R2 ;  /* 0x0000002606027c25 */ /* 0x000fca000f8e0002 */
[----:B------:R-:W-:Y:S02]  /*c840*/  IADD3 R10, R10, R3, RZ ;  /* 0x000000030a0a7210 */ /* 0x000fe40007ffe0ff */
[----:B-1----:R-:W-:-:S04]  /*c850*/  LEA R4, P1, R2, R4, 0x2 ;  /* 0x0000000402047211 */ /* 0x002fc800078210ff */
[----:B------:R-:W-:-:S05]  /*c860*/  LEA.HI.X R5, R2, R5, R10, 0x2, P1 ;  /* 0x0000000502057211 */ /* 0x000fca00008f140a */
[----:B------:R1:W5:Y:S04]  /*c870*/  LDG.E R4, desc[UR54][R4.64] ;  /* 0x0000003604047981 */ /* 0x000368000c1e1900 */
.L_x_195:
[----:B------:R-:W2:Y:S01]  /*c880*/  S2R R3, SR_CgaCtaId ;  /* 0x0000000000037919 */ /* 0x000ea20000008800 */
[----:B------:R-:W-:Y:S01]  /*c890*/  MOV R2, 0x400 ;  /* 0x0000040000027802 */ /* 0x000fe20000000f00 */
[----:B-1----:R-:W1:Y:S03]  /*c8a0*/  S2R R5, SR_TID.X ;  /* 0x0000000000057919 */ /* 0x002e660000002100 */
[----:B--2---:R-:W-:Y:S02]  /*c8b0*/  LEA R2, R3, R2, 0x18 ;  /* 0x0000000203027211 */ /* 0x004fe400078ec0ff */
[----:B------:R-:W-:Y:S02]  /*c8c0*/  SHF.L.U32 R3, R17, 0x1f, RZ ;  /* 0x0000001f11037819 */ /* 0x000fe400000006ff */
[----:B-1----:R-:W-:Y:S01]  /*c8d0*/  LOP3.LUT R5, R5, 0x7f, RZ, 0xc0, !PT ;  /* 0x0000007f05057812 */ /* 0x002fe200078ec0ff */
[----:B------:R-:W-:-:S03]  /*c8e0*/  IMAD R2, R16, 0x8, R2 ;  /* 0x0000000810027824 */ /* 0x000fc600078e0202 */
[----:B------:R-:W-:Y:S01]  /*c8f0*/  ISETP.NE.AND P1, PT, R5, RZ, PT ;  /* 0x000000ff0500720c */ /* 0x000fe20003f25270 */
[----:B------:R-:W1:Y:S02]  /*c900*/  SYNCS.PHASECHK.TRANS64.TRYWAIT P2, [R2+URZ+0x38840], R3 ;  /* 0x03884003020075a7 */ /* 0x000e64000804017f */
[----:B-1----:R-:W-:Y:S10]  /*c910*/  @!P2 BRA `(.L_x_196) ;  /* 0x0000001400b0a947 */ /* 0x002ff40003800000 */
.L_x_232:
        /* <DEDUP_REMOVED lines=8> */
.L_x_197:
        /* <DEDUP_REMOVED lines=11> */
[----:B--2---:R-:W-:-:S05]  /*ca50*/  LEA R5, R10, R5, 0x18 ;  /* 0x000000050a057211 */ /* 0x004fca00078ec0ff */
[----:B------:R-:W-:-:S05]  /*ca60*/  IMAD R5, R16, 0x2000, R5 ;  /* 0x0000200010057824 */ /* 0x000fca00078e0205 */
[----:B------:R-:W-:Y:S02]  /*ca70*/  R2UR UR8, R5 ;  /* 0x00000000050872ca */ /* 0x000fe400000e0000 */
[----:B------:R-:W-:-:S04]  /*ca80*/  SHF.L.U32 R5, R9, 0x6, RZ ;  /* 0x0000000609057819 */ /* 0x000fc800000006ff */
[----:B------:R-:W-:-:S07]  /*ca90*/  R2UR UR11, R5 ;  /* 0x00000000050b72ca */ /* 0x000fce00000e0000 */
[----:B------:R-:W-:-:S09]  /*caa0*/  UIADD3 UR8, UR8, 0x22400, URZ ;  /* 0x0002240008087890 */ /* 0x000fd2000fffe03f */
[----:B------:R2:W-:Y:S01]  /*cab0*/  UTMALDG.4D [UR8], [UR4], desc[UR6] ;  /* 0x00000608040075b4 */ /* 0x0005e20008019000 */
[----:B------:R-:W3:Y:S02]  /*cac0*/  SYNCS.PHASECHK.TRANS64.TRYWAIT P2, [R2+URZ+0x38860], R3 ;  /* 0x03886003020075a7 */ /* 0x000ee4000804017f */
[----:B--23--:R-:W-:Y:S05]  /*cad0*/  @!P2 BRA `(.L_x_198) ;  /* 0x000000140054a947 */ /* 0x00cfea0003800000 */
.L_x_233:
[----:B------:R-:W-:Y:S05]  /*cae0*/  @P1 BRA `(.L_x_199) ;  /* 0x00000000001c1947 */ /* 0x000fea0003800000 */
[----:B------:R-:W3:Y:S01]  /*caf0*/  S2R R9, SR_TID.X ;  /* 0x0000000000097919 */ /* 0x000ee20000002100 */
[----:B-12---:R-:W-:-:S04]  /*cb00*/  IMAD.MOV.U32 R3, RZ, RZ, 0x10000 ;  /* 0x00010000ff037424 */ /* 0x006fc800078e00ff */
[----:B------:R4:W-:Y:S01]  /*cb10*/  SYNCS.ARRIVE.TRANS64 RZ, [R2+URZ+0x38850], R3 ;  /* 0x0388500302ff79a7 */ /* 0x0009e2000800003f */
[----:B---3--:R-:W-:-:S04]  /*cb20*/  LOP3.LUT R9, R9, 0x1f, RZ, 0xc0, !PT ;  /* 0x0000001f09097812 */ /* 0x008fc800078ec0ff */
[----:B------:R-:W-:-:S13]  /*cb30*/  ISETP.NE.AND P1, PT, R9, RZ, PT ;  /* 0x000000ff0900720c */ /* 0x000fda0003f25270 */
[----:B----4-:R-:W-:Y:S05]  /*cb40*/  @!P1 BRA `(.L_x_199) ;  /* 0x0000000000049947 */ /* 0x010fea0003800000 */
[----:B------:R-:W-:Y:S01]  /*cb50*/  BPT.TRAP 0x1 ;  /* 0x000000040000795c */ /* 0x000fe20000300000 */
.L_x_199:
        /* <DEDUP_REMOVED lines=53> */
.L_x_194:
[----:B------:R-:W-:Y:S05]  /*ceb0*/  BSYNC B1 ;  /* 0x0000000000017941 */ /* 0x000fea0003800000 */
.L_x_193:
[----:B-1----:R-:W-:Y:S01]  /*cec0*/  VIADD R9, R16, 0x1 ;  /* 0x0000000110097836 */ /* 0x002fe20000000000 */
[----:B------:R-:W-:Y:S04]  /*ced0*/  BSSY B1, `(.L_x_200) ;  /* 0x000007c000017945 */ /* 0x000fe80003800000 */
        /* <DEDUP_REMOVED lines=19> */
[----:B------:R-:W-:-:S04]  /*d010*/  IMAD.WIDE.U32 R2, R6, UR38, R2 ;  /* 0x0000002606027c25 */ /* 0x000fc8000f8e0002 */
[----:B------:R-:W-:Y:S01]  /*d020*/  IMAD.IADD R11, R11, 0x1, R3 ;  /* 0x000000010b0b7824 */ /* 0x000fe200078e0203 */
[----:B-1----:R-:W-:-:S04]  /*d030*/  LEA R4, P1, R2, R4, 0x2 ;  /* 0x0000000402047211 */ /* 0x002fc800078210ff */
[----:B------:R-:W-:-:S05]  /*d040*/  LEA.HI.X R5, R2, R5, R11, 0x2, P1 ;  /* 0x0000000502057211 */ /* 0x000fca00008f140b */
[----:B------:R1:W5:Y:S04]  /*d050*/  LDG.E R4, desc[UR54][R4.64] ;  /* 0x0000003604047981 */ /* 0x000368000c1e1900 */
.L_x_202:
[----:B------:R-:W2:Y:S01]  /*d060*/  S2R R3, SR_CgaCtaId ;  /* 0x0000000000037919 */ /* 0x000ea20000008800 */
[----:B------:R-:W-:Y:S01]  /*d070*/  MOV R2, 0x400 ;  /* 0x0000040000027802 */ /* 0x000fe20000000f00 */
[----:B-1----:R-:W1:Y:S03]  /*d080*/  S2R R5, SR_TID.X ;  /* 0x0000000000057919 */ /* 0x002e660000002100 */
[----:B--2---:R-:W-:Y:S02]  /*d090*/  LEA R2, R3, R2, 0x18 ;  /* 0x0000000203027211 */ /* 0x004fe400078ec0ff */
[----:B------:R-:W-:Y:S02]  /*d0a0*/  SHF.L.U32 R3, R17, 0x1f, RZ ;  /* 0x0000001f11037819 */ /* 0x000fe400000006ff */
[----:B------:R-:W-:Y:S02]  /*d0b0*/  LEA R2, R9, R2, 0x3 ;  /* 0x0000000209027211 */ /* 0x000fe400078e18ff */
[----:B-1----:R-:W-:-:S02]  /*d0c0*/  LOP3.LUT R5, R5, 0x7f, RZ, 0xc0, !PT ;  /* 0x0000007f05057812 */ /* 0x002fc400078ec0ff */
[----:B------:R-:W1:Y:S02]  /*d0d0*/  SYNCS.PHASECHK.TRANS64.TRYWAIT P2, [R2+URZ+0x38840], R3 ;  /* 0x03884003020075a7 */ /* 0x000e64000804017f */
[----:B------:R-:W-:Y:S01]  /*d0e0*/  ISETP.NE.AND P1, PT, R5, RZ, PT ;  /* 0x000000ff0500720c */ /* 0x000fe20003f25270 */
[----:B-1----:R-:W-:-:S12]  /*d0f0*/  @!P2 BRA `(.L_x_203) ;  /* 0x0000000c00e0a947 */ /* 0x002fd80003800000 */
.L_x_234:
[----:B------:R-:W-:Y:S05]  /*d100*/  @P1 BRA `(.L_x_204) ;  /* 0x00000000001c1947 */ /* 0x000fea0003800000 */
[----:B------:R-:W2:Y:S01]  /*d110*/  S2R R11, SR_TID.X ;  /* 0x00000000000b7919 */ /* 0x000ea20000002100 */
[----:B------:R-:W-:-:S04]  /*d120*/  IMAD.MOV.U32 R5, RZ, RZ, 0x2000 ;  /* 0x00002000ff057424 */ /* 0x000fc800078e00ff */
[----:B------:R3:W-:Y:S01]  /*d130*/  SYNCS.ARRIVE.TRANS64 RZ, [R2+URZ+0x38830], R5 ;  /* 0x0388300502ff79a7 */ /* 0x0007e2000800003f */
[----:B--2---:R-:W-:-:S04]  /*d140*/  LOP3.LUT R11, R11, 0x1f, RZ, 0xc0, !PT ;  /* 0x0000001f0b0b7812 */ /* 0x004fc800078ec0ff */
[----:B------:R-:W-:-:S13]  /*d150*/  ISETP.NE.AND P2, PT, R11, RZ, PT ;  /* 0x000000ff0b00720c */ /* 0x000fda0003f45270 */
[----:B---3--:R-:W-:Y:S05]  /*d160*/  @!P2 BRA `(.L_x_204) ;  /* 0x000000000004a947 */ /* 0x008fea0003800000 */
[----:B------:R-:W-:Y:S01]  /*d170*/  BPT.TRAP 0x1 ;  /* 0x000000040000795c */ /* 0x000fe20000300000 */
.L_x_204:
[----:B------:R-:W2:Y:S01]  /*d180*/  S2R R11, SR_CgaCtaId ;  /* 0x00000000000b7919 */ /* 0x000ea20000008800 */
        /* <DEDUP_REMOVED lines=12> */
[----:B--2---:R-:W-:-:S04]  /*d250*/  LEA R5, R11, R5, 0x18 ;  /* 0x000000050b057211 */ /* 0x004fc800078ec0ff */
[----:B------:R-:W-:-:S04]  /*d260*/  LEA R5, R9, R5, 0xd ;  /* 0x0000000509057211 */ /* 0x000fc800078e68ff */
[----:B------:R-:W-:-:S13]  /*d270*/  R2UR UR8, R5 ;  /* 0x00000000050872ca */ /* 0x000fda00000e0000 */
[----:B------:R-:W-:-:S09]  /*d280*/  UIADD3 UR8, UR8, 0x22400, URZ ;  /* 0x0002240008087890 */ /* 0x000fd2000fffe03f */
[----:B------:R2:W-:Y:S01]  /*d290*/  UTMALDG.4D [UR8], [UR4], desc[UR6] ;  /* 0x00000608040075b4 */ /* 0x0005e20008019000 */
[----:B------:R-:W3:Y:S02]  /*d2a0*/  SYNCS.PHASECHK.TRANS64.TRYWAIT P2, [R2+URZ+0x38860], R3 ;  /* 0x03886003020075a7 */ /* 0x000ee4000804017f */
[----:B--23--:R-:W-:Y:S05]  /*d2b0*/  @!P2 BRA `(.L_x_205) ;  /* 0x0000000c0084a947 */ /* 0x00cfea0003800000 */
.L_x_235:
        /* <DEDUP_REMOVED lines=8> */
.L_x_206:
        /* <DEDUP_REMOVED lines=17> */
[----:B---3--:R-:W-:-:S05]  /*d450*/  LEA R3, R5, R3, 0x18 ;  /* 0x0000000305037211 */ /* 0x008fca00078ec0ff */
[----:B------:R-:W-:-:S05]  /*d460*/  IMAD R2, R9, 0x10000, R3 ;  /* 0x0001000009027824 */ /* 0x000fca00078e0203 */
        /* <DEDUP_REMOVED lines=34> */
.L_x_201:
[----:B------:R-:W-:Y:S05]  /*d690*/  BSYNC B1 ;  /* 0x0000000000017941 */ /* 0x000fea0003800000 */
.L_x_200:
        /* <DEDUP_REMOVED lines=8> */
.L_x_192:
[----:B------:R-:W-:Y:S05]  /*d720*/  BSYNC B0 ;  /* 0x0000000000007941 */ /* 0x000fea0003800000 */
.L_x_183:
[----:B------:R-:W2:Y:S04]  /*d730*/  LDL R3, [R1+0x1c] ;  /* 0x00001c0001037983 */ /* 0x000ea80000100800 */
[----:B------:R-:W3:Y:S04]  /*d740*/  LDL.LU R2, [R1+0xc] ;  /* 0x00000c0001027983 */ /* 0x000ee80000300800 */
[----:B------:R-:W4:Y:S01]  /*d750*/  LDL.LU R0, [R1+0x18] ;  /* 0x0000180001007983 */ /* 0x000f220000300800 */
[----:B--2---:R-:W-:Y:S01]  /*d760*/  R2UR UR4, R3 ;  /* 0x00000000030472ca */ /* 0x004fe200000e0000 */
[----:B----4-:R-:W-:-:S12]  /*d770*/  VIADD R0, R0, 0x1 ;  /* 0x0000000100007836 */ /* 0x010fd80000000000 */
[----:B---3--:R-:W-:Y:S01]  /*d780*/  IADD3 R2, R2, UR4, RZ ;  /* 0x0000000402027c10 */ /* 0x008fe2000fffe0ff */
[----:B------:R-:W-:-:S03]  /*d790*/  ULDC UR4, c[0x0][0xea4] ;  /* 0x0003a90000047ab9 */ /* 0x000fc60000000800 */
[----:B------:R-:W-:Y:S01]  /*d7a0*/  ISETP.GE.AND P0, PT, R2, UR4, PT ;  /* 0x0000000402007c0c */ /* 0x000fe2000bf06270 */
[----:B------:R3:W-:Y:S04]  /*d7b0*/  STL [R1+0xc], R2 ;  /* 0x00000c0201007387 */ /* 0x0007e80000100800 */
[----:B------:R3:W-:Y:S08]  /*d7c0*/  STL [R1+0x18], R0 ;  /* 0x0000180001007387 */ /* 0x0007f00000100800 */
[----:B------:R-:W-:Y:S05]  /*d7d0*/  @!P0 BRA `(.L_x_208) ;  /* 0xffffffcc00c88947 */ /* 0x000fea000383ffff */
[----:B---3--:R-:W-:-:S07]  /*d7e0*/  LOP3.LUT R2, R0, 0x1, RZ, 0xc, !PT ;  /* 0x0000000100027812 */ /* 0x008fce00078e0cff */
.L_x_164:
[----:B------:R-:W2:Y:S01]  /*d7f0*/  S2R R3, SR_CgaCtaId ;  /* 0x0000000000037919 */ /* 0x000ea20000008800 */
[----:B------:R-:W-:Y:S01]  /*d800*/  MOV R0, 0x400 ;  /* 0x0000040000007802 */ /* 0x000fe20000000f00 */
[----:B------:R-:W-:Y:S03]  /*d810*/  BSSY B0, `(.L_x_209) ;  /* 0x0000005000007945 */ /* 0x000fe60003800000 */
[----:B--2---:R-:W-:Y:S02]  /*d820*/  LEA R0, R3, R0, 0x18 ;  /* 0x0000000003007211 */ /* 0x004fe400078ec0ff */
[----:B------:R-:W-:-:S04]  /*d830*/  SHF.L.U32 R3, R2, 0x1f, RZ ;  /* 0x0000001f02037819 */ /* 0x000fc800000006ff */
[----:B------:R-:W2:Y:S02]  /*d840*/  SYNCS.PHASECHK.TRANS64.TRYWAIT P0, [R0+URZ+0x38820], R3 ;  /* 0x03882003000075a7 */ /* 0x000ea4000800017f */
[----:B--2---:R-:W-:Y:S05]  /*d850*/  @!P0 BRA `(.L_x_210) ;  /* 0x0000000800308947 */ /* 0x004fea0003800000 */
.L_x_236:
[----:B------:R-:W-:Y:S05]  /*d860*/  BSYNC B0 ;  /* 0x0000000000007941 */ /* 0x000fea0003800000 */
.L_x_209:
[----:B------:R-:W-:-:S03]  /*d870*/  UMOV UR4, 0xffffffff ;  /* 0xffffffff00047882 */ /* 0x000fc60000000000 */
[----:B------:R-:W-:Y:S05]  /*d880*/  BRA.DIV UR4, `(.L_x_211) ;  /* 0x0000000a04387947 */ /* 0x000fea000b800000 */
[----:B------:R-:W3:Y:S02]  /*d890*/  S2R R2, SR_TID.X ;  /* 0x0000000000027919 */ /* 0x000ee40000002100 */
[----:B---3--:R-:W-:-:S04]  /*d8a0*/  SHF.R.U32.HI R2, RZ, 0x5, R2 ;  /* 0x00000005ff027819 */ /* 0x008fc80000011602 */
[----:B------:R-:W-:-:S05]  /*d8b0*/  LOP3.LUT R2, R2, 0x3, RZ, 0xc0, !PT ;  /* 0x0000000302027812 */ /* 0x000fca00078ec0ff */
[----:B------:R3:W4:Y:S02]  /*d8c0*/  SHFL.IDX PT, R14, R2, RZ, 0x1f ;  /* 0x00001fff020e7589 */ /* 0x00072400000e0000 */
.L_x_239:
[----:B----4-:R-:W-:Y:S01]  /*d8d0*/  ISETP.NE.AND P0, PT, R14, RZ, PT ;  /* 0x000000ff0e00720c */ /* 0x010fe20003f05270 */
[----:B------:R-:W-:-:S12]  /*d8e0*/  BSSY B0, `(.L_x_212) ;  /* 0x000001d000007945 */ /* 0x000fd80003800000 */
[----:B------:R-:W-:Y:S05]  /*d8f0*/  @P0 BRA `(.L_x_213) ;  /* 0x00000000006c0947 */ /* 0x000fea0003800000 */
[----:B------:R-:W-:-:S03]  /*d900*/  UMOV UR4, 0xffffffff ;  /* 0xffffffff00047882 */ /* 0x000fc60000000000 */
[----:B------:R-:W-:Y:S05]  /*d910*/  BRA.DIV UR4, `(.L_x_214) ;  /* 0x0000000a04487947 */ /* 0x000fea000b800000 */
[----:B------:R-:W-:-:S13]  /*d920*/  ELECT P6, URZ, PT ;  /* 0x00000000003f782f */ /* 0x000fda00038c0000 */
.L_x_242:
[----:B------:R-:W-:Y:S05]  /*d930*/  @!P6 BRA `(.L_x_213) ;  /* 0x00000000005ce947 */ /* 0x000fea0003800000 */
[----:B--2---:R-:W-:Y:S02]  /*d940*/  IADD3 R3, R0, 0x38840, RZ ;  /* 0x0003884000037810 */ /* 0x004fe40007ffe0ff */
[----:B------:R-:W-:Y:S02]  /*d950*/  SHF.L.U32 R5, R17, 0x1f, RZ ;  /* 0x0000001f11057819 */ /* 0x000fe400000006ff */
[C---:B---3--:R-:W-:Y:S01]  /*d960*/  IADD3 R2, R16.reuse, 0x1, RZ ;  /* 0x0000000110027810 */ /* 0x048fe20007ffe0ff */
[----:B------:R-:W-:-:S03]  /*d970*/  IMAD R6, R16, 0x8, R3 ;  /* 0x0000000810067824 */ /* 0x000fc600078e0203 */
[----:B------:R-:W-:Y:S01]  /*d980*/  ISETP.NE.AND P1, PT, R2, 0x2, PT ;  /* 0x000000020200780c */ /* 0x000fe20003f25270 */
[----:B------:R-:W2:Y:S03]  /*d990*/  SYNCS.PHASECHK.TRANS64.TRYWAIT P0, [R6+URZ], R5 ;  /* 0x00000005060075a7 */ /* 0x000ea6000800017f */
[----:B------:R-:W-:-:S04]  /*d9a0*/  SEL R4, RZ, 0x1, P1 ;  /* 0x00000001ff047807 */ /* 0x000fc80000800000 */
[----:B------:R-:W-:Y:S02]  /*d9b0*/  LOP3.LUT R17, R17, R4, RZ, 0x3c, !PT ;  /* 0x0000000411117212 */ /* 0x000fe400078e3cff */
[----:B------:R-:W-:Y:S02]  /*d9c0*/  SEL R4, R2, RZ, P1 ;  /* 0x000000ff02047207 */ /* 0x000fe40000800000 */
[----:B------:R-:W-:-:S03]  /*d9d0*/  SHF.L.U32 R2, R17, 0x1f, RZ ;  /* 0x0000001f11027819 */ /* 0x000fc600000006ff */
[----:B------:R-:W-:Y:S01]  /*d9e0*/  IMAD R7, R4, 0x8, R3 ;  /* 0x0000000804077824 */ /* 0x000fe200078e0203 */
[----:B--2---:R-:W-:Y:S06]  /*d9f0*/  @!P0 BRA `(.L_x_215) ;  /* 0x0000000800308947 */ /* 0x004fec0003800000 */
.L_x_243:
[----:B------:R-:W3:Y:S01]  /*da00*/  SYNCS.PHASECHK.TRANS64.TRYWAIT P0, [R7+URZ], R2 ;  /* 0x00000002070075a7 */ /* 0x000ee2000800017f */
[----:B------:R-:W-:-:S05]  /*da10*/  IADD3 R3, R0, 0x38860, RZ ;  /* 0x0003886000037810 */ /* 0x000fca0007ffe0ff */
[----:B------:R-:W-:Y:S01]  /*da20*/  IMAD R16, R16, 0x8, R3 ;  /* 0x0000000810107824 */ /* 0x000fe200078e0203 */
[----:B---3--:R-:W-:Y:S06]  /*da30*/  @!P0 BRA `(.L_x_216) ;  /* 0x0000000800348947 */ /* 0x008fec0003800000 */
.L_x_244:
[----:B------:R-:W4:Y:S02]  /*da40*/  SYNCS.PHASECHK.TRANS64.TRYWAIT P0, [R16+URZ], R5 ;  /* 0x00000005100075a7 */ /* 0x000f24000800017f */
[----:B----4-:R-:W-:Y:S05]  /*da50*/  @!P0 BRA `(.L_x_217) ;  /* 0x0000000800408947 */ /* 0x010fea0003800000 */
.L_x_245:
[----:B------:R-:W-:-:S07]  /*da60*/  LEA R3, R4, R3, 0x3 ;  /* 0x0000000304037211 */ /* 0x000fce00078e18ff */
.L_x_218:
[----:B------:R1:W1:Y:S02]  /*da70*/  SYNCS.PHASECHK.TRANS64.TRYWAIT P0, [R3+URZ], R2 ;  /* 0x00000002030075a7 */ /* 0x000264000800017f */
[----:B-1----:R-:W-:Y:S05]  /*da80*/  @!P0 NANOSLEEP.SYNCS 0x989680 ;  /* 0x009896800000895d */ /* 0x002fea0003900000 */
[----:B------:R-:W1:Y:S02]  /*da90*/  @!P0 SYNCS.PHASECHK.TRANS64 P0, [R3+URZ], R2 ;  /* 0x00000002030085a7 */ /* 0x000e64000800007f */
[----:B-1----:R-:W-:Y:S05]  /*daa0*/  @!P0 BRA `(.L_x_218) ;  /* 0xfffffffc00f08947 */ /* 0x002fea000383ffff */
.L_x_213:
[----:B------:R-:W-:Y:S05]  /*dab0*/  BSYNC B0 ;  /* 0x0000000000007941 */ /* 0x000fea0003800000 */
.L_x_212:
[----:B------:R-:W-:Y:S05]  /*dac0*/  EXIT ;  /* 0x000000000000794d */ /* 0x000fea0003800000 */
.L_x_140:
[----:B-1----:R-:W-:-:S04]  /*dad0*/  IMAD.U32 R3, RZ, RZ, UR42 ;  /* 0x0000002aff037e24 */ /* 0x002fc8000f8e00ff */
[----:B------:R1:W2:Y:S03]  /*dae0*/  SYNCS.PHASECHK.TRANS64.TRYWAIT P1, [R3+URZ+0x38800], R0 ;  /* 0x03880000030075a7 */ /* 0x0002a6000802017f */
[----:B--2---:R-:W-:Y:S05]  /*daf0*/  @!P1 NANOSLEEP.SYNCS 0x989680 ;  /* 0x009896800000995d */ /* 0x004fea0003900000 */
[----:B------:R-:W2:Y:S02]  /*db00*/  @!P1 SYNCS.PHASECHK.TRANS64 P1, [R3+URZ+0x38800], R0 ;  /* 0x03880000030095a7 */ /* 0x000ea4000802007f */
[----:B--2---:R-:W-:Y:S05]  /*db10*/  @!P1 BRA `(.L_x_140) ;  /* 0xfffffffc00ec9947 */ /* 0x004fea000383ffff */
[----:B------:R-:W-:Y:S05]  /*db20*/  BRA `(.L_x_219) ;  /* 0xffffff4c00b87947 */ /* 0x000fea000383ffff */
.L_x_144:
[----:B---3--:R3:W4:Y:S02]  /*db30*/  SYNCS.PHASECHK.TRANS64.TRYWAIT P1, [R8+URZ+0x38830], R9 ;  /* 0x03883009080075a7 */ /* 0x008724000802017f */
[----:B----4-:R-:W-:Y:S05]  /*db40*/  @!P1 NANOSLEEP.SYNCS 0x989680 ;  /* 0x009896800000995d */ /* 0x010fea0003900000 */
[----:B------:R-:W4:Y:S02]  /*db50*/  @!P1 SYNCS.PHASECHK.TRANS64 P1, [R8+URZ+0x38830], R9 ;  /* 0x03883009080095a7 */ /* 0x000f24000802007f */
[----:B----4-:R-:W-:Y:S05]  /*db60*/  @!P1 BRA `(.L_x_144) ;  /* 0xfffffffc00f09947 */ /* 0x010fea000383ffff */
[----:B------:R-:W-:Y:S05]  /*db70*/  BRA `(.L_x_143) ;  /* 0xffffff4c00cc7947 */ /* 0x000fea000383ffff */
.L_x_145:
[----:B-1----:R-:W-:-:S04]  /*db80*/  MOV R3, UR42 ;  /* 0x0000002a00037c02 */ /* 0x002fc80008000f00 */
[----:B------:R1:W4:Y:S03]  /*db90*/  SYNCS.PHASECHK.TRANS64.TRYWAIT P1, [R3+URZ+0x38810], R0 ;  /* 0x03881000030075a7 */ /* 0x000326000802017f */
[----:B----4-:R-:W-:Y:S05]  /*dba0*/  @!P1 NANOSLEEP.SYNCS 0x989680 ;  /* 0x009896800000995d */ /* 0x010fea0003900000 */
[----:B------:R-:W4:Y:S02]  /*dbb0*/  @!P1 SYNCS.PHASECHK.TRANS64 P1, [R3+URZ+0x38810], R0 ;  /* 0x03881000030095a7 */ /* 0x000f24000802007f */
[----:B----4-:R-:W-:Y:S05]  /*dbc0*/  @!P1 BRA `(.L_x_145) ;  /* 0xfffffffc00ec9947 */ /* 0x010fea000383ffff */
[----:B------:R-:W-:Y:S05]  /*dbd0*/  BRA `(.L_x_220) ;  /* 0xffffff5000547947 */ /* 0x000fea000383ffff */
.L_x_149:
[----:B------:R1:W1:Y:S02]  /*dbe0*/  SYNCS.PHASECHK.TRANS64.TRYWAIT P1, [R8+URZ+0x38850], R9 ;  /* 0x03885009080075a7 */ /* 0x000264000802017f */
[----:B-1----:R-:W-:Y:S05]  /*dbf0*/  @!P1 NANOSLEEP.SYNCS 0x989680 ;  /* 0x009896800000995d */ /* 0x002fea0003900000 */
[----:B------:R-:W1:Y:S02]  /*dc00*/  @!P1 SYNCS.PHASECHK.TRANS64 P1, [R8+URZ+0x38850], R9 ;  /* 0x03885009080095a7 */ /* 0x000e64000802007f */
[----:B-1----:R-:W-:Y:S05]  /*dc10*/  @!P1 BRA `(.L_x_149) ;  /* 0xfffffffc00f09947 */ /* 0x002fea000383ffff */
[----:B------:R-:W-:Y:S05]  /*dc20*/  BRA `(.L_x_148) ;  /* 0xffffff5000887947 */ /* 0x000fea000383ffff */
.L_x_154:
[----:B--2---:R2:W3:Y:S02]  /*dc30*/  SYNCS.PHASECHK.TRANS64.TRYWAIT P3, [R11+URZ+0x38830], R0 ;  /* 0x038830000b0075a7 */ /* 0x0044e4000806017f */
[----:B---3--:R-:W-:Y:S05]  /*dc40*/  @!P3 NANOSLEEP.SYNCS 0x989680 ;  /* 0x009896800000b95d */ /* 0x008fea0003900000 */
[----:B------:R-:W3:Y:S02]  /*dc50*/  @!P3 SYNCS.PHASECHK.TRANS64 P3, [R11+URZ+0x38830], R0 ;  /* 0x038830000b00b5a7 */ /* 0x000ee4000806007f */
[----:B---3--:R-:W-:Y:S05]  /*dc60*/  @!P3 BRA `(.L_x_154) ;  /* 0xfffffffc00f0b947 */ /* 0x008fea000383ffff */
[----:B------:R-:W-:Y:S05]  /*dc70*/  BRA `(.L_x_153) ;  /* 0xffffff7c00007947 */ /* 0x000fea000383ffff */
.L_x_158:
[----:B----4-:R4:W1:Y:S02]  /*dc80*/  SYNCS.PHASECHK.TRANS64.TRYWAIT P3, [R11+URZ+0x38850], R0 ;  /* 0x038850000b0075a7 */ /* 0x010864000806017f */
[----:B-1----:R-:W-:Y:S05]  /*dc90*/  @!P3 NANOSLEEP.SYNCS 0x989680 ;  /* 0x009896800000b95d */ /* 0x002fea0003900000 */
[----:B------:R-:W1:Y:S02]  /*dca0*/  @!P3 SYNCS.PHASECHK.TRANS64 P3, [R11+URZ+0x38850], R0 ;  /* 0x038850000b00b5a7 */ /* 0x000e64000806007f */
[----:B-1----:R-:W-:Y:S05]  /*dcb0*/  @!P3 BRA `(.L_x_158) ;  /* 0xfffffffc00f0b947 */ /* 0x002fea000383ffff */
[----:B------:R-:W-:Y:S05]  /*dcc0*/  BRA `(.L_x_157) ;  /* 0xffffff7c00707947 */ /* 0x000fea000383ffff */
.L_x_169:
[----:B------:R-:W1:Y:S01]  /*dcd0*/  S2R R5, SR_TID.X ;  /* 0x0000000000057919 */ /* 0x000e620000002100 */
[----:B------:R-:W-:Y:S01]  /*dce0*/  BSSY B0, `(.L_x_221) ;  /* 0x000000a000007945 */ /* 0x000fe20003800000 */
[----:B------:R-:W-:Y:S01]  /*dcf0*/  MOV R12, RZ ;  /* 0x000000ff000c7202 */ /* 0x000fe20000000f00 */
[----:B------:R-:W-:Y:S01]  /*dd00*/  IMAD.MOV.U32 R11, RZ, RZ, 0x1f ;  /* 0x0000001fff0b7424 */ /* 0x000fe200078e00ff */
[----:B------:R-:W-:Y:S02]  /*dd10*/  MOV R15, 0xffffffff ;  /* 0xffffffff000f7802 */ /* 0x000fe40000000f00 */
[----:B-1----:R-:W-:-:S04]  /*dd20*/  SHF.R.U32.HI R5, RZ, 0x5, R5 ;  /* 0x00000005ff057819 */ /* 0x002fc80000011605 */
[----:B------:R-:W-:-:S05]  /*dd30*/  LOP3.LUT R5, R5, 0x3, RZ, 0xc0, !PT ;  /* 0x0000000305057812 */ /* 0x000fca00078ec0ff */
[----:B------:R-:W-:-:S07]  /*dd40*/  IMAD.MOV.U32 R13, RZ, RZ, R5 ;  /* 0x000000ffff0d7224 */ /* 0x000fce00078e0005 */
[----:B------:R-:W-:Y:S05]  /*dd50*/  WARPSYNC.COLLECTIVE R15, `(.L_x_222) ;  /* 0x000000000f087348 */ /* 0x000fea0003c00000 */
[----:B------:R1:W2:Y:S02]  /*dd60*/  SHFL.IDX P6, R14, R13, R12, R11 ;  /* 0x0000000c0d0e7389 */ /* 0x0002a400000c000b */
[----:B-12---:R-:W-:Y:S01]  /*dd70*/  ENDCOLLECTIVE ;  /* 0x000000000000791b */ /* 0x006fe20003800000 */
.L_x_222:
[----:B------:R-:W-:Y:S05]  /*dd80*/  BSYNC B0 ;  /* 0x0000000000007941 */ /* 0x000fea0003800000 */
.L_x_221:
[----:B------:R-:W-:Y:S05]  /*dd90*/  BRA `(.L_x_223) ;  /* 0xffffffd000747947 */ /* 0x000fea000383ffff */
.L_x_170:
[----:B------:R-:W-:Y:S01]  /*dda0*/  BSSY B0, `(.L_x_224) ;  /* 0x0000006000007945 */ /* 0x000fe20003800000 */
[----:B------:R-:W-:-:S07]  /*ddb0*/  IMAD.MOV.U32 R15, RZ, RZ, -0x1 ;  /* 0xffffffffff0f7424 */ /* 0x000fce00078e00ff */
[----:B------:R-:W-:Y:S05]  /*ddc0*/  WARPSYNC.COLLECTIVE R15, `(.L_x_225) ;  /* 0x000000000f0c7348 */ /* 0x000fea0003c00000 */
[----:B------:R-:W-:Y:S02]  /*ddd0*/  ELECT P6, UR62, PT ;  /* 0x00000000003e782f */ /* 0x000fe400038c0000 */
[----:B------:R-:W-:Y:S01]  /*dde0*/  MOV R14, UR62 ;  /* 0x0000003e000e7c02 */ /* 0x000fe20008000f00 */
[----:B------:R-:W-:Y:S10]  /*ddf0*/  ENDCOLLECTIVE ;  /* 0x000000000000791b */ /* 0x000ff40003800000 */
.L_x_225:
[----:B------:R-:W-:Y:S05]  /*de00*/  BSYNC B0 ;  /* 0x0000000000007941 */ /* 0x000fea0003800000 */
.L_x_224:
[----:B------:R-:W-:Y:S05]  /*de10*/  BRA `(.L_x_226) ;  /* 0xffffffd0006c7947 */ /* 0x000fea000383ffff */
.L_x_173:
[----:B--2---:R2:W3:Y:S02]  /*de20*/  SYNCS.PHASECHK.TRANS64.TRYWAIT P1, [R10+URZ+0x38840], R5 ;  /* 0x038840050a0075a7 */ /* 0x0044e4000802017f */
[----:B---3--:R-:W-:Y:S05]  /*de30*/  @!P1 NANOSLEEP.SYNCS 0x989680 ;  /* 0x009896800000995d */ /* 0x008fea0003900000 */
[----:B------:R-:W3:Y:S02]  /*de40*/  @!P1 SYNCS.PHASECHK.TRANS64 P1, [R10+URZ+0x38840], R5 ;  /* 0x038840050a0095a7 */ /* 0x000ee4000802007f */
[----:B---3--:R-:W-:Y:S05]  /*de50*/  @!P1 BRA `(.L_x_173) ;  /* 0xfffffffc00f09947 */ /* 0x008fea000383ffff */
[----:B------:R-:W-:Y:S05]  /*de60*/  BRA `(.L_x_227) ;  /* 0xffffffd000cc7947 */ /* 0x000fea000383ffff */
.L_x_178:
        /* <DEDUP_REMOVED lines=8> */
.L_x_181:
[----:B--2---:R2:W3:Y:S02]  /*def0*/  SYNCS.PHASECHK.TRANS64.TRYWAIT P1, [R5+URZ+0x38860], R8 ;  /* 0x03886008050075a7 */ /* 0x0044e4000802017f */
[----:B---3--:R-:W-:Y:S05]  /*df00*/  @!P1 NANOSLEEP.SYNCS 0x989680 ;  /* 0x009896800000995d */ /* 0x008fea0003900000 */
[----:B------:R-:W3:Y:S02]  /*df10*/  @!P1 SYNCS.PHASECHK.TRANS64 P1, [R5+URZ+0x38860], R8 ;  /* 0x03886008050095a7 */ /* 0x000ee4000802007f */
[----:B---3--:R-:W-:Y:S05]  /*df20*/  @!P1 BRA `(.L_x_181) ;  /* 0xfffffffc00f09947 */ /* 0x008fea000383ffff */
[----:B------:R-:W-:Y:S05]  /*df30*/  BRA `(.L_x_229) ;  /* 0xffffffd800ac7947 */ /* 0x000fea000383ffff */
.L_x_188:
[----:B--2---:R2:W3:Y:S02]  /*df40*/  SYNCS.PHASECHK.TRANS64.TRYWAIT P2, [R2+URZ+0x38840], R3 ;  /* 0x03884003020075a7 */ /* 0x0044e4000804017f */
[----:B---3--:R-:W-:Y:S05]  /*df50*/  @!P2 NANOSLEEP.SYNCS 0x989680 ;  /* 0x009896800000a95d */ /* 0x008fea0003900000 */
[----:B------:R-:W3:Y:S02]  /*df60*/  @!P2 SYNCS.PHASECHK.TRANS64 P2, [R2+URZ+0x38840], R3 ;  /* 0x038840030200a5a7 */ /* 0x000ee4000804007f */
[----:B---3--:R-:W-:Y:S05]  /*df70*/  @!P2 BRA `(.L_x_188) ;  /* 0xfffffffc00f0a947 */ /* 0x008fea000383ffff */
[----:B------:R-:W-:Y:S05]  /*df80*/  BRA `(.L_x_230) ;  /* 0xffffffe000547947 */ /* 0x000fea000383ffff */
.L_x_190:
[----:B---3--:R3:W4:Y:S02]  /*df90*/  SYNCS.PHASECHK.TRANS64.TRYWAIT P2, [R2+URZ+0x38860], R3 ;  /* 0x03886003020075a7 */ /* 0x008724000804017f */
[----:B----4-:R-:W-:Y:S05]  /*dfa0*/  @!P2 NANOSLEEP.SYNCS 0x989680 ;  /* 0x009896800000a95d */ /* 0x010fea0003900000 */
[----:B------:R-:W4:Y:S02]  /*dfb0*/  @!P2 SYNCS.PHASECHK.TRANS64 P2, [R2+URZ+0x38860], R3 ;  /* 0x038860030200a5a7 */ /* 0x000f24000804007f */
[----:B----4-:R-:W-:Y:S05]  /*dfc0*/  @!P2 BRA `(.L_x_190) ;  /* 0xfffffffc00f0a947 */ /* 0x010fea000383ffff */
[----:B------:R-:W-:Y:S05]  /*dfd0*/  BRA `(.L_x_231) ;  /* 0xffffffe000b07947 */ /* 0x000fea000383ffff */
.L_x_196:
[----:B-1----:R1:W2:Y:S02]  /*dfe0*/  SYNCS.PHASECHK.TRANS64.TRYWAIT P2, [R2+URZ+0x38840], R3 ;  /* 0x03884003020075a7 */ /* 0x0022a4000804017f */
[----:B--2---:R-:W-:Y:S05]  /*dff0*/  @!P2 NANOSLEEP.SYNCS 0x989680 ;  /* 0x009896800000a95d */ /* 0x004fea0003900000 */
[----:B------:R-:W2:Y:S02]  /*e000*/  @!P2 SYNCS.PHASECHK.TRANS64 P2, [R2+URZ+0x38840], R3 ;  /* 0x038840030200a5a7 */ /* 0x000ea4000804007f */
[----:B--2---:R-:W-:Y:S05]  /*e010*/  @!P2 BRA `(.L_x_196) ;  /* 0xfffffffc00f0a947 */ /* 0x004fea000383ffff */
[----:B------:R-:W-:Y:S05]  /*e020*/  BRA `(.L_x_232) ;  /* 0xffffffe8003c7947 */ /* 0x000fea000383ffff */
.L_x_198:
[----:B--2---:R2:W3:Y:S02]  /*e030*/  SYNCS.PHASECHK.TRANS64.TRYWAIT P2, [R2+URZ+0x38860], R3 ;  /* 0x03886003020075a7 */ /* 0x0044e4000804017f */
[----:B---3--:R-:W-:Y:S05]  /*e040*/  @!P2 NANOSLEEP.SYNCS 0x989680 ;  /* 0x009896800000a95d */ /* 0x008fea0003900000 */
[----:B------:R-:W3:Y:S02]  /*e050*/  @!P2 SYNCS.PHASECHK.TRANS64 P2, [R2+URZ+0x38860], R3 ;  /* 0x038860030200a5a7 */ /* 0x000ee4000804007f */
[----:B---3--:R-:W-:Y:S05]  /*e060*/  @!P2 BRA `(.L_x_198) ;  /* 0xfffffffc00f0a947 */ /* 0x008fea000383ffff */
[----:B------:R-:W-:Y:S05]  /*e070*/  BRA `(.L_x_233) ;  /* 0xffffffe800987947 */ /* 0x000fea000383ffff */
.L_x_203:
[----:B-1----:R1:W2:Y:S02]  /*e080*/  SYNCS.PHASECHK.TRANS64.TRYWAIT P2, [R2+URZ+0x38840], R3 ;  /* 0x03884003020075a7 */ /* 0x0022a4000804017f */
[----:B--2---:R-:W-:Y:S05]  /*e090*/  @!P2 NANOSLEEP.SYNCS 0x989680 ;  /* 0x009896800000a95d */ /* 0x004fea0003900000 */
[----:B------:R-:W2:Y:S02]  /*e0a0*/  @!P2 SYNCS.PHASECHK.TRANS64 P2, [R2+URZ+0x38840], R3 ;  /* 0x038840030200a5a7 */ /* 0x000ea4000804007f */
[----:B--2---:R-:W-:Y:S05]  /*e0b0*/  @!P2 BRA `(.L_x_203) ;  /* 0xfffffffc00f0a947 */ /* 0x004fea000383ffff */
[----:B------:R-:W-:Y:S05]  /*e0c0*/  BRA `(.L_x_234) ;  /* 0xfffffff0000c7947 */ /* 0x000fea000383ffff */
.L_x_205:
[----:B--2---:R2:W3:Y:S02]  /*e0d0*/  SYNCS.PHASECHK.TRANS64.TRYWAIT P2, [R2+URZ+0x38860], R3 ;  /* 0x03886003020075a7 */ /* 0x0044e4000804017f */
[----:B---3--:R-:W-:Y:S05]  /*e0e0*/  @!P2 NANOSLEEP.SYNCS 0x989680 ;  /* 0x009896800000a95d */ /* 0x008fea0003900000 */
[----:B------:R-:W3:Y:S02]  /*e0f0*/  @!P2 SYNCS.PHASECHK.TRANS64 P2, [R2+URZ+0x38860], R3 ;  /* 0x038860030200a5a7 */ /* 0x000ee4000804007f */
[----:B---3--:R-:W-:Y:S05]  /*e100*/  @!P2 BRA `(.L_x_205) ;  /* 0xfffffffc00f0a947 */ /* 0x008fea000383ffff */
[----:B------:R-:W-:Y:S05]  /*e110*/  BRA `(.L_x_235) ;  /* 0xfffffff000687947 */ /* 0x000fea000383ffff */
.L_x_210:
[----:B--2---:R2:W3:Y:S02]  /*e120*/  SYNCS.PHASECHK.TRANS64.TRYWAIT P0, [R0+URZ+0x38820], R3 ;  /* 0x03882003000075a7 */ /* 0x0044e4000800017f */
[----:B---3--:R-:W-:Y:S05]  /*e130*/  @!P0 NANOSLEEP.SYNCS 0x989680 ;  /* 0x009896800000895d */ /* 0x008fea0003900000 */
[----:B------:R-:W3:Y:S02]  /*e140*/  @!P0 SYNCS.PHASECHK.TRANS64 P0, [R0+URZ+0x38820], R3 ;  /* 0x03882003000085a7 */ /* 0x000ee4000800007f */
[----:B---3--:R-:W-:Y:S05]  /*e150*/  @!P0 BRA `(.L_x_210) ;  /* 0xfffffffc00f08947 */ /* 0x008fea000383ffff */
[----:B------:R-:W-:Y:S05]  /*e160*/  BRA `(.L_x_236) ;  /* 0xfffffff400bc7947 */ /* 0x000fea000383ffff */
.L_x_211:
[----:B------:R-:W3:Y:S01]  /*e170*/  S2R R2, SR_TID.X ;  /* 0x0000000000027919 */ /* 0x000ee20000002100 */
[----:B------:R-:W-:Y:S01]  /*e180*/  BSSY B0, `(.L_x_237) ;  /* 0x000000a000007945 */ /* 0x000fe20003800000 */
[----:B------:R-:W-:Y:S01]  /*e190*/  IMAD.MOV.U32 R12, RZ, RZ, RZ ;  /* 0x000000ffff0c7224 */ /* 0x000fe200078e00ff */
[----:B------:R-:W-:Y:S01]  /*e1a0*/  MOV R11, 0x1f ;  /* 0x0000001f000b7802 */ /* 0x000fe20000000f00 */
[----:B------:R-:W-:Y:S01]  /*e1b0*/  IMAD.MOV.U32 R15, RZ, RZ, -0x1 ;  /* 0xffffffffff0f7424 */ /* 0x000fe200078e00ff */
[----:B---3--:R-:W-:-:S04]  /*e1c0*/  SHF.R.U32.HI R2, RZ, 0x5, R2 ;  /* 0x00000005ff027819 */ /* 0x008fc80000011602 */
[----:B------:R-:W-:-:S04]  /*e1d0*/  LOP3.LUT R2, R2, 0x3, RZ, 0xc0, !PT ;  /* 0x0000000302027812 */ /* 0x000fc800078ec0ff */
[----:B------:R-:W-:-:S07]  /*e1e0*/  MOV R13, R2 ;  /* 0x00000002000d7202 */ /* 0x000fce0000000f00 */
[----:B-12---:R-:W-:Y:S05]  /*e1f0*/  WARPSYNC.COLLECTIVE R15, `(.L_x_238) ;  /* 0x000000000f087348 */ /* 0x006fea0003c00000 */
[----:B------:R3:W4:Y:S02]  /*e200*/  SHFL.IDX P6, R14, R13, R12, R11 ;  /* 0x0000000c0d0e7389 */ /* 0x00072400000c000b */
[----:B-1234-:R-:W-:Y:S01]  /*e210*/  ENDCOLLECTIVE ;  /* 0x000000000000791b */ /* 0x01efe20003800000 */
.L_x_238:
[----:B------:R-:W-:Y:S05]  /*e220*/  BSYNC B0 ;  /* 0x0000000000007941 */ /* 0x000fea0003800000 */
.L_x_237:
[----:B------:R-:W-:Y:S05]  /*e230*/  BRA `(.L_x_239) ;  /* 0xfffffff400a47947 */ /* 0x000fea000383ffff */
.L_x_214:
[----:B------:R-:W-:Y:S01]  /*e240*/  BSSY B1, `(.L_x_240) ;  /* 0x0000006000017945 */ /* 0x000fe20003800000 */
[----:B------:R-:W-:-:S07]  /*e250*/  MOV R15, 0xffffffff ;  /* 0xffffffff000f7802 */ /* 0x000fce0000000f00 */
[----:B-123--:R-:W-:Y:S05]  /*e260*/  WARPSYNC.COLLECTIVE R15, `(.L_x_241) ;  /* 0x000000000f0c7348 */ /* 0x00efea0003c00000 */
[----:B------:R-:W-:Y:S02]  /*e270*/  ELECT P6, UR62, PT ;  /* 0x00000000003e782f */ /* 0x000fe400038c0000 */
[----:B------:R-:W-:Y:S01]  /*e280*/  MOV R14, UR62 ;  /* 0x0000003e000e7c02 */ /* 0x000fe20008000f00 */
[----:B-123--:R-:W-:Y:S10]  /*e290*/  ENDCOLLECTIVE ;  /* 0x000000000000791b */ /* 0x00eff40003800000 */
.L_x_241:
[----:B------:R-:W-:Y:S05]  /*e2a0*/  BSYNC B1 ;  /* 0x0000000000017941 */ /* 0x000fea0003800000 */
.L_x_240:
[----:B------:R-:W-:Y:S05]  /*e2b0*/  BRA `(.L_x_242) ;  /* 0xfffffff4009c7947 */ /* 0x000fea000383ffff */
.L_x_215:
[----:B--2---:R2:W3:Y:S02]  /*e2c0*/  SYNCS.PHASECHK.TRANS64.TRYWAIT P0, [R6+URZ], R5 ;  /* 0x00000005060075a7 */ /* 0x0044e4000800017f */
[----:B---3--:R-:W-:Y:S05]  /*e2d0*/  @!P0 NANOSLEEP.SYNCS 0x989680 ;  /* 0x009896800000895d */ /* 0x008fea0003900000 */
[----:B------:R-:W3:Y:S02]  /*e2e0*/  @!P0 SYNCS.PHASECHK.TRANS64 P0, [R6+URZ], R5 ;  /* 0x00000005060085a7 */ /* 0x000ee4000800007f */
[----:B---3--:R-:W-:Y:S05]  /*e2f0*/  @!P0 BRA `(.L_x_215) ;  /* 0xfffffffc00f08947 */ /* 0x008fea000383ffff */
[----:B------:R-:W-:Y:S05]  /*e300*/  BRA `(.L_x_243) ;  /* 0xfffffff400bc7947 */ /* 0x000fea000383ffff */
.L_x_216:
[----:B---3--:R3:W4:Y:S02]  /*e310*/  SYNCS.PHASECHK.TRANS64.TRYWAIT P0, [R7+URZ], R2 ;  /* 0x00000002070075a7 */ /* 0x008724000800017f */
[----:B----4-:R-:W-:Y:S05]  /*e320*/  @!P0 NANOSLEEP.SYNCS 0x989680 ;  /* 0x009896800000895d */ /* 0x010fea0003900000 */
[----:B------:R-:W4:Y:S02]  /*e330*/  @!P0 SYNCS.PHASECHK.TRANS64 P0, [R7+URZ], R2 ;  /* 0x00000002070085a7 */ /* 0x000f24000800007f */
[----:B----4-:R-:W-:Y:S05]  /*e340*/  @!P0 BRA `(.L_x_216) ;  /* 0xfffffffc00f08947 */ /* 0x010fea000383ffff */
[----:B------:R-:W-:Y:S05]  /*e350*/  BRA `(.L_x_244) ;  /* 0xfffffff400b87947 */ /* 0x000fea000383ffff */
.L_x_217:
[----:B----4-:R4:W1:Y:S02]  /*e360*/  SYNCS.PHASECHK.TRANS64.TRYWAIT P0, [R16+URZ], R5 ;  /* 0x00000005100075a7 */ /* 0x010864000800017f */
[----:B-1----:R-:W-:Y:S05]  /*e370*/  @!P0 NANOSLEEP.SYNCS 0x989680 ;  /* 0x009896800000895d */ /* 0x002fea0003900000 */
[----:B------:R-:W1:Y:S02]  /*e380*/  @!P0 SYNCS.PHASECHK.TRANS64 P0, [R16+URZ], R5 ;  /* 0x00000005100085a7 */ /* 0x000e64000800007f */
[----:B-1----:R-:W-:Y:S05]  /*e390*/  @!P0 BRA `(.L_x_217) ;  /* 0xfffffffc00f08947 */ /* 0x002fea000383ffff */
[----:B------:R-:W-:Y:S05]  /*e3a0*/  BRA `(.L_x_245) ;  /* 0xfffffff400ac7947 */ /* 0x000fea000383ffff */
.L_x_246:
        /* <DEDUP_REMOVED lines=13> */
.L_x_4550:


//--------------------- .text._ZN7cutlass13device_kernelIN5flash11enable_sm90INS1_16FlashAttnFwdSm90INS1_25CollectiveMainloopFwdSm90ILi2EN4cute5tupleIJNS5_1CILi1EEES8_S8_EEENS6_IJNS7_ILi64EEESA_SA_EEELi512ENS_6half_tEfNS_4arch4Sm90ELb0ELb0ELb1ELb1ELb0ELb0ELb0ELb0ELb0ELb0ELb0ELb0EEENS1_21CollectiveEpilogueFwdINS6_IJSA_NS7_ILi512EEESA_EEES9_SC_SE_Li256ELb1ELb0ELb0ELb0EEENS1_36VarlenDynamicPersistentTileSchedulerILi64ELi64ELi256ELi32ELb0ELb0ELb1ELb0ELb1ELb1EEEEEEEEEvNT_6ParamsE --------------------------
	.section	.text._ZN7cutlass13device_kernelIN5flash11enable_sm90INS1_16FlashAttnFwdSm90INS1_25CollectiveMainloopFwdSm90ILi2EN4cute5tupleIJNS5_1CILi1EEES8_S8_EEENS6_IJNS7_ILi64EEESA_SA_EEELi512ENS_6half_tEfNS_4arch4Sm90ELb0ELb0ELb1ELb1ELb0ELb0ELb0ELb0ELb0ELb0ELb0ELb0EEENS1_21CollectiveEpilogueFwdINS6_IJSA_NS7_ILi512EEESA_EEES9_SC_SE_Li256ELb1ELb0ELb0ELb0EEENS1_36VarlenDynamicPersistentTileSchedulerILi64ELi64ELi256ELi32ELb0ELb0ELb1ELb0ELb1ELb1EEEEEEEEEvNT_6ParamsE,"ax",@progbits
	.align	128
.text._ZN7cutlass13device_kernelIN5flash11enable_sm90INS1_16FlashAttnFwdSm90INS1_25CollectiveMainloopFwdSm90ILi2EN4cute5tupleIJNS5_1CILi1EEES8_S8_EEENS6_IJNS7_ILi64EEESA_SA_EEELi512ENS_6half_tEfNS_4arch4Sm90ELb0ELb0ELb1ELb1ELb0ELb0ELb0ELb0ELb0ELb0ELb0ELb0EEENS1_21CollectiveEpilogueFwdINS6_IJSA_NS7_ILi512EEESA_EEES9_SC_SE_Li256ELb1ELb0ELb0ELb0EEENS1_36VarlenDynamicPersistentTileSchedulerILi64ELi64ELi256ELi32ELb0ELb0ELb1ELb0ELb1ELb1EEEEEEEEEvNT_6ParamsE:
        .type           _ZN7cutlass13device_kernelIN5flash11enable_sm90INS1_16FlashAttnFwdSm90INS1_25CollectiveMainloopFwdSm90ILi2EN4cute5tupleIJNS5_1CILi1EEES8_S8_EEENS6_IJNS7_ILi64EEESA_SA_EEELi512ENS_6half_tEfNS_4arch4Sm90ELb0ELb0ELb1ELb1ELb0ELb0ELb0ELb0ELb0ELb0ELb0ELb0EEENS1_21CollectiveEpilogueFwdINS6_IJSA_NS7_ILi512EEESA_EEES9_SC_SE_Li256ELb1ELb0ELb0ELb0EEENS1_36VarlenDynamicPersistentTileSchedulerILi64ELi64ELi256ELi32ELb0ELb0ELb1ELb0ELb1ELb1EEEEEEEEEvNT_6ParamsE,@function
        .size           _ZN7cutlass13device_kernelIN5flash11enable_sm90INS1_16FlashAttnFwdSm90INS1_25CollectiveMainloopFwdSm90ILi2EN4cute5tupleIJNS5_1CILi1EEES8_S8_EEENS6_IJNS7_ILi64EEESA_SA_EEELi512ENS_6half_tEfNS_4arch4Sm90ELb0ELb0ELb1ELb1ELb0ELb0ELb0ELb0ELb0ELb0ELb0ELb0EEENS1_21CollectiveEpilogueFwdINS6_IJSA_NS7_ILi512EEESA_EEES9_SC_SE_Li256ELb1ELb0ELb0ELb0EEENS1_36VarlenDynamicPersistentTileSchedulerILi64ELi64ELi256ELi32ELb0ELb0ELb1ELb0ELb1ELb1EEEEEEEEEvNT_6ParamsE,(.L_x_4551 - _ZN7cutlass13device_kernelIN5flash11enable_sm90INS1_16FlashAttnFwdSm90INS1_25CollectiveMainloopFwdSm90ILi2EN4cute5tupleIJNS5_1CILi1EEES8_S8_EEENS6_IJNS7_ILi64EEESA_SA_EEELi512ENS_6half_tEfNS_4arch4Sm90ELb0ELb0ELb1ELb1ELb0ELb0ELb0ELb0ELb0ELb0ELb0ELb0EEENS1_21CollectiveEpilogueFwdINS6_IJSA_NS7_ILi512EEESA_EEES9_SC_SE_Li256ELb1ELb0ELb0ELb0EEENS1_36VarlenDynamicPersistentTileSchedulerILi64ELi64ELi256ELi32ELb0ELb0ELb1ELb0ELb1ELb1EEEEEEEEEvNT_6ParamsE)
        .other          _ZN7cutlass13device_kernelIN5flash11enable_sm90INS1_16FlashAttnFwdSm90INS1_25CollectiveMainloopFwdSm90ILi2EN4cute5tupleIJNS5_1CILi1EEES8_S8_EEENS6_IJNS7_ILi64EEESA_SA_EEELi512ENS_6half_tEfNS_4arch4Sm90ELb0ELb0ELb1ELb1ELb0ELb0ELb0ELb0ELb0ELb0ELb0ELb0EEENS1_21CollectiveEpilogueFwdINS6_IJSA_NS7_ILi512EEESA_EEES9_SC_SE_Li256ELb1ELb0ELb0ELb0EEENS1_36VarlenDynamicPersistentTileSchedulerILi64ELi64ELi256ELi32ELb0ELb0ELb1ELb0ELb1ELb1EEEEEEEEEvNT_6ParamsE,@"STO_CUDA_ENTRY STV_DEFAULT"
_ZN7cutlass13device_kernelIN5flash11enable_sm90INS1_16FlashAttnFwdSm90INS1_25CollectiveMainloopFwdSm90ILi2EN4cute5tupleIJNS5_1CILi1EEES8_S8_EEENS6_IJNS7_ILi64EEESA_SA_EEELi512ENS_6half_tEfNS_4arch4Sm90ELb0ELb0ELb1ELb1ELb0ELb0ELb0ELb0ELb0ELb0ELb0ELb0EEENS1_21CollectiveEpilogueFwdINS6_IJSA_NS7_ILi512EEESA_EEES9_SC_SE_Li256ELb1ELb0ELb0ELb0EEENS1_36VarlenDynamicPersistentTileSchedulerILi64ELi64ELi256ELi32ELb0ELb0ELb1ELb0ELb1ELb1EEEEEEEEEvNT_6ParamsE:
[----:B------:R-:W0:Y:S02]  /*0000*/  LDC R1, c[0x0][0x28] ;  /* 0x00000a00ff017b82 */ /* 0x000e240000000800 */
[----:B0-----:R-:W-:Y:S01]  /*0010*/  VIADD R1, R1, 0xffffffd0 ;  /* 0xffffffd001017836 */ /* 0x001fe20000000000 */
[----:B------:R-:W0:Y:S01]  /*0020*/  S2R R3, SR_TID.X ;  /* 0x0000000000037919 */ /* 0x000e220000002100 */
[----:B------:R-:W-:Y:S01]  /*0030*/  ELECT P0, URZ, PT ;  /* 0x00000000003f782f */ /* 0x000fe20003800000 */
[----:B------:R-:W-:Y:S01]  /*0040*/  BSSY B0, `(.L_x_247) ;  /* 0x0000011000007945 */ /* 0x000fe20003800000 */
[----:B0-----:R-:W-:-:S05]  /*0050*/  SHF.R.U32.HI R0, RZ, 0x5, R3 ;  /* 0x00000005ff007819 */ /* 0x001fca0000011603 */
[----:B------:R-:W0:Y:S02]  /*0060*/  SHFL.IDX PT, R2, R0, RZ, 0x1f ;  /* 0x00001fff00027589 */ /* 0x000e2400000e0000 */
[----:B0-----:R-:W-:Y:S02]  /*0070*/  ISETP.EQ.AND P0, PT, R2, RZ, P0 ;  /* 0x000000ff0200720c */ /* 0x001fe40000702270 */
[----:B------:R-:W-:-:S11]  /*0080*/  SHF.R.U32.HI R2, RZ, 0x7, R3 ;  /* 0x00000007ff027819 */ /* 0x000fd60000011603 */
[----:B------:R-:W-:Y:S05]  /*0090*/  @!P0 BRA `(.L_x_248) ;  /* 0x00000000002c8947 */ /* 0x000fea0003800000 */
[----:B------:R-:W-:Y:S02]  /*00a0*/  ULDC.64 UR4, c[0x0][0x198] ;  /* 0x0000660000047ab9 */ /* 0x000fe40000000a00 */
[----:B------:R-:W-:Y:S02]  /*00b0*/  UIADD3 UR6, UP0, UR4, 0x270, URZ ;  /* 0x0000027004067890 */ /* 0x000fe4000ff1e03f */
[----:B------:R-:W-:Y:S02]  /*00c0*/  UIADD3 UR8, UP1, UR4, 0x370, URZ ;  /* 0x0000037004087890 */ /* 0x000fe4000ff3e03f */
[----:B------:R-:W-:Y:S02]  /*00d0*/  UIADD3 UR4, UP2, UR4, 0x470, URZ ;  /* 0x0000047004047890 */ /* 0x000fe4000ff5e03f */
[----:B------:R-:W-:Y:S02]  /*00e0*/  UIADD3.X UR7, URZ, UR5, URZ, UP0, !UPT ;  /* 0x000000053f077290 */ /* 0x000fe400087fe43f */
[----:B------:R-:W-:-:S02]  /*00f0*/  UIADD3.X UR9, URZ, UR5, URZ, UP1, !UPT ;  /* 0x000000053f097290 */ /* 0x000fc40008ffe43f */
[----:B------:R-:W-:-:S05]  /*0100*/  UIADD3.X UR5, URZ, UR5, URZ, UP2, !UPT ;  /* 0x000000053f057290 */ /* 0x000fca00097fe43f */
[----:B------:R0:W-:Y:S02]  /*0110*/  UTMACCTL.PF [UR6] ;  /* 0x00000000060079b9 */ /* 0x0001e40008040000 */
[----:B------:R0:W-:Y:S02]  /*0120*/  UTMACCTL.PF [UR8] ;  /* 0x00000000080079b9 */ /* 0x0001e40008040000 */
[----:B------:R0:W-:Y:S02]  /*0130*/  UTMACCTL.PF [UR4] ;  /* 0x00000000040079b9 */ /* 0x0001e40008040000 */
[----:B0-----:R-:W-:Y:S01]  /*0140*/  NOP ;  /* 0x0000000000007918 */ /* 0x001fe20000000000 */
.L_x_248:
[----:B------:R-:W-:Y:S05]  /*0150*/  BSYNC B0 ;  /* 0x0000000000007941 */ /* 0x000fea0003800000 */
.L_x_247:
[----:B------:R-:W-:Y:S01]  /*0160*/  VOTEU.ANY UP0, P0 ;  /* 0x00000000003f7886 */ /* 0x000fe20000000100 */
[----:B------:R-:W0:Y:S01]  /*0170*/  SHFL.IDX PT, R2, R2, RZ, 0x1f ;  /* 0x00001fff02027589 */ /* 0x000e2200000e0000 */
[----:B------:R-:W-:Y:S01]  /*0180*/  UMOV UR4, 0x1 ;  /* 0x0000000100047882 */ /* 0x000fe20000000000 */
[----:B------:R-:W-:Y:S01]  /*0190*/  UMOV UR7, 0x100 ;  /* 0x0000010000077882 */ /* 0x000fe20000000000 */
[----:B------:R-:W-:Y:S01]  /*01a0*/  VOTEU.ANY UP1, P0 ;  /* 0x00000000003f7886 */ /* 0x000fe20000020100 */
[----:B------:R-:W1:Y:S01]  /*01b0*/  @UP0 S2UR UR8, SR_CgaCtaId ;  /* 0x00000000000809c3 */ /* 0x000e620000008800 */
[----:B------:R-:W2:Y:S01]  /*01c0*/  SHFL.IDX PT, R3, R0, RZ, 0x1f ;  /* 0x00001fff00037589 */ /* 0x000ea200000e0000 */
[----:B------:R-:W-:Y:S01]  /*01d0*/  @UP0 UMOV UR6, 0x400 ;  /* 0x0000040000060882 */ /* 0x000fe20000000000 */
[----:B------:R-:W-:-:S04]  /*01e0*/  @UP0 UIADD3 UR4, -UR4, 0x100000, URZ ;  /* 0x0010000004040890 */ /* 0x000fc8000fffe13f */
[----:B------:R-:W-:Y:S02]  /*01f0*/  @UP0 USHF.L.U32 UR5, UR4, 0xb, URZ ;  /* 0x0000000b04050899 */ /* 0x000fe4000800063f */
[----:B------:R-:W-:Y:S01]  /*0200*/  @UP0 USHF.L.U32 UR4, UR4, 0x1, URZ ;  /* 0x0000000104040899 */ /* 0x000fe2000800063f */
[----:B------:R-:W-:Y:S01]  /*0210*/  VOTEU.ANY UP2, P0 ;  /* 0x00000000003f7886 */ /* 0x000fe20000040100 */
[----:B0-----:R-:W-:Y:S01]  /*0220*/  R2UR UR47, R2 ;  /* 0x00000000022f72ca */ /* 0x001fe200000e0000 */
[----:B-1----:R-:W-:Y:S01]  /*0230*/  @UP0 ULEA UR8, UR8, UR6, 0x18 ;  /* 0x0000000608080291 */ /* 0x002fe2000f8ec03f */
[----:B--2---:R-:W-:Y:S01]  /*0240*/  ISETP.NE.AND P1, PT, R3, RZ, PT ;  /* 0x000000ff0300720c */ /* 0x004fe20003f25270 */
[----:B------:R-:W-:-:S04]  /*0250*/  @UP0 UIADD3 UR6, -UR7, 0x100000, URZ ;  /* 0x0010000007060890 */ /* 0x000fc8000fffe13f */
[----:B------:R-:W-:Y:S02]  /*0260*/  @UP0 USHF.L.U32 UR7, UR6, 0xb, URZ ;  /* 0x0000000b06070899 */ /* 0x000fe4000800063f */
[----:B------:R-:W-:-:S04]  /*0270*/  @UP0 USHF.L.U32 UR6, UR6, 0x1, URZ ;  /* 0x0000000106060899 */ /* 0x000fc8000800063f */
[----:B------:R-:W-:Y:S01]  /*0280*/  UISETP.NE.AND UP0, UPT, UR47, URZ, UPT ;  /* 0x0000003f2f00728c */ /* 0x000fe2000bf05270 */
[----:B------:R-:W0:Y:S02]  /*0290*/  FENCE.VIEW.ASYNC.S ;  /* 0x00000000000073c6 */ /* 0x000e240000000000 */
[----:B0-----:R0:W1:Y:S05]  /*02a0*/  @UP1 SYNCS.EXCH.64 URZ, [UR8+0x28c00], UR4 ;  /* 0x028c0004083f15b2 */ /* 0x00106a0008000100 */
[----:B------:R0:W2:Y:S01]  /*02b0*/  @UP2 SYNCS.EXCH.64 URZ, [UR8+0x28c20], UR6 ;  /* 0x028c2006083f25b2 */ /* 0x0000a20008000100 */
[----:B------:R-:W-:Y:S05]  /*02c0*/  @P1 BRA `(.L_x_249) ;  /* 0x0000000000381947 */ /* 0x000fea0003800000 */
[----:B0-----:R-:W0:Y:S01]  /*02d0*/  S2UR UR5, SR_CgaCtaId ;  /* 0x00000000000579c3 */ /* 0x001e220000008800 */
[----:B------:R-:W-:Y:S01]  /*02e0*/  UMOV UR4, 0x400 ;  /* 0x0000040000047882 */ /* 0x000fe20000000000 */
[----:B------:R-:W-:Y:S01]  /*02f0*/  UMOV UR7, 0x1 ;  /* 0x0000000100077882 */ /* 0x000fe20000000000 */
[----:B------:R-:W-:Y:S01]  /*0300*/  ELECT P0, URZ, PT ;  /* 0x00000000003f782f */ /* 0x000fe20003800000 */
[----:B0-----:R-:W-:Y:S02]  /*0310*/  ULEA UR6, UR5, UR4, 0x18 ;  /* 0x0000000405067291 */ /* 0x001fe4000f8ec03f */
[----:B------:R-:W-:-:S04]  /*0320*/  UIADD3 UR4, -UR7, 0x100000, URZ ;  /* 0x0010000007047890 */ /* 0x000fc8000fffe13f */
[----:B------:R-:W-:Y:S02]  /*0330*/  USHF.L.U32 UR5, UR4, 0xb, URZ ;  /* 0x0000000b04057899 */ /* 0x000fe4000800063f */
[----:B------:R-:W-:Y:S01]  /*0340*/  USHF.L.U32 UR4, UR4, 0x1, URZ ;  /* 0x0000000104047899 */ /* 0x000fe2000800063f */
[----:B------:R-:W0:Y:S11]  /*0350*/  FENCE.VIEW.ASYNC.S ;  /* 0x00000000000073c6 */ /* 0x000e360000000000 */
[----:B0-----:R3:W4:Y:S01]  /*0360*/  SYNCS.EXCH.64 URZ, [UR6+0x28c30], UR4 ;  /* 0x028c3004063f75b2 */ /* 0x0017220008000100 */
[----:B------:R3:W0:Y:S01]  /*0370*/  SYNCS.EXCH.64 URZ, [UR6+0x28c40], UR4 ;  /* 0x028c4004063f75b2 */ /* 0x0006220008000100 */
[----:B------:R3:W0:Y:S01]  /*0380*/  SYNCS.EXCH.64 URZ, [UR6+0x28c38], UR4 ;  /* 0x028c3804063f75b2 */ /* 0x0006220008000100 */
[----:B------:R3:W0:Y:S02]  /*0390*/  SYNCS.EXCH.64 URZ, [UR6+0x28c48], UR4 ;  /* 0x028c4804063f75b2 */ /* 0x0006240008000100 */
[----:B---3--:R-:W-:Y:S01]  /*03a0*/  NOP ;  /* 0x0000000000007918 */ /* 0x008fe20000000000 */
.L_x_249:
[----:B------:R-:W3:Y:S01]  /*03b0*/  SHFL.IDX PT, R2, R0, RZ, 0x1f ;  /* 0x00001fff00027589 */ /* 0x000ee200000e0000 */
[----:B------:R-:W-:Y:S01]  /*03c0*/  NOP ;  /* 0x0000000000007918 */ /* 0x000fe20000000000 */
[----:B---3--:R-:W-:-:S13]  /*03d0*/  ISETP.NE.AND P0, PT, R2, RZ, PT ;  /* 0x000000ff0200720c */ /* 0x008fda0003f05270 */
[----:B------:R-:W-:Y:S05]  /*03e0*/  @P0 BRA `(.L_x_250) ;  /* 0x0000000000480947 */ /* 0x000fea0003800000 */
[----:B0-----:R-:W0:Y:S01]  /*03f0*/  S2UR UR5, SR_CgaCtaId ;  /* 0x00000000000579c3 */ /* 0x001e220000008800 */
[----:B------:R-:W-:Y:S01]  /*0400*/  UMOV UR4, 0x400 ;  /* 0x0000040000047882 */ /* 0x000fe20000000000 */
[----:B------:R-:W-:Y:S01]  /*0410*/  UMOV UR6, 0x1 ;  /* 0x0000000100067882 */ /* 0x000fe20000000000 */
[----:B------:R-:W-:Y:S01]  /*0420*/  UMOV UR9, 0x2 ;  /* 0x0000000200097882 */ /* 0x000fe20000000000 */
[----:B------:R-:W-:-:S04]  /*0430*/  UIADD3 UR6, -UR6, 0x100000, URZ ;  /* 0x0010000006067890 */ /* 0x000fc8000fffe13f */
[----:B------:R-:W-:Y:S02]  /*0440*/  USHF.L.U32 UR7, UR6, 0xb, URZ ;  /* 0x0000000b06077899 */ /* 0x000fe4000800063f */
[----:B------:R-:W-:Y:S01]  /*0450*/  USHF.L.U32 UR6, UR6, 0x1, URZ ;  /* 0x0000000106067899 */ /* 0x000fe2000800063f */
[----:B------:R-:W-:Y:S01]  /*0460*/  ELECT P0, URZ, PT ;  /* 0x00000000003f782f */ /* 0x000fe20003800000 */
[----:B0-----:R-:W-:Y:S02]  /*0470*/  ULEA UR8, UR5, UR4, 0x18 ;  /* 0x0000000405087291 */ /* 0x001fe4000f8ec03f */
[----:B------:R-:W-:-:S04]  /*0480*/  UIADD3 UR4, -UR9, 0x100000, URZ ;  /* 0x0010000009047890 */ /* 0x000fc8000fffe13f */
[----:B------:R-:W-:Y:S02]  /*0490*/  USHF.L.U32 UR5, UR4, 0xb, URZ ;  /* 0x0000000b04057899 */ /* 0x000fe4000800063f */
[----:B------:R-:W-:Y:S01]  /*04a0*/  USHF.L.U32 UR4, UR4, 0x1, URZ ;  /* 0x0000000104047899 */ /* 0x000fe2000800063f */
[----:B------:R-:W0:Y:S03]  /*04b0*/  FENCE.VIEW.ASYNC.S ;  /* 0x00000000000073c6 */ /* 0x000e260000000000 */
[----:B0-----:R3:W0:Y:S08]  /*04c0*/  SYNCS.EXCH.64 URZ, [UR8+0x28c50], UR6 ;  /* 0x028c5006083f75b2 */ /* 0x0016300008000100 */
[----:B------:R3:W0:Y:S01]  /*04d0*/  SYNCS.EXCH.64 URZ, [UR8+0x28c60], UR4 ;  /* 0x028c6004083f75b2 */ /* 0x0006220008000100 */
[----:B------:R3:W0:Y:S01]  /*04e0*/  SYNCS.EXCH.64 URZ, [UR8+0x28c58], UR6 ;  /* 0x028c5806083f75b2 */ /* 0x0006220008000100 */
[----:B------:R3:W0:Y:S02]  /*04f0*/  SYNCS.EXCH.64 URZ, [UR8+0x28c68], UR4 ;  /* 0x028c6804083f75b2 */ /* 0x0006240008000100 */
[----:B---3--:R-:W-:Y:S01]  /*0500*/  NOP ;  /* 0x0000000000007918 */ /* 0x008fe20000000000 */
.L_x_250:
[----:B------:R-:W3:Y:S01]  /*0510*/  SHFL.IDX PT, R2, R0, RZ, 0x1f ;  /* 0x00001fff00027589 */ /* 0x000ee200000e0000 */
[----:B------:R-:W-:Y:S01]  /*0520*/  NOP ;  /* 0x0000000000007918 */ /* 0x000fe20000000000 */
[----:B---3--:R-:W-:-:S13]  /*0530*/  ISETP.NE.AND P0, PT, R2, RZ, PT ;  /* 0x000000ff0200720c */ /* 0x008fda0003f05270 */
        /* <DEDUP_REMOVED lines=10> */
[----:B0-----:R3:W0:Y:S01]  /*05e0*/  SYNCS.EXCH.64 URZ, [UR6+0x28c70], UR4 ;  /* 0x028c7004063f75b2 */ /* 0x0016220008000100 */
[----:B------:R3:W0:Y:S01]  /*05f0*/  SYNCS.EXCH.64 URZ, [UR6+0x28c80], UR4 ;  /* 0x028c8004063f75b2 */ /* 0x0006220008000100 */
[----:B------:R3:W0:Y:S01]  /*0600*/  SYNCS.EXCH.64 URZ, [UR6+0x28c78], UR4 ;  /* 0x028c7804063f75b2 */ /* 0x0006220008000100 */
[----:B------:R3:W0:Y:S02]  /*0610*/  SYNCS.EXCH.64 URZ, [UR6+0x28c88], UR4 ;  /* 0x028c8804063f75b2 */ /* 0x0006240008000100 */
[----:B---3--:R-:W-:Y:S01]  /*0620*/  NOP ;  /* 0x0000000000007918 */ /* 0x008fe20000000000 */
.L_x_251:
        /* <DEDUP_REMOVED lines=8> */
[----:B------:R-:W-:Y:S01]  /*06b0*/  ELECT P0, URZ, PT ;  /* 0x00000000003f782f */ /* 0x000fe20003800000 */
[----:B0-----:R-:W-:Y:S02]  /*06c0*/  ULEA UR8, UR5, UR4, 0x18 ;  /* 0x0000000405087291 */ /* 0x001fe4000f8ec03f */
[----:B------:R-:W-:-:S04]  /*06d0*/  UIADD3 UR4, -UR6, 0x100000, URZ ;  /* 0x0010000006047890 */ /* 0x000fc8000fffe13f */
[----:B------:R-:W-:Y:S02]  /*06e0*/  USHF.L.U32 UR5, UR4, 0xb, URZ ;  /* 0x0000000b04057899 */ /* 0x000fe4000800063f */
[----:B------:R-:W-:Y:S02]  /*06f0*/  USHF.L.U32 UR4, UR4, 0x1, URZ ;  /* 0x0000000104047899 */ /* 0x000fe4000800063f */
        /* <DEDUP_REMOVED lines=9> */
.L_x_252:
        /* <DEDUP_REMOVED lines=22> */
.L_x_253:
[----:B------:R-:W-:Y:S01]  /*08f0*/  PLOP3.LUT P0, PT, PT, PT, UP0, 0x80, 0x0 ;  /* 0x000000000000781c */ /* 0x000fe20003f0f008 */
[----:B------:R-:W-:Y:S01]  /*0900*/  UMOV UR36, 0x1 ;  /* 0x0000000100247882 */ /* 0x000fe20000000000 */
[----:B------:R-:W-:Y:S01]  /*0910*/  NOP ;  /* 0x0000000000007918 */ /* 0x000fe20000000000 */
[----:B------:R-:W-:Y:S01]  /*0920*/  USEL UR36, UR36, 0x2, !UP0 ;  /* 0x0000000224247887 */ /* 0x000fe2000c000000 */
[----:B------:R-:W-:Y:S01]  /*0930*/  ULDC.64 UR38, c[0x0][0x208] ;  /* 0x0000820000267ab9 */ /* 0x000fe20000000a00 */
[----:B012-4-:R-:W-:Y:S08]  /*0940*/  BAR.SYNC.DEFER_BLOCKING 0x0 ;  /* 0x0000000000007b1d */ /* 0x017ff00000010000 */
[----:B------:R-:W-:Y:S05]  /*0950*/  @!P0 BRA `(.L_x_254) ;  /* 0x0000009000588947 */ /* 0x000fea0003800000 */
.L_x_255:
[----:B------:R-:W-:-:S08]  /*0960*/  NOP ;  /* 0x0000000000007918 */ /* 0x000fd00000000000 */
[----:B------:R-:W0:Y:S02]  /*0970*/  USETMAXREG.TRY_ALLOC.CTAPOOL UP0, 0xf0 ;  /* 0x000000f0000079c8 */ /* 0x000e240008000600 */
[----:B0-----:R-:W-:-:S13]  /*0980*/  PLOP3.LUT P0, PT, PT, PT, UP0, 0x80, 0x0 ;  /* 0x000000000000781c */ /* 0x001fda0003f0f008 */
[----:B------:R-:W-:Y:S05]  /*0990*/  @!P0 BRA `(.L_x_255) ;  /* 0xfffffffc00f08947 */ /* 0x000fea000383ffff */
[----:B------:R-:W0:Y:S01]  /*09a0*/  S2R R2, SR_TID.X ;  /* 0x0000000000027919 */ /* 0x000e220000002100 */
[----:B------:R-:W1:Y:S01]  /*09b0*/  S2UR UR4, SR_CgaCtaId ;  /* 0x00000000000479c3 */ /* 0x000e620000008800 */
[----:B------:R-:W-:Y:S02]  /*09c0*/  UMOV UR42, 0x400 ;  /* 0x00000400002a7882 */ /* 0x000fe40000000000 */
[----:B-1----:R-:W-:-:S03]  /*09d0*/  ULEA UR42, UR4, UR42, 0x18 ;  /* 0x0000002a042a7291 */ /* 0x002fc6000f8ec03f */
[----:B------:R-:W-:Y:S01]  /*09e0*/  ULDC UR4, c[0x0][0xc14] ;  /* 0x0003050000047ab9 */ /* 0x000fe20000000800 */
[----:B0-----:R-:W-:-:S04]  /*09f0*/  LOP3.LUT R0, R2, 0xffffff80, RZ, 0xc0, !PT ;  /* 0xffffff8002007812 */ /* 0x001fc800078ec0ff */
[----:B------:R-:W-:-:S13]  /*0a00*/  ISETP.NE.AND P0, PT, R0, 0x80, PT ;  /* 0x000000800000780c */ /* 0x000fda0003f05270 */
[----:B------:R-:W-:Y:S06]  /*0a10*/  @!P0 BAR.ARV 0x8, 0xa0 ;  /* 0x0202800000008b1d */ /* 0x000fec0000002000 */
[----:B------:R-:W-:-:S13]  /*0a20*/  ISETP.GE.U32.AND P0, PT, R2, 0x100, PT ;  /* 0x000001000200780c */ /* 0x000fda0003f06070 */
[----:B------:R-:W-:Y:S08]  /*0a30*/  @P0 BAR.ARV 0xf, 0x100 ;  /* 0x03c4000000000b1d */ /* 0x000ff00000002000 */
[----:B------:R-:W-:Y:S06]  /*0a40*/  BAR.SYNC.DEFER_BLOCKING 0x5, 0x120 ;  /* 0x0144800000007b1d */ /* 0x000fec0000010000 */
[----:B------:R-:W0:Y:S02]  /*0a50*/  LDS.128 R20, [UR42+0x28cd0] ;  /* 0x028cd02aff147984 */ /* 0x000e240008000c00 */
[----:B------:R-:W-:Y:S06]  /*0a60*/  BAR.ARV 0x4, 0x120 ;  /* 0x0104800000007b1d */ /* 0x000fec0000002000 */
[----:B0-----:R-:W-:-:S13]  /*0a70*/  ISETP.GE.AND P0, PT, R23, UR4, PT ;  /* 0x0000000417007c0c */ /* 0x001fda000bf06270 */
[----:B------:R-:W-:Y:S05]  /*0a80*/  @P0 EXIT ;  /* 0x000000000000094d */ /* 0x000fea0003800000 */
[----:B------:R-:W-:Y:S01]  /*0a90*/  VIADD R190, R2, 0xffffff80 ;  /* 0xffffff8002be7836 */ /* 0x000fe20000000000 */
[----:B------:R-:W-:Y:S01]  /*0aa0*/  R2UR UR5, R22 ;  /* 0x00000000160572ca */ /* 0x000fe200000e0000 */
[----:B------:R-:W-:Y:S01]  /*0ab0*/  IMAD.MOV.U32 R185, RZ, RZ, 0x40 ;  /* 0x00000040ffb97424 */ /* 0x000fe200078e00ff */
[----:B------:R-:W-:Y:S02]  /*0ac0*/  ULOP3.LUT UR43, UR36, 0x1, URZ, 0xfc, !UPT ;  /* 0x00000001242b7892 */ /* 0x000fe4000f8efc3f */
[----:B------:R-:W-:Y:S01]  /*0ad0*/  SHF.R.S32.HI R3, RZ, 0x1f, R190 ;  /* 0x0000001fff037819 */ /* 0x000fe200000114be */
[----:B------:R-:W-:Y:S01]  /*0ae0*/  UMOV UR37, URZ ;  /* 0x0000003f00257c82 */ /* 0x000fe20008000000 */
[----:B------:R-:W-:Y:S01]  /*0af0*/  UMOV UR40, URZ ;  /* 0x0000003f00287c82 */ /* 0x000fe20008000000 */
[----:B------:R-:W-:Y:S01]  /*0b00*/  UMOV UR41, URZ ;  /* 0x0000003f00297c82 */ /* 0x000fe20008000000 */
[CC--:B------:R-:W-:Y:S02]  /*0b10*/  LEA.HI R0, R3.reuse, R190.reuse, RZ, 0x4 ;  /* 0x000000be03007211 */ /* 0x0c0fe400078f20ff */
[----:B------:R-:W-:-:S02]  /*0b20*/  LEA.HI R4, R3, R190, RZ, 0x5 ;  /* 0x000000be03047211 */ /* 0x000fc400078f28ff */
[----:B------:R-:W-:Y:S02]  /*0b30*/  SHF.R.S32.HI R11, RZ, 0x4, R0 ;  /* 0x00000004ff0b7819 */ /* 0x000fe40000011400 */
[C---:B------:R-:W-:Y:S02]  /*0b40*/  LOP3.LUT R5, R0.reuse, 0xfffffff0, RZ, 0xc0, !PT ;  /* 0xfffffff000057812 */ /* 0x040fe400078ec0ff */
[--C-:B------:R-:W-:Y:S02]  /*0b50*/  SHF.R.S32.HI R13, RZ, 0x5, R4.reuse ;  /* 0x00000005ff0d7819 */ /* 0x100fe40000011404 */
[----:B------:R-:W-:Y:S01]  /*0b60*/  LEA.HI R2, R0, R11, RZ, 0x1 ;  /* 0x0000000b00027211 */ /* 0x000fe200078f08ff */
[----:B------:R-:W-:Y:S01]  /*0b70*/  IMAD.IADD R7, R190, 0x1, -R5 ;  /* 0x00000001be077824 */ /* 0x000fe200078e0a05 */
[----:B------:R-:W-:Y:S02]  /*0b80*/  SHF.R.S32.HI R4, RZ, 0x1f, R4 ;  /* 0x0000001fff047819 */ /* 0x000fe40000011404 */
[----:B------:R-:W-:-:S02]  /*0b90*/  LEA.HI R9, R3, R190, RZ, 0x7 ;  /* 0x000000be03097211 */ /* 0x000fc400078f38ff */
[----:B------:R-:W-:Y:S02]  /*0ba0*/  LOP3.LUT R2, R2, 0x1ffffffe, RZ, 0xc0, !PT ;  /* 0x1ffffffe02027812 */ /* 0x000fe400078ec0ff */
[----:B------:R-:W-:Y:S02]  /*0bb0*/  LEA.HI R4, R4, R13, RZ, 0x2 ;  /* 0x0000000d04047211 */ /* 0x000fe400078f10ff */
[----:B------:R-:W-:Y:S01]  /*0bc0*/  SHF.R.S32.HI R0, RZ, 0x1f, R7 ;  /* 0x0000001fff007819 */ /* 0x000fe20000011407 */
[----:B------:R-:W-:Y:S01]  /*0bd0*/  IMAD.IADD R11, R11, 0x1, -R2 ;  /* 0x000000010b0b7824 */ /* 0x000fe200078e0a02 */
[----:B------:R-:W-:Y:S02]  /*0be0*/  SHF.R.S32.HI R188, RZ, 0x7, R9 ;  /* 0x00000007ffbc7819 */ /* 0x000fe40000011409 */
[----:B------:R-:W-:Y:S01]  /*0bf0*/  LOP3.LUT R4, R4, 0x3ffffc, RZ, 0xc0, !PT ;  /* 0x003ffffc04047812 */ /* 0x000fe200078ec0ff */
[----:B------:R-:W-:Y:S01]  /*0c00*/  IMAD.SHL.U32 R11, R11, 0x8, RZ ;  /* 0x000000080b0b7824 */ /* 0x000fe200078e00ff */
[----:B------:R-:W-:Y:S01]  /*0c10*/  LEA.HI R2, R0, R7, RZ, 0x3 ;  /* 0x0000000700027211 */ /* 0x000fe200078f18ff */
[----:B------:R-:W-:Y:S01]  /*0c20*/  IMAD R15, R188, 0x100, R7 ;  /* 0x00000100bc0f7824 */ /* 0x000fe200078e0207 */
[----:B------:R-:W-:Y:S01]  /*0c30*/  LOP3.LUT R5, R9, 0xffffff80, RZ, 0xc0, !PT ;  /* 0xffffff8009057812 */ /* 0x000fe200078ec0ff */
[----:B------:R-:W-:Y:S01]  /*0c40*/  IMAD.IADD R6, R13, 0x1, -R4 ;  /* 0x000000010d067824 */ /* 0x000fe200078e0a04 */
[C---:B------:R-:W-:Y:S01]  /*0c50*/  LOP3.LUT R4, R2.reuse, 0xfffffff8, RZ, 0xc0, !PT ;  /* 0xfffffff802047812 */ /* 0x040fe200078ec0ff */
[----:B------:R-:W-:Y:S01]  /*0c60*/  IMAD.SHL.U32 R8, R2, 0x40, RZ ;  /* 0x0000004002087824 */ /* 0x000fe200078e00ff */
[----:B------:R-:W-:Y:S01]  /*0c70*/  IADD3 R5, R190, -R5, RZ ;  /* 0x80000005be057210 */ /* 0x000fe20007ffe0ff */
[----:B------:R-:W-:Y:S01]  /*0c80*/  IMAD R12, R6, 0x10, R15 ;  /* 0x00000010060c7824 */ /* 0x000fe200078e020f */
[----:B------:R-:W-:-:S02]  /*0c90*/  IADD3 R6, R7, -R4, RZ ;  /* 0x8000000407067210 */ /* 0x000fc40007ffe0ff */
[----:B------:R-:W-:Y:S01]  /*0ca0*/  SHF.R.S32.HI R0, RZ, 0x1f, R5 ;  /* 0x0000001fff007819 */ /* 0x000fe20000011405 */
[----:B------:R-:W-:Y:S01]  /*0cb0*/  IMAD.U32 R189, R12, 0x40, R11 ;  /* 0x000000400cbd7824 */ /* 0x000fe200078e000b */
[----:B------:R-:W-:Y:S01]  /*0cc0*/  LOP3.LUT R10, R8, 0x7ffffe00, RZ, 0xc0, !PT ;  /* 0x7ffffe00080a7812 */ /* 0x000fe200078ec0ff */
[----:B------:R-:W-:Y:S01]  /*0cd0*/  IMAD.SHL.U32 R8, R6, 0x40, RZ ;  /* 0x0000004006087824 */ /* 0x000fe200078e00ff */
[CC--:B------:R-:W-:Y:S02]  /*0ce0*/  LEA.HI R2, R0.reuse, R5.reuse, RZ, 0x2 ;  /* 0x0000000500027211 */ /* 0x0c0fe400078f10ff */
[----:B------:R-:W-:Y:S01]  /*0cf0*/  LEA.HI R0, R0, R5, RZ, 0x5 ;  /* 0x0000000500007211 */ /* 0x000fe200078f28ff */
[----:B------:R-:W-:Y:S01]  /*0d00*/  IMAD R10, R13, 0x400, R10 ;  /* 0x000004000d0a7824 */ /* 0x000fe200078e020a */
[--C-:B------:R-:W-:Y:S02]  /*0d10*/  SHF.R.S32.HI R4, RZ, 0x2, R2.reuse ;  /* 0x00000002ff047819 */ /* 0x100fe40000011402 */
[----:B------:R-:W-:-:S02]  /*0d20*/  SHF.R.S32.HI R7, RZ, 0x1f, R2 ;  /* 0x0000001fff077819 */ /* 0x000fc40000011402 */
[----:B------:R-:W-:Y:S02]  /*0d30*/  LOP3.LUT R8, R8, 0x1c0, RZ, 0xc0, !PT ;  /* 0x000001c008087812 */ /* 0x000fe400078ec0ff */
[----:B------:R-:W-:Y:S02]  /*0d40*/  LEA.HI R7, R7, R4, RZ, 0x3 ;  /* 0x0000000407077211 */ /* 0x000fe400078f18ff */
[----:B------:R-:W-:Y:S02]  /*0d50*/  LOP3.LUT R11, R8, 0x8, R11, 0xf8, !PT ;  /* 0x00000008080b7812 */ /* 0x000fe400078ef80b */
[----:B------:R-:W-:Y:S02]  /*0d60*/  SHF.R.U32.HI R8, RZ, 0x3, R8 ;  /* 0x00000003ff087819 */ /* 0x000fe40000011608 */
[----:B------:R-:W-:Y:S02]  /*0d70*/  LOP3.LUT R7, R7, 0xfffffff8, RZ, 0xc0, !PT ;  /* 0xfffffff807077812 */ /* 0x000fe400078ec0ff */
[----:B------:R-:W-:-:S02]  /*0d80*/  LOP3.LUT R11, R11, R8, RZ, 0x3c, !PT ;  /* 0x000000080b0b7212 */ /* 0x000fc400078e3cff */
[----:B------:R-:W-:Y:S02]  /*0d90*/  IADD3 R7, R4, -R7, RZ ;  /* 0x8000000704077210 */ /* 0x000fe40007ffe0ff */
[----:B------:R-:W-:Y:S01]  /*0da0*/  SHF.R.S32.HI R0, RZ, 0x5, R0 ;  /* 0x00000005ff007819 */ /* 0x000fe20000011400 */
[----:B------:R-:W-:Y:S01]  /*0db0*/  IMAD.IADD R10, R10, 0x1, R11 ;  /* 0x000000010a0a7824 */ /* 0x000fe200078e020b */
[----:B------:R-:W-:Y:S02]  /*0dc0*/  R2P PR, R6, 0x6 ;  /* 0x0000000606007804 */ /* 0x000fe40000000000 */
[----:B------:R-:W-:Y:S01]  /*0dd0*/  LEA.HI R3, R3, R190, RZ, 0x3 ;  /* 0x000000be03037211 */ /* 0x000fe200078f18ff */
[----:B------:R-:W-:Y:S01]  /*0de0*/  IMAD R16, R0, 0x10, R7 ;  /* 0x0000001000107824 */ /* 0x000fe200078e0207 */
[----:B------:R-:W-:Y:S02]  /*0df0*/  MOV R7, R23 ;  /* 0x0000001700077202 */ /* 0x000fe40000000f00 */
[----:B------:R-:W-:-:S02]  /*0e00*/  LEA.HI R9, R9, R188, RZ, 0x1 ;  /* 0x000000bc09097211 */ /* 0x000fc400078f08ff */
[----:B------:R-:W-:Y:S02]  /*0e10*/  LEA R23, R10, UR42, 0x1 ;  /* 0x0000002a0a177c11 */ /* 0x000fe4000f8e08ff */
[----:B------:R-:W-:Y:S02]  /*0e20*/  LOP3.LUT R2, R2, 0x7ffffffc, RZ, 0xc0, !PT ;  /* 0x7ffffffc02027812 */ /* 0x000fe400078ec0ff */
[----:B------:R-:W-:Y:S01]  /*0e30*/  LOP3.LUT R11, R3, 0x1ffffff8, RZ, 0xc0, !PT ;  /* 0x1ffffff8030b7812 */ /* 0x000fe200078ec0ff */
[----:B------:R-:W-:Y:S01]  /*0e40*/  VIADD R186, R23, 0x26800 ;  /* 0x0002680017ba7836 */ /* 0x000fe20000000000 */
[----:B------:R-:W-:Y:S01]  /*0e50*/  LOP3.LUT R9, R9, 0xfffffe, RZ, 0xc0, !PT ;  /* 0x00fffffe09097812 */ /* 0x000fe200078ec0ff */
[----:B------:R-:W-:Y:S01]  /*0e60*/  IMAD.IADD R17, R5, 0x1, -R2 ;  /* 0x0000000105117824 */ /* 0x000fe200078e0a02 */
[----:B------:R-:W-:Y:S01]  /*0e70*/  SEL R185, R185, 0xffffffc0, !P2 ;  /* 0xffffffc0b9b97807 */ /* 0x000fe20005000000 */
[----:B------:R-:W-:Y:S01]  /*0e80*/  VIADD R184, R23, 0x26820 ;  /* 0x0002682017b87836 */ /* 0x000fe20000000000 */
[----:B------:R-:W-:Y:S01]  /*0e90*/  IADD3 R9, R188, -R9, RZ ;  /* 0x80000009bc097210 */ /* 0x000fe20007ffe0ff */
[----:B------:R-:W-:Y:S01]  /*0ea0*/  IMAD.IADD R2, R190, 0x1, -R11 ;  /* 0x00000001be027824 */ /* 0x000fe200078e0a0b */
[----:B------:R-:W-:Y:S01]  /*0eb0*/  SHF.R.S32.HI R18, RZ, 0x3, R3 ;  /* 0x00000003ff127819 */ /* 0x000fe20000011403 */
[C---:B------:R-:W-:Y:S01]  /*0ec0*/  @P1 VIADD R184, R186.reuse, 0xffffffe0 ;  /* 0xffffffe0bab81836 */ /* 0x040fe20000000000 */
[----:B------:R-:W-:Y:S01]  /*0ed0*/  IADD3 R186, R186, R185, RZ ;  /* 0x000000b9baba7210 */ /* 0x000fe20007ffe0ff */
[----:B------:R-:W-:-:S02]  /*0ee0*/  IMAD.MOV.U32 R5, RZ, RZ, R21 ;  /* 0x000000ffff057224 */ /* 0x000fc400078e0015 */
[----:B------:R-:W-:Y:S02]  /*0ef0*/  IMAD.SHL.U32 R2, R2, 0x8, RZ ;  /* 0x0000000802027824 */ /* 0x000fe400078e00ff */
[----:B------:R-:W-:Y:S02]  /*0f00*/  IMAD.SHL.U32 R22, R9, 0x100, RZ ;  /* 0x0000010009167824 */ /* 0x000fe400078e00ff */
[----:B------:R-:W-:Y:S02]  /*0f10*/  IMAD.SHL.U32 R17, R17, 0x2, RZ ;  /* 0x0000000211117824 */ /* 0x000fe400078e00ff */
[----:B------:R-:W-:-:S07]  /*0f20*/  IMAD.IADD R185, R185, 0x1, R184 ;  /* 0x00000001b9b97824 */ /* 0x000fce00078e02b8 */
.L_x_299:
[----:B0-2---:R-:W0:Y:S01]  /*0f30*/  LDC.64 R8, c[0x0][0xc60] ;  /* 0x00031800ff087b82 */ /* 0x005e220000000a00 */
[----:B------:R-:W-:Y:S01]  /*0f40*/  ULDC.64 UR6, c[0x0][0xa28] ;  /* 0x00028a0000067ab9 */ /* 0x000fe20000000a00 */
[----:B------:R-:W-:Y:S01]  /*0f50*/  ULDC.64 UR8, c[0x0][0xa20] ;  /* 0x0002880000087ab9 */ /* 0x000fe20000000a00 */
[----:B------:R-:W-:Y:S01]  /*0f60*/  IMAD.MOV.U32 R3, RZ, RZ, RZ ;  /* 0x000000ffff037224 */ /* 0x000fe200078e00ff */
[----:B------:R-:W-:Y:S01]  /*0f70*/  ULDC UR4, c[0x0][0x404] ;  /* 0x0001010000047ab9 */ /* 0x000fe20000000800 */
[----:B0-----:R-:W-:-:S06]  /*0f80*/  IMAD.WIDE R6, R7, 0x4, R8 ;  /* 0x0000000407067825 */ /* 0x001fcc00078e0208 */
[----:B------:R-:W2:Y:S01]  /*0f90*/  LDG.E R6, desc[UR38][R6.64] ;  /* 0x0000002606067981 */ /* 0x000ea2000c1e1900 */
[----:B------:R-:W-:-:S04]  /*0fa0*/  UISETP.NE.U32.AND UP0, UPT, UR6, URZ, UPT ;  /* 0x0000003f0600728c */ /* 0x000fc8000bf05070 */
[----:B------:R-:W-:-:S06]  /*0fb0*/  UISETP.NE.AND.EX UP0, UPT, UR7, URZ, UPT, UP0 ;  /* 0x0000003f0700728c */ /* 0x000fcc000bf05300 */
[----:B------:R-:W-:Y:S02]  /*0fc0*/  PLOP3.LUT P0, PT, PT, PT, UP0, 0x80, 0x0 ;  /* 0x000000000000781c */ /* 0x000fe40003f0f008 */
[----:B--2---:R-:W-:-:S13]  /*0fd0*/  R2UR UR44, R6 ;  /* 0x00000000062c72ca */ /* 0x004fda00000e0000 */
[----:B------:R-:W-:Y:S02]  /*0fe0*/  USHF.R.S32.HI UR45, URZ, 0x1f, UR44 ;  /* 0x0000001f3f2d7899 */ /* 0x000fe4000801142c */
[----:B------:R-:W-:-:S04]  /*0ff0*/  @UP0 ULEA UR6, UP1, UR44, UR6, 0x2 ;  /* 0x000000062c060291 */ /* 0x000fc8000f82103f */
[----:B------:R-:W-:Y:S02]  /*1000*/  @UP0 ULEA.HI.X UR7, UR44, UR7, UR45, 0x2, UP1 ;  /* 0x000000072c070291 */ /* 0x000fe400088f142d */
[----:B------:R-:W-:Y:S01]  /*1010*/  UISETP.NE.U32.AND UP0, UPT, UR8, URZ, UPT ;  /* 0x0000003f0800728c */ /* 0x000fe2000bf05070 */
[----:B------:R-:W-:-:S03]  /*1020*/  IMAD.U32 R8, RZ, RZ, UR6 ;  /* 0x00000006ff087e24 */ /* 0x000fc6000f8e00ff */
[----:B------:R-:W-:Y:S01]  /*1030*/  MOV R9, UR7 ;  /* 0x0000000700097c02 */ /* 0x000fe20008000f00 */
[----:B------:R-:W-:Y:S01]  /*1040*/  ULDC.64 UR6, c[0x0][0x3f8] ;  /* 0x0000fe0000067ab9 */ /* 0x000fe20000000a00 */
[----:B------:R-:W-:Y:S02]  /*1050*/  UISETP.NE.AND.EX UP0, UPT, UR9, URZ, UPT, UP0 ;  /* 0x0000003f0900728c */ /* 0x000fe4000bf05300 */
[----:B------:R-:W-:Y:S01]  /*1060*/  UISETP.NE.U32.AND UP1, UPT, UR6, URZ, UPT ;  /* 0x0000003f0600728c */ /* 0x000fe2000bf25070 */
[----:B------:R0:W5:Y:S03]  /*1070*/  @P0 LDG.E R3, desc[UR38][R8.64] ;  /* 0x0000002608030981 */ /* 0x000166000c1e1900 */
[----:B------:R-:W-:Y:S01]  /*1080*/  UISETP.NE.AND.EX UP1, UPT, UR7, URZ, UPT, UP1 ;  /* 0x0000003f0700728c */ /* 0x000fe2000bf25310 */
[----:B------:R-:W-:Y:S02]  /*1090*/  PLOP3.LUT P0, PT, PT, PT, UP0, 0x80, 0x0 ;  /* 0x000000000000781c */ /* 0x000fe40003f0f008 */
[----:B------:R-:W-:Y:S01]  /*10a0*/  ULDC UR7, c[0x0][0x2e0] ;  /* 0x0000b80000077ab9 */ /* 0x000fe20000000800 */
[----:B------:R-:W-:-:S02]  /*10b0*/  USEL UR4, UR4, 0x1, UP1 ;  /* 0x0000000104047887 */ /* 0x000fc40008800000 */
[----:B------:R-:W-:Y:S02]  /*10c0*/  @UP0 ULEA UR6, UP1, UR44, UR8, 0x2 ;  /* 0x000000082c060291 */ /* 0x000fe4000f82103f */
[----:B------:R-:W-:Y:S02]  /*10d0*/  UIMAD UR4, UR4, UR7, URZ ;  /* 0x00000007040472a4 */ /* 0x000fe4000f8e023f */
[----:B------:R-:W-:Y:S02]  /*10e0*/  @UP0 ULEA.HI.X UR7, UR44, UR9, UR45, 0x2, UP1 ;  /* 0x000000092c070291 */ /* 0x000fe400088f142d */
[----:B------:R-:W-:Y:S02]  /*10f0*/  IMAD.U32 R6, RZ, RZ, UR6 ;  /* 0x00000006ff067e24 */ /* 0x000fe4000f8e00ff */
[----:B------:R-:W-:Y:S02]  /*1100*/  IMAD.U32 R152, RZ, RZ, UR4 ;  /* 0x00000004ff987e24 */ /* 0x000fe4000f8e00ff */
[----:B------:R-:W-:-:S05]  /*1110*/  IMAD.U32 R7, RZ, RZ, UR7 ;  /* 0x00000007ff077e24 */ /* 0x000fca000f8e00ff */
[----:B------:R0:W5:Y:S01]  /*1120*/  @P0 LDG.E R152, desc[UR38][R6.64] ;  /* 0x0000002606980981 */ /* 0x000162000c1e1900 */
[----:B------:R-:W-:Y:S01]  /*1130*/  UMOV UR46, UR5 ;  /* 0x00000005002e7c82 */ /* 0x000fe20008000000 */
[----:B-1-3--:R-:W-:Y:S05]  /*1140*/  @P0 BRA `(.L_x_256) ;  /* 0x00000000002c0947 */ /* 0x00afea0003800000 */
[----:B------:R-:W-:Y:S02]  /*1150*/  ULDC.64 UR4, c[0x0][0xa08] ;  /* 0x0002820000047ab9 */ /* 0x000fe40000000a00 */
[----:B------:R-:W-:-:S04]  /*1160*/  ISETP.NE.U32.AND P0, PT, RZ, UR4, PT ;  /* 0x00000004ff007c0c */ /* 0x000fc8000bf05070 */
[----:B------:R-:W-:-:S13]  /*1170*/  ISETP.NE.AND.EX P0, PT, RZ, UR5, PT, P0 ;  /* 0x00000005ff007c0c */ /* 0x000fda000bf05300 */
[----:B------:R-:W-:Y:S05]  /*1180*/  @!P0 BRA `(.L_x_256) ;  /* 0x00000000001c8947 */ /* 0x000fea0003800000 */
[----:B------:R-:W-:Y:S02]  /*1190*/  ULDC.64 UR4, c[0x0][0xa08] ;  /* 0x0002820000047ab9 */ /* 0x000fe40000000a00 */
[----:B------:R-:W-:-:S06]  /*11a0*/  UIMAD.WIDE UR4, UR44, 0x4, UR4 ;  /* 0x000000042c0478a5 */ /* 0x000fcc000f8e0204 */
[----:B0-----:R-:W-:Y:S01]  /*11b0*/  MOV R6, UR4 ;  /* 0x0000000400067c02 */ /* 0x001fe20008000f00 */
[----:B------:R-:W-:-:S05]  /*11c0*/  IMAD.U32 R7, RZ, RZ, UR5 ;  /* 0x00000005ff077e24 */ /* 0x000fca000f8e00ff */
[----:B-----5:R-:W2:Y:S04]  /*11d0*/  LDG.E R152, desc[UR38][R6.64] ;  /* 0x0000002606987981 */ /* 0x020ea8000c1e1900 */
[----:B------:R-:W2:Y:S02]  /*11e0*/  LDG.E R9, desc[UR38][R6.64+0x4] ;  /* 0x0000042606097981 */ /* 0x000ea4000c1e1900 */
[----:B--2---:R-:W-:-:S07]  /*11f0*/  IMAD.IADD R152, R9, 0x1, -R152 ;  /* 0x0000000109987824 */ /* 0x004fce00078e0a98 */
.L_x_256:
[----:B------:R-:W-:Y:S01]  /*1200*/  UISETP.NE.AND UP0, UPT, UR47, 0x1, UPT ;  /* 0x000000012f00788c */ /* 0x000fe2000bf05270 */
[----:B-----5:R-:W-:Y:S01]  /*1210*/  IMAD.IADD R152, R152, 0x1, -R3 ;  /* 0x0000000198987824 */ /* 0x020fe200078e0a03 */
[----:B------:R-:W-:Y:S01]  /*1220*/  CS2R R150, SRZ ;  /* 0x0000000000967805 */ /* 0x000fe2000001ff00 */
[----:B------:R-:W-:Y:S01]  /*1230*/  IMAD.MOV.U32 R187, RZ, RZ, R5 ;  /* 0x000000ffffbb7224 */ /* 0x000fe200078e0005 */
[----:B------:R-:W-:Y:S02]  /*1240*/  CS2R R148, SRZ ;  /* 0x0000000000947805 */ /* 0x000fe4000001ff00 */
[----:B------:R-:W-:Y:S02]  /*1250*/  CS2R R146, SRZ ;  /* 0x0000000000927805 */ /* 0x000fe4000001ff00 */
[----:B------:R-:W-:Y:S02]  /*1260*/  PLOP3.LUT P0, PT, PT, PT, UP0, 0x80, 0x0 ;  /* 0x000000000000781c */ /* 0x000fe40003f0f008 */
[----:B------:R-:W-:-:S02]  /*1270*/  CS2R R144, SRZ ;  /* 0x0000000000907805 */ /* 0x000fc4000001ff00 */
[----:B------:R-:W-:Y:S02]  /*1280*/  IADD3 R0, R152, 0x3f, RZ ;  /* 0x0000003f98007810 */ /* 0x000fe40007ffe0ff */
[----:B------:R-:W-:Y:S02]  /*1290*/  CS2R R142, SRZ ;  /* 0x00000000008e7805 */ /* 0x000fe4000001ff00 */
[----:B------:R-:W-:Y:S02]  /*12a0*/  CS2R R140, SRZ ;  /* 0x00000000008c7805 */ /* 0x000fe4000001ff00 */
[----:B------:R-:W-:Y:S02]  /*12b0*/  CS2R R138, SRZ ;  /* 0x00000000008a7805 */ /* 0x000fe4000001ff00 */
[----:B------:R-:W-:Y:S02]  /*12c0*/  SHF.R.S32.HI R3, RZ, 0x1f, R0 ;  /* 0x0000001fff037819 */ /* 0x000fe40000011400 */
[----:B------:R-:W-:-:S02]  /*12d0*/  CS2R R136, SRZ ;  /* 0x0000000000887805 */ /* 0x000fc4000001ff00 */
[----:B------:R-:W-:Y:S02]  /*12e0*/  MOV R176, RZ ;  /* 0x000000ff00b07202 */ /* 0x000fe40000000f00 */
[----:B------:R-:W-:Y:S02]  /*12f0*/  CS2R R174, SRZ ;  /* 0x0000000000ae7805 */ /* 0x000fe4000001ff00 */
[----:B------:R-:W-:Y:S01]  /*1300*/  LEA.HI R167, R3, R0, RZ, 0x6 ;  /* 0x0000000003a77211 */ /* 0x000fe200078f30ff */
[----:B------:R-:W-:Y:S01]  /*1310*/  IMAD.MOV.U32 R0, RZ, RZ, RZ ;  /* 0x000000ffff007224 */ /* 0x000fe200078e00ff */
[----:B------:R-:W-:Y:S01]  /*1320*/  CS2R R132, SRZ ;  /* 0x0000000000847805 */ /* 0x000fe2000001ff00 */
[----:B------:R-:W-:Y:S01]  /*1330*/  IMAD.MOV.U32 R3, RZ, RZ, RZ ;  /* 0x000000ffff037224 */ /* 0x000fe200078e00ff */
[----:B------:R-:W-:Y:S02]  /*1340*/  CS2R R172, SRZ ;  /* 0x0000000000ac7805 */ /* 0x000fe4000001ff00 */
[----:B------:R-:W-:-:S02]  /*1350*/  CS2R R128, SRZ ;  /* 0x0000000000807805 */ /* 0x000fc4000001ff00 */
[----:B------:R-:W-:Y:S02]  /*1360*/  CS2R R170, SRZ ;  /* 0x0000000000aa7805 */ /* 0x000fe4000001ff00 */
[----:B------:R-:W-:Y:S02]  /*1370*/  CS2R R124, SRZ ;  /* 0x00000000007c7805 */ /* 0x000fe4000001ff00 */
[----:B------:R-:W-:Y:S02]  /*1380*/  CS2R R168, SRZ ;  /* 0x0000000000a87805 */ /* 0x000fe4000001ff00 */
[----:B------:R-:W-:Y:S01]  /*1390*/  CS2R R120, SRZ ;  /* 0x0000000000787805 */ /* 0x000fe2000001ff00 */
[----:B------:R-:W-:Y:S01]  /*13a0*/  IMAD.MOV.U32 R166, RZ, RZ, RZ ;  /* 0x000000ffffa67224 */ /* 0x000fe200078e00ff */
[----:B------:R-:W-:Y:S02]  /*13b0*/  CS2R R116, SRZ ;  /* 0x0000000000747805 */ /* 0x000fe4000001ff00 */
[----:B------:R-:W-:-:S02]  /*13c0*/  CS2R R164, SRZ ;  /* 0x0000000000a47805 */ /* 0x000fc4000001ff00 */
[----:B------:R-:W-:Y:S02]  /*13d0*/  CS2R R162, SRZ ;  /* 0x0000000000a27805 */ /* 0x000fe4000001ff00 */
[----:B------:R-:W-:Y:S02]  /*13e0*/  CS2R R112, SRZ ;  /* 0x0000000000707805 */ /* 0x000fe4000001ff00 */
[----:B------:R-:W-:Y:S02]  /*13f0*/  CS2R R160, SRZ ;  /* 0x0000000000a07805 */ /* 0x000fe4000001ff00 */
[----:B------:R-:W-:Y:S02]  /*1400*/  CS2R R108, SRZ ;  /* 0x00000000006c7805 */ /* 0x000fe4000001ff00 */
        /* <DEDUP_REMOVED lines=36> */
[----:B------:R-:W-:Y:S01]  /*1650*/  CS2R R38, SRZ ;  /* 0x0000000000267805 */ /* 0x000fe2000001ff00 */
[----:B------:R-:W-:Y:S01]  /*1660*/  IMAD.MOV.U32 R153, RZ, RZ, RZ ;  /* 0x000000ffff997224 */ /* 0x000fe200078e00ff */
[----:B------:R-:W-:-:S02]  /*1670*/  CS2R R34, SRZ ;  /* 0x0000000000227805 */ /* 0x000fc4000001ff00 */
[----:B------:R-:W-:Y:S01]  /*1680*/  CS2R R10, SRZ ;  /* 0x00000000000a7805 */ /* 0x000fe2000001ff00 */
[----:B------:R-:W-:Y:S01]  /*1690*/  IMAD.MOV.U32 R12, RZ, RZ, RZ ;  /* 0x000000ffff0c7224 */ /* 0x000fe200078e00ff */
[----:B0-----:R-:W-:Y:S02]  /*16a0*/  CS2R R8, SRZ ;  /* 0x0000000000087805 */ /* 0x001fe4000001ff00 */
[----:B------:R-:W-:Y:S01]  /*16b0*/  SHF.R.S32.HI R167, RZ, 0x6, R167 ;  /* 0x00000006ffa77819 */ /* 0x000fe200000114a7 */
[----:B------:R-:W-:Y:S06]  /*16c0*/  @!P0 BRA `(.L_x_257) ;  /* 0x0000001800508947 */ /* 0x000fec0003800000 */
[----:B------:R-:W-:Y:S02]  /*16d0*/  ISETP.GE.AND P1, PT, R152, 0x1, PT ;  /* 0x000000019800780c */ /* 0x000fe40003f26270 */
[----:B------:R-:W-:-:S11]  /*16e0*/  PLOP3.LUT P0, PT, PT, PT, PT, 0x80, 0x0 ;  /* 0x000000000000781c */ /* 0x000fd60003f0f070 */
[----:B------:R-:W-:Y:S05]  /*16f0*/  @!P1 BRA `(.L_x_258) ;  /* 0x0000005800c09947 */ /* 0x000fea0003800000 */
[----:B------:R-:W0:Y:S01]  /*1700*/  SHFL.IDX PT, R0, R188, RZ, 0x1f ;  /* 0x00001fffbc007589 */ /* 0x000e2200000e0000 */
[----:B------:R-:W-:-:S06]  /*1710*/  UISETP.NE.AND UP0, UPT, UR43, 0x3, UPT ;  /* 0x000000032b00788c */ /* 0x000fcc000bf05270 */
[----:B------:R-:W-:Y:S02]  /*1720*/  PLOP3.LUT P0, PT, PT, PT, UP0, 0x80, 0x0 ;  /* 0x000000000000781c */ /* 0x000fe40003f0f008 */
[----:B0-----:R-:W-:-:S13]  /*1730*/  R2UR UR4, R0 ;  /* 0x00000000000472ca */ /* 0x001fda00000e0000 */
        /* <DEDUP_REMOVED lines=10> */
.L_x_259:
[----:B------:R-:W-:Y:S01]  /*17e0*/  ULEA UR16, UR41, UR42, 0x3 ;  /* 0x0000002a29107291 */ /* 0x000fe2000f8e183f */
[----:B------:R-:W-:-:S04]  /*17f0*/  MOV R0, UR40 ;  /* 0x0000002800007c02 */ /* 0x000fc80008000f00 */
[----:B------:R-:W-:-:S04]  /*1800*/  SHF.L.U32 R0, R0, 0x1f, RZ ;  /* 0x0000001f00007819 */ /* 0x000fc800000006ff */
[----:B------:R-:W0:Y:S02]  /*1810*/  SYNCS.PHASECHK.TRANS64.TRYWAIT P0, [UR16+0x28c50], R0 ;  /* 0x028c5000ff0075a7 */ /* 0x000e240008000150 */
[----:B0-----:R-:W-:Y:S05]  /*1820*/  @!P0 BRA `(.L_x_260) ;  /* 0x000000cc00988947 */ /* 0x001fea0003800000 */
.L_x_383:
[----:B------:R-:W-:Y:S01]  /*1830*/  BAR.SYNC.DEFER_BLOCKING 0xe, 0x100 ;  /* 0x0384000000007b1d */ /* 0x000fe20000010000 */
[----:B------:R-:W-:Y:S01]  /*1840*/  UIADD3 UR4, UR42, 0x26800, URZ ;  /* 0x000268002a047890 */ /* 0x000fe2000fffe03f */
[----:B0-----:R-:W-:Y:S01]  /*1850*/  IMAD.U32 R0, RZ, RZ, UR16 ;  /* 0x00000010ff007e24 */ /* 0x001fe2000f8e00ff */
[----:B------:R-:W-:Y:S02]  /*1860*/  ULEA UR12, UR41, UR20, 0xc ;  /* 0x00000014290c7291 */ /* 0x000fe4000f8e603f */
[----:B------:R-:W-:Y:S01]  /*1870*/  USHF.R.U32.HI UR4, URZ, 0x4, UR4 ;  /* 0x000000043f047899 */ /* 0x000fe20008011604 */
[----:B------:R-:W-:Y:S01]  /*1880*/  UMOV UR7, 0x40000040 ;  /* 0x4000004000077882 */ /* 0x000fe20000000000 */
[----:B------:R-:W-:Y:S02]  /*1890*/  UMOV UR5, 0x40000040 ;  /* 0x4000004000057882 */ /* 0x000fe40000000000 */
[----:B------:R-:W-:Y:S01]  /*18a0*/  ULOP3.LUT UR4, UR4, 0x3fff, URZ, 0xc0, !UPT ;  /* 0x00003fff04047892 */ /* 0x000fe2000f8ec03f */
[----:B------:R-:W0:Y:S01]  /*18b0*/  S2R R3, SR_TID.X ;  /* 0x0000000000037919 */ /* 0x000e220000002100 */
        /* <DEDUP_REMOVED lines=9> */
[----:B------:R-:W-:-:S06]  /*1950*/  WARPGROUP.ARRIVE ;  /* 0x00000000000079c5 */ /* 0x000fcc0000000000 */
[----:B------:R-:W-:Y:S01]  /*1960*/  HGMMA.64x256x16.F32 R24, gdesc[UR4].tnspB, RZ, !UPT, gsb0 ;  /* 0x43e00000041879f0 */ /* 0x000fe2000c0008ff */
[----:B------:R-:W-:Y:S02]  /*1970*/  UIADD3 UR6, UR12, 0x80, URZ ;  /* 0x000000800c067890 */ /* 0x000fe4000fffe03f */
[----:B------:R-:W-:Y:S01]  /*1980*/  UIADD3 UR4, UR13, 0x2, URZ ;  /* 0x000000020d047890 */ /* 0x000fe2000fffe03f */
[----:B------:R-:W-:Y:S01]  /*1990*/  UMOV UR7, 0x40000040 ;  /* 0x4000004000077882 */ /* 0x000fe20000000000 */
[----:B------:R-:W-:Y:S01]  /*19a0*/  UMOV UR5, 0x40000040 ;  /* 0x4000004000057882 */ /* 0x000fe20000000000 */
[----:B------:R-:W-:-:S03]  /*19b0*/  UIADD3 UR12, UR13, 0x6, URZ ;  /* 0x000000060d0c7890 */ /* 0x000fc6000fffe03f */
[----:B------:R-:W-:Y:S01]  /*19c0*/  UMOV UR13, 0x40000040 ;  /* 0x40000040000d7882 */ /* 0x000fe20000000000 */
[----:B0-----:R-:W-:-:S04]  /*19d0*/  LOP3.LUT R3, R3, 0x7f, RZ, 0xc0, !PT ;  /* 0x0000007f03037812 */ /* 0x001fc800078ec0ff */
[----:B------:R-:W-:-:S13]  /*19e0*/  ISETP.NE.AND P0, PT, R3, RZ, PT ;  /* 0x000000ff0300720c */ /* 0x000fda0003f05270 */
        /* <DEDUP_REMOVED lines=16> */
[----:B------:R-:W-:-:S13]  /*1af0*/  ISETP.GE.AND P0, PT, R152, 0x41, PT ;  /* 0x000000419800780c */ /* 0x000fda0003f06270 */
[----:B0-----:R-:W-:Y:S05]  /*1b00*/  @!P0 BRA `(.L_x_261) ;  /* 0x0000000c00008947 */ /* 0x001fea0003800000 */
[----:B------:R-:W-:-:S07]  /*1b10*/  VIADD R167, R167, 0xfffffffe ;  /* 0xfffffffea7a77836 */ /* 0x000fce0000000000 */
.L_x_266:
[----:B------:R-:W-:Y:S01]  /*1b20*/  BAR.SYNC.DEFER_BLOCKING 0xe, 0x100 ;  /* 0x0384000000007b1d */ /* 0x000fe20000010000 */
[----:B------:R-:W-:Y:S01]  /*1b30*/  MOV R3, UR41 ;  /* 0x0000002900037c02 */ /* 0x000fe20008000f00 */
[----:B------:R-:W-:Y:S01]  /*1b40*/  UISETP.NE.AND UP1, UPT, UR43, 0x3, UPT ;  /* 0x000000032b00788c */ /* 0x000fe2000bf25270 */
[C---:B------:R-:W-:Y:S01]  /*1b50*/  ISETP.GT.AND P1, PT, R167.reuse, RZ, PT ;  /* 0x000000ffa700720c */ /* 0x040fe20003f24270 */
[----:B------:R-:W-:Y:S01]  /*1b60*/  UIADD3 UR41, UR41, 0x1, URZ ;  /* 0x0000000129297890 */ /* 0x000fe2000fffe03f */
[----:B------:R-:W-:Y:S02]  /*1b70*/  VIADD R167, R167, 0xffffffff ;  /* 0xffffffffa7a77836 */ /* 0x000fe40000000000 */
[----:B0-----:R-:W-:Y:S01]  /*1b80*/  IMAD R0, R3, 0x40, R16 ;  /* 0x0000004003007824 */ /* 0x001fe200078e0210 */
[----:B------:R-:W-:Y:S01]  /*1b90*/  PLOP3.LUT P2, PT, PT, PT, UP1, 0x80, 0x0 ;  /* 0x000000000000781c */ /* 0x000fe20003f4f018 */
[----:B------:R-:W-:-:S03]  /*1ba0*/  UISETP.NE.AND UP0, UPT, UR41, 0x2, UPT ;  /* 0x000000022900788c */ /* 0x000fc6000bf05270 */
[----:B------:R-:W-:Y:S01]  /*1bb0*/  LEA R0, R0, UR42, 0x2 ;  /* 0x0000002a00007c11 */ /* 0x000fe2000f8e10ff */
[----:B------:R-:W-:Y:S02]  /*1bc0*/  USEL UR6, URZ, 0x1, UP0 ;  /* 0x000000013f067887 */ /* 0x000fe40008000000 */
[----:B------:R-:W-:Y:S02]  /*1bd0*/  USEL UR41, UR41, URZ, UP0 ;  /* 0x0000003f29297287 */ /* 0x000fe40008000000 */
[----:B------:R-:W-:Y:S01]  /*1be0*/  ULOP3.LUT UR40, UR40, UR6, URZ, 0x3c, !UPT ;  /* 0x0000000628287292 */ /* 0x000fe2000f8e3c3f */
[----:B------:R-:W0:Y:S04]  /*1bf0*/  LDS R3, [R0+0x28800] ;  /* 0x0288000000037984 */ /* 0x000e280000000800 */
[----:B------:R-:W1:Y:S01]  /*1c00*/  LDS R4, [R0+0x28820] ;  /* 0x0288200000047984 */ /* 0x000e620000000800 */
[-C--:B0-----:R-:W-:Y:S01]  /*1c10*/  FMUL.FTZ R24, R24, R3.reuse ;  /* 0x0000000318187220 */ /* 0x081fe20000410000 */
        /* <DEDUP_REMOVED lines=129> */
.L_x_262:
[----:B------:R-:W-:Y:S01]  /*2430*/  ULEA UR6, UR41, UR42, 0x3 ;  /* 0x0000002a29067291 */ /* 0x000fe2000f8e183f */
[----:B------:R-:W-:-:S05]  /*2440*/  IMAD.U32 R0, RZ, RZ, UR40 ;  /* 0x00000028ff007e24 */ /* 0x000fca000f8e00ff */
[----:B------:R-:W-:-:S04]  /*2450*/  SHF.L.U32 R0, R0, 0x1f, RZ ;  /* 0x0000001f00007819 */ /* 0x000fc800000006ff */
[----:B------:R0:W1:Y:S01]  /*2460*/  SYNCS.PHASECHK.TRANS64.TRYWAIT P0, [UR6+0x28c50], R0 ;  /* 0x028c5000ff0075a7 */ /* 0x0000620008000146 */
[----:B------:R-:W-:Y:S05]  /*2470*/  @!P2 BRA `(.L_x_263) ;  /* 0x000000000004a947 */ /* 0x000fea0003800000 */
[----:B------:R-:W-:Y:S01]  /*2480*/  BPT.TRAP 0x1 ;  /* 0x000000040000795c */ /* 0x000fe20000300000 */
.L_x_263:
[----:B-1----:R-:W-:Y:S05]  /*2490*/  @P0 BRA `(.L_x_264) ;  /* 0x0000000000080947 */ /* 0x002fea0003800000 */
[----:B------:R-:W1:Y:S02]  /*24a0*/  SYNCS.PHASECHK.TRANS64.TRYWAIT P0, [UR6+0x28c50], R0 ;  /* 0x028c5000ff0075a7 */ /* 0x000e640008000146 */
[----:B-1----:R-:W-:Y:S05]  /*24b0*/  @!P0 BRA `(.L_x_265) ;  /* 0x000000c0008c8947 */ /* 0x002fea0003800000 */
.L_x_264:
[----:B------:R-:W-:Y:S01]  /*24c0*/  UIADD3 UR6, UR42, 0x26800, URZ ;  /* 0x000268002a067890 */ /* 0x000fe2000fffe03f */
[----:B------:R-:W-:Y:S01]  /*24d0*/  WARPGROUP.ARRIVE ;  /* 0x00000000000079c5 */ /* 0x000fe20000000000 */
[----:B------:R-:W-:-:S05]  /*24e0*/  ULEA UR18, UR41, UR20, 0xc ;  /* 0x0000001429127291 */ /* 0x000fca000f8e603f */
[----:B-1----:R-:W1:Y:S01]  /*24f0*/  S2R R3, SR_TID.X ;  /* 0x0000000000037919 */ /* 0x002e620000002100 */
[----:B------:R-:W-:Y:S01]  /*2500*/  USHF.R.U32.HI UR6, URZ, 0x4, UR6 ;  /* 0x000000043f067899 */ /* 0x000fe20008011606 */
[----:B0-----:R-:W-:Y:S01]  /*2510*/  MOV R0, UR41 ;  /* 0x0000002900007c02 */ /* 0x001fe20008000f00 */
        /* <DEDUP_REMOVED lines=11> */
[----:B-1----:R-:W-:-:S04]  /*25d0*/  LOP3.LUT R3, R3, 0x7f, RZ, 0xc0, !PT ;  /* 0x0000007f03037812 */ /* 0x002fc800078ec0ff */
        /* <DEDUP_REMOVED lines=19> */
.L_x_261:
[----:B------:R-:W-:Y:S01]  /*2710*/  BAR.SYNC.DEFER_BLOCKING 0xe, 0x100 ;  /* 0x0384000000007b1d */ /* 0x000fe20000010000 */
[----:B------:R-:W-:Y:S01]  /*2720*/  IMAD.U32 R3, RZ, RZ, UR41 ;  /* 0x00000029ff037e24 */ /* 0x000fe2000f8e00ff */
[----:B------:R-:W-:Y:S01]  /*2730*/  UIADD3 UR41, UR41, 0x1, URZ ;  /* 0x0000000129297890 */ /* 0x000fe2000fffe03f */
[----:B------:R-:W-:Y:S02]  /*2740*/  PLOP3.LUT P0, PT, PT, PT, PT, 0x8, 0x0 ;  /* 0x000000000000781c */ /* 0x000fe40003f0e170 */
[----:B0-----:R-:W-:Y:S01]  /*2750*/  IMAD R0, R3, 0x40, R16 ;  /* 0x0000004003007824 */ /* 0x001fe200078e0210 */
[----:B------:R-:W-:-:S04]  /*2760*/  UISETP.NE.AND UP0, UPT, UR41, 0x2, UPT ;  /* 0x000000022900788c */ /* 0x000fc8000bf05270 */
[----:B------:R-:W-:Y:S01]  /*2770*/  LEA R3, R0, UR42, 0x2 ;  /* 0x0000002a00037c11 */ /* 0x000fe2000f8e10ff */
[----:B------:R-:W-:Y:S02]  /*2780*/  USEL UR4, URZ, 0x1, UP0 ;  /* 0x000000013f047887 */ /* 0x000fe40008000000 */
[----:B------:R-:W-:Y:S02]  /*2790*/  USEL UR41, UR41, URZ, UP0 ;  /* 0x0000003f29297287 */ /* 0x000fe40008000000 */
[----:B------:R-:W-:Y:S01]  /*27a0*/  ULOP3.LUT UR40, UR40, UR4, URZ, 0x3c, !UPT ;  /* 0x0000000428287292 */ /* 0x000fe2000f8e3c3f */
[----:B------:R-:W0:Y:S04]  /*27b0*/  LDS R4, [R3+0x28800] ;  /* 0x0288000003047984 */ /* 0x000e280000000800 */
[----:B------:R1:W2:Y:S02]  /*27c0*/  LDS R0, [R3+0x28820] ;  /* 0x0288200003007984 */ /* 0x0002a40000000800 */
[----:B-1----:R-:W-:Y:S01]  /*27d0*/  MOV R3, RZ ;  /* 0x000000ff00037202 */ /* 0x002fe20000000f00 */
[-C--:B0-----:R-:W-:Y:S01]  /*27e0*/  FMUL.FTZ R161, R32, R4.reuse ;  /* 0x0000000420a17220 */ /* 0x081fe20000410000 */
        /* <DEDUP_REMOVED lines=127> */
[----:B------:R-:W-:Y:S01]  /*2fe0*/  IMAD.MOV.U32 R0, RZ, RZ, RZ ;  /* 0x000000ffff007224 */ /* 0x000fe200078e00ff */
[----:B------:R-:W-:Y:S06]  /*2ff0*/  BAR.ARV 0xf, 0x100 ;  /* 0x03c4000000007b1d */ /* 0x000fec0000002000 */
[----:B------:R-:W-:Y:S05]  /*3000*/  BRA `(.L_x_258) ;  /* 0x00000040007c7947 */ /* 0x000fea0003800000 */
.L_x_257:
[----:B------:R-:W-:Y:S02]  /*3010*/  ISETP.GE.AND P1, PT, R152, 0x1, PT ;  /* 0x000000019800780c */ /* 0x000fe40003f26270 */
[----:B------:R-:W-:-:S11]  /*3020*/  PLOP3.LUT P0, PT, PT, PT, PT, 0x80, 0x0 ;  /* 0x000000000000781c */ /* 0x000fd60003f0f070 */
[----:B------:R-:W-:Y:S05]  /*3030*/  @!P1 BRA `(.L_x_258) ;  /* 0x0000004000709947 */ /* 0x000fea0003800000 */
[----:B------:R-:W0:Y:S02]  /*3040*/  SHFL.IDX PT, R0, R188, RZ, 0x1f ;  /* 0x00001fffbc007589 */ /* 0x000e2400000e0000 */
[----:B0-----:R-:W-:-:S13]  /*3050*/  R2UR UR4, R0 ;  /* 0x00000000000472ca */ /* 0x001fda00000e0000 */
        /* <DEDUP_REMOVED lines=15> */
[----:B------:R0:W1:Y:S01]  /*3150*/  LDC.64 R14, c[0x4][R0] ;  /* 0x01000000000e7b82 */ /* 0x0000620000000a00 */
[----:B------:R-:W-:Y:S01]  /*3160*/  IMAD.U32 R5, RZ, RZ, UR5 ;  /* 0x00000005ff057e24 */ /* 0x000fe2000f8e00ff */
[----:B------:R-:W-:Y:S01]  /*3170*/  ULDC.64 UR4, c[0x4][0x90] ;  /* 0x0100240000047ab9 */ /* 0x000fe20000000a00 */
[----:B------:R-:W-:Y:S01]  /*3180*/  IMAD.U32 R10, RZ, RZ, UR6 ;  /* 0x00000006ff0a7e24 */ /* 0x000fe2000f8e00ff */
[----:B------:R-:W-:Y:S01]  /*3190*/  MOV R6, UR4 ;  /* 0x0000000400067c02 */ /* 0x000fe20008000f00 */
[----:B------:R-:W-:Y:S01]  /*31a0*/  IMAD.U32 R7, RZ, RZ, UR5 ;  /* 0x00000005ff077e24 */ /* 0x000fe2000f8e00ff */
[----:B------:R-:W-:Y:S01]  /*31b0*/  MOV R8, 0x70 ;  /* 0x0000007000087802 */ /* 0x000fe20000000f00 */
[----:B------:R-:W-:-:S02]  /*31c0*/  IMAD.U32 R11, RZ, RZ, UR7 ;  /* 0x00000007ff0b7e24 */ /* 0x000fc4000f8e00ff */
[----:B------:R-:W-:Y:S02]  /*31d0*/  IMAD.MOV.U32 R12, RZ, RZ, 0x1 ;  /* 0x00000001ff0c7424 */ /* 0x000fe400078e00ff */
[----:B0-----:R-:W-:-:S07]  /*31e0*/  IMAD.MOV.U32 R13, RZ, RZ, RZ ;  /* 0x000000ffff0d7224 */ /* 0x001fce00078e00ff */
[----:B------:R-:W-:-:S07]  /*31f0*/  LEPC R20, `(.L_x_267) ;  /* 0x000000001014794e */ /* 0x000fce0000000000 */
[----:B-1----:R-:W-:Y:S05]  /*3200*/  CALL.ABS.NOINC R14 ;  /* 0x000000000e007343 */ /* 0x002fea0003c00000 */
.L_x_267:
[----:B------:R-:W-:Y:S01]  /*3210*/  ULEA.HI UR4, UR37, UR37, URZ, 0x1 ;  /* 0x0000002525047291 */ /* 0x000fe2000f8f083f */
[----:B------:R-:W-:-:S03]  /*3220*/  MOV R3, UR43 ;  /* 0x0000002b00037c02 */ /* 0x000fc60008000f00 */
[----:B------:R-:W-:Y:S01]  /*3230*/  ULOP3.LUT UR4, UR4, 0xfffffffe, URZ, 0xc0, !UPT ;  /* 0xfffffffe04047892 */ /* 0x000fe2000f8ec03f */
[----:B------:R-:W-:-:S03]  /*3240*/  ISETP.NE.AND P0, PT, R3, 0x3, PT ;  /* 0x000000030300780c */ /* 0x000fc60003f05270 */
[----:B------:R-:W-:-:S06]  /*3250*/  UIADD3 UR4, UR37, -UR4, URZ ;  /* 0x8000000425047290 */ /* 0x000fcc000fffe03f */
[----:B------:R-:W-:-:S05]  /*3260*/  IMAD.U32 R0, RZ, RZ, UR4 ;  /* 0x00000004ff007e24 */ /* 0x000fca000f8e00ff */
[----:B------:R-:W-:-:S04]  /*3270*/  SHF.L.U32 R0, R0, 0x1f, RZ ;  /* 0x0000001f00007819 */ /* 0x000fc800000006ff */
[----:B------:R-:W0:Y:S02]  /*3280*/  SYNCS.PHASECHK.TRANS64.TRYWAIT P1, [UR42+0x28c00], R0 ;  /* 0x028c0000ff0075a7 */ /* 0x000e24000802016a */
[----:B0-----:R-:W-:Y:S05]  /*3290*/  @!P1 BRA `(.L_x_268) ;  /* 0x000000b4002c9947 */ /* 0x001fea0003800000 */
.L_x_384:
[----:B------:R-:W-:Y:S05]  /*32a0*/  @!P0 BRA `(.L_x_269) ;  /* 0x0000000000048947 */ /* 0x000fea0003800000 */
[----:B------:R-:W-:Y:S01]  /*32b0*/  BPT.TRAP 0x1 ;  /* 0x000000040000795c */ /* 0x000fe20000300000 */
.L_x_269:
[----:B------:R-:W-:Y:S02]  /*32c0*/  IMAD.U32 R7, RZ, RZ, UR41 ;  /* 0x00000029ff077e24 */ /* 0x000fe4000f8e00ff */
[----:B------:R-:W-:-:S03]  /*32d0*/  IMAD.U32 R8, RZ, RZ, UR40 ;  /* 0x00000028ff087e24 */ /* 0x000fc6000f8e00ff */
[----:B------:R-:W-:Y:S02]  /*32e0*/  LEA R7, R7, UR42, 0x3 ;  /* 0x0000002a07077c11 */ /* 0x000fe4000f8e18ff */
[----:B------:R-:W-:-:S04]  /*32f0*/  SHF.L.U32 R8, R8, 0x1f, RZ ;  /* 0x0000001f08087819 */ /* 0x000fc800000006ff */
[----:B------:R1:W2:Y:S01]  /*3300*/  SYNCS.PHASECHK.TRANS64.TRYWAIT P1, [R7+URZ+0x28c30], R8 ;  /* 0x028c3008070075a7 */ /* 0x0002a2000802017f */
[----:B------:R-:W-:Y:S05]  /*3310*/  @!P0 BRA `(.L_x_270) ;  /* 0x0000000000048947 */ /* 0x000fea0003800000 */
[----:B------:R-:W-:Y:S01]  /*3320*/  BPT.TRAP 0x1 ;  /* 0x000000040000795c */ /* 0x000fe20000300000 */
.L_x_270:
[----:B--2---:R-:W-:Y:S05]  /*3330*/  @P1 BRA `(.L_x_271) ;  /* 0x0000000000081947 */ /* 0x004fea0003800000 */
[----:B------:R-:W2:Y:S02]  /*3340*/  SYNCS.PHASECHK.TRANS64.TRYWAIT P1, [R7+URZ+0x28c30], R8 ;  /* 0x028c3008070075a7 */ /* 0x000ea4000802017f */
[----:B--2---:R-:W-:Y:S05]  /*3350*/  @!P1 BRA `(.L_x_272) ;  /* 0x000000b400149947 */ /* 0x004fea0003800000 */
.L_x_271:
[----:B0-----:R-:W0:Y:S01]  /*3360*/  S2R R0, SR_TID.X ;  /* 0x0000000000007919 */ /* 0x001e220000002100 */
[----:B------:R-:W-:-:S04]  /*3370*/  UIADD3 UR4, UR42, 0x22400, URZ ;  /* 0x000224002a047890 */ /* 0x000fc8000fffe03f */
[----:B------:R-:W-:-:S04]  /*3380*/  USHF.R.U32.HI UR4, URZ, 0x4, UR4 ;  /* 0x000000043f047899 */ /* 0x000fc80008011604 */
[----:B------:R-:W-:Y:S01]  /*3390*/  ULOP3.LUT UR4, UR4, 0x3fff, URZ, 0xc0, !UPT ;  /* 0x00003fff04047892 */ /* 0x000fe2000f8ec03f */
[----:B0-----:R-:W-:-:S05]  /*33a0*/  LOP3.LUT R3, R0, 0x7f, RZ, 0xc0, !PT ;  /* 0x0000007f00037812 */ /* 0x001fca00078ec0ff */
[----:B------:R-:W-:Y:S01]  /*33b0*/  IMAD.U32 R0, RZ, RZ, UR4 ;  /* 0x00000004ff007e24 */ /* 0x000fe2000f8e00ff */
[----:B------:R-:W-:Y:S05]  /*33c0*/  WARPSYNC.ALL ;  /* 0x0000000000007948 */ /* 0x000fea0003800000 */
[----:B------:R-:W-:Y:S02]  /*33d0*/  ISETP.NE.AND P1, PT, R3, RZ, PT ;  /* 0x000000ff0300720c */ /* 0x000fe40003f25270 */
[----:B------:R-:W-:-:S04]  /*33e0*/  LOP3.LUT R0, R0, 0x10000, RZ, 0xfc, !PT ;  /* 0x0001000000007812 */ /* 0x000fc800078efcff */
[----:B------:R-:W-:Y:S01]  /*33f0*/  R2UR UR12, R0 ;  /* 0x00000000000c72ca */ /* 0x000fe200000e0000 */
[----:B------:R-:W-:Y:S01]  /*3400*/  UIADD3 UR4, UR42, 0x20400, URZ ;  /* 0x000204002a047890 */ /* 0x000fe2000fffe03f */
[----:B------:R-:W-:Y:S01]  /*3410*/  WARPGROUP.ARRIVE ;  /* 0x00000000000079c5 */ /* 0x000fe20000000000 */
[----:B------:R-:W-:Y:S01]  /*3420*/  UMOV UR7, 0x40000040 ;  /* 0x4000004000077882 */ /* 0x000fe20000000000 */
[----:B------:R-:W-:Y:S01]  /*3430*/  UMOV UR5, 0x40000040 ;  /* 0x4000004000057882 */ /* 0x000fe20000000000 */
[----:B------:R-:W-:Y:S01]  /*3440*/  USHF.R.U32.HI UR4, URZ, 0x4, UR4 ;  /* 0x000000043f047899 */ /* 0x000fe20008011604 */
[----:B------:R-:W-:Y:S01]  /*3450*/  IMAD R4, R167, -0x40, R152 ;  /* 0xffffffc0a7047824 */ /* 0x000fe200078e0298 */
[----:B------:R-:W-:Y:S01]  /*3460*/  UMOV UR11, 0x40000040 ;  /* 0x40000040000b7882 */ /* 0x000fe20000000000 */
[----:B------:R-:W-:Y:S01]  /*3470*/  UMOV UR9, 0x40000040 ;  /* 0x4000004000097882 */ /* 0x000fe20000000000 */
[----:B------:R-:W-:Y:S01]  /*3480*/  ULOP3.LUT UR4, UR4, 0x3fff, URZ, 0xc0, !UPT ;  /* 0x00003fff04047892 */ /* 0x000fe2000f8ec03f */
[----:B------:R-:W-:Y:S01]  /*3490*/  UMOV UR15, 0x40000040 ;  /* 0x40000040000f7882 */ /* 0x000fe20000000000 */
[----:B------:R-:W-:-:S02]  /*34a0*/  IADD3 R4, -R17, 0x40, R4 ;  /* 0x0000004011047810 */ /* 0x000fc40007ffe104 */
[----:B------:R-:W-:Y:S02]  /*34b0*/  ULEA UR12, UR41, UR12, 0x9 ;  /* 0x0000000c290c7291 */ /* 0x000fe4000f8e483f */
[----:B------:R-:W-:Y:S01]  /*34c0*/  ULOP3.LUT UR13, UR4, 0x10000, URZ, 0xfc, !UPT ;  /* 0x00010000040d7892 */ /* 0x000fe2000f8efc3f */
[C---:B------:R-:W-:Y:S01]  /*34d0*/  ISETP.GT.AND P3, PT, R4.reuse, RZ, PT ;  /* 0x000000ff0400720c */ /* 0x040fe20003f64270 */
[----:B------:R-:W-:Y:S01]  /*34e0*/  UIADD3 UR10, UR12, 0x4, URZ ;  /* 0x000000040c0a7890 */ /* 0x000fe2000fffe03f */
[C---:B------:R-:W-:Y:S01]  /*34f0*/  ISETP.GT.AND P6, PT, R4.reuse, 0x1, PT ;  /* 0x000000010400780c */ /* 0x040fe20003fc4270 */
[----:B------:R-:W-:Y:S01]  /*3500*/  UIADD3 UR8, UR13, 0x4, URZ ;  /* 0x000000040d087890 */ /* 0x000fe2000fffe03f */
[C---:B------:R-:W-:Y:S01]  /*3510*/  ISETP.GT.AND P5, PT, R4.reuse, 0x8, PT ;  /* 0x000000080400780c */ /* 0x040fe20003fa4270 */
[----:B------:R-:W-:Y:S01]  /*3520*/  UMOV UR6, UR12 ;  /* 0x0000000c00067c82 */ /* 0x000fe20008000000 */
[----:B------:R-:W-:Y:S01]  /*3530*/  UMOV UR4, UR13 ;  /* 0x0000000d00047c82 */ /* 0x000fe20008000000 */
[----:B------:R-:W-:Y:S01]  /*3540*/  UIADD3 UR14, UR12, 0x6, URZ ;  /* 0x000000060c0e7890 */ /* 0x000fe2000fffe03f */
[----:B------:R-:W-:Y:S01]  /*3550*/  HGMMA.64x64x16.F32 R24, gdesc[UR4], RZ, !UPT, gsb0 ;  /* 0x00e00000041879f0 */ /* 0x000fe2000c0008ff */
[----:B------:R-:W-:Y:S01]  /*3560*/  UIADD3 UR6, UR12, 0x2, URZ ;  /* 0x000000020c067890 */ /* 0x000fe2000fffe03f */
[C---:B------:R-:W-:Y:S01]  /*3570*/  ISETP.GT.AND P4, PT, R4.reuse, 0x9, PT ;  /* 0x000000090400780c */ /* 0x040fe20003f84270 */
[----:B------:R-:W-:Y:S01]  /*3580*/  UIADD3 UR4, UR13, 0x2, URZ ;  /* 0x000000020d047890 */ /* 0x000fe2000fffe03f */
[----:B------:R-:W-:Y:S01]  /*3590*/  ISETP.GT.AND P2, PT, R4, 0x10, PT ;  /* 0x000000100400780c */ /* 0x000fe20003f44270 */
[----:B------:R-:W-:Y:S01]  /*35a0*/  UMOV UR7, 0x40000040 ;  /* 0x4000004000077882 */ /* 0x000fe20000000000 */
[----:B------:R-:W-:Y:S01]  /*35b0*/  UMOV UR5, 0x40000040 ;  /* 0x4000004000057882 */ /* 0x000fe20000000000 */
[----:B------:R-:W-:Y:S01]  /*35c0*/  UIADD3 UR12, UR13, 0x6, URZ ;  /* 0x000000060d0c7890 */ /* 0x000fe2000fffe03f */
[----:B------:R-:W-:-:S02]  /*35d0*/  ULDC UR20, c[0x0][0x988] ;  /* 0x0002620000147ab9 */ /* 0x000fc40000000800 */
[----:B------:R-:W-:Y:S01]  /*35e0*/  UMOV UR13, 0x40000040 ;  /* 0x40000040000d7882 */ /* 0x000fe20000000000 */
[----:B------:R-:W-:Y:S02]  /*35f0*/  WARPGROUP.DEPBAR.LE gsb0, 0x0 ;  /* 0x00008000000079c5 */ /* 0x000fe40000010000 */
[----:B------:R-:W-:-:S06]  /*3600*/  WARPGROUP.ARRIVE ;  /* 0x00000000000079c5 */ /* 0x000fcc0000000000 */
[----:B------:R-:W-:Y:S01]  /*3610*/  HGMMA.64x64x16.F32 R24, gdesc[UR4], R24, gsb0 ;  /* 0x00e00000041879f0 */ /* 0x000fe20008000818 */
[----:B------:R-:W-:Y:S02]  /*3620*/  ULDC UR6, c[0x0][0x9d8] ;  /* 0x0002760000067ab9 */ /* 0x000fe40000000800 */
        /* <DEDUP_REMOVED lines=13> */
[----:B------:R-:W0:Y:S01]  /*3700*/  MUFU.TANH R24, R24 ;  /* 0x0000001800187308 */ /* 0x000e220000002400 */
        /* <DEDUP_REMOVED lines=16> */
[----:B0-----:R-:W-:Y:S01]  /*3810*/  FSEL R24, R24, -INF , P3 ;  /* 0xff80000018187808 */ /* 0x001fe20001800000 */
[----:B------:R-:W-:Y:S01]  /*3820*/  FMUL.FTZ R42, R42, UR6 ;  /* 0x000000062a2a7c20 */ /* 0x000fe20008410000 */
[----:B------:R-:W-:Y:S01]  /*3830*/  FMUL.FTZ R48, R48, UR6 ;  /* 0x0000000630307c20 */ /* 0x000fe20008410000 */
[----:B------:R-:W-:Y:S01]  /*3840*/  FMUL.FTZ R43, R43, UR6 ;  /* 0x000000062b2b7c20 */ /* 0x000fe20008410000 */
[----:B------:R-:W-:Y:S01]  /*3850*/  FMUL.FTZ R49, R49, UR6 ;  /* 0x0000000631317c20 */ /* 0x000fe20008410000 */
[----:B------:R-:W-:Y:S01]  /*3860*/  FMUL.FTZ R46, R46, UR6 ;  /* 0x000000062e2e7c20 */ /* 0x000fe20008410000 */
[----:B------:R-:W-:Y:S01]  /*3870*/  FMUL.FTZ R52, R52, UR6 ;  /* 0x0000000634347c20 */ /* 0x000fe20008410000 */
[----:B------:R-:W0:Y:S01]  /*3880*/  MUFU.TANH R29, R29 ;  /* 0x0000001d001d7308 */ /* 0x000e220000002400 */
[----:B---3--:R-:W-:Y:S01]  /*3890*/  FSEL R25, R25, -INF , P6 ;  /* 0xff80000019197808 */ /* 0x008fe20003000000 */
[----:B------:R-:W-:Y:S01]  /*38a0*/  FMUL.FTZ R53, R53, UR6 ;  /* 0x0000000635357c20 */ /* 0x000fe20008410000 */
[----:B------:R-:W-:Y:S01]  /*38b0*/  FMUL.FTZ R47, R47, UR6 ;  /* 0x000000062f2f7c20 */ /* 0x000fe20008410000 */
[----:B------:R-:W-:Y:S01]  /*38c0*/  FMUL.FTZ R50, R50, UR6 ;  /* 0x0000000632327c20 */ /* 0x000fe20008410000 */
[----:B------:R-:W-:Y:S01]  /*38d0*/  FMNMX.FTZ R3, R24, R25, !PT ;  /* 0x0000001918037209 */ /* 0x000fe20007810000 */
[----:B------:R-:W-:Y:S01]  /*38e0*/  FMUL.FTZ R51, R51, UR6 ;  /* 0x0000000633337c20 */ /* 0x000fe20008410000 */
[----:B------:R-:W-:Y:S01]  /*38f0*/  FMUL.FTZ R54, R54, UR6 ;  /* 0x0000000636367c20 */ /* 0x000fe20008410000 */
[----:B------:R-:W3:Y:S01]  /*3900*/  MUFU.TANH R26, R26 ;  /* 0x0000001a001a7308 */ /* 0x000ee20000002400 */
[----:B----4-:R-:W-:Y:S01]  /*3910*/  FSEL R28, R28, -INF , P5 ;  /* 0xff8000001c1c7808 */ /* 0x010fe20002800000 */
[----:B------:R-:W-:-:S03]  /*3920*/  FMUL.FTZ R55, R55, UR6 ;  /* 0x0000000637377c20 */ /* 0x000fc60008410000 */
[----:B------:R-:W-:-:S03]  /*3930*/  FMNMX.FTZ R6, R28, R3, !PT ;  /* 0x000000031c067209 */ /* 0x000fc60007810000 */
[----:B------:R-:W4:Y:S01]  /*3940*/  MUFU.TANH R32, R32 ;  /* 0x0000002000207308 */ /* 0x000f220000002400 */
[----:B0-----:R-:W-:-:S04]  /*3950*/  FSEL R29, R29, -INF , P4 ;  /* 0xff8000001d1d7808 */ /* 0x001fc80002000000 */
[----:B------:R-:W-:-:S03]  /*3960*/  FMNMX.FTZ R3, R29, R6, !PT ;  /* 0x000000061d037209 */ /* 0x000fc60007810000 */
[----:B------:R-:W0:Y:S01]  /*3970*/  MUFU.TANH R27, R27 ;  /* 0x0000001b001b7308 */ /* 0x000e220000002400 */
[----:B---3--:R-:W-:Y:S02]  /*3980*/  FSEL R26, R26, -INF , P3 ;  /* 0xff8000001a1a7808 */ /* 0x008fe40001800000 */
[----:B------:R-:W-:-:S05]  /*3990*/  ISETP.GT.AND P3, PT, R4, 0x11, PT ;  /* 0x000000110400780c */ /* 0x000fca0003f64270 */
[----:B------:R-:W3:Y:S01]  /*39a0*/  MUFU.TANH R33, R33 ;  /* 0x0000002100217308 */ /* 0x000ee20000002400 */
[----:B----4-:R-:W-:-:S04]  /*39b0*/  FSEL R32, R32, -INF , P2 ;  /* 0xff80000020207808 */ /* 0x010fc80001000000 */
[----:B------:R-:W-:-:S03]  /*39c0*/  FMNMX.FTZ R6, R32, R3, !PT ;  /* 0x0000000320067209 */ /* 0x000fc60007810000 */
[----:B------:R-:W4:Y:S01]  /*39d0*/  MUFU.TANH R30, R30 ;  /* 0x0000001e001e7308 */ /* 0x000f220000002400 */
[----:B0-----:R-:W-:Y:S02]  /*39e0*/  FSEL R27, R27, -INF , P6 ;  /* 0xff8000001b1b7808 */ /* 0x001fe40003000000 */
[----:B------:R-:W-:-:S05]  /*39f0*/  ISETP.GT.AND P6, PT, R4, 0x18, PT ;  /* 0x000000180400780c */ /* 0x000fca0003fc4270 */
[----:B------:R-:W0:Y:S01]  /*3a00*/  MUFU.TANH R36, R36 ;  /* 0x0000002400247308 */ /* 0x000e220000002400 */
[----:B---3--:R-:W-:-:S04]  /*3a10*/  FSEL R33, R33, -INF , P3 ;  /* 0xff80000021217808 */ /* 0x008fc80001800000 */
[----:B------:R-:W-:-:S03]  /*3a20*/  FMNMX.FTZ R3, R33, R6, !PT ;  /* 0x0000000621037209 */ /* 0x000fc60007810000 */
[----:B------:R-:W3:Y:S01]  /*3a30*/  MUFU.TANH R31, R31 ;  /* 0x0000001f001f7308 */ /* 0x000ee20000002400 */
[----:B----4-:R-:W-:Y:S02]  /*3a40*/  FSEL R30, R30, -INF , P5 ;  /* 0xff8000001e1e7808 */ /* 0x010fe40002800000 */
[----:B------:R-:W-:-:S05]  /*3a50*/  ISETP.GT.AND P5, PT, R4, 0x19, PT ;  /* 0x000000190400780c */ /* 0x000fca0003fa4270 */
        /* <DEDUP_REMOVED lines=50> */
[----:B------:R-:W-:Y:S02]  /*3d80*/  FMNMX.FTZ R4, R52, R3, !PT ;  /* 0x0000000334047209 */ /* 0x000fe40007810000 */
[----:B------:R-:W-:Y:S01]  /*3d90*/  FMNMX.FTZ R3, R26, R27, !PT ;  /* 0x0000001b1a037209 */ /* 0x000fe20007810000 */
[----:B------:R-:W3:Y:S01]  /*3da0*/  MUFU.TANH R50, R50 ;  /* 0x0000003200327308 */ /* 0x000ee20000002400 */
[----:B----4-:R-:W-:-:S04]  /*3db0*/  FSEL R53, R53, -INF , P2 ;  /* 0xff80000035357808 */ /* 0x010fc80001000000 */
[----:B------:R-:W-:-:S03]  /*3dc0*/  FMNMX.FTZ R5, R53, R4, !PT ;  /* 0x0000000435057209 */ /* 0x000fc60007810000 */
[----:B------:R-:W4:Y:S01]  /*3dd0*/  MUFU.TANH R51, R51 ;  /* 0x0000003300337308 */ /* 0x000f220000002400 */
[----:B0-----:R-:W-:Y:S01]  /*3de0*/  FSEL R47, R47, -INF , P6 ;  /* 0xff8000002f2f7808 */ /* 0x001fe20003000000 */
[----:B------:R-:W0:Y:S06]  /*3df0*/  SHFL.BFLY PT, R4, R5, 0x2, 0x1f ;  /* 0x0c401f0005047f89 */ /* 0x000e2c00000e0000 */
[----:B------:R-:W5:Y:S01]  /*3e00*/  MUFU.TANH R54, R54 ;  /* 0x0000003600367308 */ /* 0x000f620000002400 */
[----:B---3--:R-:W-:-:S07]  /*3e10*/  FSEL R50, R50, -INF , P5 ;  /* 0xff80000032327808 */ /* 0x008fce0002800000 */
[----:B------:R-:W3:Y:S01]  /*3e20*/  MUFU.TANH R55, R55 ;  /* 0x0000003700377308 */ /* 0x000ee20000002400 */
[----:B----4-:R-:W-:Y:S02]  /*3e30*/  FSEL R51, R51, -INF , P4 ;  /* 0xff80000033337808 */ /* 0x010fe40002000000 */
[----:B-----5:R-:W-:Y:S02]  /*3e40*/  FSEL R54, R54, -INF , P3 ;  /* 0xff80000036367808 */ /* 0x020fe40001800000 */
[----:B0-----:R-:W-:Y:S02]  /*3e50*/  FMNMX.FTZ R9, R5, R4, !PT ;  /* 0x0000000405097209 */ /* 0x001fe40007810000 */
[----:B------:R-:W-:-:S03]  /*3e60*/  FMNMX.FTZ R4, R30, R3, !PT ;  /* 0x000000031e047209 */ /* 0x000fc60007810000 */
[----:B------:R-:W0:Y:S01]  /*3e70*/  SHFL.BFLY PT, R10, R9, 0x1, 0x1f ;  /* 0x0c201f00090a7f89 */ /* 0x000e2200000e0000 */
[----:B------:R-:W-:Y:S02]  /*3e80*/  FMNMX.FTZ R3, R31, R4, !PT ;  /* 0x000000041f037209 */ /* 0x000fe40007810000 */
[----:B---3--:R-:W-:Y:S02]  /*3e90*/  FSEL R55, R55, -INF , P2 ;  /* 0xff80000037377808 */ /* 0x008fe40001000000 */
[----:B------:R-:W-:-:S04]  /*3ea0*/  FMNMX.FTZ R4, R34, R3, !PT ;  /* 0x0000000322047209 */ /* 0x000fc80007810000 */
[----:B------:R-:W-:-:S04]  /*3eb0*/  FMNMX.FTZ R3, R35, R4, !PT ;  /* 0x0000000423037209 */ /* 0x000fc80007810000 */
[----:B------:R-:W-:-:S04]  /*3ec0*/  FMNMX.FTZ R6, R38, R3, !PT ;  /* 0x0000000326067209 */ /* 0x000fc80007810000 */
[----:B------:R-:W-:-:S04]  /*3ed0*/  FMNMX.FTZ R3, R39, R6, !PT ;  /* 0x0000000627037209 */ /* 0x000fc80007810000 */
[----:B------:R-:W-:Y:S02]  /*3ee0*/  FMNMX.FTZ R6, R42, R3, !PT ;  /* 0x000000032a067209 */ /* 0x000fe40007810000 */
[----:B0-----:R-:W-:Y:S02]  /*3ef0*/  FMNMX.FTZ R4, R9, R10, !PT ;  /* 0x0000000a09047209 */ /* 0x001fe40007810000 */
        /* <DEDUP_REMOVED lines=21> */
[----:B------:R-:W0:Y:S01]  /*4050*/  SHFL.BFLY PT, R3, R6, 0x2, 0x1f ;  /* 0x0c401f0006037f89 */ /* 0x000e2200000e0000 */
[----:B------:R-:W3:Y:S01]  /*4060*/  MUFU.EX2 R25, R25 ;  /* 0x0000001900197308 */ /* 0x000ee20000000800 */
        /* <DEDUP_REMOVED lines=8> */
[----:B---3--:R-:W-:Y:S02]  /*40f0*/  F2FP.F16.F32.PACK_AB R156, R25, R24 ;  /* 0x00000018199c723e */ /* 0x008fe400000000ff */
[----:B0-----:R-:W-:-:S05]  /*4100*/  FMNMX.FTZ R3, R6, R3, !PT ;  /* 0x0000000306037209 */ /* 0x001fca0007810000 */
[----:B------:R-:W-:Y:S01]  /*4110*/  MUFU.EX2 R32, R32 ;  /* 0x0000002000207308 */ /* 0x000fe20000000800 */
[----:B------:R-:W0:Y:S07]  /*4120*/  SHFL.BFLY PT, R6, R3, 0x1, 0x1f ;  /* 0x0c201f0003067f89 */ /* 0x000e2e00000e0000 */
[----:B------:R-:W3:Y:S01]  /*4130*/  MUFU.EX2 R33, R33 ;  /* 0x0000002100217308 */ /* 0x000ee20000000800 */
[----:B----4-:R-:W-:-:S07]  /*4140*/  F2FP.F16.F32.PACK_AB R158, R29, R28 ;  /* 0x0000001c1d9e723e */ /* 0x010fce00000000ff */
[----:B------:R-:W-:Y:S08]  /*4150*/  MUFU.EX2 R36, R36 ;  /* 0x0000002400247308 */ /* 0x000ff00000000800 */
[----:B------:R-:W4:Y:S01]  /*4160*/  MUFU.EX2 R37, R37 ;  /* 0x0000002500257308 */ /* 0x000f220000000800 */
[----:B---3--:R-:W-:Y:S02]  /*4170*/  F2FP.F16.F32.PACK_AB R160, R33, R32 ;  /* 0x0000002021a0723e */ /* 0x008fe400000000ff */
[----:B0-----:R-:W-:-:S04]  /*4180*/  FMNMX.FTZ R5, R3, R6, !PT ;  /* 0x0000000603057209 */ /* 0x001fc80007810000 */
[C---:B------:R-:W-:Y:S01]  /*4190*/  FSETP.NEU.FTZ.AND P2, PT, R5.reuse, -INF , PT ;  /* 0xff8000000500780b */ /* 0x040fe20003f5d000 */
[----:B------:R-:W-:Y:S01]  /*41a0*/  FMUL.FTZ R3, R5, UR20 ;  /* 0x0000001405037c20 */ /* 0x000fe20008410000 */
[----:B------:R-:W-:Y:S04]  /*41b0*/  MUFU.EX2 R40, R40 ;  /* 0x0000002800287308 */ /* 0x000fe80000000800 */
[----:B------:R-:W-:Y:S01]  /*41c0*/  FSEL R6, R3, RZ, P2 ;  /* 0x000000ff03067208 */ /* 0x000fe20001000000 */
[----:B------:R-:W-:Y:S01]  /*41d0*/  FADD.FTZ R3, R24, R25 ;  /* 0x0000001918037221 */ /* 0x000fe20000010000 */
[----:B----4-:R-:W-:Y:S02]  /*41e0*/  F2FP.F16.F32.PACK_AB R162, R37, R36 ;  /* 0x0000002425a2723e */ /* 0x010fe400000000ff */
[----:B------:R-:W0:Y:S01]  /*41f0*/  MUFU.EX2 R41, R41 ;  /* 0x0000002900297308 */ /* 0x000e220000000800 */
[--C-:B------:R-:W-:Y:S01]  /*4200*/  FFMA.FTZ R26, R26, UR20, -R6.reuse ;  /* 0x000000141a1a7c23 */ /* 0x100fe20008010806 */
[--C-:B------:R-:W-:Y:S01]  /*4210*/  FFMA.FTZ R27, R27, UR20, -R6.reuse ;  /* 0x000000141b1b7c23 */ /* 0x100fe20008010806 */
[--C-:B------:R-:W-:Y:S01]  /*4220*/  FFMA.FTZ R30, R30, UR20, -R6.reuse ;  /* 0x000000141e1e7c23 */ /* 0x100fe20008010806 */
[--C-:B------:R-:W-:Y:S01]  /*4230*/  FFMA.FTZ R31, R31, UR20, -R6.reuse ;  /* 0x000000141f1f7c23 */ /* 0x100fe20008010806 */
[--C-:B------:R-:W-:Y:S01]  /*4240*/  FFMA.FTZ R34, R34, UR20, -R6.reuse ;  /* 0x0000001422227c23 */ /* 0x100fe20008010806 */
[--C-:B------:R-:W-:Y:S01]  /*4250*/  FFMA.FTZ R35, R35, UR20, -R6.reuse ;  /* 0x0000001423237c23 */ /* 0x100fe20008010806 */
[--C-:B------:R-:W-:Y:S01]  /*4260*/  FFMA.FTZ R38, R38, UR20, -R6.reuse ;  /* 0x0000001426267c23 */ /* 0x100fe20008010806 */
[----:B------:R-:W-:Y:S01]  /*4270*/  MUFU.EX2 R26, R26 ;  /* 0x0000001a001a7308 */ /* 0x000fe20000000800 */
[----:B------:R-:W-:Y:S01]  /*4280*/  FADD.FTZ R10, R28, R3 ;  /* 0x000000031c0a7221 */ /* 0x000fe20000010000 */
[----:B------:R-:W-:Y:S01]  /*4290*/  @!P1 IADD3 R3, R7, 0x28c40, RZ ;  /* 0x00028c4007039810 */ /* 0x000fe20007ffe0ff */
[--C-:B------:R-:W-:Y:S01]  /*42a0*/  FFMA.FTZ R39, R39, UR20, -R6.reuse ;  /* 0x0000001427277c23 */ /* 0x100fe20008010806 */
[----:B------:R-:W-:Y:S01]  /*42b0*/  FFMA.FTZ R42, R42, UR20, -R6 ;  /* 0x000000142a2a7c23 */ /* 0x000fe20008010806 */
[----:B------:R-:W-:Y:S01]  /*42c0*/  FADD.FTZ R13, R29, R10 ;  /* 0x0000000a1d0d7221 */ /* 0x000fe20000010000 */
[----:B------:R-:W-:Y:S01]  /*42d0*/  @!P1 PRMT R3, RZ, 0x654, R3 ;  /* 0x00000654ff039816 */ /* 0x000fe20000000003 */
[--C-:B------:R-:W-:Y:S01]  /*42e0*/  FFMA.FTZ R43, R43, UR20, -R6.reuse ;  /* 0x000000142b2b7c23 */ /* 0x100fe20008010806 */
[----:B------:R-:W3:Y:S01]  /*42f0*/  MUFU.EX2 R27, R27 ;  /* 0x0000001b001b7308 */ /* 0x000ee20000000800 */
[----:B------:R-:W-:Y:S01]  /*4300*/  FADD.FTZ R12, R32, R13 ;  /* 0x0000000d200c7221 */ /* 0x000fe20000010000 */
[----:B------:R4:W-:Y:S01]  /*4310*/  @!P1 SYNCS.ARRIVE.TRANS64.RED.A1T0 RZ, [R3+URZ], RZ ;  /* 0x000000ff03ff99a7 */ /* 0x0009e2000810043f */
[--C-:B------:R-:W-:Y:S01]  /*4320*/  FFMA.FTZ R46, R46, UR20, -R6.reuse ;  /* 0x000000142e2e7c23 */ /* 0x100fe20008010806 */
[--C-:B------:R-:W-:Y:S01]  /*4330*/  FFMA.FTZ R47, R47, UR20, -R6.reuse ;  /* 0x000000142f2f7c23 */ /* 0x100fe20008010806 */
[--C-:B------:R-:W-:Y:S01]  /*4340*/  FFMA.FTZ R50, R50, UR20, -R6.reuse ;  /* 0x0000001432327c23 */ /* 0x100fe20008010806 */
[--C-:B------:R-:W-:Y:S01]  /*4350*/  FFMA.FTZ R51, R51, UR20, -R6.reuse ;  /* 0x0000001433337c23 */ /* 0x100fe20008010806 */
[--C-:B------:R-:W-:Y:S01]  /*4360*/  FFMA.FTZ R54, R54, UR20, -R6.reuse ;  /* 0x0000001436367c23 */ /* 0x100fe20008010806 */
[----:B------:R-:W5:Y:S01]  /*4370*/  MUFU.EX2 R30, R30 ;  /* 0x0000001e001e7308 */ /* 0x000f620000000800 */
[----:B------:R-:W-:Y:S01]  /*4380*/  FFMA.FTZ R6, R55, UR20, -R6 ;  /* 0x0000001437067c23 */ /* 0x000fe20008010806 */
[----:B0-----:R-:W-:-:S06]  /*4390*/  F2FP.F16.F32.PACK_AB R168, R41, R40 ;  /* 0x0000002829a8723e */ /* 0x001fcc00000000ff */
[----:B------:R-:W4:Y:S01]  /*43a0*/  MUFU.EX2 R31, R31 ;  /* 0x0000001f001f7308 */ /* 0x000f220000000800 */
[----:B---3--:R-:W-:Y:S01]  /*43b0*/  FADD.FTZ R11, R26, R27 ;  /* 0x0000001b1a0b7221 */ /* 0x008fe20000010000 */
[----:B------:R-:W-:-:S06]  /*43c0*/  F2FP.F16.F32.PACK_AB R157, R27, R26 ;  /* 0x0000001a1b9d723e */ /* 0x000fcc00000000ff */
[----:B------:R-:W0:Y:S01]  /*43d0*/  MUFU.EX2 R34, R34 ;  /* 0x0000002200227308 */ /* 0x000e220000000800 */
[----:B-----5:R-:W-:Y:S01]  /*43e0*/  FADD.FTZ R10, R30, R11 ;  /* 0x0000000b1e0a7221 */ /* 0x020fe20000010000 */
[----:B------:R-:W-:-:S04]  /*43f0*/  FADD.FTZ R11, R33, R12 ;  /* 0x0000000c210b7221 */ /* 0x000fc80000010000 */
[----:B------:R-:W-:Y:S02]  /*4400*/  FADD.FTZ R12, R36, R11 ;  /* 0x0000000b240c7221 */ /* 0x000fe40000010000 */
[----:B------:R-:W3:Y:S01]  /*4410*/  MUFU.EX2 R35, R35 ;  /* 0x0000002300237308 */ /* 0x000ee20000000800 */
[----:B----4-:R-:W-:Y:S01]  /*4420*/  FADD.FTZ R3, R31, R10 ;  /* 0x0000000a1f037221 */ /* 0x010fe20000010000 */
[----:B------:R-:W-:Y:S01]  /*4430*/  FADD.FTZ R11, R37, R12 ;  /* 0x0000000c250b7221 */ /* 0x000fe20000010000 */
[----:B------:R-:W-:Y:S01]  /*4440*/  F2FP.F16.F32.PACK_AB R159, R31, R30 ;  /* 0x0000001e1f9f723e */ /* 0x000fe200000000ff */
[----:B------:R-:W-:Y:S02]  /*4450*/  BAR.SYNC.DEFER_BLOCKING 0xf, 0x100 ;  /* 0x03c4000000007b1d */ /* 0x000fe40000010000 */
[----:B------:R-:W-:Y:S01]  /*4460*/  FADD.FTZ R12, R40, R11 ;  /* 0x0000000b280c7221 */ /* 0x000fe20000010000 */
[----:B0-----:R-:W-:-:S03]  /*4470*/  FADD.FTZ R10, R34, R3 ;  /* 0x00000003220a7221 */ /* 0x001fc60000010000 */
[----:B------:R-:W0:Y:S01]  /*4480*/  MUFU.EX2 R38, R38 ;  /* 0x0000002600267308 */ /* 0x000e220000000800 */
[----:B------:R-:W-:Y:S01]  /*4490*/  FADD.FTZ R13, R41, R12 ;  /* 0x0000000c290d7221 */ /* 0x000fe20000010000 */
[----:B---3--:R-:W-:-:S06]  /*44a0*/  FADD.FTZ R3, R35, R10 ;  /* 0x0000000a23037221 */ /* 0x008fcc0000010000 */
[----:B------:R-:W3:Y:S01]  /*44b0*/  MUFU.EX2 R39, R39 ;  /* 0x0000002700277308 */ /* 0x000ee20000000800 */
[----:B------:R-:W-:-:S07]  /*44c0*/  F2FP.F16.F32.PACK_AB R161, R35, R34 ;  /* 0x0000002223a1723e */ /* 0x000fce00000000ff */
[----:B------:R-:W4:Y:S01]  /*44d0*/  MUFU.EX2 R42, R42 ;  /* 0x0000002a002a7308 */ /* 0x000f220000000800 */
[----:B0-----:R-:W-:Y:S01]  /*44e0*/  FADD.FTZ R10, R38, R3 ;  /* 0x00000003260a7221 */ /* 0x001fe20000010000 */
[----:B------:R0:W-:Y:S06]  /*44f0*/  STSM.16.M88.4 [R23+0x26800], R156 ;  /* 0x0268009c17007844 */ /* 0x0001ec0000000200 */
[----:B------:R-:W5:Y:S01]  /*4500*/  MUFU.EX2 R43, R43 ;  /* 0x0000002b002b7308 */ /* 0x000f620000000800 */
[C---:B---3--:R-:W-:Y:S01]  /*4510*/  FADD.FTZ R11, R39.reuse, R10 ;  /* 0x0000000a270b7221 */ /* 0x048fe20000010000 */
[----:B------:R-:W-:-:S05]  /*4520*/  F2FP.F16.F32.PACK_AB R163, R39, R38 ;  /* 0x0000002627a3723e */ /* 0x000fca00000000ff */
[----:B------:R0:W-:Y:S01]  /*4530*/  STSM.16.M88.4 [R184], R160 ;  /* 0x000000a0b8007844 */ /* 0x0001e20000000200 */
[----:B------:R-:W-:Y:S01]  /*4540*/  MUFU.EX2 R44, R44 ;  /* 0x0000002c002c7308 */ /* 0x000fe20000000800 */
[----:B----4-:R-:W-:-:S07]  /*4550*/  FADD.FTZ R10, R42, R11 ;  /* 0x0000000b2a0a7221 */ /* 0x010fce0000010000 */
[----:B------:R-:W3:Y:S01]  /*4560*/  MUFU.EX2 R46, R46 ;  /* 0x0000002e002e7308 */ /* 0x000ee20000000800 */
[C---:B-----5:R-:W-:Y:S01]  /*4570*/  FADD.FTZ R11, R43.reuse, R10 ;  /* 0x0000000a2b0b7221 */ /* 0x060fe20000010000 */
[----:B------:R-:W-:-:S06]  /*4580*/  F2FP.F16.F32.PACK_AB R169, R43, R42 ;  /* 0x0000002a2ba9723e */ /* 0x000fcc00000000ff */
[----:B------:R-:W4:Y:S08]  /*4590*/  MUFU.EX2 R45, R45 ;  /* 0x0000002d002d7308 */ /* 0x000f300000000800 */
[----:B------:R-:W5:Y:S01]  /*45a0*/  MUFU.EX2 R47, R47 ;  /* 0x0000002f002f7308 */ /* 0x000f620000000800 */
[----:B---3--:R-:W-:-:S07]  /*45b0*/  FADD.FTZ R10, R46, R11 ;  /* 0x0000000b2e0a7221 */ /* 0x008fce0000010000 */
[----:B------:R-:W-:Y:S01]  /*45c0*/  MUFU.EX2 R48, R48 ;  /* 0x0000003000307308 */ /* 0x000fe20000000800 */
[----:B----4-:R-:W-:-:S07]  /*45d0*/  F2FP.F16.F32.PACK_AB R170, R45, R44 ;  /* 0x0000002c2daa723e */ /* 0x010fce00000000ff */
[----:B------:R-:W3:Y:S01]  /*45e0*/  MUFU.EX2 R49, R49 ;  /* 0x0000003100317308 */ /* 0x000ee20000000800 */
[C---:B-----5:R-:W-:Y:S01]  /*45f0*/  F2FP.F16.F32.PACK_AB R171, R47.reuse, R46 ;  /* 0x0000002e2fab723e */ /* 0x060fe200000000ff */
[----:B------:R-:W-:-:S04]  /*4600*/  FADD.FTZ R47, R47, R10 ;  /* 0x0000000a2f2f7221 */ /* 0x000fc80000010000 */
[----:B------:R0:W-:Y:S02]  /*4610*/  STSM.16.M88.4 [R186], R168 ;  /* 0x000000a8ba007844 */ /* 0x0001e40000000200 */
[----:B------:R-:W-:Y:S08]  /*4620*/  MUFU.EX2 R50, R50 ;  /* 0x0000003200327308 */ /* 0x000ff00000000800 */
[----:B------:R-:W4:Y:S01]  /*4630*/  MUFU.EX2 R51, R51 ;  /* 0x0000003300337308 */ /* 0x000f220000000800 */
[----:B---3--:R-:W-:-:S07]  /*4640*/  F2FP.F16.F32.PACK_AB R172, R49, R48 ;  /* 0x0000003031ac723e */ /* 0x008fce00000000ff */
[----:B------:R-:W-:Y:S08]  /*4650*/  MUFU.EX2 R52, R52 ;  /* 0x0000003400347308 */ /* 0x000ff00000000800 */
[----:B------:R-:W3:Y:S01]  /*4660*/  MUFU.EX2 R9, R9 ;  /* 0x0000000900097308 */ /* 0x000ee20000000800 */
[----:B----4-:R-:W-:Y:S01]  /*4670*/  F2FP.F16.F32.PACK_AB R173, R51, R50 ;  /* 0x0000003233ad723e */ /* 0x010fe200000000ff */
[----:B------:R-:W-:-:S04]  /*4680*/  FADD.FTZ R50, R50, R47 ;  /* 0x0000002f32327221 */ /* 0x000fc80000010000 */
[----:B------:R-:W-:Y:S02]  /*4690*/  FADD.FTZ R51, R51, R50 ;  /* 0x0000003233337221 */ /* 0x000fe40000010000 */
[----:B------:R-:W-:Y:S08]  /*46a0*/  MUFU.EX2 R54, R54 ;  /* 0x0000003600367308 */ /* 0x000ff00000000800 */
[----:B------:R4:W5:Y:S01]  /*46b0*/  MUFU.EX2 R3, R6 ;  /* 0x0000000600037308 */ /* 0x0009620000000800 */
[----:B---3--:R-:W-:Y:S01]  /*46c0*/  F2FP.F16.F32.PACK_AB R174, R9, R52 ;  /* 0x0000003409ae723e */ /* 0x008fe200000000ff */
[----:B----4-:R-:W-:-:S04]  /*46d0*/  FADD.FTZ R6, R44, R13 ;  /* 0x0000000d2c067221 */ /* 0x010fc80000010000 */
[----:B------:R-:W-:-:S04]  /*46e0*/  FADD.FTZ R45, R45, R6 ;  /* 0x000000062d2d7221 */ /* 0x000fc80000010000 */
[----:B------:R-:W-:Y:S01]  /*46f0*/  FADD.FTZ R48, R48, R45 ;  /* 0x0000002d30307221 */ /* 0x000fe20000010000 */
[----:B-----5:R-:W-:Y:S01]  /*4700*/  F2FP.F16.F32.PACK_AB R175, R3, R54 ;  /* 0x0000003603af723e */ /* 0x020fe200000000ff */
[----:B------:R-:W-:Y:S02]  /*4710*/  FADD.FTZ R54, R54, R51 ;  /* 0x0000003336367221 */ /* 0x000fe40000010000 */
[----:B------:R-:W-:Y:S02]  /*4720*/  FADD.FTZ R49, R49, R48 ;  /* 0x0000003031317221 */ /* 0x000fe40000010000 */
[----:B------:R0:W-:Y:S01]  /*4730*/  STSM.16.M88.4 [R185], R172 ;  /* 0x000000acb9007844 */ /* 0x0001e20000000200 */
[----:B------:R-:W-:Y:S01]  /*4740*/  FADD.FTZ R3, R3, R54 ;  /* 0x0000003603037221 */ /* 0x000fe20000010000 */
[----:B------:R-:W-:-:S04]  /*4750*/  FADD.FTZ R6, R52, R49 ;  /* 0x0000003134067221 */ /* 0x000fc80000010000 */
[----:B------:R-:W-:Y:S01]  /*4760*/  FADD.FTZ R6, R9, R6 ;  /* 0x0000000609067221 */ /* 0x000fe20000010000 */
[----:B------:R-:W-:Y:S06]  /*4770*/  @!P0 BRA `(.L_x_273) ;  /* 0x0000000000048947 */ /* 0x000fec0003800000 */
[----:B------:R-:W-:Y:S01]  /*4780*/  BPT.TRAP 0x1 ;  /* 0x000000040000795c */ /* 0x000fe20000300000 */
.L_x_273:
[----:B------:R3:W4:Y:S01]  /*4790*/  SYNCS.PHASECHK.TRANS64.TRYWAIT P2, [R7+URZ+0x28c50], R8 ;  /* 0x028c5008070075a7 */ /* 0x000722000804017f */
[----:B------:R-:W-:Y:S05]  /*47a0*/  @!P0 BRA `(.L_x_274) ;  /* 0x0000000000048947 */ /* 0x000fea0003800000 */
[----:B------:R-:W-:Y:S01]  /*47b0*/  BPT.TRAP 0x1 ;  /* 0x000000040000795c */ /* 0x000fe20000300000 */
.L_x_274:
[----:B------:R-:W-:Y:S01]  /*47c0*/  ULOP3.LUT UR48, UR48, 0x2000000, URZ, 0xfc, !UPT ;  /* 0x0200000030307892 */ /* 0x000fe2000f8efc3f */
[----:B----4-:R-:W-:Y:S11]  /*47d0*/  @P2 BRA `(.L_x_275) ;  /* 0x0000000000082947 */ /* 0x010ff60003800000 */
[----:B------:R-:W4:Y:S02]  /*47e0*/  SYNCS.PHASECHK.TRANS64.TRYWAIT P2, [R7+URZ+0x28c50], R8 ;  /* 0x028c5008070075a7 */ /* 0x000f24000804017f */
[----:B----4-:R-:W-:Y:S05]  /*47f0*/  @!P2 BRA `(.L_x_276) ;  /* 0x000000a00000a947 */ /* 0x010fea0003800000 */
.L_x_275:
[----:B------:R-:W-:Y:S01]  /*4800*/  ULEA UR6, UR41, UR48, 0xc ;  /* 0x0000003029067291 */ /* 0x000fe2000f8e603f */
[----:B------:R-:W-:Y:S01]  /*4810*/  WARPGROUP.ARRIVE ;  /* 0x00000000000079c5 */ /* 0x000fe20000000000 */
[----:B------:R-:W-:Y:S01]  /*4820*/  UMOV UR7, 0x40000040 ;  /* 0x4000004000077882 */ /* 0x000fe20000000000 */
[----:B------:R-:W-:Y:S01]  /*4830*/  UMOV UR11, 0x40000040 ;  /* 0x40000040000b7882 */ /* 0x000fe20000000000 */
[----:B------:R-:W-:Y:S01]  /*4840*/  UIADD3 UR10, UR6, 0x80, URZ ;  /* 0x00000080060a7890 */ /* 0x000fe2000fffe03f */
[----:B------:R-:W-:Y:S01]  /*4850*/  ISETP.GE.AND P2, PT, R152, 0x41, PT ;  /* 0x000000419800780c */ /* 0x000fe20003f46270 */
[----:B-1234-:R-:W-:-:S03]  /*4860*/  @!P1 VIADD R7, R7, 0x28c60 ;  /* 0x00028c6007079836 */ /* 0x01efc60000000000 */
[----:B------:R-:W-:Y:S01]  /*4870*/  HGMMA.64x256x16.F32 R24, R156, gdesc[UR4].tnspB, RZ, !UPT, gsb0 ;  /* 0x43e000049c187df0 */ /* 0x000fe2000c0008ff */
[----:B------:R-:W-:Y:S01]  /*4880*/  UMOV UR7, 0x40000040 ;  /* 0x4000004000077882 */ /* 0x000fe20000000000 */
[----:B------:R-:W-:Y:S01]  /*4890*/  @!P1 PRMT R7, RZ, 0x654, R7 ;  /* 0x00000654ff079816 */ /* 0x000fe20000000007 */
[----:B------:R-:W-:Y:S02]  /*48a0*/  WARPGROUP.DEPBAR.LE gsb0, 0x0 ;  /* 0x00008000000079c5 */ /* 0x000fe40000010000 */
[----:B------:R-:W-:-:S15]  /*48b0*/  WARPGROUP.ARRIVE ;  /* 0x00000000000079c5 */ /* 0x000fde0000000000 */
[----:B------:R-:W-:-:S08]  /*48c0*/  NOP ;  /* 0x0000000000007918 */ /* 0x000fd00000000000 */
[----:B------:R-:W-:Y:S01]  /*48d0*/  HGMMA.64x256x16.F32 R24, R160, gdesc[UR8].tnspB, R24, gsb0 ;  /* 0x43e00008a0187df0 */ /* 0x000fe20008000818 */
[----:B------:R-:W-:Y:S01]  /*48e0*/  UIADD3 UR10, UR6, 0x100, URZ ;  /* 0x00000100060a7890 */ /* 0x000fe2000fffe03f */
[----:B------:R-:W-:Y:S01]  /*48f0*/  UMOV UR11, 0x40000040 ;  /* 0x40000040000b7882 */ /* 0x000fe20000000000 */
[----:B------:R-:W-:Y:S01]  /*4900*/  UIADD3 UR6, UR6, 0x180, URZ ;  /* 0x0000018006067890 */ /* 0x000fe2000fffe03f */
[----:B------:R-:W-:Y:S02]  /*4910*/  WARPGROUP.DEPBAR.LE gsb0, 0x0 ;  /* 0x00008000000079c5 */ /* 0x000fe40000010000 */
[----:B------:R-:W-:-:S15]  /*4920*/  WARPGROUP.ARRIVE ;  /* 0x00000000000079c5 */ /* 0x000fde0000000000 */
[----:B------:R-:W-:-:S07]  /*4930*/  NOP ;  /* 0x0000000000007918 */ /* 0x000fce0000000000 */
[----:B------:R-:W-:Y:S03]  /*4940*/  HGMMA.64x256x16.F32 R24, R168, gdesc[UR8].tnspB, R24, gsb0 ;  /* 0x43e00008a8187df0 */ /* 0x000fe60008000818 */
        /* <DEDUP_REMOVED lines=14> */
[----:B------:R-:W-:Y:S05]  /*4a30*/  @!P2 BRA `(.L_x_277) ;  /* 0x0000001c0044a947 */ /* 0x000fea0003800000 */
[----:B-1----:R-:W-:Y:S01]  /*4a40*/  VIADD R7, R167, 0xfffffffe ;  /* 0xfffffffea7077836 */ /* 0x002fe20000000000 */
[----:B------:R-:W-:Y:S01]  /*4a50*/  MOV R15, R4 ;  /* 0x00000004000f7202 */ /* 0x000fe20000000f00 */
[----:B------:R-:W-:Y:S01]  /*4a60*/  IMAD.MOV.U32 R10, RZ, RZ, R5 ;  /* 0x000000ffff0a7224 */ /* 0x000fe200078e0005 */
[----:B------:R-:W-:Y:S01]  /*4a70*/  UMOV UR21, UR41 ;  /* 0x0000002900157c82 */ /* 0x000fe20008000000 */
[----:B------:R-:W-:Y:S01]  /*4a80*/  ULDC UR22, c[0x0][0x9d8] ;  /* 0x0002760000167ab9 */ /* 0x000fe20000000800 */
[----:B------:R-:W-:-:S05]  /*4a90*/  ULDC UR20, c[0x0][0x988] ;  /* 0x0002620000147ab9 */ /* 0x000fca0000000800 */
.L_x_286:
[----:B------:R-:W-:Y:S01]  /*4aa0*/  UIADD3 UR41, UR21, 0x1, URZ ;  /* 0x0000000115297890 */ /* 0x000fe2000fffe03f */
[C---:B------:R-:W-:Y:S01]  /*4ab0*/  ISETP.GT.AND P2, PT, R7.reuse, RZ, PT ;  /* 0x000000ff0700720c */ /* 0x040fe20003f44270 */
[----:B------:R-:W-:Y:S02]  /*4ac0*/  VIADD R7, R7, 0xffffffff ;  /* 0xffffffff07077836 */ /* 0x000fe40000000000 */
[----:B------:R-:W-:-:S04]  /*4ad0*/  UISETP.NE.AND UP0, UPT, UR41, 0x2, UPT ;  /* 0x000000022900788c */ /* 0x000fc8000bf05270 */
[----:B------:R-:W-:Y:S02]  /*4ae0*/  USEL UR6, URZ, 0x1, UP0 ;  /* 0x000000013f067887 */ /* 0x000fe40008000000 */
[----:B------:R-:W-:Y:S02]  /*4af0*/  USEL UR41, UR41, URZ, UP0 ;  /* 0x0000003f29297287 */ /* 0x000fe40008000000 */
[----:B------:R-:W-:Y:S01]  /*4b00*/  ULOP3.LUT UR40, UR40, UR6, URZ, 0x3c, !UPT ;  /* 0x0000000628287292 */ /* 0x000fe2000f8e3c3f */
[----:B0-23--:R-:W-:Y:S11]  /*4b10*/  @!P0 BRA `(.L_x_278) ;  /* 0x0000000000048947 */ /* 0x00dff60003800000 */
[----:B------:R-:W-:Y:S01]  /*4b20*/  BPT.TRAP 0x1 ;  /* 0x000000040000795c */ /* 0x000fe20000300000 */
.L_x_278:
[----:B------:R-:W-:Y:S01]  /*4b30*/  ULEA UR23, UR41, UR42, 0x3 ;  /* 0x0000002a29177291 */ /* 0x000fe2000f8e183f */
[----:B------:R-:W-:-:S05]  /*4b40*/  IMAD.U32 R8, RZ, RZ, UR40 ;  /* 0x00000028ff087e24 */ /* 0x000fca000f8e00ff */
[----:B------:R-:W-:-:S04]  /*4b50*/  SHF.L.U32 R8, R8, 0x1f, RZ ;  /* 0x0000001f08087819 */ /* 0x000fc800000006ff */
[----:B------:R1:W2:Y:S01]  /*4b60*/  SYNCS.PHASECHK.TRANS64.TRYWAIT P3, [UR23+0x28c30], R8 ;  /* 0x028c3008ff0075a7 */ /* 0x0002a20008060157 */
[----:B------:R-:W-:Y:S05]  /*4b70*/  @!P0 BRA `(.L_x_279) ;  /* 0x0000000000048947 */ /* 0x000fea0003800000 */
[----:B------:R-:W-:Y:S01]  /*4b80*/  BPT.TRAP 0x1 ;  /* 0x000000040000795c */ /* 0x000fe20000300000 */
.L_x_279:
[----:B--2---:R-:W-:Y:S05]  /*4b90*/  @P3 BRA `(.L_x_280) ;  /* 0x0000000000083947 */ /* 0x004fea0003800000 */
[----:B------:R-:W2:Y:S02]  /*4ba0*/  SYNCS.PHASECHK.TRANS64.TRYWAIT P3, [UR23+0x28c30], R8 ;  /* 0x028c3008ff0075a7 */ /* 0x000ea40008060157 */
[----:B--2---:R-:W-:Y:S05]  /*4bb0*/  @!P3 BRA `(.L_x_281) ;  /* 0x0000009c0024b947 */ /* 0x004fea0003800000 */
.L_x_280:
[----:B------:R-:W-:Y:S01]  /*4bc0*/  R2UR UR18, R0 ;  /* 0x00000000001272ca */ /* 0x000fe200000e0000 */
[----:B------:R-:W-:Y:S01]  /*4bd0*/  UIADD3 UR6, UR42, 0x20400, URZ ;  /* 0x000204002a067890 */ /* 0x000fe2000fffe03f */
[----:B0-----:R-:W-:Y:S01]  /*4be0*/  WARPGROUP.ARRIVE ;  /* 0x00000000000079c5 */ /* 0x001fe20000000000 */
        /* <DEDUP_REMOVED lines=24> */
[----:B--2---:R-:W-:Y:S01]  /*4d70*/  FMUL.FTZ R5, R153, UR22 ;  /* 0x0000001699057c20 */ /* 0x004fe20008410000 */
        /* <DEDUP_REMOVED lines=21> */
[----:B0-----:R-:W-:Y:S01]  /*4ed0*/  FMNMX.FTZ R4, R14, R15, !PT ;  /* 0x0000000f0e047209 */ /* 0x001fe20007810000 */
[----:B------:R-:W-:Y:S01]  /*4ee0*/  FMUL.FTZ R163, R163, UR22 ;  /* 0x00000016a3a37c20 */ /* 0x000fe20008410000 */
[----:B------:R-:W-:-:S05]  /*4ef0*/  FMUL.FTZ R172, R179, UR22 ;  /* 0x00000016b3ac7c20 */ /* 0x000fca0008410000 */
[----:B------:R-:W0:Y:S01]  /*4f00*/  MUFU.TANH R21, R21 ;  /* 0x0000001500157308 */ /* 0x000e220000002400 */
[----:B--2---:R-:W-:-:S07]  /*4f10*/  FMNMX.FTZ R161, R5, R4, !PT ;  /* 0x0000000405a17209 */ /* 0x004fce0007810000 */
[----:B------:R-:W2:Y:S01]  /*4f20*/  MUFU.TANH R152, R152 ;  /* 0x0000009800987308 */ /* 0x000ea20000002400 */
[----:B---3--:R-:W-:-:S07]  /*4f30*/  FMNMX.FTZ R4, R20, R161, !PT ;  /* 0x000000a114047209 */ /* 0x008fce0007810000 */
[----:B------:R-:W3:Y:S01]  /*4f40*/  MUFU.TANH R153, R153 ;  /* 0x0000009900997308 */ /* 0x000ee20000002400 */
[----:B0-----:R-:W-:-:S07]  /*4f50*/  FMNMX.FTZ R161, R21, R4, !PT ;  /* 0x0000000415a17209 */ /* 0x001fce0007810000 */
[----:B------:R-:W0:Y:S01]  /*4f60*/  MUFU.TANH R154, R154 ;  /* 0x0000009a009a7308 */ /* 0x000e220000002400 */
[----:B--2---:R-:W-:Y:S01]  /*4f70*/  FMNMX.FTZ R4, R152, R161, !PT ;  /* 0x000000a198047209 */ /* 0x004fe20007810000 */
[----:B------:R-:W-:-:S06]  /*4f80*/  FMUL.FTZ R161, R177, UR22 ;  /* 0x00000016b1a17c20 */ /* 0x000fcc0008410000 */
[----:B------:R-:W2:Y:S01]  /*4f90*/  MUFU.TANH R155, R155 ;  /* 0x0000009b009b7308 */ /* 0x000ea20000002400 */
[----:B---3--:R-:W-:-:S07]  /*4fa0*/  FMNMX.FTZ R165, R153, R4, !PT ;  /* 0x0000000499a57209 */ /* 0x008fce0007810000 */
[----:B------:R-:W3:Y:S01]  /*4fb0*/  MUFU.TANH R156, R156 ;  /* 0x0000009c009c7308 */ /* 0x000ee20000002400 */
[----:B0-----:R-:W-:-:S07]  /*4fc0*/  FMNMX.FTZ R4, R154, R165, !PT ;  /* 0x000000a59a047209 */ /* 0x001fce0007810000 */
[----:B------:R-:W0:Y:S01]  /*4fd0*/  MUFU.TANH R157, R157 ;  /* 0x0000009d009d7308 */ /* 0x000e220000002400 */
[----:B--2---:R-:W-:-:S07]  /*4fe0*/  FMNMX.FTZ R165, R155, R4, !PT ;  /* 0x000000049ba57209 */ /* 0x004fce0007810000 */
        /* <DEDUP_REMOVED lines=13> */
[----:B---3--:R-:W-:Y:S01]  /*50c0*/  FMNMX.FTZ R169, R164, R165, !PT ;  /* 0x000000a5a4a97209 */ /* 0x008fe20007810000 */
[----:B------:R-:W-:Y:S01]  /*50d0*/  FMUL.FTZ R165, R166, UR22 ;  /* 0x00000016a6a57c20 */ /* 0x000fe20008410000 */
[----:B------:R-:W-:Y:S01]  /*50e0*/  FMUL.FTZ R166, R167, UR22 ;  /* 0x00000016a7a67c20 */ /* 0x000fe20008410000 */
[----:B------:R-:W-:Y:S01]  /*50f0*/  FMUL.FTZ R167, R170, UR22 ;  /* 0x00000016aaa77c20 */ /* 0x000fe20008410000 */
[----:B------:R-:W-:Y:S01]  /*5100*/  FMUL.FTZ R170, R174, UR22 ;  /* 0x00000016aeaa7c20 */ /* 0x000fe20008410000 */
[----:B------:R-:W-:Y:S02]  /*5110*/  FMUL.FTZ R174, R182, UR22 ;  /* 0x00000016b6ae7c20 */ /* 0x000fe40008410000 */
[----:B------:R-:W3:Y:S01]  /*5120*/  MUFU.TANH R11, R11 ;  /* 0x0000000b000b7308 */ /* 0x000ee20000002400 */
[----:B0-----:R-:W-:Y:S01]  /*5130*/  FMNMX.FTZ R4, R168, R169, !PT ;  /* 0x000000a9a8047209 */ /* 0x001fe20007810000 */
[----:B------:R-:W-:Y:S01]  /*5140*/  FMUL.FTZ R169, R171, UR22 ;  /* 0x00000016aba97c20 */ /* 0x000fe20008410000 */
[----:B------:R-:W-:-:S03]  /*5150*/  FMUL.FTZ R171, R178, UR22 ;  /* 0x00000016b2ab7c20 */ /* 0x000fc60008410000 */
[----:B------:R-:W0:Y:S02]  /*5160*/  SHFL.BFLY PT, R173, R4, 0x2, 0x1f ;  /* 0x0c401f0004ad7f89 */ /* 0x000e2400000e0000 */
[----:B------:R-:W4:Y:S08]  /*5170*/  MUFU.TANH R12, R12 ;  /* 0x0000000c000c7308 */ /* 0x000f300000002400 */
[----:B------:R-:W5:Y:S08]  /*5180*/  MUFU.TANH R13, R13 ;  /* 0x0000000d000d7308 */ /* 0x000f700000002400 */
[----:B------:R-:W1:Y:S01]  /*5190*/  MUFU.TANH R162, R162 ;  /* 0x000000a200a27308 */ /* 0x000e620000002400 */
[----:B0-----:R-:W-:Y:S01]  /*51a0*/  FMNMX.FTZ R177, R4, R173, !PT ;  /* 0x000000ad04b17209 */ /* 0x001fe20007810000 */
[----:B------:R-:W-:Y:S01]  /*51b0*/  FMUL.FTZ R173, R175, UR22 ;  /* 0x00000016afad7c20 */ /* 0x000fe20008410000 */
[----:B--2---:R-:W-:-:S05]  /*51c0*/  FMNMX.FTZ R4, R9, R10, !PT ;  /* 0x0000000a09047209 */ /* 0x004fca0007810000 */
[----:B------:R-:W0:Y:S01]  /*51d0*/  MUFU.TANH R163, R163 ;  /* 0x000000a300a37308 */ /* 0x000e220000002400 */
[----:B------:R-:W2:Y:S01]  /*51e0*/  SHFL.BFLY PT, R180, R177, 0x1, 0x1f ;  /* 0x0c201f00b1b47f89 */ /* 0x000ea200000e0000 */
[----:B---3--:R-:W-:-:S04]  /*51f0*/  FMNMX.FTZ R175, R11, R4, !PT ;  /* 0x000000040baf7209 */ /* 0x008fc80007810000 */
[----:B----4-:R-:W-:Y:S02]  /*5200*/  FMNMX.FTZ R4, R12, R175, !PT ;  /* 0x000000af0c047209 */ /* 0x010fe40007810000 */
[----:B------:R-:W3:Y:S02]  /*5210*/  MUFU.TANH R165, R165 ;  /* 0x000000a500a57308 */ /* 0x000ee40000002400 */
[----:B-----5:R-:W-:-:S04]  /*5220*/  FMNMX.FTZ R175, R13, R4, !PT ;  /* 0x000000040daf7209 */ /* 0x020fc80007810000 */
[----:B-1----:R-:W-:Y:S02]  /*5230*/  FMNMX.FTZ R176, R162, R175, !PT ;  /* 0x000000afa2b07209 */ /* 0x002fe40007810000 */
[----:B------:R-:W1:Y:S01]  /*5240*/  MUFU.TANH R166, R166 ;  /* 0x000000a600a67308 */ /* 0x000e620000002400 */
[----:B------:R-:W-:Y:S01]  /*5250*/  FMUL.FTZ R175, R183, UR22 ;  /* 0x00000016b7af7c20 */ /* 0x000fe20008410000 */
[----:B0-----:R-:W-:-:S06]  /*5260*/  FMNMX.FTZ R176, R163, R176, !PT ;  /* 0x000000b0a3b07209 */ /* 0x001fcc0007810000 */
[----:B------:R-:W0:Y:S01]  /*5270*/  MUFU.TANH R167, R167 ;  /* 0x000000a700a77308 */ /* 0x000e220000002400 */
[----:B--2---:R-:W-:-:S05]  /*5280*/  FMNMX.FTZ R4, R177, R180, !PT ;  /* 0x000000b4b1047209 */ /* 0x004fca0007810000 */
[C---:B------:R-:W-:Y:S02]  /*5290*/  FADD.FTZ R177, -R4.reuse, R15 ;  /* 0x0000000f04b17221 */ /* 0x040fe40000010100 */
[----:B------:R-:W2:Y:S01]  /*52a0*/  MUFU.TANH R169, R169 ;  /* 0x000000a900a97308 */ /* 0x000ea20000002400 */
[----:B---3--:R-:W-:Y:S01]  /*52b0*/  FMNMX.FTZ R15, R165, R176, !PT ;  /* 0x000000b0a50f7209 */ /* 0x008fe20007810000 */
[----:B------:R-:W-:Y:S01]  /*52c0*/  FMUL.FTZ R181, R4, UR20 ;  /* 0x0000001404b57c20 */ /* 0x000fe20008410000 */
[----:B------:R-:W-:Y:S02]  /*52d0*/  FMUL.FTZ R178, R177, UR20 ;  /* 0x00000014b1b27c20 */ /* 0x000fe40008410000 */
[----:B-1----:R-:W-:Y:S01]  /*52e0*/  FMNMX.FTZ R176, R166, R15, !PT ;  /* 0x0000000fa6b07209 */ /* 0x002fe20007810000 */
[--C-:B------:R-:W-:Y:S01]  /*52f0*/  FFMA.FTZ R14, R14, UR20, -R181.reuse ;  /* 0x000000140e0e7c23 */ /* 0x100fe200080108b5 */
[--C-:B------:R-:W-:Y:S01]  /*5300*/  FFMA.FTZ R179, R156, UR20, -R181.reuse ;  /* 0x000000149cb37c23 */ /* 0x100fe200080108b5 */
[----:B------:R-:W1:Y:S01]  /*5310*/  MUFU.TANH R170, R170 ;  /* 0x000000aa00aa7308 */ /* 0x000e620000002400 */
[----:B0-----:R-:W-:Y:S01]  /*5320*/  FMNMX.FTZ R176, R167, R176, !PT ;  /* 0x000000b0a7b07209 */ /* 0x001fe20007810000 */
[--C-:B------:R-:W-:Y:S01]  /*5330*/  FFMA.FTZ R20, R20, UR20, -R181.reuse ;  /* 0x0000001414147c23 */ /* 0x100fe200080108b5 */
[--C-:B------:R-:W-:Y:S01]  /*5340*/  FFMA.FTZ R21, R21, UR20, -R181.reuse ;  /* 0x0000001415157c23 */ /* 0x100fe200080108b5 */
[--C-:B------:R-:W-:Y:S01]  /*5350*/  FFMA.FTZ R153, R153, UR20, -R181.reuse ;  /* 0x0000001499997c23 */ /* 0x100fe200080108b5 */
[--C-:B------:R-:W-:Y:S01]  /*5360*/  FFMA.FTZ R155, R155, UR20, -R181.reuse ;  /* 0x000000149b9b7c23 */ /* 0x100fe200080108b5 */
[--C-:B------:R-:W-:Y:S01]  /*5370*/  FFMA.FTZ R180, R157, UR20, -R181.reuse ;  /* 0x000000149db47c23 */ /* 0x100fe200080108b5 */
[--C-:B------:R-:W-:Y:S01]  /*5380*/  FFMA.FTZ R157, R158, UR20, -R181.reuse ;  /* 0x000000149e9d7c23 */ /* 0x100fe200080108b5 */
[----:B------:R-:W0:Y:S01]  /*5390*/  MUFU.TANH R173, R173 ;  /* 0x000000ad00ad7308 */ /* 0x000e220000002400 */
[----:B--2---:R-:W-:Y:S01]  /*53a0*/  FMNMX.FTZ R177, R169, R176, !PT ;  /* 0x000000b0a9b17209 */ /* 0x004fe20007810000 */
[--C-:B------:R-:W-:Y:S01]  /*53b0*/  FFMA.FTZ R182, R159, UR20, -R181.reuse ;  /* 0x000000149fb67c23 */ /* 0x100fe200080108b5 */
[--C-:B------:R-:W-:Y:S01]  /*53c0*/  FFMA.FTZ R159, R160, UR20, -R181.reuse ;  /* 0x00000014a09f7c23 */ /* 0x100fe200080108b5 */
[--C-:B------:R-:W-:Y:S01]  /*53d0*/  FFMA.FTZ R192, R161, UR20, -R181.reuse ;  /* 0x00000014a1c07c23 */ /* 0x100fe200080108b5 */
[--C-:B------:R-:W-:Y:S01]  /*53e0*/  FFMA.FTZ R161, R164, UR20, -R181.reuse ;  /* 0x00000014a4a17c23 */ /* 0x100fe200080108b5 */
[----:B------:R-:W-:-:S02]  /*53f0*/  FFMA.FTZ R168, R168, UR20, -R181 ;  /* 0x00000014a8a87c23 */ /* 0x000fc400080108b5 */
[----:B------:R-:W2:Y:S01]  /*5400*/  MUFU.TANH R171, R171 ;  /* 0x000000ab00ab7308 */ /* 0x000ea20000002400 */
[----:B-1----:R-:W-:Y:S01]  /*5410*/  FMNMX.FTZ R176, R170, R177, !PT ;  /* 0x000000b1aab07209 */ /* 0x002fe20007810000 */
[----:B------:R-:W-:-:S06]  /*5420*/  FFMA.FTZ R177, R5, UR20, -R181 ;  /* 0x0000001405b17c23 */ /* 0x000fcc00080108b5 */
[----:B------:R-:W1:Y:S01]  /*5430*/  MUFU.TANH R172, R172 ;  /* 0x000000ac00ac7308 */ /* 0x000e620000002400 */
[----:B0-----:R-:W-:-:S07]  /*5440*/  FMNMX.FTZ R176, R173, R176, !PT ;  /* 0x000000b0adb07209 */ /* 0x001fce0007810000 */
[----:B------:R-:W0:Y:S01]  /*5450*/  MUFU.TANH R174, R174 ;  /* 0x000000ae00ae7308 */ /* 0x000e220000002400 */
[----:B--2---:R-:W-:-:S07]  /*5460*/  FMNMX.FTZ R5, R171, R176, !PT ;  /* 0x000000b0ab057209 */ /* 0x004fce0007810000 */
[----:B------:R-:W2:Y:S01]  /*5470*/  MUFU.TANH R175, R175 ;  /* 0x000000af00af7308 */ /* 0x000ea20000002400 */
[----:B-1----:R-:W-:-:S07]  /*5480*/  FMNMX.FTZ R5, R172, R5, !PT ;  /* 0x00000005ac057209 */ /* 0x002fce0007810000 */
[----:B------:R1:W3:Y:S01]  /*5490*/  MUFU.EX2 R15, R178 ;  /* 0x000000b2000f7308 */ /* 0x0002e20000000800 */
[----:B0-----:R-:W-:-:S07]  /*54a0*/  FMNMX.FTZ R176, R174, R5, !PT ;  /* 0x00000005aeb07209 */ /* 0x001fce0007810000 */
[----:B------:R-:W0:Y:S01]  /*54b0*/  MUFU.EX2 R14, R14 ;  /* 0x0000000e000e7308 */ /* 0x000e220000000800 */
[----:B--2---:R-:W-:Y:S01]  /*54c0*/  FMNMX.FTZ R5, R175, R176, !PT ;  /* 0x000000b0af057209 */ /* 0x004fe20007810000 */
[--C-:B------:R-:W-:Y:S01]  /*54d0*/  FFMA.FTZ R176, R152, UR20, -R181.reuse ;  /* 0x0000001498b07c23 */ /* 0x100fe200080108b5 */
[----:B-1----:R-:W-:-:S03]  /*54e0*/  FFMA.FTZ R178, R154, UR20, -R181 ;  /* 0x000000149ab27c23 */ /* 0x002fc600080108b5 */
[----:B------:R-:W1:Y:S02]  /*54f0*/  SHFL.BFLY PT, R152, R5, 0x2, 0x1f ;  /* 0x0c401f0005987f89 */ /* 0x000e6400000e0000 */
[----:B------:R-:W2:Y:S01]  /*5500*/  MUFU.EX2 R177, R177 ;  /* 0x000000b100b17308 */ /* 0x000ea20000000800 */
[-C--:B---3--:R-:W-:Y:S01]  /*5510*/  FMUL.FTZ R24, R24, R15.reuse ;  /* 0x0000000f18187220 */ /* 0x088fe20000410000 */
[-C--:B------:R-:W-:Y:S01]  /*5520*/  FMUL.FTZ R25, R25, R15.reuse ;  /* 0x0000000f19197220 */ /* 0x080fe20000410000 */
[-C--:B------:R-:W-:Y:S01]  /*5530*/  FMUL.FTZ R28, R28, R15.reuse ;  /* 0x0000000f1c1c7220 */ /* 0x080fe20000410000 */
[-C--:B------:R-:W-:Y:S01]  /*5540*/  FMUL.FTZ R29, R29, R15.reuse ;  /* 0x0000000f1d1d7220 */ /* 0x080fe20000410000 */
[-C--:B------:R-:W-:Y:S01]  /*5550*/  FMUL.FTZ R32, R32, R15.reuse ;  /* 0x0000000f20207220 */ /* 0x080fe20000410000 */
[-C--:B------:R-:W-:Y:S01]  /*5560*/  FMUL.FTZ R33, R33, R15.reuse ;  /* 0x0000000f21217220 */ /* 0x080fe20000410000 */
[-C--:B------:R-:W-:Y:S01]  /*5570*/  FMUL.FTZ R36, R36, R15.reuse ;  /* 0x0000000f24247220 */ /* 0x080fe20000410000 */
[----:B------:R-:W3:Y:S01]  /*5580*/  MUFU.EX2 R20, R20 ;  /* 0x0000001400147308 */ /* 0x000ee20000000800 */
[----:B0-----:R-:W-:Y:S01]  /*5590*/  FFMA.FTZ R6, R15, R6, R14 ;  /* 0x000000060f067223 */ /* 0x001fe2000001000e */
[-C--:B------:R-:W-:Y:S01]  /*55a0*/  FMUL.FTZ R37, R37, R15.reuse ;  /* 0x0000000f25257220 */ /* 0x080fe20000410000 */
[-C--:B------:R-:W-:Y:S01]  /*55b0*/  FMUL.FTZ R40, R40, R15.reuse ;  /* 0x0000000f28287220 */ /* 0x080fe20000410000 */
[-C--:B------:R-:W-:Y:S01]  /*55c0*/  FMUL.FTZ R41, R41, R15.reuse ;  /* 0x0000000f29297220 */ /* 0x080fe20000410000 */
[-C--:B------:R-:W-:Y:S01]  /*55d0*/  FMUL.FTZ R44, R44, R15.reuse ;  /* 0x0000000f2c2c7220 */ /* 0x080fe20000410000 */
[-C--:B------:R-:W-:Y:S01]  /*55e0*/  FMUL.FTZ R45, R45, R15.reuse ;  /* 0x0000000f2d2d7220 */ /* 0x080fe20000410000 */
[-C--:B------:R-:W-:Y:S01]  /*55f0*/  FMUL.FTZ R48, R48, R15.reuse ;  /* 0x0000000f30307220 */ /* 0x080fe20000410000 */
[----:B------:R-:W0:Y:S01]  /*5600*/  MUFU.EX2 R21, R21 ;  /* 0x0000001500157308 */ /* 0x000e220000000800 */
[-C--:B------:R-:W-:Y:S01]  /*5610*/  FMUL.FTZ R49, R49, R15.reuse ;  /* 0x0000000f31317220 */ /* 0x080fe20000410000 */
[-C--:B------:R-:W-:Y:S01]  /*5620*/  FMUL.FTZ R52, R52, R15.reuse ;  /* 0x0000000f34347220 */ /* 0x080fe20000410000 */
[-C--:B------:R-:W-:Y:S01]  /*5630*/  FMUL.FTZ R53, R53, R15.reuse ;  /* 0x0000000f35357220 */ /* 0x080fe20000410000 */
[-C--:B------:R-:W-:Y:S01]  /*5640*/  FMUL.FTZ R56, R56, R15.reuse ;  /* 0x0000000f38387220 */ /* 0x080fe20000410000 */
[-C--:B------:R-:W-:Y:S01]  /*5650*/  FMUL.FTZ R57, R57, R15.reuse ;  /* 0x0000000f39397220 */ /* 0x080fe20000410000 */
        /* <DEDUP_REMOVED lines=28> */
[----:B------:R-:W-:Y:S01]  /*5820*/  FMUL.FTZ R104, R104, R15 ;  /* 0x0000000f68687220 */ /* 0x000fe20000410000 */
[----:B-1----:R-:W-:Y:S01]  /*5830*/  FMNMX.FTZ R5, R152, R5, !PT ;  /* 0x0000000598057209 */ /* 0x002fe20007810000 */
[----:B------:R-:W-:-:S02]  /*5840*/  IMAD.MOV R152, RZ, RZ, -R22 ;  /* 0x000000ffff987224 */ /* 0x000fc400078e0a16 */
[-C--:B------:R-:W-:Y:S01]  /*5850*/  FMUL.FTZ R105, R105, R15.reuse ;  /* 0x0000000f69697220 */ /* 0x080fe20000410000 */
[-C--:B------:R-:W-:Y:S01]  /*5860*/  FMUL.FTZ R108, R108, R15.reuse ;  /* 0x0000000f6c6c7220 */ /* 0x080fe20000410000 */
[----:B------:R-:W-:Y:S01]  /*5870*/  FMUL.FTZ R109, R109, R15 ;  /* 0x0000000f6d6d7220 */ /* 0x000fe20000410000 */
[C---:B------:R-:W-:Y:S01]  /*5880*/  FADD.FTZ R10, -R5.reuse, R10 ;  /* 0x0000000a050a7221 */ /* 0x040fe20000010100 */
[----:B------:R-:W-:Y:S01]  /*5890*/  FMUL.FTZ R156, R5, UR20 ;  /* 0x00000014059c7c20 */ /* 0x000fe20008410000 */
[----:B------:R-:W-:Y:S01]  /*58a0*/  ISETP.NE.AND P3, PT, R17, R152, PT ;  /* 0x000000981100720c */ /* 0x000fe20003f65270 */
[----:B------:R-:W-:Y:S01]  /*58b0*/  MUFU.EX2 R179, R179 ;  /* 0x000000b300b37308 */ /* 0x000fe20000000800 */
[----:B------:R-:W-:Y:S01]  /*58c0*/  FMUL.FTZ R10, R10, UR20 ;  /* 0x000000140a0a7c20 */ /* 0x000fe20008410000 */
[--C-:B------:R-:W-:Y:S01]  /*58d0*/  FFMA.FTZ R9, R9, UR20, -R156.reuse ;  /* 0x0000001409097c23 */ /* 0x100fe2000801089c */
        /* <DEDUP_REMOVED lines=8> */
[----:B------:R-:W-:Y:S01]  /*5960*/  FFMA.FTZ R170, R173, UR20, -R156 ;  /* 0x00000014adaa7c23 */ /* 0x000fe2000801089c */
[----:B------:R-:W-:-:S02]  /*5970*/  IMAD.U32 R173, RZ, RZ, UR21 ;  /* 0x00000015ffad7e24 */ /* 0x000fc4000f8e00ff */
[--C-:B------:R-:W-:Y:S01]  /*5980*/  FFMA.FTZ R13, R162, UR20, -R156.reuse ;  /* 0x00000014a20d7c23 */ /* 0x100fe2000801089c */
[----:B------:R-:W-:Y:S01]  /*5990*/  FFMA.FTZ R200, R169, UR20, -R156 ;  /* 0x00000014a9c87c23 */ /* 0x000fe2000801089c */
[----:B------:R-:W-:Y:S01]  /*59a0*/  MOV R169, UR23 ;  /* 0x0000001700a97c02 */ /* 0x000fe20008000f00 */
[----:B------:R-:W1:Y:S01]  /*59b0*/  MUFU.EX2 R9, R9 ;  /* 0x0000000900097308 */ /* 0x000e620000000800 */
[----:B------:R-:W-:Y:S02]  /*59c0*/  @!P3 IMAD R154, R173, 0x40, R16 ;  /* 0x00000040ad9ab824 */ /* 0x000fe400078e0210 */
[----:B--2---:R-:W-:Y:S01]  /*59d0*/  FADD.FTZ R173, R177, R6 ;  /* 0x00000006b1ad7221 */ /* 0x004fe20000010000 */
[--C-:B------:R-:W-:Y:S01]  /*59e0*/  FFMA.FTZ R198, R166, UR20, -R156.reuse ;  /* 0x00000014a6c67c23 */ /* 0x100fe2000801089c */
[----:B------:R-:W-:Y:S02]  /*59f0*/  @!P1 VIADD R152, R169, 0x28c40 ;  /* 0x00028c40a9989836 */ /* 0x000fe40000000000 */
[----:B------:R-:W-:Y:S01]  /*5a00*/  FFMA.FTZ R171, R171, UR20, -R156 ;  /* 0x00000014abab7c23 */ /* 0x000fe2000801089c */
[----:B---3--:R-:W-:Y:S01]  /*5a10*/  FADD.FTZ R6, R20, R173 ;  /* 0x000000ad14067221 */ /* 0x008fe20000010000 */
[----:B------:R-:W-:Y:S01]  /*5a20*/  @!P3 LEA R154, R154, UR42, 0x2 ;  /* 0x0000002a9a9abc11 */ /* 0x000fe2000f8e10ff */
[----:B------:R-:W2:Y:S01]  /*5a30*/  MUFU.EX2 R194, R194 ;  /* 0x000000c200c27308 */ /* 0x000ea20000000800 */
[----:B------:R-:W-:Y:S01]  /*5a40*/  @!P1 PRMT R152, RZ, 0x654, R152 ;  /* 0x00000654ff989816 */ /* 0x000fe20000000098 */
[----:B0-----:R-:W-:Y:S01]  /*5a50*/  FADD.FTZ R173, R21, R6 ;  /* 0x0000000615ad7221 */ /* 0x001fe20000010000 */
[--C-:B------:R-:W-:Y:S01]  /*5a60*/  FFMA.FTZ R172, R172, UR20, -R156.reuse ;  /* 0x00000014acac7c23 */ /* 0x100fe2000801089c */
[--C-:B------:R-:W-:Y:S01]  /*5a70*/  FFMA.FTZ R174, R174, UR20, -R156.reuse ;  /* 0x00000014aeae7c23 */ /* 0x100fe2000801089c */
[----:B------:R0:W-:Y:S01]  /*5a80*/  @!P1 SYNCS.ARRIVE.TRANS64.RED.A1T0 RZ, [R152+URZ], RZ ;  /* 0x000000ff98ff99a7 */ /* 0x0001e2000810043f */
[----:B------:R-:W-:Y:S01]  /*5a90*/  FFMA.FTZ R175, R175, UR20, -R156 ;  /* 0x00000014afaf7c23 */ /* 0x000fe2000801089c */
[----:B------:R-:W-:Y:S01]  /*5aa0*/  @!P3 STS [R154+0x28800], R15 ;  /* 0x0288000f9a00b388 */ /* 0x000fe20000000800 */
[----:B------:R-:W3:Y:S01]  /*5ab0*/  MUFU.EX2 R11, R11 ;  /* 0x0000000b000b7308 */ /* 0x000ee20000000800 */
[----:B-1----:R-:W-:Y:S01]  /*5ac0*/  FFMA.FTZ R3, R10, R3, R9 ;  /* 0x000000030a037223 */ /* 0x002fe20000010009 */
[-C--:B------:R-:W-:Y:S01]  /*5ad0*/  FMUL.FTZ R112, R112, R15.reuse ;  /* 0x0000000f70707220 */ /* 0x080fe20000410000 */
[----:B------:R1:W-:Y:S01]  /*5ae0*/  @!P3 STS [R154+0x28820], R10 ;  /* 0x0288200a9a00b388 */ /* 0x0003e20000000800 */
[-C--:B------:R-:W-:Y:S01]  /*5af0*/  FMUL.FTZ R113, R113, R15.reuse ;  /* 0x0000000f71717220 */ /* 0x080fe20000410000 */
[----:B0-----:R-:W-:Y:S01]  /*5b00*/  FADD.FTZ R152, R176, R173 ;  /* 0x000000adb0987221 */ /* 0x001fe20000010000 */
[-C--:B------:R-:W-:Y:S01]  /*5b10*/  FMUL.FTZ R116, R116, R15.reuse ;  /* 0x0000000f74747220 */ /* 0x080fe20000410000 */
[-C--:B------:R-:W-:Y:S01]  /*5b20*/  FMUL.FTZ R117, R117, R15.reuse ;  /* 0x0000000f75757220 */ /* 0x080fe20000410000 */
[----:B------:R-:W0:Y:S01]  /*5b30*/  MUFU.EX2 R12, R12 ;  /* 0x0000000c000c7308 */ /* 0x000e220000000800 */
[----:B--2---:R-:W-:Y:S01]  /*5b40*/  FADD.FTZ R6, R194, R3 ;  /* 0x00000003c2067221 */ /* 0x004fe20000010000 */
[----:B------:R-:W-:Y:S01]  /*5b50*/  FADD.FTZ R173, R153, R152 ;  /* 0x0000009899ad7221 */ /* 0x000fe20000010000 */
[-C--:B------:R-:W-:Y:S01]  /*5b60*/  FMUL.FTZ R120, R120, R15.reuse ;  /* 0x0000000f78787220 */ /* 0x080fe20000410000 */
[-C--:B------:R-:W-:Y:S01]  /*5b70*/  FMUL.FTZ R121, R121, R15.reuse ;  /* 0x0000000f79797220 */ /* 0x080fe20000410000 */
[-C--:B------:R-:W-:Y:S01]  /*5b80*/  FMUL.FTZ R124, R124, R15.reuse ;  /* 0x0000000f7c7c7220 */ /* 0x080fe20000410000 */
[----:B------:R-:W-:Y:S01]  /*5b90*/  FADD.FTZ R152, R178, R173 ;  /* 0x000000adb2987221 */ /* 0x000fe20000010000 */
[-C--:B------:R-:W-:Y:S01]  /*5ba0*/  FMUL.FTZ R125, R125, R15.reuse ;  /* 0x0000000f7d7d7220 */ /* 0x080fe20000410000 */
[----:B------:R-:W2:Y:S01]  /*5bb0*/  MUFU.EX2 R13, R13 ;  /* 0x0000000d000d7308 */ /* 0x000ea20000000800 */
[----:B---3--:R-:W-:Y:S01]  /*5bc0*/  FADD.FTZ R3, R11, R6 ;  /* 0x000000060b037221 */ /* 0x008fe20000010000 */
[----:B------:R-:W-:Y:S01]  /*5bd0*/  FADD.FTZ R152, R155, R152 ;  /* 0x000000989b987221 */ /* 0x000fe20000010000 */
[-C--:B------:R-:W-:Y:S01]  /*5be0*/  FMUL.FTZ R128, R128, R15.reuse ;  /* 0x0000000f80807220 */ /* 0x080fe20000410000 */
[-C--:B------:R-:W-:Y:S01]  /*5bf0*/  FMUL.FTZ R129, R129, R15.reuse ;  /* 0x0000000f81817220 */ /* 0x080fe20000410000 */
[-C--:B------:R-:W-:Y:S01]  /*5c00*/  FMUL.FTZ R132, R132, R15.reuse ;  /* 0x0000000f84847220 */ /* 0x080fe20000410000 */
[----:B------:R-:W-:Y:S01]  /*5c10*/  FADD.FTZ R173, R179, R152 ;  /* 0x00000098b3ad7221 */ /* 0x000fe20000010000 */
[-C--:B------:R-:W-:Y:S01]  /*5c20*/  FMUL.FTZ R133, R133, R15.reuse ;  /* 0x0000000f85857220 */ /* 0x080fe20000410000 */
[----:B------:R-:W3:Y:S01]  /*5c30*/  MUFU.EX2 R196, R196 ;  /* 0x000000c400c47308 */ /* 0x000ee20000000800 */
[----:B0-----:R-:W-:Y:S01]  /*5c40*/  FADD.FTZ R6, R12, R3 ;  /* 0x000000030c067221 */ /* 0x001fe20000010000 */
[-C--:B------:R-:W-:Y:S01]  /*5c50*/  FMUL.FTZ R136, R136, R15.reuse ;  /* 0x0000000f88887220 */ /* 0x080fe20000410000 */
[-C--:B------:R-:W-:Y:S01]  /*5c60*/  FMUL.FTZ R137, R137, R15.reuse ;  /* 0x0000000f89897220 */ /* 0x080fe20000410000 */
[-C--:B------:R-:W-:Y:S01]  /*5c70*/  FMUL.FTZ R140, R140, R15.reuse ;  /* 0x0000000f8c8c7220 */ /* 0x080fe20000410000 */
[-C--:B------:R-:W-:Y:S01]  /*5c80*/  FMUL.FTZ R141, R141, R15.reuse ;  /* 0x0000000f8d8d7220 */ /* 0x080fe20000410000 */
[-C--:B------:R-:W-:Y:S01]  /*5c90*/  FMUL.FTZ R144, R144, R15.reuse ;  /* 0x0000000f90907220 */ /* 0x080fe20000410000 */
[-C--:B------:R-:W-:Y:S01]  /*5ca0*/  FMUL.FTZ R145, R145, R15.reuse ;  /* 0x0000000f91917220 */ /* 0x080fe20000410000 */
[----:B------:R-:W0:Y:S01]  /*5cb0*/  MUFU.EX2 R163, R163 ;  /* 0x000000a300a37308 */ /* 0x000e220000000800 */
[----:B--2---:R-:W-:Y:S01]  /*5cc0*/  FADD.FTZ R3, R13, R6 ;  /* 0x000000060d037221 */ /* 0x004fe20000010000 */
[-C--:B------:R-:W-:Y:S01]  /*5cd0*/  FMUL.FTZ R148, R148, R15.reuse ;  /* 0x0000000f94947220 */ /* 0x080fe20000410000 */
[----:B------:R-:W-:Y:S01]  /*5ce0*/  FMUL.FTZ R149, R149, R15 ;  /* 0x0000000f95957220 */ /* 0x000fe20000410000 */
[----:B------:R-:W-:Y:S01]  /*5cf0*/  F2FP.F16.F32.PACK_AB R156, R153, R176 ;  /* 0x000000b0999c723e */ /* 0x000fe200000000ff */
[----:B------:R-:W-:Y:S01]  /*5d00*/  FMUL.FTZ R26, R26, R10 ;  /* 0x0000000a1a1a7220 */ /* 0x000fe20000410000 */
[----:B------:R-:W-:Y:S01]  /*5d10*/  F2FP.F16.F32.PACK_AB R158, R155, R178 ;  /* 0x000000b29b9e723e */ /* 0x000fe200000000ff */
[----:B------:R-:W-:Y:S01]  /*5d20*/  FMUL.FTZ R27, R27, R10 ;  /* 0x0000000a1b1b7220 */ /* 0x000fe20000410000 */
[----:B------:R-:W2:Y:S01]  /*5d30*/  MUFU.EX2 R198, R198 ;  /* 0x000000c600c67308 */ /* 0x000ea20000000800 */
[----:B---3--:R-:W-:Y:S01]  /*5d40*/  FADD.FTZ R6, R196, R3 ;  /* 0x00000003c4067221 */ /* 0x008fe20000010000 */
[----:B-1----:R-:W-:Y:S01]  /*5d50*/  F2FP.F16.F32.PACK_AB R154, R21, R20 ;  /* 0x00000014159a723e */ /* 0x002fe200000000ff */
[-C--:B------:R-:W-:Y:S01]  /*5d60*/  FMUL.FTZ R30, R30, R10.reuse ;  /* 0x0000000a1e1e7220 */ /* 0x080fe20000410000 */
[----:B------:R-:W-:Y:S01]  /*5d70*/  F2FP.F16.F32.PACK_AB R153, R194, R9 ;  /* 0x00000009c299723e */ /* 0x000fe200000000ff */
[-C--:B------:R-:W-:Y:S01]  /*5d80*/  FMUL.FTZ R31, R31, R10.reuse ;  /* 0x0000000a1f1f7220 */ /* 0x080fe20000410000 */
[----:B------:R-:W-:Y:S01]  /*5d90*/  F2FP.F16.F32.PACK_AB R155, R12, R11 ;  /* 0x0000000b0c9b723e */ /* 0x000fe200000000ff */
[-C--:B------:R-:W-:Y:S01]  /*5da0*/  FMUL.FTZ R34, R34, R10.reuse ;  /* 0x0000000a22227220 */ /* 0x080fe20000410000 */
[----:B------:R-:W1:Y:S01]  /*5db0*/  MUFU.EX2 R180, R180 ;  /* 0x000000b400b47308 */ /* 0x000e620000000800 */
        /* <DEDUP_REMOVED lines=16> */
[C---:B-1----:R-:W-:Y:S01]  /*5ec0*/  FADD.FTZ R152, R180.reuse, R173 ;  /* 0x000000adb4987221 */ /* 0x042fe20000010000 */
[----:B------:R-:W-:Y:S01]  /*5ed0*/  F2FP.F16.F32.PACK_AB R160, R180, R179 ;  /* 0x000000b3b4a0723e */ /* 0x000fe200000000ff */
[-C--:B------:R-:W-:Y:S01]  /*5ee0*/  FMUL.FTZ R59, R59, R10.reuse ;  /* 0x0000000a3b3b7220 */ /* 0x080fe20000410000 */
[-C--:B------:R-:W-:Y:S01]  /*5ef0*/  FMUL.FTZ R62, R62, R10.reuse ;  /* 0x0000000a3e3e7220 */ /* 0x080fe20000410000 */
[-C--:B------:R-:W-:Y:S01]  /*5f00*/  FMUL.FTZ R63, R63, R10.reuse ;  /* 0x0000000a3f3f7220 */ /* 0x080fe20000410000 */
[-C--:B------:R-:W-:Y:S01]  /*5f10*/  FMUL.FTZ R66, R66, R10.reuse ;  /* 0x0000000a42427220 */ /* 0x080fe20000410000 */
        /* <DEDUP_REMOVED lines=8> */
[----:B------:R-:W-:Y:S01]  /*5fa0*/  FMUL.FTZ R79, R79, R10 ;  /* 0x0000000a4f4f7220 */ /* 0x000fe20000410000 */
[----:B------:R-:W0:Y:S01]  /*5fb0*/  MUFU.EX2 R182, R182 ;  /* 0x000000b600b67308 */ /* 0x000e220000000800 */
[----:B--2---:R-:W-:Y:S01]  /*5fc0*/  FADD.FTZ R173, R157, R152 ;  /* 0x000000989dad7221 */ /* 0x004fe20000010000 */
[----:B------:R-:W-:Y:S01]  /*5fd0*/  F2FP.F16.F32.PACK_AB R152, R177, R14 ;  /* 0x0000000eb198723e */ /* 0x000fe200000000ff */
[----:B------:R-:W-:Y:S01]  /*5fe0*/  BAR.SYNC.DEFER_BLOCKING 0xf, 0x100 ;  /* 0x03c4000000007b1d */ /* 0x000fe20000010000 */
[-C--:B------:R-:W-:Y:S01]  /*5ff0*/  FMUL.FTZ R82, R82, R10.reuse ;  /* 0x0000000a52527220 */ /* 0x080fe20000410000 */
[-C--:B------:R-:W-:Y:S01]  /*6000*/  FMUL.FTZ R83, R83, R10.reuse ;  /* 0x0000000a53537220 */ /* 0x080fe20000410000 */
[-C--:B------:R-:W-:Y:S01]  /*6010*/  FMUL.FTZ R86, R86, R10.reuse ;  /* 0x0000000a56567220 */ /* 0x080fe20000410000 */
[-C--:B------:R-:W-:Y:S01]  /*6020*/  FMUL.FTZ R87, R87, R10.reuse ;  /* 0x0000000a57577220 */ /* 0x080fe20000410000 */
[-C--:B------:R-:W-:Y:S01]  /*6030*/  FMUL.FTZ R90, R90, R10.reuse ;  /* 0x0000000a5a5a7220 */ /* 0x080fe20000410000 */
[----:B------:R-:W2:Y:S01]  /*6040*/  MUFU.EX2 R167, R167 ;  /* 0x000000a700a77308 */ /* 0x000ea20000000800 */
        /* <DEDUP_REMOVED lines=8> */
[C---:B0-----:R-:W-:Y:S01]  /*60d0*/  FADD.FTZ R14, R182.reuse, R173 ;  /* 0x000000adb60e7221 */ /* 0x041fe20000010000 */
[----:B------:R-:W-:Y:S01]  /*60e0*/  F2FP.F16.F32.PACK_AB R162, R182, R157 ;  /* 0x0000009db6a2723e */ /* 0x000fe200000000ff */
[-C--:B------:R-:W-:Y:S01]  /*60f0*/  FMUL.FTZ R103, R103, R10.reuse ;  /* 0x0000000a67677220 */ /* 0x080fe20000410000 */
[----:B------:R-:W-:Y:S01]  /*6100*/  F2FP.F16.F32.PACK_AB R157, R196, R13 ;  /* 0x0000000dc49d723e */ /* 0x000fe200000000ff */
[-C--:B------:R-:W-:Y:S01]  /*6110*/  FMUL.FTZ R106, R106, R10.reuse ;  /* 0x0000000a6a6a7220 */ /* 0x080fe20000410000 */
[-C--:B------:R-:W-:Y:S01]  /*6120*/  FMUL.FTZ R107, R107, R10.reuse ;  /* 0x0000000a6b6b7220 */ /* 0x080fe20000410000 */
[-C--:B------:R-:W-:Y:S01]  /*6130*/  FMUL.FTZ R110, R110, R10.reuse ;  /* 0x0000000a6e6e7220 */ /* 0x080fe20000410000 */
[----:B------:R-:W0:Y:S01]  /*6140*/  MUFU.EX2 R170, R170 ;  /* 0x000000aa00aa7308 */ /* 0x000e220000000800 */
[----:B--2---:R-:W-:Y:S01]  /*6150*/  FADD.FTZ R3, R167, R6 ;  /* 0x00000006a7037221 */ /* 0x004fe20000010000 */
[----:B------:R2:W-:Y:S01]  /*6160*/  STSM.16.M88.4 [R23+0x26800], R152 ;  /* 0x0268009817007844 */ /* 0x0005e20000000200 */
        /* <DEDUP_REMOVED lines=22> */
[C---:B---3--:R-:W-:Y:S01]  /*62d0*/  FADD.FTZ R14, R192.reuse, R15 ;  /* 0x0000000fc00e7221 */ /* 0x048fe20000010000 */
[----:B------:R-:W-:Y:S01]  /*62e0*/  F2FP.F16.F32.PACK_AB R164, R192, R159 ;  /* 0x0000009fc0a4723e */ /* 0x000fe200000000ff */
[-C--:B------:R-:W-:Y:S01]  /*62f0*/  FMUL.FTZ R146, R146, R10.reuse ;  /* 0x0000000a92927220 */ /* 0x080fe20000410000 */
[----:B------:R-:W-:Y:S01]  /*6300*/  F2FP.F16.F32.PACK_AB R159, R198, R163 ;  /* 0x000000a3c69f723e */ /* 0x000fe200000000ff */
[-C--:B------:R-:W-:Y:S01]  /*6310*/  FMUL.FTZ R147, R147, R10.reuse ;  /* 0x0000000a93937220 */ /* 0x080fe20000410000 */
[----:B------:R-:W-:Y:S01]  /*6320*/  F2FP.F16.F32.PACK_AB R163, R170, R167 ;  /* 0x000000a7aaa3723e */ /* 0x000fe200000000ff */
[-C--:B------:R-:W-:Y:S01]  /*6330*/  FMUL.FTZ R150, R150, R10.reuse ;  /* 0x0000000a96967220 */ /* 0x080fe20000410000 */
[----:B------:R-:W3:Y:S01]  /*6340*/  MUFU.EX2 R168, R168 ;  /* 0x000000a800a87308 */ /* 0x000ee20000000800 */
[----:B-1----:R-:W-:Y:S01]  /*6350*/  FADD.FTZ R3, R171, R6 ;  /* 0x00000006ab037221 */ /* 0x002fe20000010000 */
[----:B------:R2:W-:Y:S01]  /*6360*/  STSM.16.M88.4 [R184], R156 ;  /* 0x0000009cb8007844 */ /* 0x0005e20000000200 */
[----:B------:R-:W-:-:S05]  /*6370*/  FMUL.FTZ R151, R151, R10 ;  /* 0x0000000a97977220 */ /* 0x000fca0000410000 */
[----:B------:R-:W1:Y:S01]  /*6380*/  MUFU.EX2 R172, R172 ;  /* 0x000000ac00ac7308 */ /* 0x000e620000000800 */
[----:B0-----:R-:W-:-:S07]  /*6390*/  FADD.FTZ R15, R161, R14 ;  /* 0x0000000ea10f7221 */ /* 0x001fce0000010000 */
[----:B------:R-:W0:Y:S01]  /*63a0*/  MUFU.EX2 R174, R174 ;  /* 0x000000ae00ae7308 */ /* 0x000e220000000800 */
[C---:B---3--:R-:W-:Y:S01]  /*63b0*/  F2FP.F16.F32.PACK_AB R166, R168.reuse, R161 ;  /* 0x000000a1a8a6723e */ /* 0x048fe200000000ff */
[----:B------:R-:W-:Y:S01]  /*63c0*/  FADD.FTZ R6, R168, R15 ;  /* 0x0000000fa8067221 */ /* 0x000fe20000010000 */
[----:B------:R-:W-:-:S05]  /*63d0*/  F2FP.F16.F32.PACK_AB R161, R200, R165 ;  /* 0x000000a5c8a1723e */ /* 0x000fca00000000ff */
[----:B------:R-:W3:Y:S01]  /*63e0*/  MUFU.EX2 R175, R175 ;  /* 0x000000af00af7308 */ /* 0x000ee20000000800 */
[C---:B-1----:R-:W-:Y:S01]  /*63f0*/  FADD.FTZ R3, R172.reuse, R3 ;  /* 0x00000003ac037221 */ /* 0x042fe20000010000 */
[----:B------:R-:W-:Y:S01]  /*6400*/  F2FP.F16.F32.PACK_AB R165, R172, R171 ;  /* 0x000000abaca5723e */ /* 0x000fe200000000ff */
[----:B------:R2:W-:Y:S02]  /*6410*/  STSM.16.M88.4 [R186], R160 ;  /* 0x000000a0ba007844 */ /* 0x0005e40000000200 */
[----:B0-----:R-:W-:Y:S01]  /*6420*/  FADD.FTZ R12, R174, R3 ;  /* 0x00000003ae0c7221 */ /* 0x001fe20000010000 */
[----:B---3--:R-:W-:-:S03]  /*6430*/  F2FP.F16.F32.PACK_AB R167, R175, R174 ;  /* 0x000000aeafa7723e */ /* 0x008fc600000000ff */
[----:B------:R-:W-:Y:S02]  /*6440*/  FADD.FTZ R3, R175, R12 ;  /* 0x0000000caf037221 */ /* 0x000fe40000010000 */
[----:B------:R2:W-:Y:S01]  /*6450*/  STSM.16.M88.4 [R185], R164 ;  /* 0x000000a4b9007844 */ /* 0x0005e20000000200 */
[----:B------:R-:W-:Y:S05]  /*6460*/  @!P0 BRA `(.L_x_282) ;  /* 0x0000000000048947 */ /* 0x000fea0003800000 */
[----:B------:R-:W-:Y:S01]  /*6470*/  BPT.TRAP 0x1 ;  /* 0x000000040000795c */ /* 0x000fe20000300000 */
.L_x_282:
[----:B------:R0:W1:Y:S01]  /*6480*/  SYNCS.PHASECHK.TRANS64.TRYWAIT P3, [UR23+0x28c50], R8 ;  /* 0x028c5008ff0075a7 */ /* 0x0000620008060157 */
[----:B------:R-:W-:Y:S05]  /*6490*/  @!P0 BRA `(.L_x_283) ;  /* 0x0000000000048947 */ /* 0x000fea0003800000 */
[----:B------:R-:W-:Y:S01]  /*64a0*/  BPT.TRAP 0x1 ;  /* 0x000000040000795c */ /* 0x000fe20000300000 */
.L_x_283:
[----:B-1----:R-:W-:Y:S05]  /*64b0*/  @P3 BRA `(.L_x_284) ;  /* 0x0000000000083947 */ /* 0x002fea0003800000 */
[----:B------:R-:W1:Y:S02]  /*64c0*/  SYNCS.PHASECHK.TRANS64.TRYWAIT P3, [UR23+0x28c50], R8 ;  /* 0x028c5008ff0075a7 */ /* 0x000e640008060157 */
[----:B-1----:R-:W-:Y:S05]  /*64d0*/  @!P3 BRA `(.L_x_285) ;  /* 0x0000008000f4b947 */ /* 0x002fea0003800000 */
.L_x_284:
[----:B------:R-:W-:Y:S01]  /*64e0*/  ULEA UR10, UR41, UR48, 0xc ;  /* 0x00000030290a7291 */ /* 0x000fe2000f8e603f */
[----:B------:R-:W-:Y:S01]  /*64f0*/  WARPGROUP.ARRIVE ;  /* 0x00000000000079c5 */ /* 0x000fe20000000000 */
[----:B------:R-:W-:Y:S01]  /*6500*/  UMOV UR7, 0x40000040 ;  /* 0x4000004000077882 */ /* 0x000fe20000000000 */
[----:B-1----:R-:W-:Y:S01]  /*6510*/  @!P1 IADD3 R169, R169, 0x28c60, RZ ;  /* 0x00028c60a9a99810 */ /* 0x002fe20007ffe0ff */
[----:B------:R-:W-:Y:S01]  /*6520*/  UMOV UR21, UR41 ;  /* 0x0000002900157c82 */ /* 0x000fe20008000000 */
[----:B------:R-:W-:Y:S02]  /*6530*/  IMAD.MOV.U32 R10, RZ, RZ, R5 ;  /* 0x000000ffff0a7224 */ /* 0x000fe400078e0005 */
[----:B------:R-:W-:Y:S01]  /*6540*/  UMOV UR6, UR10 ;  /* 0x0000000a00067c82 */ /* 0x000fe20008000000 */
[----:B------:R-:W-:Y:S01]  /*6550*/  @!P1 PRMT R169, RZ, 0x654, R169 ;  /* 0x00000654ffa99816 */ /* 0x000fe200000000a9 */
[----:B------:R-:W-:Y:S01]  /*6560*/  HGMMA.64x256x16.F32 R24, R152, gdesc[UR4].tnspB, R24, gsb0 ;  /* 0x43e0000498187df0 */ /* 0x000fe20008000818 */
[----:B------:R-:W-:Y:S01]  /*6570*/  UIADD3 UR6, UR10, 0x80, URZ ;  /* 0x000000800a067890 */ /* 0x000fe2000fffe03f */
[----:B------:R-:W-:Y:S01]  /*6580*/  IMAD.MOV.U32 R15, RZ, RZ, R4 ;  /* 0x000000ffff0f7224 */ /* 0x000fe200078e0004 */
        /* <DEDUP_REMOVED lines=28> */
.L_x_277:
[----:B-1----:R-:W1:Y:S01]  /*6750*/  SHFL.BFLY PT, R7, R6, 0x2, 0x1f ;  /* 0x0c401f0006077f89 */ /* 0x002e6200000e0000 */
[----:B------:R-:W-:Y:S01]  /*6760*/  IMAD.U32 R21, RZ, RZ, UR20 ;  /* 0x00000014ff157e24 */ /* 0x000fe2000f8e00ff */
[----:B------:R-:W-:Y:S02]  /*6770*/  UIADD3 UR37, UR37, 0x1, URZ ;  /* 0x0000000125257890 */ /* 0x000fe4000fffe03f */
[----:B0-----:R-:W0:Y:S01]  /*6780*/  SHFL.BFLY PT, R8, R3, 0x2, 0x1f ;  /* 0x0c401f0003087f89 */ /* 0x001e2200000e0000 */
[----:B------:R-:W-:Y:S08]  /*6790*/  BAR.ARV 0x8, 0xa0 ;  /* 0x0202800000007b1d */ /* 0x000ff00000002000 */
[----:B------:R-:W-:Y:S01]  /*67a0*/  BAR.SYNC.DEFER_BLOCKING 0xf, 0x100 ;  /* 0x03c4000000007b1d */ /* 0x000fe20000010000 */
[----:B-1----:R-:W-:Y:S01]  /*67b0*/  FADD.FTZ R7, R7, R6 ;  /* 0x0000000607077221 */ /* 0x002fe20000010000 */
[----:B------:R-:W-:-:S02]  /*67c0*/  IMAD.MOV.U32 R6, RZ, RZ, RZ ;  /* 0x000000ffff067224 */ /* 0x000fc400078e00ff */
[----:B0-----:R-:W-:Y:S02]  /*67d0*/  FADD.FTZ R8, R8, R3 ;  /* 0x0000000308087221 */ /* 0x001fe40000010000 */
[----:B------:R-:W0:Y:S01]  /*67e0*/  SHFL.BFLY PT, R0, R7, 0x1, 0x1f ;  /* 0x0c201f0007007f89 */ /* 0x000e2200000e0000 */
[----:B------:R-:W-:Y:S01]  /*67f0*/  IMAD.U32 R3, RZ, RZ, UR41 ;  /* 0x00000029ff037e24 */ /* 0x000fe2000f8e00ff */
[----:B------:R-:W-:Y:S02]  /*6800*/  UIADD3 UR41, UR41, 0x1, URZ ;  /* 0x0000000129297890 */ /* 0x000fe4000fffe03f */
[----:B------:R-:W1:Y:S02]  /*6810*/  SHFL.BFLY PT, R9, R8, 0x1, 0x1f ;  /* 0x0c201f0008097f89 */ /* 0x000e6400000e0000 */
[----:B------:R-:W-:-:S04]  /*6820*/  UISETP.NE.AND UP0, UPT, UR41, 0x2, UPT ;  /* 0x000000022900788c */ /* 0x000fc8000bf05270 */
[----:B------:R-:W-:Y:S02]  /*6830*/  USEL UR4, URZ, 0x1, UP0 ;  /* 0x000000013f047887 */ /* 0x000fe40008000000 */
[----:B------:R-:W-:Y:S02]  /*6840*/  USEL UR41, UR41, URZ, UP0 ;  /* 0x0000003f29297287 */ /* 0x000fe40008000000 */
[----:B------:R-:W-:Y:S01]  /*6850*/  ULOP3.LUT UR40, UR40, UR4, URZ, 0x3c, !UPT ;  /* 0x0000000428287292 */ /* 0x000fe2000f8e3c3f */
[----:B0-----:R-:W-:Y:S01]  /*6860*/  FADD.FTZ R13, R7, R0 ;  /* 0x00000000070d7221 */ /* 0x001fe20000010000 */
[----:B------:R-:W-:Y:S02]  /*6870*/  IMAD.MOV R0, RZ, RZ, -R22 ;  /* 0x000000ffff007224 */ /* 0x000fe400078e0a16 */
[----:B-1----:R-:W-:Y:S02]  /*6880*/  FADD.FTZ R15, R8, R9 ;  /* 0x00000009080f7221 */ /* 0x002fe40000010000 */
[----:B------:R-:W-:-:S02]  /*6890*/  FSETP.NE.FTZ.AND P1, PT, R13, RZ, PT ;  /* 0x000000ff0d00720b */ /* 0x000fc40003f35000 */
[----:B------:R-:W-:Y:S02]  /*68a0*/  ISETP.NE.AND P0, PT, R17, R0, PT ;  /* 0x000000001100720c */ /* 0x000fe40003f05270 */
[----:B------:R-:W-:Y:S02]  /*68b0*/  FSETP.NE.FTZ.AND P2, PT, R15, RZ, PT ;  /* 0x000000ff0f00720b */ /* 0x000fe40003f55000 */
[----:B------:R-:W-:Y:S02]  /*68c0*/  MOV R0, RZ ;  /* 0x000000ff00007202 */ /* 0x000fe40000000f00 */
[----:B------:R-:W-:-:S05]  /*68d0*/  MOV R9, UR20 ;  /* 0x0000001400097c02 */ /* 0x000fca0008000f00 */
[----:B------:R-:W0:Y:S02]  /*68e0*/  @P1 MUFU.RCP R0, R13 ;  /* 0x0000000d00001308 */ /* 0x000e240000001000 */
[----:B------:R-:W-:Y:S02]  /*68f0*/  @!P0 IMAD R3, R3, 0x40, R16 ;  /* 0x0000004003038824 */ /* 0x000fe400078e0210 */
[----:B------:R-:W-:-:S03]  /*6900*/  @P2 FMUL.FTZ R21, R21, 0.69314718246459960938 ;  /* 0x3f31721815152820 */ /* 0x000fc60000410000 */
[----:B------:R-:W-:Y:S01]  /*6910*/  @!P0 LEA R7, R3, UR42, 0x2 ;  /* 0x0000002a03078c11 */ /* 0x000fe2000f8e10ff */
[----:B------:R-:W1:Y:S01]  /*6920*/  @P2 MUFU.RCP R6, R15 ;  /* 0x0000000f00062308 */ /* 0x000e620000001000 */
[----:B------:R-:W-:-:S07]  /*6930*/  IMAD.MOV.U32 R3, RZ, RZ, -0x800000 ;  /* 0xff800000ff037424 */ /* 0x000fce00078e00ff */
[----:B------:R-:W4:Y:S01]  /*6940*/  @P1 MUFU.LG2 R13, R13 ;  /* 0x0000000d000d1308 */ /* 0x000f220000000c00 */
[----:B0-----:R-:W-:Y:S01]  /*6950*/  @!P0 STS [R7+0x28800], R0 ;  /* 0x0288000007008388 */ /* 0x001fe20000000800 */
[-C--:B--2---:R-:W-:Y:S01]  /*6960*/  FMUL.FTZ R165, R24, R0.reuse ;  /* 0x0000000018a57220 */ /* 0x084fe20000410000 */
[-C--:B------:R-:W-:Y:S01]  /*6970*/  FMUL.FTZ R8, R25, R0.reuse ;  /* 0x0000000019087220 */ /* 0x080fe20000410000 */
[-C--:B------:R-:W-:Y:S01]  /*6980*/  FMUL.FTZ R12, R28, R0.reuse ;  /* 0x000000001c0c7220 */ /* 0x080fe20000410000 */
[-C--:B------:R-:W-:Y:S01]  /*6990*/  FMUL.FTZ R10, R29, R0.reuse ;  /* 0x000000001d0a7220 */ /* 0x080fe20000410000 */
[-C--:B------:R-:W-:Y:S01]  /*69a0*/  FMUL.FTZ R161, R32, R0.reuse ;  /* 0x0000000020a17220 */ /* 0x080fe20000410000 */
[-C--:B------:R-:W-:Y:S01]  /*69b0*/  FMUL.FTZ R33, R33, R0.reuse ;  /* 0x0000000021217220 */ /* 0x080fe20000410000 */
[----:B------:R-:W0:Y:S01]  /*69c0*/  @P2 MUFU.LG2 R15, R15 ;  /* 0x0000000f000f2308 */ /* 0x000e220000000c00 */
[----:B-1----:R1:W-:Y:S01]  /*69d0*/  @!P0 STS [R7+0x28820], R6 ;  /* 0x0288200607008388 */ /* 0x0023e20000000800 */
        /* <DEDUP_REMOVED lines=9> */
[----:B-1----:R-:W-:Y:S01]  /*6a70*/  @P1 FMUL.FTZ R7, R9, 0.69314718246459960938 ;  /* 0x3f31721809071820 */ /* 0x002fe20000410000 */
[-C--:B------:R-:W-:Y:S01]  /*6a80*/  FMUL.FTZ R52, R52, R0.reuse ;  /* 0x0000000034347220 */ /* 0x080fe20000410000 */
[-C--:B------:R-:W-:Y:S01]  /*6a90*/  FMUL.FTZ R53, R53, R0.reuse ;  /* 0x0000000035357220 */ /* 0x080fe20000410000 */
[-C--:B------:R-:W-:Y:S01]  /*6aa0*/  FMUL.FTZ R56, R56, R0.reuse ;  /* 0x0000000038387220 */ /* 0x080fe20000410000 */
[-C--:B------:R-:W-:Y:S01]  /*6ab0*/  FMUL.FTZ R57, R57, R0.reuse ;  /* 0x0000000039397220 */ /* 0x080fe20000410000 */
[-C--:B------:R-:W-:Y:S01]  /*6ac0*/  FMUL.FTZ R60, R60, R0.reuse ;  /* 0x000000003c3c7220 */ /* 0x080fe20000410000 */
[----:B0-----:R-:W-:Y:S01]  /*6ad0*/  @P2 FMUL.FTZ R20, R15, 0.69314718246459960938 ;  /* 0x3f3172180f142820 */ /* 0x001fe20000410000 */
        /* <DEDUP_REMOVED lines=45> */
[----:B------:R-:W-:-:S02]  /*6db0*/  IMAD.MOV.U32 R0, RZ, RZ, -0x800000 ;  /* 0xff800000ff007424 */ /* 0x000fc400078e00ff */
[-C--:B------:R-:W-:Y:S01]  /*6dc0*/  FMUL.FTZ R9, R26, R6.reuse ;  /* 0x000000061a097220 */ /* 0x080fe20000410000 */
[-C--:B------:R-:W-:Y:S01]  /*6dd0*/  FMUL.FTZ R11, R30, R6.reuse ;  /* 0x000000061e0b7220 */ /* 0x080fe20000410000 */
[----:B------:R-:W-:Y:S01]  /*6de0*/  PLOP3.LUT P0, PT, PT, PT, PT, 0x8, 0x0 ;  /* 0x000000000000781c */ /* 0x000fe20003f0e170 */
        /* <DEDUP_REMOVED lines=65> */
.L_x_258:
[----:B------:R-:W0:Y:S08]  /*7200*/  S2UR UR4, SR_CgaCtaId ;  /* 0x00000000000479c3 */ /* 0x000e300000008800 */
[----:B------:R-:W-:Y:S06]  /*7210*/  BAR.SYNC.DEFER_BLOCKING 0x5, 0x120 ;  /* 0x0144800000007b1d */ /* 0x000fec0000010000 */
[----:B------:R-:W-:Y:S01]  /*7220*/  UMOV UR42, 0x400 ;  /* 0x00000400002a7882 */ /* 0x000fe20000000000 */
[----:B------:R-:W-:Y:S01]  /*7230*/  BSSY B0, `(.L_x_287) ;  /* 0x0000284000007945 */ /* 0x000fe20003800000 */
[----:B0-----:R-:W-:-:S09]  /*7240*/  ULEA UR42, UR4, UR42, 0x18 ;  /* 0x0000002a042a7291 */ /* 0x001fd2000f8ec03f */
[----:B------:R-:W0:Y:S02]  /*7250*/  LDS.128 R4, [UR42+0x28cd0] ;  /* 0x028cd02aff047984 */ /* 0x000e240008000c00 */
[----:B0-----:R-:W-:Y:S01]  /*7260*/  R2UR UR5, R6 ;  /* 0x00000000060572ca */ /* 0x001fe200000e0000 */
[----:B------:R-:W-:Y:S06]  /*7270*/  BAR.ARV 0x4, 0x120 ;  /* 0x0104800000007b1d */ /* 0x000fec0000002000 */
[----:B------:R-:W-:Y:S08]  /*7280*/  @P0 BRA `(.L_x_288) ;  /* 0x0000001c00440947 */ /* 0x000ff00003800000 */
[----:B------:R-:W0:Y:S08]  /*7290*/  S2UR UR4, SR_SWINHI ;  /* 0x00000000000479c3 */ /* 0x000e300000002f00 */
[----:B------:R-:W-:Y:S01]  /*72a0*/  BAR.SYNC.DEFER_BLOCKING 0x1, 0x100 ;  /* 0x0044000000007b1d */ /* 0x000fe20000010000 */
[----:B------:R-:W-:Y:S01]  /*72b0*/  F2FP.F16.F32.PACK_AB R8, R8, R165 ;  /* 0x000000a50808723e */ /* 0x000fe200000000ff */
[----:B------:R-:W-:Y:S01]  /*72c0*/  USHF.L.U32 UR8, UR44, 0x2, URZ ;  /* 0x000000022c087899 */ /* 0x000fe2000800063f */
[----:B------:R-:W-:Y:S01]  /*72d0*/  F2FP.F16.F32.PACK_AB R9, R27, R9 ;  /* 0x000000091b09723e */ /* 0x000fe200000000ff */
[----:B------:R-:W-:Y:S01]  /*72e0*/  USHF.L.U64.HI UR9, UR44, 0x2, UR45 ;  /* 0x000000022c097899 */ /* 0x000fe2000801022d */
[----:B------:R-:W-:-:S02]  /*72f0*/  F2FP.F16.F32.PACK_AB R10, R10, R12 ;  /* 0x0000000c0a0a723e */ /* 0x000fc400000000ff */
[----:B------:R-:W-:Y:S02]  /*7300*/  F2FP.F16.F32.PACK_AB R11, R31, R11 ;  /* 0x0000000b1f0b723e */ /* 0x000fe400000000ff */
[----:B------:R-:W-:Y:S02]  /*7310*/  F2FP.F16.F32.PACK_AB R40, R41, R40 ;  /* 0x000000282928723e */ /* 0x000fe400000000ff */
[----:B------:R-:W-:Y:S02]  /*7320*/  F2FP.F16.F32.PACK_AB R41, R43, R42 ;  /* 0x0000002a2b29723e */ /* 0x000fe400000000ff */
[----:B------:R-:W-:Y:S02]  /*7330*/  F2FP.F16.F32.PACK_AB R48, R49, R48 ;  /* 0x000000303130723e */ /* 0x000fe400000000ff */
[----:B------:R-:W-:Y:S02]  /*7340*/  F2FP.F16.F32.PACK_AB R42, R45, R44 ;  /* 0x0000002c2d2a723e */ /* 0x000fe400000000ff */
[----:B------:R-:W-:-:S02]  /*7350*/  F2FP.F16.F32.PACK_AB R43, R47, R46 ;  /* 0x0000002e2f2b723e */ /* 0x000fc400000000ff */
[----:B------:R-:W-:Y:S02]  /*7360*/  F2FP.F16.F32.PACK_AB R49, R51, R50 ;  /* 0x000000323331723e */ /* 0x000fe400000000ff */
[----:B------:R-:W-:Y:S01]  /*7370*/  F2FP.F16.F32.PACK_AB R56, R57, R56 ;  /* 0x000000383938723e */ /* 0x000fe200000000ff */
[----:B------:R-:W-:Y:S01]  /*7380*/  UMOV UR6, UR42 ;  /* 0x0000002a00067c82 */ /* 0x000fe20008000000 */
[----:B0-----:R-:W-:Y:S01]  /*7390*/  UMOV UR7, UR4 ;  /* 0x0000000400077c82 */ /* 0x001fe20008000000 */
[----:B------:R-:W-:Y:S01]  /*73a0*/  F2FP.F16.F32.PACK_AB R50, R53, R52 ;  /* 0x000000343532723e */ /* 0x000fe200000000ff */
[----:B------:R-:W-:Y:S01]  /*73b0*/  IMAD.U32 R135, RZ, RZ, UR7 ;  /* 0x00000007ff877e24 */ /* 0x000fe2000f8e00ff */
[----:B------:R-:W-:Y:S01]  /*73c0*/  MOV R134, UR6 ;  /* 0x0000000600867c02 */ /* 0x000fe20008000f00 */
[----:B------:R-:W-:Y:S01]  /*73d0*/  ULDC.64 UR6, c[0x0][0xbd8] ;  /* 0x0002f60000067ab9 */ /* 0x000fe20000000a00 */
[----:B------:R-:W-:Y:S01]  /*73e0*/  F2FP.F16.F32.PACK_AB R51, R55, R54 ;  /* 0x000000363733723e */ /* 0x000fe200000000ff */
[----:B------:R-:W-:Y:S01]  /*73f0*/  UIADD3 UR4, UP1, UR8, UR6, URZ ;  /* 0x0000000608047290 */ /* 0x000fe2000ff3e03f */
[----:B------:R-:W-:Y:S01]  /*7400*/  F2FP.F16.F32.PACK_AB R57, R59, R58 ;  /* 0x0000003a3b39723e */ /* 0x000fe200000000ff */
[----:B------:R-:W-:Y:S01]  /*7410*/  IMAD.WIDE R130, R189, 0x2, R134 ;  /* 0x00000002bd827825 */ /* 0x000fe200078e0286 */
[----:B------:R-:W-:Y:S01]  /*7420*/  F2FP.F16.F32.PACK_AB R64, R65, R64 ;  /* 0x000000404140723e */ /* 0x000fe200000000ff */
[----:B------:R-:W-:Y:S01]  /*7430*/  UISETP.NE.U32.AND UP0, UPT, UR6, URZ, UPT ;  /* 0x0000003f0600728c */ /* 0x000fe2000bf05070 */
[----:B------:R-:W-:Y:S01]  /*7440*/  F2FP.F16.F32.PACK_AB R58, R61, R60 ;  /* 0x0000003c3d3a723e */ /* 0x000fe200000000ff */
[----:B------:R-:W-:Y:S01]  /*7450*/  UIADD3.X UR6, UR9, UR7, URZ, UP1, !UPT ;  /* 0x0000000709067290 */ /* 0x000fe20008ffe43f */
[C---:B------:R-:W-:Y:S01]  /*7460*/  IADD3 R177, P0, R130.reuse, 0x40, RZ ;  /* 0x0000004082b17810 */ /* 0x040fe20007f1e0ff */
[----:B------:R-:W-:Y:S01]  /*7470*/  UISETP.NE.AND.EX UP0, UPT, UR7, URZ, UPT, UP0 ;  /* 0x0000003f0700728c */ /* 0x000fe2000bf05300 */
[----:B------:R-:W-:-:S02]  /*7480*/  IADD3 R167, P1, R130, 0x20, RZ ;  /* 0x0000002082a77810 */ /* 0x000fc40007f3e0ff */
[----:B------:R-:W-:Y:S01]  /*7490*/  LOP3.LUT R6, R177, 0x380, RZ, 0xc0, !PT ;  /* 0x00000380b1067812 */ /* 0x000fe200078ec0ff */
[--C-:B------:R-:W-:Y:S01]  /*74a0*/  IMAD.X R21, RZ, RZ, R131.reuse, P0 ;  /* 0x000000ffff157224 */ /* 0x100fe200000e0683 */
[----:B------:R-:W-:Y:S01]  /*74b0*/  LOP3.LUT R4, R167, 0x380, RZ, 0xc0, !PT ;  /* 0x00000380a7047812 */ /* 0x000fe200078ec0ff */
[--C-:B------:R-:W-:Y:S01]  /*74c0*/  IMAD.X R15, RZ, RZ, R131.reuse, P1 ;  /* 0x000000ffff0f7224 */ /* 0x100fe200008e0683 */
[----:B------:R-:W-:Y:S02]  /*74d0*/  SHF.R.U64 R6, R6, 0x3, RZ ;  /* 0x0000000306067819 */ /* 0x000fe400000012ff */
[----:B------:R-:W-:Y:S02]  /*74e0*/  IADD3 R191, P5, R130, 0x2040, RZ ;  /* 0x0000204082bf7810 */ /* 0x000fe40007fbe0ff */
[----:B------:R-:W-:Y:S02]  /*74f0*/  SHF.R.U64 R4, R4, 0x3, RZ ;  /* 0x0000000304047819 */ /* 0x000fe400000012ff */
[----:B------:R-:W-:Y:S01]  /*7500*/  IADD3 R183, P6, R130, 0x2020, RZ ;  /* 0x0000202082b77810 */ /* 0x000fe20007fde0ff */
[----:B------:R-:W-:Y:S01]  /*7510*/  IMAD.X R95, RZ, RZ, R131, P5 ;  /* 0x000000ffff5f7224 */ /* 0x000fe200028e0683 */
[----:B------:R-:W-:-:S02]  /*7520*/  LOP3.LUT R20, R6, R177, RZ, 0x3c, !PT ;  /* 0x000000b106147212 */ /* 0x000fc400078e3cff */
[----:B------:R-:W-:Y:S01]  /*7530*/  IADD3 R179, P4, R130, 0x60, RZ ;  /* 0x0000006082b37810 */ /* 0x000fe20007f9e0ff */
[----:B------:R-:W-:Y:S01]  /*7540*/  IMAD.X R91, RZ, RZ, R131, P6 ;  /* 0x000000ffff5b7224 */ /* 0x000fe200030e0683 */
[----:B------:R-:W-:Y:S02]  /*7550*/  LOP3.LUT R14, R4, R167, RZ, 0x3c, !PT ;  /* 0x000000a7040e7212 */ /* 0x000fe400078e3cff */
[----:B------:R-:W-:Y:S02]  /*7560*/  LOP3.LUT R6, R191, 0x380, RZ, 0xc0, !PT ;  /* 0x00000380bf067812 */ /* 0x000fe400078ec0ff */
[C---:B------:R-:W-:Y:S02]  /*7570*/  LOP3.LUT R13, R130.reuse, 0x380, RZ, 0xc0, !PT ;  /* 0x00000380820d7812 */ /* 0x040fe400078ec0ff */
[----:B------:R-:W-:Y:S02]  /*7580*/  LOP3.LUT R4, R183, 0x380, RZ, 0xc0, !PT ;  /* 0x00000380b7047812 */ /* 0x000fe400078ec0ff */
[----:B------:R-:W-:-:S02]  /*7590*/  IADD3 R181, P3, R130, 0x2000, RZ ;  /* 0x0000200082b57810 */ /* 0x000fc40007f7e0ff */
[C---:B------:R-:W-:Y:S02]  /*75a0*/  IADD3 R195, P1, R130.reuse, 0x4000, RZ ;  /* 0x0000400082c37810 */ /* 0x040fe40007f3e0ff */
[----:B------:R-:W-:Y:S01]  /*75b0*/  IADD3 R193, P2, R130, 0x2060, RZ ;  /* 0x0000206082c17810 */ /* 0x000fe20007f5e0ff */
[--C-:B------:R-:W-:Y:S01]  /*75c0*/  IMAD.X R29, RZ, RZ, R131.reuse, P3 ;  /* 0x000000ffff1d7224 */ /* 0x100fe200018e0683 */
[----:B------:R-:W-:Y:S01]  /*75d0*/  IADD3.X R25, RZ, R131, RZ, P4, !PT ;  /* 0x00000083ff197210 */ /* 0x000fe200027fe4ff */
[----:B------:R-:W-:Y:S01]  /*75e0*/  IMAD.X R103, RZ, RZ, R131, P1 ;  /* 0x000000ffff677224 */ /* 0x000fe200008e0683 */
[----:B------:R-:W-:Y:S02]  /*75f0*/  SHF.R.U64 R6, R6, 0x3, RZ ;  /* 0x0000000306067819 */ /* 0x000fe400000012ff */
[----:B------:R-:W-:Y:S02]  /*7600*/  IADD3 R199, P4, R130, 0x4040, RZ ;  /* 0x0000404082c77810 */ /* 0x000fe40007f9e0ff */
[----:B------:R-:W-:-:S02]  /*7610*/  SHF.R.U64 R13, R13, 0x3, RZ ;  /* 0x000000030d0d7819 */ /* 0x000fc400000012ff */
[----:B------:R-:W-:Y:S01]  /*7620*/  SHF.R.U64 R4, R4, 0x3, RZ ;  /* 0x0000000304047819 */ /* 0x000fe200000012ff */
[--C-:B------:R-:W-:Y:S01]  /*7630*/  IMAD.X R111, RZ, RZ, R131.reuse, P4 ;  /* 0x000000ffff6f7224 */ /* 0x100fe200020e0683 */
[C---:B------:R-:W-:Y:S02]  /*7640*/  IADD3 R197, P0, R130.reuse, 0x4020, RZ ;  /* 0x0000402082c57810 */ /* 0x040fe40007f1e0ff */
[----:B------:R-:W-:Y:S02]  /*7650*/  IADD3.X R99, RZ, R131, RZ, P2, !PT ;  /* 0x00000083ff637210 */ /* 0x000fe400017fe4ff */
[C---:B------:R-:W-:Y:S01]  /*7660*/  IADD3 R201, P3, R130.reuse, 0x4060, RZ ;  /* 0x0000406082c97810 */ /* 0x040fe20007f7e0ff */
[----:B------:R-:W-:Y:S01]  /*7670*/  IMAD.X R107, RZ, RZ, R131, P0 ;  /* 0x000000ffff6b7224 */ /* 0x000fe200000e0683 */
[C---:B------:R-:W-:Y:S02]  /*7680*/  IADD3 R203, P6, R130.reuse, 0x6000, RZ ;  /* 0x0000600082cb7810 */ /* 0x040fe40007fde0ff */
[----:B------:R-:W-:-:S02]  /*7690*/  IADD3 R205, P5, R130, 0x6020, RZ ;  /* 0x0000602082cd7810 */ /* 0x000fc40007fbe0ff */
[C---:B------:R-:W-:Y:S01]  /*76a0*/  IADD3 R207, P2, R130.reuse, 0x6040, RZ ;  /* 0x0000604082cf7810 */ /* 0x040fe20007f5e0ff */
[--C-:B------:R-:W-:Y:S01]  /*76b0*/  IMAD.X R119, RZ, RZ, R131.reuse, P6 ;  /* 0x000000ffff777224 */ /* 0x100fe200030e0683 */
[----:B------:R-:W-:Y:S01]  /*76c0*/  IADD3 R209, P1, R130, 0x6060, RZ ;  /* 0x0000606082d17810 */ /* 0x000fe20007f3e0ff */
[--C-:B------:R-:W-:Y:S01]  /*76d0*/  IMAD.X R123, RZ, RZ, R131.reuse, P5 ;  /* 0x000000ffff7b7224 */ /* 0x100fe200028e0683 */
[----:B------:R-:W-:Y:S01]  /*76e0*/  LOP3.LUT R94, R6, R191, RZ, 0x3c, !PT ;  /* 0x000000bf065e7212 */ /* 0x000fe200078e3cff */
[----:B------:R-:W-:Y:S01]  /*76f0*/  IMAD.X R127, RZ, RZ, R131, P2 ;  /* 0x000000ffff7f7224 */ /* 0x000fe200010e0683 */
[----:B------:R-:W-:Y:S02]  /*7700*/  LOP3.LUT R130, R13, R130, RZ, 0x3c, !PT ;  /* 0x000000820d827212 */ /* 0x000fe400078e3cff */
[----:B------:R-:W-:Y:S02]  /*7710*/  LOP3.LUT R24, R179, 0x380, RZ, 0xc0, !PT ;  /* 0x00000380b3187812 */ /* 0x000fe400078ec0ff */
[----:B------:R-:W-:-:S02]  /*7720*/  LOP3.LUT R90, R4, R183, RZ, 0x3c, !PT ;  /* 0x000000b7045a7212 */ /* 0x000fc400078e3cff */
[----:B------:R-:W-:Y:S02]  /*7730*/  LOP3.LUT R6, R199, 0x380, RZ, 0xc0, !PT ;  /* 0x00000380c7067812 */ /* 0x000fe400078ec0ff */
[----:B------:R-:W-:Y:S02]  /*7740*/  LOP3.LUT R28, R181, 0x380, RZ, 0xc0, !PT ;  /* 0x00000380b51c7812 */ /* 0x000fe400078ec0ff */
[----:B------:R-:W-:Y:S02]  /*7750*/  LOP3.LUT R4, R197, 0x380, RZ, 0xc0, !PT ;  /* 0x00000380c5047812 */ /* 0x000fe400078ec0ff */
[----:B------:R-:W-:Y:S02]  /*7760*/  SHF.R.U64 R24, R24, 0x3, RZ ;  /* 0x0000000318187819 */ /* 0x000fe400000012ff */
[----:B------:R-:W-:Y:S02]  /*7770*/  LOP3.LUT R98, R193, 0x380, RZ, 0xc0, !PT ;  /* 0x00000380c1627812 */ /* 0x000fe400078ec0ff */
[----:B------:R-:W-:-:S02]  /*7780*/  SHF.R.U64 R6, R6, 0x3, RZ ;  /* 0x0000000306067819 */ /* 0x000fc400000012ff */
[----:B------:R-:W-:Y:S02]  /*7790*/  MOV R130, R130 ;  /* 0x0000008200827202 */ /* 0x000fe40000000f00 */
[----:B------:R-:W-:Y:S02]  /*77a0*/  SHF.R.U64 R28, R28, 0x3, RZ ;  /* 0x000000031c1c7819 */ /* 0x000fe400000012ff */
[----:B------:R-:W-:Y:S01]  /*77b0*/  LOP3.LUT R102, R195, 0x380, RZ, 0xc0, !PT ;  /* 0x00000380c3667812 */ /* 0x000fe200078ec0ff */
[----:B------:R0:W-:Y:S01]  /*77c0*/  STSM.16.M88.4 [R130], R8 ;  /* 0x0000000882007844 */ /* 0x0001e20000000200 */
[----:B------:R-:W-:Y:S02]  /*77d0*/  SHF.R.U64 R4, R4, 0x3, RZ ;  /* 0x0000000304047819 */ /* 0x000fe400000012ff */
[----:B------:R-:W-:Y:S02]  /*77e0*/  LOP3.LUT R27, R209, 0x380, RZ, 0xc0, !PT ;  /* 0x00000380d11b7812 */ /* 0x000fe400078ec0ff */
[----:B------:R-:W-:-:S02]  /*77f0*/  LOP3.LUT R114, R201, 0x380, RZ, 0xc0, !PT ;  /* 0x00000380c9727812 */ /* 0x000fc400078ec0ff */
[----:B------:R-:W-:Y:S02]  /*7800*/  LOP3.LUT R24, R24, R179, RZ, 0x3c, !PT ;  /* 0x000000b318187212 */ /* 0x000fe400078e3cff */
[----:B------:R-:W-:Y:S02]  /*7810*/  SHF.R.U64 R98, R98, 0x3, RZ ;  /* 0x0000000362627819 */ /* 0x000fe400000012ff */
[----:B------:R-:W-:Y:S02]  /*7820*/  LOP3.LUT R110, R6, R199, RZ, 0x3c, !PT ;  /* 0x000000c7066e7212 */ /* 0x000fe400078e3cff */
[----:B------:R-:W-:Y:S02]  /*7830*/  LOP3.LUT R28, R28, R181, RZ, 0x3c, !PT ;  /* 0x000000b51c1c7212 */ /* 0x000fe400078e3cff */
[----:B------:R-:W-:Y:S02]  /*7840*/  SHF.R.U64 R102, R102, 0x3, RZ ;  /* 0x0000000366667819 */ /* 0x000fe400000012ff */
[----:B------:R-:W-:-:S02]  /*7850*/  LOP3.LUT R118, R203, 0x380, RZ, 0xc0, !PT ;  /* 0x00000380cb767812 */ /* 0x000fc400078ec0ff */
[----:B------:R-:W-:Y:S02]  /*7860*/  LOP3.LUT R106, R4, R197, RZ, 0x3c, !PT ;  /* 0x000000c5046a7212 */ /* 0x000fe400078e3cff */
[----:B------:R-:W-:Y:S02]  /*7870*/  LOP3.LUT R6, R207, 0x380, RZ, 0xc0, !PT ;  /* 0x00000380cf067812 */ /* 0x000fe400078ec0ff */
[----:B------:R-:W-:Y:S02]  /*7880*/  SHF.R.U64 R12, R27, 0x3, RZ ;  /* 0x000000031b0c7819 */ /* 0x000fe400000012ff */
[----:B------:R-:W-:Y:S02]  /*7890*/  LOP3.LUT R4, R205, 0x380, RZ, 0xc0, !PT ;  /* 0x00000380cd047812 */ /* 0x000fe400078ec0ff */
[----:B------:R-:W-:Y:S02]  /*78a0*/  MOV R27, R14 ;  /* 0x0000000e001b7202 */ /* 0x000fe40000000f00 */
[----:B0-----:R-:W-:-:S02]  /*78b0*/  F2FP.F16.F32.PACK_AB R8, R33, R161 ;  /* 0x000000a12108723e */ /* 0x001fc400000000ff */
[----:B------:R-:W-:Y:S02]  /*78c0*/  F2FP.F16.F32.PACK_AB R9, R35, R34 ;  /* 0x000000222309723e */ /* 0x000fe400000000ff */
[----:B------:R-:W-:Y:S02]  /*78d0*/  F2FP.F16.F32.PACK_AB R10, R37, R153 ;  /* 0x00000099250a723e */ /* 0x000fe400000000ff */
[----:B------:R-:W-:Y:S02]  /*78e0*/  F2FP.F16.F32.PACK_AB R11, R39, R38 ;  /* 0x00000026270b723e */ /* 0x000fe400000000ff */
[----:B------:R-:W-:Y:S02]  /*78f0*/  SHF.R.U64 R114, R114, 0x3, RZ ;  /* 0x0000000372727819 */ /* 0x000fe400000012ff */
[----:B------:R-:W-:Y:S01]  /*7900*/  MOV R20, R20 ;  /* 0x0000001400147202 */ /* 0x000fe20000000f00 */
[----:B------:R0:W-:Y:S01]  /*7910*/  STSM.16.M88.4 [R27], R8 ;  /* 0x000000081b007844 */ /* 0x0001e20000000200 */
[----:B------:R-:W-:-:S02]  /*7920*/  LOP3.LUT R98, R98, R193, RZ, 0x3c, !PT ;  /* 0x000000c162627212 */ /* 0x000fc400078e3cff */
[----:B------:R-:W-:Y:S01]  /*7930*/  MOV R24, R24 ;  /* 0x0000001800187202 */ /* 0x000fe20000000f00 */
[----:B------:R-:W-:Y:S01]  /*7940*/  STSM.16.M88.4 [R20], R40 ;  /* 0x0000002814007844 */ /* 0x000fe20000000200 */
[----:B------:R-:W-:Y:S02]  /*7950*/  LOP3.LUT R102, R102, R195, RZ, 0x3c, !PT ;  /* 0x000000c366667212 */ /* 0x000fe400078e3cff */
[----:B------:R-:W-:Y:S01]  /*7960*/  SHF.R.U64 R118, R118, 0x3, RZ ;  /* 0x0000000376767819 */ /* 0x000fe200000012ff */
[----:B------:R-:W-:Y:S01]  /*7970*/  STSM.16.M88.4 [R24], R48 ;  /* 0x0000003018007844 */ /* 0x000fe20000000200 */
[----:B------:R-:W-:Y:S02]  /*7980*/  SHF.R.U64 R6, R6, 0x3, RZ ;  /* 0x0000000306067819 */ /* 0x000fe400000012ff */
[----:B------:R-:W-:Y:S02]  /*7990*/  MOV R28, R28 ;  /* 0x0000001c001c7202 */ /* 0x000fe40000000f00 */
[----:B------:R-:W-:-:S02]  /*79a0*/  F2FP.F16.F32.PACK_AB R59, R63, R62 ;  /* 0x0000003e3f3b723e */ /* 0x000fc400000000ff */
[----:B------:R-:W-:Y:S01]  /*79b0*/  F2FP.F16.F32.PACK_AB R65, R67, R66 ;  /* 0x000000424341723e */ /* 0x000fe200000000ff */
[----:B0-----:R-:W-:Y:S01]  /*79c0*/  IMAD.U32 R11, RZ, RZ, UR6 ;  /* 0x00000006ff0b7e24 */ /* 0x001fe2000f8e00ff */
[----:B------:R-:W-:Y:S01]  /*79d0*/  F2FP.F16.F32.PACK_AB R72, R73, R72 ;  /* 0x000000484948723e */ /* 0x000fe200000000ff */
[----:B------:R-:W-:Y:S01]  /*79e0*/  STSM.16.M88.4 [R28], R56 ;  /* 0x000000381c007844 */ /* 0x000fe20000000200 */
[----:B------:R-:W-:Y:S01]  /*79f0*/  SHF.R.U64 R4, R4, 0x3, RZ ;  /* 0x0000000304047819 */ /* 0x000fe200000012ff */
[----:B------:R-:W-:Y:S01]  /*7a00*/  ULDC.64 UR6, c[0x0][0xbe0] ;  /* 0x0002f80000067ab9 */ /* 0x000fe20000000a00 */
[----:B------:R-:W-:Y:S01]  /*7a10*/  MOV R15, R90 ;  /* 0x0000005a000f7202 */ /* 0x000fe20000000f00 */
[----:B------:R-:W-:Y:S01]  /*7a20*/  IMAD.U32 R10, RZ, RZ, UR4 ;  /* 0x00000004ff0a7e24 */ /* 0x000fe2000f8e00ff */
[----:B------:R-:W-:Y:S02]  /*7a30*/  F2FP.F16.F32.PACK_AB R66, R69, R68 ;  /* 0x000000444542723e */ /* 0x000fe400000000ff */
[----:B------:R-:W-:-:S02]  /*7a40*/  F2FP.F16.F32.PACK_AB R67, R71, R70 ;  /* 0x000000464743723e */ /* 0x000fc400000000ff */
[----:B------:R-:W-:Y:S02]  /*7a50*/  F2FP.F16.F32.PACK_AB R73, R75, R74 ;  /* 0x0000004a4b49723e */ /* 0x000fe400000000ff */
[----:B------:R-:W-:Y:S01]  /*7a60*/  F2FP.F16.F32.PACK_AB R80, R81, R80 ;  /* 0x000000505150723e */ /* 0x000fe200000000ff */
[----:B------:R-:W-:Y:S01]  /*7a70*/  STSM.16.M88.4 [R15], R64 ;  /* 0x000000400f007844 */ /* 0x000fe20000000200 */
[----:B------:R-:W-:Y:S02]  /*7a80*/  IADD3.X R115, RZ, R131, RZ, P3, !PT ;  /* 0x00000083ff737210 */ /* 0x000fe40001ffe4ff */
[----:B------:R-:W-:Y:S02]  /*7a90*/  LOP3.LUT R114, R114, R201, RZ, 0x3c, !PT ;  /* 0x000000c972727212 */ /* 0x000fe400078e3cff */
[----:B------:R-:W-:Y:S02]  /*7aa0*/  MOV R94, R94 ;  /* 0x0000005e005e7202 */ /* 0x000fe40000000f00 */
[----:B------:R-:W-:-:S02]  /*7ab0*/  F2FP.F16.F32.PACK_AB R74, R77, R76 ;  /* 0x0000004c4d4a723e */ /* 0x000fc400000000ff */
[----:B------:R-:W-:Y:S02]  /*7ac0*/  F2FP.F16.F32.PACK_AB R75, R79, R78 ;  /* 0x0000004e4f4b723e */ /* 0x000fe400000000ff */
[----:B------:R-:W-:Y:S02]  /*7ad0*/  F2FP.F16.F32.PACK_AB R81, R83, R82 ;  /* 0x000000525351723e */ /* 0x000fe400000000ff */
[----:B------:R-:W-:Y:S01]  /*7ae0*/  MOV R14, R98 ;  /* 0x00000062000e7202 */ /* 0x000fe20000000f00 */
[----:B------:R-:W-:Y:S01]  /*7af0*/  STSM.16.M88.4 [R94], R72 ;  /* 0x000000485e007844 */ /* 0x000fe20000000200 */
[----:B------:R-:W-:Y:S02]  /*7b00*/  F2FP.F16.F32.PACK_AB R82, R85, R84 ;  /* 0x000000545552723e */ /* 0x000fe400000000ff */
[----:B------:R-:W-:Y:S02]  /*7b10*/  F2FP.F16.F32.PACK_AB R83, R87, R86 ;  /* 0x000000565753723e */ /* 0x000fe400000000ff */
[----:B------:R-:W-:-:S02]  /*7b20*/  F2FP.F16.F32.PACK_AB R88, R89, R88 ;  /* 0x000000585958723e */ /* 0x000fc400000000ff */
[----:B------:R-:W-:Y:S01]  /*7b30*/  LOP3.LUT R118, R118, R203, RZ, 0x3c, !PT ;  /* 0x000000cb76767212 */ /* 0x000fe200078e3cff */
[----:B------:R-:W-:Y:S01]  /*7b40*/  STSM.16.M88.4 [R14], R80 ;  /* 0x000000500e007844 */ /* 0x000fe20000000200 */
[----:B------:R-:W-:Y:S02]  /*7b50*/  LOP3.LUT R126, R6, R207, RZ, 0x3c, !PT ;  /* 0x000000cf067e7212 */ /* 0x000fe400078e3cff */
[----:B------:R-:W-:Y:S02]  /*7b60*/  MOV R102, R102 ;  /* 0x0000006600667202 */ /* 0x000fe40000000f00 */
[----:B------:R-:W-:Y:S02]  /*7b70*/  F2FP.F16.F32.PACK_AB R89, R30, R26 ;  /* 0x0000001a1e59723e */ /* 0x000fe400000000ff */
[----:B------:R-:W-:Y:S02]  /*7b80*/  F2FP.F16.F32.PACK_AB R90, R93, R92 ;  /* 0x0000005c5d5a723e */ /* 0x000fe400000000ff */
[----:B------:R-:W-:-:S02]  /*7b90*/  F2FP.F16.F32.PACK_AB R91, R36, R32 ;  /* 0x00000020245b723e */ /* 0x000fc400000000ff */
[----:B------:R-:W-:Y:S02]  /*7ba0*/  F2FP.F16.F32.PACK_AB R96, R97, R96 ;  /* 0x000000606160723e */ /* 0x000fe400000000ff */
[----:B------:R-:W-:Y:S01]  /*7bb0*/  LOP3.LUT R122, R4, R205, RZ, 0x3c, !PT ;  /* 0x000000cd047a7212 */ /* 0x000fe200078e3cff */
[----:B------:R-:W-:Y:S01]  /*7bc0*/  STSM.16.M88.4 [R102], R88 ;  /* 0x0000005866007844 */ /* 0x000fe20000000200 */
[----:B------:R-:W-:Y:S02]  /*7bd0*/  MOV R6, R106 ;  /* 0x0000006a00067202 */ /* 0x000fe40000000f00 */
[----:B------:R-:W-:Y:S02]  /*7be0*/  F2FP.F16.F32.PACK_AB R97, R155, R154 ;  /* 0x0000009a9b61723e */ /* 0x000fe400000000ff */
[----:B------:R-:W-:Y:S02]  /*7bf0*/  F2FP.F16.F32.PACK_AB R98, R101, R100 ;  /* 0x000000646562723e */ /* 0x000fe400000000ff */
[----:B------:R-:W-:-:S02]  /*7c00*/  F2FP.F16.F32.PACK_AB R99, R157, R156 ;  /* 0x0000009c9d63723e */ /* 0x000fc400000000ff */
[----:B------:R-:W-:Y:S02]  /*7c10*/  F2FP.F16.F32.PACK_AB R104, R105, R104 ;  /* 0x000000686968723e */ /* 0x000fe400000000ff */
[----:B------:R-:W-:Y:S01]  /*7c20*/  MOV R110, R110 ;  /* 0x0000006e006e7202 */ /* 0x000fe20000000f00 */
[----:B------:R-:W-:Y:S01]  /*7c30*/  STSM.16.M88.4 [R6], R96 ;  /* 0x0000006006007844 */ /* 0x000fe20000000200 */
[----:B------:R-:W-:Y:S02]  /*7c40*/  MOV R4, R114 ;  /* 0x0000007200047202 */ /* 0x000fe40000000f00 */
[----:B------:R-:W-:Y:S02]  /*7c50*/  F2FP.F16.F32.PACK_AB R105, R159, R158 ;  /* 0x0000009e9f69723e */ /* 0x000fe400000000ff */
[----:B------:R-:W-:Y:S02]  /*7c60*/  F2FP.F16.F32.PACK_AB R106, R109, R108 ;  /* 0x0000006c6d6a723e */ /* 0x000fe400000000ff */
[----:B------:R-:W-:-:S02]  /*7c70*/  F2FP.F16.F32.PACK_AB R107, R162, R160 ;  /* 0x000000a0a26b723e */ /* 0x000fc400000000ff */
[----:B------:R-:W-:Y:S02]  /*7c80*/  F2FP.F16.F32.PACK_AB R112, R113, R112 ;  /* 0x000000707170723e */ /* 0x000fe400000000ff */
[----:B------:R-:W-:Y:S01]  /*7c90*/  IADD3.X R13, RZ, R131, RZ, P1, !PT ;  /* 0x00000083ff0d7210 */ /* 0x000fe20000ffe4ff */
[----:B------:R-:W-:Y:S01]  /*7ca0*/  STSM.16.M88.4 [R110], R104 ;  /* 0x000000686e007844 */ /* 0x000fe20000000200 */
[----:B------:R-:W-:Y:S02]  /*7cb0*/  LOP3.LUT R12, R12, R209, RZ, 0x3c, !PT ;  /* 0x000000d10c0c7212 */ /* 0x000fe400078e3cff */
[----:B------:R-:W-:Y:S02]  /*7cc0*/  F2FP.F16.F32.PACK_AB R113, R164, R163 ;  /* 0x000000a3a471723e */ /* 0x000fe400000000ff */
[----:B------:R-:W-:Y:S02]  /*7cd0*/  F2FP.F16.F32.PACK_AB R114, R117, R116 ;  /* 0x000000747572723e */ /* 0x000fe400000000ff */
[----:B------:R-:W-:-:S02]  /*7ce0*/  F2FP.F16.F32.PACK_AB R115, R168, R166 ;  /* 0x000000a6a873723e */ /* 0x000fc400000000ff */
[----:B------:R-:W-:Y:S02]  /*7cf0*/  F2FP.F16.F32.PACK_AB R169, R170, R169 ;  /* 0x000000a9aaa9723e */ /* 0x000fe400000000ff */
[----:B------:R-:W-:Y:S01]  /*7d00*/  MOV R118, R118 ;  /* 0x0000007600767202 */ /* 0x000fe20000000f00 */
[----:B------:R0:W-:Y:S01]  /*7d10*/  STSM.16.M88.4 [R4], R112 ;  /* 0x0000007004007844 */ /* 0x0001e20000000200 */
[----:B------:R-:W-:Y:S02]  /*7d20*/  F2FP.F16.F32.PACK_AB R168, R121, R120 ;  /* 0x0000007879a8723e */ /* 0x000fe400000000ff */
[----:B------:R-:W-:Y:S02]  /*7d30*/  F2FP.F16.F32.PACK_AB R170, R125, R124 ;  /* 0x0000007c7daa723e */ /* 0x000fe400000000ff */
[----:B------:R-:W-:Y:S02]  /*7d40*/  F2FP.F16.F32.PACK_AB R171, R172, R171 ;  /* 0x000000abacab723e */ /* 0x000fe400000000ff */
[----:B------:R-:W-:-:S02]  /*7d50*/  F2FP.F16.F32.PACK_AB R173, R174, R173 ;  /* 0x000000adaead723e */ /* 0x000fc400000000ff */
[----:B------:R-:W-:Y:S01]  /*7d60*/  F2FP.F16.F32.PACK_AB R136, R137, R136 ;  /* 0x000000888988723e */ /* 0x000fe200000000ff */
[----:B------:R-:W-:Y:S01]  /*7d70*/  STSM.16.M88.4 [R118], R168 ;  /* 0x000000a876007844 */ /* 0x000fe20000000200 */
[----:B------:R-:W-:Y:S02]  /*7d80*/  MOV R122, R122 ;  /* 0x0000007a007a7202 */ /* 0x000fe40000000f00 */
        /* <DEDUP_REMOVED lines=10> */
[----:B------:R-:W-:Y:S01]  /*7e30*/  MOV R12, R12 ;  /* 0x0000000c000c7202 */ /* 0x000fe20000000f00 */
[----:B------:R-:W-:Y:S01]  /*7e40*/  STSM.16.M88.4 [R126], R136 ;  /* 0x000000887e007844 */ /* 0x000fe20000000200 */
[----:B------:R-:W-:-:S02]  /*7e50*/  F2FP.F16.F32.PACK_AB R146, R149, R148 ;  /* 0x000000949592723e */ /* 0x000fc400000000ff */
[----:B------:R-:W-:Y:S01]  /*7e60*/  F2FP.F16.F32.PACK_AB R147, R151, R150 ;  /* 0x000000969793723e */ /* 0x000fe200000000ff */
[----:B------:R-:W-:Y:S01]  /*7e70*/  UISETP.NE.U32.AND UP1, UPT, UR6, URZ, UPT ;  /* 0x0000003f0600728c */ /* 0x000fe2000bf25070 */
[----:B------:R-:W-:-:S03]  /*7e80*/  PLOP3.LUT P0, PT, PT, PT, UP0, 0x80, 0x0 ;  /* 0x000000000000781c */ /* 0x000fc60003f0f008 */
[----:B------:R1:W-:Y:S01]  /*7e90*/  STSM.16.M88.4 [R12], R144 ;  /* 0x000000900c007844 */ /* 0x0003e20000000200 */
[----:B------:R-:W-:Y:S01]  /*7ea0*/  BAR.SYNC.DEFER_BLOCKING 0x1, 0x100 ;  /* 0x0044000000007b1d */ /* 0x000fe20000010000 */
[----:B------:R-:W-:-:S07]  /*7eb0*/  UISETP.NE.AND.EX UP1, UPT, UR7, URZ, UPT, UP1 ;  /* 0x0000003f0700728c */ /* 0x000fce000bf25310 */
[----:B0-----:R-:W0:Y:S01]  /*7ec0*/  LDC R4, c[0x0][0xa88] ;  /* 0x0002a200ff047b82 */ /* 0x001e220000000800 */
[----:B------:R-:W-:-:S03]  /*7ed0*/  PLOP3.LUT P6, PT, PT, PT, UP1, 0x80, 0x0 ;  /* 0x000000000000781c */ /* 0x000fc60003fcf018 */
[----:B------:R-:W-:-:S04]  /*7ee0*/  @UP1 UIADD3 UR6, UP2, UR8, UR6, URZ ;  /* 0x0000000608061290 */ /* 0x000fc8000ff5e03f */
[----:B------:R-:W-:Y:S02]  /*7ef0*/  @UP1 UIADD3.X UR7, UR9, UR7, URZ, UP2, !UPT ;  /* 0x0000000709071290 */ /* 0x000fe400097fe43f */
[----:B------:R-:W-:-:S04]  /*7f00*/  MOV R14, UR6 ;  /* 0x00000006000e7c02 */ /* 0x000fc80008000f00 */
[----:B------:R-:W-:Y:S01]  /*7f10*/  IMAD.U32 R15, RZ, RZ, UR7 ;  /* 0x00000007ff0f7e24 */ /* 0x000fe2000f8e00ff */
[----:B------:R-:W2:Y:S01]  /*7f20*/  @P0 LDG.E R6, desc[UR38][R10.64] ;  /* 0x000000260a060981 */ /* 0x000ea2000c1e1900 */
[----:B------:R-:W-:-:S04]  /*7f30*/  IMAD R9, R18, 0x40, R2 ;  /* 0x0000004012097824 */ /* 0x000fc800078e0202 */
[----:B------:R-:W-:Y:S01]  /*7f40*/  IMAD.WIDE R134, R9, 0x2, R134 ;  /* 0x0000000209867825 */ /* 0x000fe200078e0286 */
[----:B0-----:R0:W5:Y:S02]  /*7f50*/  @P6 LDG.E R4, desc[UR38][R14.64] ;  /* 0x000000260e046981 */ /* 0x001164000c1e1900 */
[C---:B------:R-:W-:Y:S02]  /*7f60*/  IADD3 R9, P2, R134.reuse, 0x1000, RZ ;  /* 0x0000100086097810 */ /* 0x040fe40007f5e0ff */
[C---:B------:R-:W-:Y:S02]  /*7f70*/  IADD3 R29, P1, R134.reuse, 0x2000, RZ ;  /* 0x00002000861d7810 */ /* 0x040fe40007f3e0ff */
[----:B-1----:R-:W-:Y:S02]  /*7f80*/  P2R R12, PR, RZ, 0x4 ;  /* 0x00000004ff0c7803 */ /* 0x002fe40000000000 */
[C---:B------:R-:W-:Y:S02]  /*7f90*/  IADD3 R25, P2, R134.reuse, 0x3000, RZ ;  /* 0x0000300086197810 */ /* 0x040fe40007f5e0ff */
[----:B------:R-:W-:-:S02]  /*7fa0*/  IADD3 R41, P3, R134, 0x4000, RZ ;  /* 0x0000400086297810 */ /* 0x000fc40007f7e0ff */
[C---:B------:R-:W-:Y:S02]  /*7fb0*/  IADD3 R33, P4, R134.reuse, 0x5000, RZ ;  /* 0x0000500086217810 */ /* 0x040fe40007f9e0ff */
[----:B------:R-:W-:Y:S02]  /*7fc0*/  IADD3 R49, P5, R134, 0x6000, RZ ;  /* 0x0000600086317810 */ /* 0x000fe40007fbe0ff */
[----:B------:R-:W-:Y:S02]  /*7fd0*/  LOP3.LUT R8, R9, 0x380, RZ, 0xc0, !PT ;  /* 0x0000038009087812 */ /* 0x000fe400078ec0ff */
[----:B------:R-:W-:Y:S02]  /*7fe0*/  LOP3.LUT R28, R29, 0x380, RZ, 0xc0, !PT ;  /* 0x000003801d1c7812 */ /* 0x000fe400078ec0ff */
[----:B------:R-:W-:Y:S02]  /*7ff0*/  LOP3.LUT R24, R25, 0x380, RZ, 0xc0, !PT ;  /* 0x0000038019187812 */ /* 0x000fe400078ec0ff */
[----:B------:R-:W-:-:S02]  /*8000*/  LOP3.LUT R40, R41, 0x380, RZ, 0xc0, !PT ;  /* 0x0000038029287812 */ /* 0x000fc400078ec0ff */
[----:B------:R-:W-:Y:S02]  /*8010*/  LOP3.LUT R32, R33, 0x380, RZ, 0xc0, !PT ;  /* 0x0000038021207812 */ /* 0x000fe400078ec0ff */
[----:B------:R-:W-:Y:S01]  /*8020*/  LOP3.LUT R48, R49, 0x380, RZ, 0xc0, !PT ;  /* 0x0000038031307812 */ /* 0x000fe200078ec0ff */
[----:B------:R-:W-:Y:S01]  /*8030*/  UMOV UR4, URZ ;  /* 0x0000003f00047c82 */ /* 0x000fe20008000000 */
[----:B------:R-:W-:Y:S02]  /*8040*/  SHF.R.U64 R8, R8, 0x3, RZ ;  /* 0x0000000308087819 */ /* 0x000fe400000012ff */
[----:B------:R-:W-:Y:S02]  /*8050*/  SHF.R.U64 R28, R28, 0x3, RZ ;  /* 0x000000031c1c7819 */ /* 0x000fe400000012ff */
[----:B------:R-:W-:Y:S02]  /*8060*/  SHF.R.U64 R24, R24, 0x3, RZ ;  /* 0x0000000318187819 */ /* 0x000fe400000012ff */
[----:B------:R-:W-:-:S02]  /*8070*/  SHF.R.U64 R40, R40, 0x3, RZ ;  /* 0x0000000328287819 */ /* 0x000fc400000012ff */
[----:B------:R-:W-:Y:S02]  /*8080*/  SHF.R.U64 R32, R32, 0x3, RZ ;  /* 0x0000000320207819 */ /* 0x000fe400000012ff */
[----:B------:R-:W-:Y:S02]  /*8090*/  SHF.R.U64 R48, R48, 0x3, RZ ;  /* 0x0000000330307819 */ /* 0x000fe400000012ff */
[----:B------:R-:W-:Y:S02]  /*80a0*/  LOP3.LUT R8, R8, R9, RZ, 0x3c, !PT ;  /* 0x0000000908087212 */ /* 0x000fe400078e3cff */
[----:B------:R-:W-:Y:S02]  /*80b0*/  LOP3.LUT R28, R28, R29, RZ, 0x3c, !PT ;  /* 0x0000001d1c1c7212 */ /* 0x000fe400078e3cff */
[----:B------:R-:W-:Y:S02]  /*80c0*/  LOP3.LUT R24, R24, R25, RZ, 0x3c, !PT ;  /* 0x0000001918187212 */ /* 0x000fe400078e3cff */
[----:B------:R-:W-:-:S02]  /*80d0*/  LOP3.LUT R40, R40, R41, RZ, 0x3c, !PT ;  /* 0x0000002928287212 */ /* 0x000fc400078e3cff */
[----:B------:R-:W-:Y:S02]  /*80e0*/  LOP3.LUT R32, R32, R33, RZ, 0x3c, !PT ;  /* 0x0000002120207212 */ /* 0x000fe400078e3cff */
[----:B------:R-:W-:Y:S02]  /*80f0*/  LOP3.LUT R48, R48, R49, RZ, 0x3c, !PT ;  /* 0x0000003130307212 */ /* 0x000fe400078e3cff */
[----:B--2---:R-:W-:Y:S01]  /*8100*/  @P0 R2UR UR4, R6 ;  /* 0x00000000060402ca */ /* 0x004fe200000e0000 */
[----:B0-----:R-:W-:-:S14]  /*8110*/  @P6 BRA `(.L_x_289) ;  /* 0x0000000000106947 */ /* 0x001fdc0003800000 */
[----:B------:R-:W-:Y:S05]  /*8120*/  @!P0 BRA `(.L_x_289) ;  /* 0x00000000000c8947 */ /* 0x000fea0003800000 */
[----:B------:R-:W2:Y:S04]  /*8130*/  LDG.E R13, desc[UR38][R10.64] ;  /* 0x000000260a0d7981 */ /* 0x000ea8000c1e1900 */
[----:B-----5:R-:W2:Y:S02]  /*8140*/  LDG.E R4, desc[UR38][R10.64+0x4] ;  /* 0x000004260a047981 */ /* 0x020ea4000c1e1900 */
[----:B--2---:R-:W-:-:S07]  /*8150*/  IMAD.IADD R4, R4, 0x1, -R13 ;  /* 0x0000000104047824 */ /* 0x004fce00078e0a0d */
.L_x_289:
[----:B------:R-:W0:Y:S01]  /*8160*/  SHFL.IDX PT, R6, R188, RZ, 0x1f ;  /* 0x00001fffbc067589 */ /* 0x000e2200000e0000 */
[----:B------:R-:W-:Y:S01]  /*8170*/  ISETP.NE.AND P6, PT, R12, RZ, PT ;  /* 0x000000ff0c00720c */ /* 0x000fe20003fc5270 */
[--C-:B------:R-:W-:Y:S01]  /*8180*/  IMAD.X R25, RZ, RZ, R135.reuse, P2 ;  /* 0x000000ffff197224 */ /* 0x100fe200010e0687 */
[C---:B------:R-:W-:Y:S01]  /*8190*/  IADD3 R37, P0, R134.reuse, 0x7000, RZ ;  /* 0x0000700086257810 */ /* 0x040fe20007f1e0ff */
[--C-:B------:R-:W-:Y:S01]  /*81a0*/  IMAD.X R41, RZ, RZ, R135.reuse, P3 ;  /* 0x000000ffff297224 */ /* 0x100fe200018e0687 */
[----:B------:R-:W-:Y:S01]  /*81b0*/  IADD3.X R29, RZ, R135, RZ, P1, !PT ;  /* 0x00000087ff1d7210 */ /* 0x000fe20000ffe4ff */
[--C-:B------:R-:W-:Y:S01]  /*81c0*/  IMAD.X R9, RZ, RZ, R135.reuse, P6 ;  /* 0x000000ffff097224 */ /* 0x100fe200030e0687 */
[C---:B------:R-:W-:Y:S01]  /*81d0*/  IADD3 R53, P6, R134.reuse, 0x8000, RZ ;  /* 0x0000800086357810 */ /* 0x040fe20007fde0ff */
[----:B------:R-:W-:Y:S01]  /*81e0*/  IMAD.X R33, RZ, RZ, R135, P4 ;  /* 0x000000ffff217224 */ /* 0x000fe200020e0687 */
[----:B------:R-:W-:Y:S01]  /*81f0*/  IADD3 R45, P1, R134, 0x9000, RZ ;  /* 0x00009000862d7810 */ /* 0x000fe20007f3e0ff */
[----:B------:R-:W-:Y:S01]  /*8200*/  USHF.R.S32.HI UR9, URZ, 0x1f, UR4 ;  /* 0x0000001f3f097899 */ /* 0x000fe20008011404 */
[----:B------:R-:W-:Y:S01]  /*8210*/  LOP3.LUT R52, R53, 0x380, RZ, 0xc0, !PT ;  /* 0x0000038035347812 */ /* 0x000fe200078ec0ff */
[----:B------:R-:W-:Y:S01]  /*8220*/  USHF.R.S32.HI UR12, URZ, 0x1f, UR46 ;  /* 0x0000001f3f0c7899 */ /* 0x000fe2000801142e */
[----:B------:R-:W-:Y:S01]  /*8230*/  LOP3.LUT R36, R37, 0x380, RZ, 0xc0, !PT ;  /* 0x0000038025247812 */ /* 0x000fe200078ec0ff */
[----:B------:R-:W-:Y:S01]  /*8240*/  USEL UR44, UR44, URZ, !UP0 ;  /* 0x0000003f2c2c7287 */ /* 0x000fe2000c000000 */
[----:B------:R-:W-:Y:S01]  /*8250*/  LOP3.LUT R44, R45, 0x380, RZ, 0xc0, !PT ;  /* 0x000003802d2c7812 */ /* 0x000fe200078ec0ff */
[----:B------:R-:W-:Y:S01]  /*8260*/  USEL UR45, UR45, URZ, !UP0 ;  /* 0x0000003f2d2d7287 */ /* 0x000fe2000c000000 */
[----:B------:R-:W-:-:S02]  /*8270*/  SHF.R.U64 R52, R52, 0x3, RZ ;  /* 0x0000000334347819 */ /* 0x000fc400000012ff */
[----:B------:R-:W-:Y:S02]  /*8280*/  SHF.R.U64 R36, R36, 0x3, RZ ;  /* 0x0000000324247819 */ /* 0x000fe400000012ff */
[----:B------:R-:W-:Y:S02]  /*8290*/  SHF.R.U64 R44, R44, 0x3, RZ ;  /* 0x000000032c2c7819 */ /* 0x000fe400000012ff */
[----:B------:R-:W-:Y:S01]  /*82a0*/  LOP3.LUT R52, R52, R53, RZ, 0x3c, !PT ;  /* 0x0000003534347212 */ /* 0x000fe200078e3cff */
[--C-:B------:R-:W-:Y:S01]  /*82b0*/  IMAD.X R53, RZ, RZ, R135.reuse, P6 ;  /* 0x000000ffff357224 */ /* 0x100fe200030e0687 */
[----:B------:R-:W-:Y:S01]  /*82c0*/  LOP3.LUT R36, R36, R37, RZ, 0x3c, !PT ;  /* 0x0000002524247212 */ /* 0x000fe200078e3cff */
[--C-:B------:R-:W-:Y:S01]  /*82d0*/  IMAD.X R37, RZ, RZ, R135.reuse, P0 ;  /* 0x000000ffff257224 */ /* 0x100fe200000e0687 */
[----:B0-----:R-:W-:Y:S02]  /*82e0*/  ISETP.NE.AND P6, PT, R6, RZ, PT ;  /* 0x000000ff0600720c */ /* 0x001fe40003fc5270 */
[----:B------:R-:W-:Y:S01]  /*82f0*/  LOP3.LUT R44, R44, R45, RZ, 0x3c, !PT ;  /* 0x0000002d2c2c7212 */ /* 0x000fe200078e3cff */
[----:B------:R-:W-:Y:S01]  /*8300*/  IMAD.X R45, RZ, RZ, R135, P1 ;  /* 0x000000ffff2d7224 */ /* 0x000fe200008e0687 */
[----:B------:R-:W-:-:S02]  /*8310*/  IADD3.X R49, RZ, R135, RZ, P5, !PT ;  /* 0x00000087ff317210 */ /* 0x000fc40002ffe4ff */
[C---:B------:R-:W-:Y:S02]  /*8320*/  IADD3 R61, P2, R134.reuse, 0xa000, RZ ;  /* 0x0000a000863d7810 */ /* 0x040fe40007f5e0ff */
[C---:B------:R-:W-:Y:S02]  /*8330*/  IADD3 R57, P3, R134.reuse, 0xb000, RZ ;  /* 0x0000b00086397810 */ /* 0x040fe40007f7e0ff */
[C---:B------:R-:W-:Y:S02]  /*8340*/  IADD3 R69, P4, R134.reuse, 0xc000, RZ ;  /* 0x0000c00086457810 */ /* 0x040fe40007f9e0ff */
[C---:B------:R-:W-:Y:S02]  /*8350*/  IADD3 R65, P5, R134.reuse, 0xd000, RZ ;  /* 0x0000d00086417810 */ /* 0x040fe40007fbe0ff */
[C---:B------:R-:W-:Y:S02]  /*8360*/  IADD3 R77, P0, R134.reuse, 0xe000, RZ ;  /* 0x0000e000864d7810 */ /* 0x040fe40007f1e0ff */
[----:B------:R-:W-:-:S02]  /*8370*/  IADD3 R11, P1, R134, 0xf000, RZ ;  /* 0x0000f000860b7810 */ /* 0x000fc40007f3e0ff */
[----:B------:R-:W-:Y:S02]  /*8380*/  LOP3.LUT R60, R61, 0x380, RZ, 0xc0, !PT ;  /* 0x000003803d3c7812 */ /* 0x000fe400078ec0ff */
[----:B------:R-:W-:Y:S01]  /*8390*/  LOP3.LUT R56, R57, 0x380, RZ, 0xc0, !PT ;  /* 0x0000038039387812 */ /* 0x000fe200078ec0ff */
[----:B------:R-:W-:Y:S01]  /*83a0*/  IMAD.X R73, RZ, RZ, R135, P1 ;  /* 0x000000ffff497224 */ /* 0x000fe200008e0687 */
[----:B------:R-:W-:Y:S02]  /*83b0*/  LOP3.LUT R68, R69, 0x380, RZ, 0xc0, !PT ;  /* 0x0000038045447812 */ /* 0x000fe400078ec0ff */
[----:B------:R-:W-:Y:S02]  /*83c0*/  LOP3.LUT R64, R65, 0x380, RZ, 0xc0, !PT ;  /* 0x0000038041407812 */ /* 0x000fe400078ec0ff */
[----:B------:R-:W-:Y:S02]  /*83d0*/  LOP3.LUT R76, R77, 0x380, RZ, 0xc0, !PT ;  /* 0x000003804d4c7812 */ /* 0x000fe400078ec0ff */
[----:B------:R-:W-:-:S02]  /*83e0*/  LOP3.LUT R13, R134, 0x380, RZ, 0xc0, !PT ;  /* 0x00000380860d7812 */ /* 0x000fc400078ec0ff */
[----:B------:R-:W-:Y:S02]  /*83f0*/  LOP3.LUT R6, R11, 0x380, RZ, 0xc0, !PT ;  /* 0x000003800b067812 */ /* 0x000fe400078ec0ff */
[----:B------:R-:W-:Y:S02]  /*8400*/  SHF.R.U64 R60, R60, 0x3, RZ ;  /* 0x000000033c3c7819 */ /* 0x000fe400000012ff */
[----:B------:R-:W-:Y:S02]  /*8410*/  SHF.R.U64 R56, R56, 0x3, RZ ;  /* 0x0000000338387819 */ /* 0x000fe400000012ff */
[----:B------:R-:W-:Y:S02]  /*8420*/  SHF.R.U64 R68, R68, 0x3, RZ ;  /* 0x0000000344447819 */ /* 0x000fe400000012ff */
[----:B------:R-:W-:Y:S02]  /*8430*/  SHF.R.U64 R64, R64, 0x3, RZ ;  /* 0x0000000340407819 */ /* 0x000fe400000012ff */
[----:B------:R-:W-:-:S02]  /*8440*/  SHF.R.U64 R76, R76, 0x3, RZ ;  /* 0x000000034c4c7819 */ /* 0x000fc400000012ff */
[----:B------:R-:W-:Y:S02]  /*8450*/  SHF.R.U64 R13, R13, 0x3, RZ ;  /* 0x000000030d0d7819 */ /* 0x000fe400000012ff */
[----:B------:R-:W-:Y:S02]  /*8460*/  SHF.R.U64 R6, R6, 0x3, RZ ;  /* 0x0000000306067819 */ /* 0x000fe400000012ff */
[----:B------:R-:W-:Y:S02]  /*8470*/  LOP3.LUT R60, R60, R61, RZ, 0x3c, !PT ;  /* 0x0000003d3c3c7212 */ /* 0x000fe400078e3cff */
[----:B------:R-:W-:Y:S01]  /*8480*/  LOP3.LUT R56, R56, R57, RZ, 0x3c, !PT ;  /* 0x0000003938387212 */ /* 0x000fe200078e3cff */
[--C-:B------:R-:W-:Y:S01]  /*8490*/  IMAD.X R57, RZ, RZ, R135.reuse, P3 ;  /* 0x000000ffff397224 */ /* 0x100fe200018e0687 */
[----:B------:R-:W-:Y:S01]  /*84a0*/  LOP3.LUT R68, R68, R69, RZ, 0x3c, !PT ;  /* 0x0000004544447212 */ /* 0x000fe200078e3cff */
[--C-:B------:R-:W-:Y:S01]  /*84b0*/  IMAD.X R69, RZ, RZ, R135.reuse, P4 ;  /* 0x000000ffff457224 */ /* 0x100fe200020e0687 */
[----:B------:R-:W-:Y:S01]  /*84c0*/  LOP3.LUT R64, R64, R65, RZ, 0x3c, !PT ;  /* 0x0000004140407212 */ /* 0x000fe200078e3cff */
[----:B------:R-:W-:Y:S01]  /*84d0*/  IMAD.X R65, RZ, RZ, R135, P5 ;  /* 0x000000ffff417224 */ /* 0x000fe200028e0687 */
[----:B------:R-:W-:-:S02]  /*84e0*/  LOP3.LUT R76, R76, R77, RZ, 0x3c, !PT ;  /* 0x0000004d4c4c7212 */ /* 0x000fc400078e3cff */
[-C--:B------:R-:W-:Y:S02]  /*84f0*/  IADD3.X R61, RZ, R135.reuse, RZ, P2, !PT ;  /* 0x00000087ff3d7210 */ /* 0x080fe400017fe4ff */
[----:B------:R-:W-:Y:S02]  /*8500*/  IADD3.X R77, RZ, R135, RZ, P0, !PT ;  /* 0x00000087ff4d7210 */ /* 0x000fe400007fe4ff */
[----:B------:R-:W-:Y:S02]  /*8510*/  LOP3.LUT R134, R13, R134, RZ, 0x3c, !PT ;  /* 0x000000860d867212 */ /* 0x000fe400078e3cff */
[----:B------:R-:W-:Y:S01]  /*8520*/  LOP3.LUT R72, R6, R11, RZ, 0x3c, !PT ;  /* 0x0000000b06487212 */ /* 0x000fe200078e3cff */
[----:B------:R-:W-:Y:S06]  /*8530*/  @P6 BRA `(.L_x_290) ;  /* 0x0000000000686947 */ /* 0x000fec0003800000 */
[----:B------:R-:W-:Y:S01]  /*8540*/  ULDC.64 UR10, c[0x0][0xb70] ;  /* 0x0002dc00000a7ab9 */ /* 0x000fe20000000a00 */
[----:B------:R-:W-:Y:S01]  /*8550*/  UMOV UR6, UR4 ;  /* 0x0000000400067c82 */ /* 0x000fe20008000000 */
[----:B------:R-:W-:Y:S01]  /*8560*/  UIMAD UR8, UR12, UR10, URZ ;  /* 0x0000000a0c0872a4 */ /* 0x000fe2000f8e023f */
[----:B------:R-:W-:Y:S01]  /*8570*/  IMAD.MOV R6, RZ, RZ, -R22 ;  /* 0x000000ffff067224 */ /* 0x000fe200078e0a16 */
[----:B------:R-:W-:Y:S01]  /*8580*/  UMOV UR7, UR9 ;  /* 0x0000000900077c82 */ /* 0x000fe20008000000 */
[----:B------:R-:W-:Y:S01]  /*8590*/  IMAD R13, R187, 0x40, R16 ;  /* 0x00000040bb0d7824 */ /* 0x000fe200078e0210 */
[----:B------:R-:W-:Y:S02]  /*85a0*/  UIMAD.WIDE.U32 UR6, UR46, UR10, UR6 ;  /* 0x0000000a2e0672a5 */ /* 0x000fe4000f8e0006 */
[----:B------:R-:W-:Y:S01]  /*85b0*/  UIMAD UR8, UR46, UR11, UR8 ;  /* 0x0000000b2e0872a4 */ /* 0x000fe2000f8e0208 */
[----:B------:R-:W-:Y:S02]  /*85c0*/  ISETP.NE.AND P0, PT, R17, R6, PT ;  /* 0x000000061100720c */ /* 0x000fe40003f05270 */
[----:B------:R-:W-:Y:S01]  /*85d0*/  ULDC.64 UR10, c[0x0][0xb78] ;  /* 0x0002de00000a7ab9 */ /* 0x000fe20000000a00 */
[----:B------:R-:W-:Y:S01]  /*85e0*/  UIADD3 UR7, UR7, UR8, URZ ;  /* 0x0000000807077290 */ /* 0x000fe2000fffe03f */
[C---:B------:R-:W-:Y:S01]  /*85f0*/  IADD3 R11, R13.reuse, 0x8, RZ ;  /* 0x000000080d0b7810 */ /* 0x040fe20007ffe0ff */
[----:B------:R-:W-:Y:S01]  /*8600*/  UIMAD UR8, UR45, UR10, URZ ;  /* 0x0000000a2d0872a4 */ /* 0x000fe2000f8e023f */
[----:B------:R-:W-:Y:S01]  /*8610*/  SHF.R.S32.HI R6, RZ, 0x1f, R13 ;  /* 0x0000001fff067819 */ /* 0x000fe2000001140d */
[----:B------:R-:W-:Y:S01]  /*8620*/  UIMAD.WIDE.U32 UR6, UR44, UR10, UR6 ;  /* 0x0000000a2c0672a5 */ /* 0x000fe2000f8e0006 */
[-C--:B-----5:R-:W-:Y:S01]  /*8630*/  ISETP.GE.OR P1, PT, R13, R4.reuse, P0 ;  /* 0x000000040d00720c */ /* 0x0a0fe20000726670 */
[----:B------:R-:W-:Y:S01]  /*8640*/  UIMAD UR8, UR44, UR11, UR8 ;  /* 0x0000000b2c0872a4 */ /* 0x000fe2000f8e0208 */
[----:B------:R-:W-:-:S02]  /*8650*/  ISETP.GE.OR P0, PT, R11, R4, P0 ;  /* 0x000000040b00720c */ /* 0x000fc40000706670 */
[----:B------:R-:W-:Y:S01]  /*8660*/  ULDC.64 UR10, c[0x0][0xb40] ;  /* 0x0002d000000a7ab9 */ /* 0x000fe20000000a00 */
[----:B------:R-:W-:Y:S02]  /*8670*/  IADD3 R12, P2, R13, UR6, RZ ;  /* 0x000000060d0c7c10 */ /* 0x000fe4000ff5e0ff */
[----:B------:R-:W-:-:S05]  /*8680*/  IMAD.U32 R15, RZ, RZ, UR8 ;  /* 0x00000008ff0f7e24 */ /* 0x000fca000f8e00ff */
[----:B------:R-:W-:Y:S02]  /*8690*/  IADD3.X R11, R6, UR7, R15, P2, !PT ;  /* 0x00000007060b7c10 */ /* 0x000fe400097fe40f */
[----:B------:R-:W-:-:S04]  /*86a0*/  LEA R10, P2, R12, UR10, 0x2 ;  /* 0x0000000a0c0a7c11 */ /* 0x000fc8000f8410ff */
[----:B------:R-:W-:-:S05]  /*86b0*/  LEA.HI.X R11, R12, UR11, R11, 0x2, P2 ;  /* 0x0000000b0c0b7c11 */ /* 0x000fca00090f140b */
[----:B------:R0:W-:Y:S04]  /*86c0*/  @!P1 STG.E desc[UR38][R10.64], R3 ;  /* 0x000000030a009986 */ /* 0x0001e8000c101926 */
[----:B------:R0:W-:Y:S02]  /*86d0*/  @!P0 STG.E desc[UR38][R10.64+0x20], R0 ;  /* 0x000020000a008986 */ /* 0x0001e4000c101926 */
.L_x_290:
[C---:B------:R-:W-:Y:S01]  /*86e0*/  VIADD R6, R2.reuse, 0x40 ;  /* 0x0000004002067836 */ /* 0x040fe20000000000 */
[----:B------:R-:W-:Y:S01]  /*86f0*/  ULDC UR8, c[0x0][0xa8c] ;  /* 0x0002a30000087ab9 */ /* 0x000fe20000000800 */
[C---:B------:R-:W-:Y:S01]  /*8700*/  VIADD R86, R2.reuse, 0x80 ;  /* 0x0000008002567836 */ /* 0x040fe20000000000 */
[----:B------:R-:W-:Y:S01]  /*8710*/  IADD3 R87, R2, 0xc0, RZ ;  /* 0x000000c002577810 */ /* 0x000fe20007ffe0ff */
[----:B------:R-:W-:Y:S01]  /*8720*/  ULDC.64 UR10, c[0x0][0xaa0] ;  /* 0x0002a800000a7ab9 */ /* 0x000fe20000000a00 */
[----:B------:R-:W-:Y:S01]  /*8730*/  ISETP.GE.AND P1, PT, R6, UR8, PT ;  /* 0x0000000806007c0c */ /* 0x000fe2000bf26270 */
[----:B------:R1:W5:Y:S01]  /*8740*/  LD.E.128 R12, desc[UR38][R134.64] ;  /* 0x00000026860c7980 */ /* 0x000362000c101d00 */
[----:B------:R-:W-:Y:S02]  /*8750*/  ISETP.GE.AND P0, PT, R2, UR8, PT ;  /* 0x0000000802007c0c */ /* 0x000fe4000bf06270 */
[----:B0-----:R-:W-:Y:S01]  /*8760*/  SEL R3, RZ, 0xffffffff, P1 ;  /* 0xffffffffff037807 */ /* 0x001fe20000800000 */
[----:B------:R-:W5:Y:S01]  /*8770*/  LD.E.128 R8, desc[UR38][R8.64] ;  /* 0x0000002608087980 */ /* 0x000f62000c101d00 */
[----:B------:R-:W-:-:S03]  /*8780*/  SEL R0, RZ, 0x1, P0 ;  /* 0x00000001ff007807 */ /* 0x000fc60000000000 */
[----:B------:R-:W-:Y:S01]  /*8790*/  IMAD.SHL.U32 R3, R3, 0x2, RZ ;  /* 0x0000000203037824 */ /* 0x000fe200078e00ff */
[----:B------:R-:W-:Y:S01]  /*87a0*/  ISETP.GE.AND P0, PT, R86, UR8, PT ;  /* 0x0000000856007c0c */ /* 0x000fe2000bf06270 */
[----:B------:R-:W5:Y:S01]  /*87b0*/  LD.E.128 R28, desc[UR38][R28.64] ;  /* 0x000000261c1c7980 */ /* 0x000f62000c101d00 */
[----:B------:R-:W-:Y:S02]  /*87c0*/  ISETP.GE.AND P1, PT, R87, UR8, PT ;  /* 0x0000000857007c0c */ /* 0x000fe4000bf26270 */
[----:B------:R-:W-:Y:S01]  /*87d0*/  LOP3.LUT R0, R3, 0x2, R0, 0xe2, !PT ;  /* 0x0000000203007812 */ /* 0x000fe200078ee200 */
[----:B------:R-:W5:Y:S01]  /*87e0*/  LD.E.128 R24, desc[UR38][R24.64] ;  /* 0x0000002618187980 */ /* 0x000f62000c101d00 */
[----:B------:R-:W-:Y:S02]  /*87f0*/  SEL R3, RZ, 0x4, P0 ;  /* 0x00000004ff037807 */ /* 0x000fe40000000000 */
[----:B------:R-:W-:Y:S01]  /*8800*/  SEL R19, RZ, 0x8, P1 ;  /* 0x00000008ff137807 */ /* 0x000fe20000800000 */
[C---:B------:R-:W-:Y:S01]  /*8810*/  VIADD R20, R2.reuse, 0x180 ;  /* 0x0000018002147836 */ /* 0x040fe20000000000 */
[----:B------:R-:W-:Y:S01]  /*8820*/  UIMAD UR6, UR9, UR10, URZ ;  /* 0x0000000a090672a4 */ /* 0x000fe2000f8e023f */
[C---:B------:R-:W-:Y:S01]  /*8830*/  VIADD R88, R2.reuse, 0x100 ;  /* 0x0000010002587836 */ /* 0x040fe20000000000 */
[----:B------:R-:W-:Y:S01]  /*8840*/  LOP3.LUT R0, R19, R0, R3, 0xfe, !PT ;  /* 0x0000000013007212 */ /* 0x000fe200078efe03 */
[----:B------:R-:W-:Y:S01]  /*8850*/  IMAD.U32 R21, RZ, RZ, UR10 ;  /* 0x0000000aff157e24 */ /* 0x000fe2000f8e00ff */
[--C-:B------:R-:W-:Y:S01]  /*8860*/  SHF.R.S32.HI R3, RZ, 0x1f, R2.reuse ;  /* 0x0000001fff037819 */ /* 0x100fe20000011402 */
[----:B------:R-:W5:Y:S01]  /*8870*/  LD.E.128 R40, desc[UR38][R40.64] ;  /* 0x0000002628287980 */ /* 0x000f62000c101d00 */
[----:B------:R-:W-:Y:S01]  /*8880*/  IADD3 R90, R2, 0x140, RZ ;  /* 0x00000140025a7810 */ /* 0x000fe20007ffe0ff */
[----:B------:R-:W-:Y:S01]  /*8890*/  UIMAD UR6, UR4, UR11, UR6 ;  /* 0x0000000b040672a4 */ /* 0x000fe2000f8e0206 */
[----:B------:R-:W-:Y:S01]  /*88a0*/  ISETP.GE.AND P2, PT, R20, UR8, PT ;  /* 0x0000000814007c0c */ /* 0x000fe2000bf46270 */
[----:B------:R-:W-:Y:S01]  /*88b0*/  IMAD.WIDE.U32 R20, R21, UR4, R2 ;  /* 0x0000000415147c25 */ /* 0x000fe2000f8e0002 */
[----:B------:R-:W-:Y:S01]  /*88c0*/  ISETP.GE.AND P0, PT, R88, UR8, PT ;  /* 0x0000000858007c0c */ /* 0x000fe2000bf06270 */
[----:B------:R-:W-:Y:S01]  /*88d0*/  ULDC.64 UR10, c[0x0][0xae0] ;  /* 0x0002b800000a7ab9 */ /* 0x000fe20000000a00 */
[----:B------:R-:W-:Y:S01]  /*88e0*/  ISETP.GE.AND P1, PT, R90, UR8, PT ;  /* 0x000000085a007c0c */ /* 0x000fe2000bf26270 */
[----:B------:R-:W5:Y:S01]  /*88f0*/  LD.E.128 R32, desc[UR38][R32.64] ;  /* 0x0000002620207980 */ /* 0x000f62000c101d00 */
[----:B------:R-:W-:-:S02]  /*8900*/  UIMAD UR4, UR12, UR10, URZ ;  /* 0x0000000a0c0472a4 */ /* 0x000fc4000f8e023f */
[----:B------:R-:W-:Y:S01]  /*8910*/  MOV R81, UR10 ;  /* 0x0000000a00517c02 */ /* 0x000fe20008000f00 */
[----:B------:R-:W5:Y:S01]  /*8920*/  LD.E.128 R48, desc[UR38][R48.64] ;  /* 0x0000002630307980 */ /* 0x000f62000c101d00 */
[----:B------:R-:W-:-:S03]  /*8930*/  SEL R3, RZ, 0x10, P0 ;  /* 0x00000010ff037807 */ /* 0x000fc60000000000 */
[----:B------:R-:W5:Y:S01]  /*8940*/  LD.E.128 R36, desc[UR38][R36.64] ;  /* 0x0000002624247980 */ /* 0x000f62000c101d00 */
[----:B------:R-:W-:-:S03]  /*8950*/  SEL R19, RZ, 0x20, P1 ;  /* 0x00000020ff137807 */ /* 0x000fc60000800000 */
[----:B------:R-:W5:Y:S01]  /*8960*/  LD.E.128 R52, desc[UR38][R52.64] ;  /* 0x0000002634347980 */ /* 0x000f62000c101d00 */
[----:B------:R-:W-:-:S03]  /*8970*/  VIADD R21, R21, UR6 ;  /* 0x0000000615157c36 */ /* 0x000fc60008000000 */
[----:B------:R-:W5:Y:S04]  /*8980*/  LD.E.128 R44, desc[UR38][R44.64] ;  /* 0x000000262c2c7980 */ /* 0x000f68000c101d00 */
[----:B------:R-:W5:Y:S04]  /*8990*/  LD.E.128 R60, desc[UR38][R60.64] ;  /* 0x000000263c3c7980 */ /* 0x000f68000c101d00 */
[----:B------:R-:W5:Y:S04]  /*89a0*/  LD.E.128 R56, desc[UR38][R56.64] ;  /* 0x0000002638387980 */ /* 0x000f68000c101d00 */
[----:B------:R-:W5:Y:S04]  /*89b0*/  LD.E.128 R68, desc[UR38][R68.64] ;  /* 0x0000002644447980 */ /* 0x000f68000c101d00 */
[----:B------:R-:W5:Y:S04]  /*89c0*/  LD.E.128 R64, desc[UR38][R64.64] ;  /* 0x0000002640407980 */ /* 0x000f68000c101d00 */
[----:B------:R-:W5:Y:S04]  /*89d0*/  LD.E.128 R76, desc[UR38][R76.64] ;  /* 0x000000264c4c7980 */ /* 0x000f68000c101d00 */
[----:B------:R-:W5:Y:S01]  /*89e0*/  LD.E.128 R72, desc[UR38][R72.64] ;  /* 0x0000002648487980 */ /* 0x000f62000c101d00 */
[----:B------:R-:W-:Y:S01]  /*89f0*/  UIMAD UR6, UR46, UR11, UR4 ;  /* 0x0000000b2e0672a4 */ /* 0x000fe2000f8e0204 */
[----:B------:R-:W-:Y:S01]  /*8a00*/  LOP3.LUT R3, R19, R0, R3, 0xfe, !PT ;  /* 0x0000000013037212 */ /* 0x000fe200078efe03 */
[----:B------:R-:W-:Y:S01]  /*8a10*/  IMAD.WIDE.U32 R20, R81, UR46, R20 ;  /* 0x0000002e51147c25 */ /* 0x000fe2000f8e0014 */
[----:B------:R-:W-:Y:S01]  /*8a20*/  @!PT LDS RZ, [RZ] ;  /* 0x00000000fffff984 */ /* 0x000fe20000000800 */
[----:B------:R-:W-:Y:S01]  /*8a30*/  @!PT LDS RZ, [RZ] ;  /* 0x00000000fffff984 */ /* 0x000fe20000000800 */
[----:B------:R-:W-:Y:S01]  /*8a40*/  @!PT LDS RZ, [RZ] ;  /* 0x00000000fffff984 */ /* 0x000fe20000000800 */
[----:B------:R-:W-:Y:S01]  /*8a50*/  @!PT LDS RZ, [RZ] ;  /* 0x00000000fffff984 */ /* 0x000fe20000000800 */
[----:B------:R0:W-:Y:S06]  /*8a60*/  MEMBAR.ALL.CTA ;  /* 0x0000000000007992 */ /* 0x0001ec0000008000 */
[----:B0-----:R-:W0:Y:S01]  /*8a70*/  FENCE.VIEW.ASYNC.S ;  /* 0x00000000000073c6 */ /* 0x001e220000000000 */
[----:B------:R-:W-:Y:S01]  /*8a80*/  UIADD3 UR4, UR42, 0x28c20, URZ ;  /* 0x00028c202a047890 */ /* 0x000fe2000fffe03f */
[----:B------:R-:W-:Y:S01]  /*8a90*/  SEL R0, RZ, 0x40, P2 ;  /* 0x00000040ff007807 */ /* 0x000fe20001000000 */
[----:B-----5:R-:W-:Y:S01]  /*8aa0*/  IMAD R19, R187, -0x40, R4 ;  /* 0xffffffc0bb137824 */ /* 0x020fe200078e0204 */
[----:B------:R-:W-:Y:S01]  /*8ab0*/  BSSY B1, `(.L_x_291) ;  /* 0x000002f000017945 */ /* 0x000fe20003800000 */
[----:B------:R-:W-:Y:S01]  /*8ac0*/  VIADD R21, R21, UR6 ;  /* 0x0000000615157c36 */ /* 0x000fe20008000000 */
[----:B------:R-:W-:Y:S01]  /*8ad0*/  ULDC.64 UR6, c[0x0][0xae8] ;  /* 0x0002ba0000067ab9 */ /* 0x000fe20000000a00 */
[----:B------:R-:W-:Y:S01]  /*8ae0*/  VIADD R80, R2, 0x1c0 ;  /* 0x000001c002507836 */ /* 0x000fe20000000000 */
[C---:B------:R-:W-:Y:S01]  /*8af0*/  ISETP.GE.AND P2, PT, R18.reuse, R19, PT ;  /* 0x000000131200720c */ /* 0x040fe20003f46270 */
[----:B------:R-:W-:Y:S01]  /*8b00*/  IMAD.U32 R83, RZ, RZ, UR6 ;  /* 0x00000006ff537e24 */ /* 0x000fe2000f8e00ff */
[----:B------:R-:W-:Y:S01]  /*8b10*/  UIMAD UR6, UR45, UR6, URZ ;  /* 0x000000062d0672a4 */ /* 0x000fe2000f8e023f */
[----:B------:R-:W-:Y:S01]  /*8b20*/  VIADD R4, R18, 0x20 ;  /* 0x0000002012047836 */ /* 0x000fe20000000000 */
[----:B------:R-:W-:Y:S01]  /*8b30*/  UPRMT UR4, URZ, 0x654, UR4 ;  /* 0x000006543f047896 */ /* 0x000fe20008000004 */
[----:B------:R-:W-:Y:S01]  /*8b40*/  ISETP.GE.AND P1, PT, R80, UR8, PT ;  /* 0x0000000850007c0c */ /* 0x000fe2000bf26270 */
[----:B------:R-:W-:-:S02]  /*8b50*/  UIMAD UR6, UR44, UR7, UR6 ;  /* 0x000000072c0672a4 */ /* 0x000fc4000f8e0206 */
[----:B------:R-:W-:Y:S01]  /*8b60*/  IMAD.WIDE.U32 R82, R83, UR44, R20 ;  /* 0x0000002c53527c25 */ /* 0x000fe2000f8e0014 */
[----:B------:R-:W-:Y:S02]  /*8b70*/  ISETP.GE.AND P0, PT, R4, R19, PT ;  /* 0x000000130400720c */ /* 0x000fe40003f06270 */
[----:B------:R-:W-:Y:S02]  /*8b80*/  LOP3.LUT R0, R3, R0, RZ, 0xfc, !PT ;  /* 0x0000000003007212 */ /* 0x000fe400078efcff */
[--C-:B------:R-:W-:Y:S02]  /*8b90*/  SHF.R.S32.HI R19, RZ, 0x1f, R18.reuse ;  /* 0x0000001fff137819 */ /* 0x100fe40000011412 */
[----:B------:R-:W-:Y:S01]  /*8ba0*/  SEL R3, RZ, 0x80, P1 ;  /* 0x00000080ff037807 */ /* 0x000fe20000800000 */
[----:B0-----:R-:W-:Y:S01]  /*8bb0*/  SYNCS.ARRIVE.TRANS64.RED.A1T0 RZ, [UR4], RZ ;  /* 0x000000ffffff79a7 */ /* 0x001fe20008100404 */
[----:B------:R-:W-:Y:S01]  /*8bc0*/  IADD3 R89, R83, UR6, RZ ;  /* 0x0000000653597c10 */ /* 0x000fe2000fffe0ff */
[----:B------:R-:W-:Y:S01]  /*8bd0*/  IMAD.WIDE R80, R187, 0x40, R18 ;  /* 0x00000040bb507825 */ /* 0x000fe200078e0212 */
[----:B------:R-:W-:Y:S01]  /*8be0*/  LOP3.LUT R3, R0, R3, RZ, 0xfc, !PT ;  /* 0x0000000300037212 */ /* 0x000fe200078efcff */
[----:B-1----:R-:W-:Y:S06]  /*8bf0*/  @P2 BRA `(.L_x_292) ;  /* 0x0000000000682947 */ /* 0x002fec0003800000 */
[----:B------:R-:W-:Y:S01]  /*8c00*/  ULDC.64 UR6, c[0x0][0xad8] ;  /* 0x0002b60000067ab9 */ /* 0x000fe20000000a00 */
[----:B------:R-:W-:Y:S01]  /*8c10*/  IMAD.MOV.U32 R20, RZ, RZ, R82 ;  /* 0x000000ffff147224 */ /* 0x000fe200078e0052 */
[----:B------:R-:W-:Y:S01]  /*8c20*/  ISETP.GE.AND P2, PT, R2, UR8, PT ;  /* 0x0000000802007c0c */ /* 0x000fe2000bf46270 */
[----:B------:R-:W-:Y:S01]  /*8c30*/  IMAD R85, R81, UR6, RZ ;  /* 0x0000000651557c24 */ /* 0x000fe2000f8e02ff */
[----:B------:R-:W-:Y:S01]  /*8c40*/  ISETP.GE.AND P3, PT, R6, UR8, PT ;  /* 0x0000000806007c0c */ /* 0x000fe2000bf66270 */
[----:B------:R-:W-:Y:S01]  /*8c50*/  IMAD.MOV.U32 R21, RZ, RZ, R89 ;  /* 0x000000ffff157224 */ /* 0x000fe200078e0059 */
[----:B------:R-:W-:Y:S01]  /*8c60*/  ISETP.GE.AND P4, PT, R90, UR8, PT ;  /* 0x000000085a007c0c */ /* 0x000fe2000bf86270 */
[----:B------:R-:W-:Y:S01]  /*8c70*/  IMAD R85, R80, UR7, R85 ;  /* 0x0000000750557c24 */ /* 0x000fe2000f8e0255 */
[----:B------:R-:W-:Y:S01]  /*8c80*/  LOP3.LUT P5, RZ, R0, 0x40, RZ, 0xc0, !PT ;  /* 0x0000004000ff7812 */ /* 0x000fe200078ac0ff */
[----:B------:R-:W-:Y:S01]  /*8c90*/  IMAD.WIDE.U32 R20, R80, UR6, R20 ;  /* 0x0000000650147c25 */ /* 0x000fe2000f8e0014 */
[----:B------:R-:W-:Y:S01]  /*8ca0*/  ULDC.64 UR6, c[0x0][0xa80] ;  /* 0x0002a00000067ab9 */ /* 0x000fe20000000a00 */
[----:B------:R-:W-:-:S02]  /*8cb0*/  LOP3.LUT P6, RZ, R3, 0x80, RZ, 0xc0, !PT ;  /* 0x0000008003ff7812 */ /* 0x000fc400078cc0ff */
[----:B------:R-:W-:Y:S01]  /*8cc0*/  IMAD.IADD R21, R21, 0x1, R85 ;  /* 0x0000000115157824 */ /* 0x000fe200078e0255 */
[----:B------:R-:W-:-:S04]  /*8cd0*/  LEA R84, P1, R20, UR6, 0x1 ;  /* 0x0000000614547c11 */ /* 0x000fc8000f8208ff */
[----:B------:R-:W-:Y:S02]  /*8ce0*/  LEA.HI.X R85, R20, UR7, R21, 0x1, P1 ;  /* 0x0000000714557c11 */ /* 0x000fe400088f0c15 */
[----:B------:R-:W-:-:S03]  /*8cf0*/  ISETP.GE.AND P1, PT, R86, UR8, PT ;  /* 0x0000000856007c0c */ /* 0x000fc6000bf26270 */
[----:B------:R0:W-:Y:S01]  /*8d00*/  @!P2 STG.E.128 desc[UR38][R84.64], R12 ;  /* 0x0000000c5400a986 */ /* 0x0001e2000c101d26 */
[----:B------:R-:W-:-:S03]  /*8d10*/  ISETP.GE.AND P2, PT, R87, UR8, PT ;  /* 0x0000000857007c0c */ /* 0x000fc6000bf46270 */
[----:B------:R0:W-:Y:S01]  /*8d20*/  @!P3 STG.E.128 desc[UR38][R84.64+0x80], R28 ;  /* 0x0000801c5400b986 */ /* 0x0001e2000c101d26 */
[----:B------:R-:W-:-:S03]  /*8d30*/  ISETP.GE.AND P3, PT, R88, UR8, PT ;  /* 0x0000000858007c0c */ /* 0x000fc6000bf66270 */
[----:B------:R0:W-:Y:S04]  /*8d40*/  @!P4 STG.E.128 desc[UR38][R84.64+0x280], R60 ;  /* 0x0002803c5400c986 */ /* 0x0001e8000c101d26 */
[----:B------:R0:W-:Y:S04]  /*8d50*/  @!P1 STG.E.128 desc[UR38][R84.64+0x100], R40 ;  /* 0x0001002854009986 */ /* 0x0001e8000c101d26 */
[----:B------:R0:W-:Y:S04]  /*8d60*/  @!P2 STG.E.128 desc[UR38][R84.64+0x180], R48 ;  /* 0x000180305400a986 */ /* 0x0001e8000c101d26 */
[----:B------:R0:W-:Y:S04]  /*8d70*/  @!P3 STG.E.128 desc[UR38][R84.64+0x200], R52 ;  /* 0x000200345400b986 */ /* 0x0001e8000c101d26 */
[----:B------:R0:W-:Y:S04]  /*8d80*/  @P5 STG.E.128 desc[UR38][R84.64+0x300], R68 ;  /* 0x0003004454005986 */ /* 0x0001e8000c101d26 */
[----:B------:R0:W-:Y:S02]  /*8d90*/  @P6 STG.E.128 desc[UR38][R84.64+0x380], R76 ;  /* 0x0003804c54006986 */ /* 0x0001e4000c101d26 */
.L_x_292:
[----:B------:R-:W-:Y:S05]  /*8da0*/  BSYNC B1 ;  /* 0x0000000000017941 */ /* 0x000fea0003800000 */
.L_x_291:
[----:B------:R-:W-:Y:S05]  /*8db0*/  @P0 BRA `(.L_x_293) ;  /* 0x0000000c002c0947 */ /* 0x000fea0003800000 */
[----:B0-----:R-:W-:Y:S01]  /*8dc0*/  IADD3 R15, P0, R80, 0x20, RZ ;  /* 0x00000020500f7810 */ /* 0x001fe20007f1e0ff */
[----:B------:R-:W-:Y:S01]  /*8dd0*/  ULDC.64 UR6, c[0x0][0xad8] ;  /* 0x0002b60000067ab9 */ /* 0x000fe20000000a00 */
[----:B------:R-:W-:Y:S01]  /*8de0*/  IMAD.MOV.U32 R12, RZ, RZ, R82 ;  /* 0x000000ffff0c7224 */ /* 0x000fe200078e0052 */
[----:B------:R-:W-:Y:S01]  /*8df0*/  ISETP.GE.AND P4, PT, R6, UR8, PT ;  /* 0x0000000806007c0c */ /* 0x000fe2000bf86270 */
[----:B------:R-:W-:Y:S01]  /*8e00*/  IMAD.MOV.U32 R13, RZ, RZ, R89 ;  /* 0x000000ffff0d7224 */ /* 0x000fe200078e0059 */
[----:B------:R-:W-:Y:S02]  /*8e10*/  IADD3.X R80, RZ, R81, RZ, P0, !PT ;  /* 0x00000051ff507210 */ /* 0x000fe400007fe4ff */
[----:B------:R-:W-:Y:S01]  /*8e20*/  ISETP.GE.AND P3, PT, R86, UR8, PT ;  /* 0x0000000856007c0c */ /* 0x000fe2000bf66270 */
[----:B------:R-:W-:Y:S01]  /*8e30*/  IMAD.WIDE.U32 R12, R15, UR6, R12 ;  /* 0x000000060f0c7c25 */ /* 0x000fe2000f8e000c */
[----:B------:R-:W-:Y:S02]  /*8e40*/  ISETP.GE.AND P5, PT, R2, UR8, PT ;  /* 0x0000000802007c0c */ /* 0x000fe4000bfa6270 */
[----:B------:R-:W-:Y:S01]  /*8e50*/  ISETP.GE.AND P2, PT, R87, UR8, PT ;  /* 0x0000000857007c0c */ /* 0x000fe2000bf46270 */
[----:B------:R-:W-:Y:S01]  /*8e60*/  IMAD R80, R80, UR6, RZ ;  /* 0x0000000650507c24 */ /* 0x000fe2000f8e02ff */
[----:B------:R-:W-:-:S02]  /*8e70*/  ISETP.GE.AND P1, PT, R88, UR8, PT ;  /* 0x0000000858007c0c */ /* 0x000fc4000bf26270 */
[----:B------:R-:W-:Y:S01]  /*8e80*/  ISETP.GE.AND P0, PT, R90, UR8, PT ;  /* 0x000000085a007c0c */ /* 0x000fe2000bf06270 */
[----:B------:R-:W-:Y:S01]  /*8e90*/  IMAD R15, R15, UR7, R80 ;  /* 0x000000070f0f7c24 */ /* 0x000fe2000f8e0250 */
[----:B------:R-:W-:Y:S02]  /*8ea0*/  ULDC.64 UR6, c[0x0][0xa80] ;  /* 0x0002a00000067ab9 */ /* 0x000fe40000000a00 */
[----:B------:R-:W-:Y:S01]  /*8eb0*/  LEA R14, P6, R12, UR6, 0x1 ;  /* 0x000000060c0e7c11 */ /* 0x000fe2000f8c08ff */
[----:B------:R-:W-:-:S05]  /*8ec0*/  IMAD.IADD R13, R13, 0x1, R15 ;  /* 0x000000010d0d7824 */ /* 0x000fca00078e020f */
[----:B------:R-:W-:Y:S02]  /*8ed0*/  LEA.HI.X R15, R12, UR7, R13, 0x1, P6 ;  /* 0x000000070c0f7c11 */ /* 0x000fe4000b0f0c0d */
[----:B------:R-:W-:-:S03]  /*8ee0*/  LOP3.LUT P6, RZ, R0, 0x40, RZ, 0xc0, !PT ;  /* 0x0000004000ff7812 */ /* 0x000fc600078cc0ff */
[----:B------:R2:W-:Y:S04]  /*8ef0*/  @!P5 STG.E.128 desc[UR38][R14.64], R8 ;  /* 0x000000080e00d986 */ /* 0x0005e8000c101d26 */
[----:B------:R2:W-:Y:S04]  /*8f00*/  @!P4 STG.E.128 desc[UR38][R14.64+0x80], R24 ;  /* 0x000080180e00c986 */ /* 0x0005e8000c101d26 */
[----:B------:R2:W-:Y:S04]  /*8f10*/  @!P3 STG.E.128 desc[UR38][R14.64+0x100], R32 ;  /* 0x000100200e00b986 */ /* 0x0005e8000c101d26 */
[----:B------:R2:W-:Y:S04]  /*8f20*/  @!P2 STG.E.128 desc[UR38][R14.64+0x180], R36 ;  /* 0x000180240e00a986 */ /* 0x0005e8000c101d26 */
[----:B------:R2:W-:Y:S04]  /*8f30*/  @!P1 STG.E.128 desc[UR38][R14.64+0x200], R44 ;  /* 0x0002002c0e009986 */ /* 0x0005e8000c101d26 */
[----:B------:R2:W-:Y:S04]  /*8f40*/  @P6 STG.E.128 desc[UR38][R14.64+0x300], R64 ;  /* 0x000300400e006986 */ /* 0x0005e8000c101d26 */
[----:B------:R2:W-:Y:S01]  /*8f50*/  @!P0 STG.E.128 desc[UR38][R14.64+0x280], R56 ;  /* 0x000280380e008986 */ /* 0x0005e2000c101d26 */
[----:B------:R-:W-:-:S13]  /*8f60*/  LOP3.LUT P0, RZ, R3, 0x80, RZ, 0xc0, !PT ;  /* 0x0000008003ff7812 */ /* 0x000fda000780c0ff */
[----:B------:R-:W-:Y:S05]  /*8f70*/  @!P0 BRA `(.L_x_293) ;  /* 0x0000000800bc8947 */ /* 0x000fea0003800000 */
[----:B------:R3:W-:Y:S01]  /*8f80*/  STG.E.128 desc[UR38][R14.64+0x380], R72 ;  /* 0x000380480e007986 */ /* 0x0007e2000c101d26 */
[----:B------:R-:W-:Y:S05]  /*8f90*/  BRA `(.L_x_293) ;  /* 0x0000000800b47947 */ /* 0x000fea0003800000 */
.L_x_288:
[----:B------:R-:W-:Y:S01]  /*8fa0*/  ULDC.64 UR6, c[0x0][0xbd8] ;  /* 0x0002f60000067ab9 */ /* 0x000fe20000000a00 */
[----:B------:R-:W-:Y:S01]  /*8fb0*/  USHF.L.U32 UR8, UR44, 0x2, URZ ;  /* 0x000000022c087899 */ /* 0x000fe2000800063f */
[----:B------:R-:W-:Y:S01]  /*8fc0*/  IMAD.MOV.U32 R13, RZ, RZ, RZ ;  /* 0x000000ffff0d7224 */ /* 0x000fe200078e00ff */
[----:B------:R-:W-:Y:S02]  /*8fd0*/  UISETP.NE.U32.AND UP0, UPT, UR6, URZ, UPT ;  /* 0x0000003f0600728c */ /* 0x000fe4000bf05070 */
[----:B------:R-:W-:Y:S02]  /*8fe0*/  USHF.L.U64.HI UR9, UR44, 0x2, UR45 ;  /* 0x000000022c097899 */ /* 0x000fe4000801022d */
[----:B------:R-:W-:Y:S02]  /*8ff0*/  UISETP.NE.AND.EX UP0, UPT, UR7, URZ, UPT, UP0 ;  /* 0x0000003f0700728c */ /* 0x000fe4000bf05300 */
[----:B------:R-:W-:Y:S01]  /*9000*/  UIADD3 UR4, UP1, UR8, UR6, URZ ;  /* 0x0000000608047290 */ /* 0x000fe2000ff3e03f */
[----:B------:R-:W0:Y:S01]  /*9010*/  LDC R0, c[0x0][0xa88] ;  /* 0x0002a200ff007b82 */ /* 0x000e220000000800 */
[----:B------:R-:W-:Y:S01]  /*9020*/  VIADD R6, R2, 0x40 ;  /* 0x0000004002067836 */ /* 0x000fe20000000000 */
[----:B------:R-:W-:Y:S01]  /*9030*/  ULDC UR10, c[0x0][0xa8c] ;  /* 0x0002a300000a7ab9 */ /* 0x000fe20000000800 */
[----:B------:R-:W-:Y:S01]  /*9040*/  PLOP3.LUT P1, PT, PT, PT, UP0, 0x80, 0x0 ;  /* 0x000000000000781c */ /* 0x000fe20003f2f008 */
[----:B------:R-:W-:Y:S01]  /*9050*/  UIADD3.X UR6, UR9, UR7, URZ, UP1, !UPT ;  /* 0x0000000709067290 */ /* 0x000fe20008ffe43f */
[----:B------:R-:W-:-:S05]  /*9060*/  MOV R8, UR4 ;  /* 0x0000000400087c02 */ /* 0x000fca0008000f00 */
[----:B------:R-:W-:Y:S01]  /*9070*/  IMAD.U32 R9, RZ, RZ, UR6 ;  /* 0x00000006ff097e24 */ /* 0x000fe2000f8e00ff */
[----:B------:R-:W-:-:S05]  /*9080*/  ULDC.64 UR6, c[0x0][0xbe0] ;  /* 0x0002f80000067ab9 */ /* 0x000fca0000000a00 */
[----:B------:R-:W5:Y:S01]  /*9090*/  @P1 LDG.E R13, desc[UR38][R8.64] ;  /* 0x00000026080d1981 */ /* 0x000f62000c1e1900 */
[----:B------:R-:W-:-:S04]  /*90a0*/  UISETP.NE.U32.AND UP1, UPT, UR6, URZ, UPT ;  /* 0x0000003f0600728c */ /* 0x000fc8000bf25070 */
[----:B------:R-:W-:Y:S01]  /*90b0*/  UISETP.NE.AND.EX UP1, UPT, UR7, URZ, UPT, UP1 ;  /* 0x0000003f0700728c */ /* 0x000fe2000bf25310 */
[----:B------:R-:W-:-:S05]  /*90c0*/  ISETP.GE.AND P3, PT, R6, UR10, PT ;  /* 0x0000000a06007c0c */ /* 0x000fca000bf66270 */
[----:B------:R-:W-:-:S05]  /*90d0*/  PLOP3.LUT P2, PT, PT, PT, UP1, 0x80, 0x0 ;  /* 0x000000000000781c */ /* 0x000fca0003f4f018 */
[----:B------:R-:W-:Y:S01]  /*90e0*/  @UP1 UIADD3 UR6, UP2, UR8, UR6, URZ ;  /* 0x0000000608061290 */ /* 0x000fe2000ff5e03f */
[----:B------:R-:W-:-:S03]  /*90f0*/  SEL R4, RZ, 0xffffffff, P3 ;  /* 0xffffffffff047807 */ /* 0x000fc60001800000 */
[----:B------:R-:W-:Y:S01]  /*9100*/  @UP1 UIADD3.X UR7, UR9, UR7, URZ, UP2, !UPT ;  /* 0x0000000709071290 */ /* 0x000fe200097fe43f */
[C---:B------:R-:W-:Y:S01]  /*9110*/  VIADD R14, R2.reuse, 0x80 ;  /* 0x00000080020e7836 */ /* 0x040fe20000000000 */
[C---:B------:R-:W-:Y:S01]  /*9120*/  ISETP.GE.AND P0, PT, R2.reuse, UR10, PT ;  /* 0x0000000a02007c0c */ /* 0x040fe2000bf06270 */
[----:B------:R-:W-:Y:S01]  /*9130*/  IMAD.U32 R10, RZ, RZ, UR6 ;  /* 0x00000006ff0a7e24 */ /* 0x000fe2000f8e00ff */
[----:B------:R-:W-:Y:S01]  /*9140*/  IADD3 R20, R2, 0xc0, RZ ;  /* 0x000000c002147810 */ /* 0x000fe20007ffe0ff */
[----:B------:R-:W-:Y:S01]  /*9150*/  IMAD.SHL.U32 R4, R4, 0x2, RZ ;  /* 0x0000000204047824 */ /* 0x000fe200078e00ff */
[----:B------:R-:W-:Y:S02]  /*9160*/  MOV R11, UR7 ;  /* 0x00000007000b7c02 */ /* 0x000fe40008000f00 */
[----:B------:R-:W-:Y:S02]  /*9170*/  SEL R3, RZ, 0x1, P0 ;  /* 0x00000001ff037807 */ /* 0x000fe40000000000 */
[----:B------:R-:W-:Y:S01]  /*9180*/  ISETP.GE.AND P4, PT, R14, UR10, PT ;  /* 0x0000000a0e007c0c */ /* 0x000fe2000bf86270 */
[----:B------:R-:W-:Y:S01]  /*9190*/  VIADD R12, R2, 0x180 ;  /* 0x00000180020c7836 */ /* 0x000fe20000000000 */
[----:B------:R-:W-:Y:S01]  /*91a0*/  ISETP.GE.AND P5, PT, R20, UR10, PT ;  /* 0x0000000a14007c0c */ /* 0x000fe2000bfa6270 */
[----:B0-----:R0:W5:Y:S01]  /*91b0*/  @P2 LDG.E R0, desc[UR38][R10.64] ;  /* 0x000000260a002981 */ /* 0x001162000c1e1900 */
[----:B------:R-:W-:-:S02]  /*91c0*/  LOP3.LUT R3, R4, 0x2, R3, 0xe2, !PT ;  /* 0x0000000204037812 */ /* 0x000fc400078ee203 */
[----:B------:R-:W-:Y:S02]  /*91d0*/  SEL R4, RZ, 0x4, P4 ;  /* 0x00000004ff047807 */ /* 0x000fe40002000000 */
[----:B------:R-:W-:Y:S02]  /*91e0*/  ISETP.GE.AND P0, PT, R12, UR10, PT ;  /* 0x0000000a0c007c0c */ /* 0x000fe4000bf06270 */
[----:B------:R-:W-:Y:S02]  /*91f0*/  ISETP.GE.AND P3, PT, R190, 0x40, PT ;  /* 0x00000040be00780c */ /* 0x000fe40003f66270 */
[----:B0-----:R-:W-:-:S04]  /*9200*/  SEL R10, RZ, 0x8, P5 ;  /* 0x00000008ff0a7807 */ /* 0x001fc80002800000 */
[----:B------:R-:W-:Y:S01]  /*9210*/  LOP3.LUT R12, R10, R3, R4, 0xfe, !PT ;  /* 0x000000030a0c7212 */ /* 0x000fe200078efe04 */
[----:B------:R-:W-:Y:S06]  /*9220*/  @P2 BRA `(.L_x_294) ;  /* 0x0000000000102947 */ /* 0x000fec0003800000 */
[----:B------:R-:W-:Y:S05]  /*9230*/  @!P1 BRA `(.L_x_294) ;  /* 0x00000000000c9947 */ /* 0x000fea0003800000 */
[----:B------:R-:W2:Y:S04]  /*9240*/  LDG.E R3, desc[UR38][R8.64] ;  /* 0x0000002608037981 */ /* 0x000ea8000c1e1900 */
[----:B-----5:R-:W2:Y:S02]  /*9250*/  LDG.E R0, desc[UR38][R8.64+0x4] ;  /* 0x0000042608007981 */ /* 0x020ea4000c1e1900 */
[----:B--2---:R-:W-:-:S07]  /*9260*/  IMAD.IADD R0, R0, 0x1, -R3 ;  /* 0x0000000100007824 */ /* 0x004fce00078e0a03 */
.L_x_294:
[----:B------:R-:W-:Y:S01]  /*9270*/  USHF.R.S32.HI UR7, URZ, 0x1f, UR46 ;  /* 0x0000001f3f077899 */ /* 0x000fe2000801142e */
[----:B------:R-:W-:Y:S01]  /*9280*/  BSSY B1, `(.L_x_295) ;  /* 0x0000020000017945 */ /* 0x000fe20003800000 */
[----:B------:R-:W-:Y:S01]  /*9290*/  USEL UR44, UR44, URZ, !UP0 ;  /* 0x0000003f2c2c7287 */ /* 0x000fe2000c000000 */
[C---:B------:R-:W-:Y:S01]  /*92a0*/  VIADD R26, R2.reuse, 0x100 ;  /* 0x00000100021a7836 */ /* 0x040fe20000000000 */
[----:B------:R-:W-:Y:S01]  /*92b0*/  USEL UR45, UR45, URZ, !UP0 ;  /* 0x0000003f2d2d7287 */ /* 0x000fe2000c000000 */
[----:B------:R-:W-:Y:S02]  /*92c0*/  IADD3 R27, R2, 0x140, RZ ;  /* 0x00000140021b7810 */ /* 0x000fe40007ffe0ff */
[----:B------:R-:W-:Y:S02]  /*92d0*/  SHF.R.S32.HI R15, RZ, 0x1f, R2 ;  /* 0x0000001fff0f7819 */ /* 0x000fe40000011402 */
[----:B-----5:R-:W-:Y:S01]  /*92e0*/  SHF.R.S32.HI R4, RZ, 0x1f, R13 ;  /* 0x0000001fff047819 */ /* 0x020fe2000001140d */
[----:B------:R-:W-:Y:S06]  /*92f0*/  @P3 BRA `(.L_x_296) ;  /* 0x0000000000603947 */ /* 0x000fec0003800000 */
[----:B------:R-:W0:Y:S02]  /*9300*/  S2R R3, SR_TID.X ;  /* 0x0000000000037919 */ /* 0x000e240000002100 */
[----:B0-----:R-:W-:-:S04]  /*9310*/  IMAD R3, R187, 0x40, R3 ;  /* 0x00000040bb037824 */ /* 0x001fc800078e0203 */
[----:B------:R-:W-:-:S05]  /*9320*/  VIADD R3, R3, 0xffffff80 ;  /* 0xffffff8003037836 */ /* 0x000fca0000000000 */
[----:B------:R-:W-:-:S13]  /*9330*/  ISETP.GE.AND P1, PT, R3, R0, PT ;  /* 0x000000000300720c */ /* 0x000fda0003f26270 */
[----:B------:R-:W-:Y:S05]  /*9340*/  @P1 BRA `(.L_x_296) ;  /* 0x00000000004c1947 */ /* 0x000fea0003800000 */
[C---:B------:R-:W-:Y:S01]  /*9350*/  IADD3 R8, P1, R3.reuse, R13, RZ ;  /* 0x0000000d03087210 */ /* 0x040fe20007f3e0ff */
[----:B------:R-:W-:Y:S02]  /*9360*/  ULDC.64 UR8, c[0x0][0xb70] ;  /* 0x0002dc0000087ab9 */ /* 0x000fe40000000a00 */
[----:B------:R-:W-:Y:S01]  /*9370*/  UIMAD UR4, UR7, UR8, URZ ;  /* 0x00000008070472a4 */ /* 0x000fe2000f8e023f */
[----:B------:R-:W-:Y:S01]  /*9380*/  LEA.HI.X.SX32 R9, R3, R4, 0x1, P1 ;  /* 0x0000000403097211 */ /* 0x000fe200008f0eff */
[----:B------:R-:W-:Y:S02]  /*9390*/  IMAD.U32 R3, RZ, RZ, UR8 ;  /* 0x00000008ff037e24 */ /* 0x000fe4000f8e00ff */
[----:B------:R-:W-:Y:S02]  /*93a0*/  UIMAD UR4, UR46, UR9, UR4 ;  /* 0x000000092e0472a4 */ /* 0x000fe4000f8e0204 */
[----:B------:R-:W-:Y:S01]  /*93b0*/  IMAD.WIDE.U32 R8, R3, UR46, R8 ;  /* 0x0000002e03087c25 */ /* 0x000fe2000f8e0008 */
[----:B------:R-:W-:-:S02]  /*93c0*/  ULDC.64 UR8, c[0x0][0xb78] ;  /* 0x0002de0000087ab9 */ /* 0x000fc40000000a00 */
[----:B------:R-:W-:Y:S02]  /*93d0*/  UIMAD UR6, UR45, UR8, URZ ;  /* 0x000000082d0672a4 */ /* 0x000fe4000f8e023f */
[----:B------:R-:W-:Y:S01]  /*93e0*/  IMAD.U32 R3, RZ, RZ, UR8 ;  /* 0x00000008ff037e24 */ /* 0x000fe2000f8e00ff */
[----:B------:R-:W-:Y:S01]  /*93f0*/  IADD3 R9, R9, UR4, RZ ;  /* 0x0000000409097c10 */ /* 0x000fe2000fffe0ff */
[----:B------:R-:W-:Y:S02]  /*9400*/  UIMAD UR6, UR44, UR9, UR6 ;  /* 0x000000092c0672a4 */ /* 0x000fe4000f8e0206 */
[----:B------:R-:W-:Y:S01]  /*9410*/  IMAD.WIDE.U32 R8, R3, UR44, R8 ;  /* 0x0000002c03087c25 */ /* 0x000fe2000f8e0008 */
[----:B------:R-:W-:-:S03]  /*9420*/  ULDC.64 UR8, c[0x0][0xb40] ;  /* 0x0002d00000087ab9 */ /* 0x000fc60000000a00 */
[----:B------:R-:W-:Y:S01]  /*9430*/  VIADD R3, R9, UR6 ;  /* 0x0000000609037c36 */ /* 0x000fe20008000000 */
[----:B------:R-:W-:-:S04]  /*9440*/  LEA R10, P1, R8, UR8, 0x2 ;  /* 0x00000008080a7c11 */ /* 0x000fc8000f8210ff */
[----:B------:R-:W-:Y:S01]  /*9450*/  LEA.HI.X R11, R8, UR9, R3, 0x2, P1 ;  /* 0x00000009080b7c11 */ /* 0x000fe200088f1403 */
[----:B------:R-:W-:-:S05]  /*9460*/  IMAD.MOV.U32 R3, RZ, RZ, -0x800000 ;  /* 0xff800000ff037424 */ /* 0x000fca00078e00ff */
[----:B------:R0:W-:Y:S03]  /*9470*/  STG.E desc[UR38][R10.64], R3 ;  /* 0x000000030a007986 */ /* 0x0001e6000c101926 */
.L_x_296:
[----:B------:R-:W-:Y:S05]  /*9480*/  BSYNC B1 ;  /* 0x0000000000017941 */ /* 0x000fea0003800000 */
.L_x_295:
[----:B------:R-:W-:Y:S01]  /*9490*/  ULDC.64 UR8, c[0x0][0xaa0] ;  /* 0x0002a80000087ab9 */ /* 0x000fe20000000a00 */
[----:B0-----:R-:W-:Y:S01]  /*94a0*/  MOV R3, R15 ;  /* 0x0000000f00037202 */ /* 0x001fe20000000f00 */
[----:B------:R-:W-:Y:S01]  /*94b0*/  IMAD R4, R4, UR8, RZ ;  /* 0x0000000804047c24 */ /* 0x000fe2000f8e02ff */
[----:B------:R-:W-:Y:S01]  /*94c0*/  ISETP.GE.AND P1, PT, R26, UR10, PT ;  /* 0x0000000a1a007c0c */ /* 0x000fe2000bf26270 */
[----:B------:R-:W-:Y:S01]  /*94d0*/  VIADD R10, R2, 0x1c0 ;  /* 0x000001c0020a7836 */ /* 0x000fe20000000000 */
[----:B------:R-:W-:Y:S01]  /*94e0*/  ISETP.GE.AND P2, PT, R27, UR10, PT ;  /* 0x0000000a1b007c0c */ /* 0x000fe2000bf46270 */
[C---:B------:R-:W-:Y:S01]  /*94f0*/  IMAD.WIDE.U32 R8, R13.reuse, UR8, R2 ;  /* 0x000000080d087c25 */ /* 0x040fe2000f8e0002 */
[----:B------:R-:W-:Y:S01]  /*9500*/  SEL R3, RZ, 0x10, P1 ;  /* 0x00000010ff037807 */ /* 0x000fe20000800000 */
[----:B------:R-:W-:Y:S02]  /*9510*/  BSSY B1, `(.L_x_297) ;  /* 0x0000038000017945 */ /* 0x000fe40003800000 */
[----:B------:R-:W-:Y:S01]  /*9520*/  IMAD R13, R13, UR9, R4 ;  /* 0x000000090d0d7c24 */ /* 0x000fe2000f8e0204 */
[----:B------:R-:W-:Y:S01]  /*9530*/  ULDC.64 UR8, c[0x0][0xae0] ;  /* 0x0002b80000087ab9 */ /* 0x000fe20000000a00 */
[----:B------:R-:W-:Y:S01]  /*9540*/  SEL R4, RZ, 0x20, P2 ;  /* 0x00000020ff047807 */ /* 0x000fe20001000000 */
[----:B------:R-:W-:Y:S01]  /*9550*/  UIMAD UR4, UR7, UR8, URZ ;  /* 0x00000008070472a4 */ /* 0x000fe2000f8e023f */
[----:B------:R-:W-:Y:S01]  /*9560*/  IMAD.IADD R9, R9, 0x1, R13 ;  /* 0x0000000109097824 */ /* 0x000fe200078e020d */
[----:B------:R-:W-:Y:S01]  /*9570*/  ISETP.GE.AND P2, PT, R10, UR10, PT ;  /* 0x0000000a0a007c0c */ /* 0x000fe2000bf46270 */
[----:B------:R-:W-:Y:S01]  /*9580*/  IMAD.U32 R13, RZ, RZ, UR8 ;  /* 0x00000008ff0d7e24 */ /* 0x000fe2000f8e00ff */
[----:B------:R-:W-:Y:S01]  /*9590*/  LOP3.LUT R11, R4, R12, R3, 0xfe, !PT ;  /* 0x0000000c040b7212 */ /* 0x000fe200078efe03 */
[----:B------:R-:W-:Y:S01]  /*95a0*/  UIMAD UR4, UR46, UR9, UR4 ;  /* 0x000000092e0472a4 */ /* 0x000fe2000f8e0204 */
[----:B------:R-:W-:Y:S01]  /*95b0*/  IMAD R3, R187, -0x40, R0 ;  /* 0xffffffc0bb037824 */ /* 0x000fe200078e0200 */
[----:B------:R-:W-:Y:S01]  /*95c0*/  SEL R4, RZ, 0x40, P0 ;  /* 0x00000040ff047807 */ /* 0x000fe20000000000 */
[----:B------:R-:W-:Y:S01]  /*95d0*/  IMAD.WIDE.U32 R8, R13, UR46, R8 ;  /* 0x0000002e0d087c25 */ /* 0x000fe2000f8e0008 */
[----:B------:R-:W-:Y:S01]  /*95e0*/  ULDC.64 UR6, c[0x0][0xae8] ;  /* 0x0002ba0000067ab9 */ /* 0x000fe20000000a00 */
[----:B------:R-:W-:-:S02]  /*95f0*/  IADD3 R0, R18, 0x20, RZ ;  /* 0x0000002012007810 */ /* 0x000fc40007ffe0ff */
[-C--:B------:R-:W-:Y:S01]  /*9600*/  ISETP.GE.AND P1, PT, R18, R3.reuse, PT ;  /* 0x000000031200720c */ /* 0x080fe20003f26270 */
[----:B------:R-:W-:Y:S01]  /*9610*/  VIADD R9, R9, UR4 ;  /* 0x0000000409097c36 */ /* 0x000fe20008000000 */
[----:B------:R-:W-:Y:S01]  /*9620*/  LOP3.LUT R21, R11, R4, RZ, 0xfc, !PT ;  /* 0x000000040b157212 */ /* 0x000fe200078efcff */
[----:B------:R-:W-:Y:S02]  /*9630*/  UIMAD UR4, UR45, UR6, URZ ;  /* 0x000000062d0472a4 */ /* 0x000fe4000f8e023f */
[----:B------:R-:W-:Y:S01]  /*9640*/  IMAD.U32 R11, RZ, RZ, UR6 ;  /* 0x00000006ff0b7e24 */ /* 0x000fe2000f8e00ff */
[----:B------:R-:W-:Y:S01]  /*9650*/  ISETP.GE.AND P0, PT, R0, R3, PT ;  /* 0x000000030000720c */ /* 0x000fe20003f06270 */
[----:B------:R-:W-:Y:S01]  /*9660*/  IMAD.MOV.U32 R12, RZ, RZ, R18 ;  /* 0x000000ffff0c7224 */ /* 0x000fe200078e0012 */
[----:B------:R-:W-:Y:S02]  /*9670*/  UIMAD UR4, UR44, UR7, UR4 ;  /* 0x000000072c0472a4 */ /* 0x000fe4000f8e0204 */
[----:B------:R-:W-:Y:S01]  /*9680*/  IMAD.WIDE.U32 R10, R11, UR44, R8 ;  /* 0x0000002c0b0a7c25 */ /* 0x000fe2000f8e0008 */
[----:B------:R-:W-:-:S02]  /*9690*/  SHF.R.S32.HI R13, RZ, 0x1f, R18 ;  /* 0x0000001fff0d7819 */ /* 0x000fc40000011412 */
[----:B------:R-:W-:Y:S02]  /*96a0*/  SEL R0, RZ, 0x80, P2 ;  /* 0x00000080ff007807 */ /* 0x000fe40001000000 */
[----:B------:R-:W-:Y:S01]  /*96b0*/  IADD3 R15, R11, UR4, RZ ;  /* 0x000000040b0f7c10 */ /* 0x000fe2000fffe0ff */
[----:B------:R-:W-:Y:S01]  /*96c0*/  IMAD.WIDE R12, R187, 0x40, R12 ;  /* 0x00000040bb0c7825 */ /* 0x000fe200078e020c */
[----:B------:R-:W-:Y:S01]  /*96d0*/  LOP3.LUT R0, R21, R0, RZ, 0xfc, !PT ;  /* 0x0000000015007212 */ /* 0x000fe200078efcff */
[----:B------:R-:W-:Y:S06]  /*96e0*/  @P1 BRA `(.L_x_298) ;  /* 0x0000000000681947 */ /* 0x000fec0003800000 */
        /* <DEDUP_REMOVED lines=8> */
[----:B------:R-:W-:Y:S01]  /*9770*/  ISETP.GE.AND P3, PT, R26, UR10, PT ;  /* 0x0000000a1a007c0c */ /* 0x000fe2000bf66270 */
[----:B------:R-:W-:Y:S01]  /*9780*/  IMAD.WIDE.U32 R8, R12, UR6, R8 ;  /* 0x000000060c087c25 */ /* 0x000fe2000f8e0008 */
[----:B------:R-:W-:Y:S01]  /*9790*/  ULDC.64 UR6, c[0x0][0xa80] ;  /* 0x0002a00000067ab9 */ /* 0x000fe20000000a00 */
[----:B------:R-:W-:-:S02]  /*97a0*/  ISETP.GE.AND P2, PT, R27, UR10, PT ;  /* 0x0000000a1b007c0c */ /* 0x000fc4000bf46270 */
[----:B------:R-:W-:Y:S01]  /*97b0*/  IMAD.IADD R3, R9, 0x1, R3 ;  /* 0x0000000109037824 */ /* 0x000fe200078e0203 */
[----:B------:R-:W-:-:S04]  /*97c0*/  LEA R24, P1, R8, UR6, 0x1 ;  /* 0x0000000608187c11 */ /* 0x000fc8000f8208ff */
[----:B------:R-:W-:Y:S02]  /*97d0*/  LEA.HI.X R25, R8, UR7, R3, 0x1, P1 ;  /* 0x0000000708197c11 */ /* 0x000fe400088f0c03 */
[----:B------:R-:W-:-:S03]  /*97e0*/  ISETP.GE.AND P1, PT, R14, UR10, PT ;  /* 0x0000000a0e007c0c */ /* 0x000fc6000bf26270 */
[----:B------:R0:W-:Y:S01]  /*97f0*/  @!P6 STG.E.128 desc[UR38][R24.64], RZ ;  /* 0x000000ff1800e986 */ /* 0x0001e2000c101d26 */
[----:B------:R-:W-:-:S03]  /*9800*/  LOP3.LUT P6, RZ, R21, 0x40, RZ, 0xc0, !PT ;  /* 0x0000004015ff7812 */ /* 0x000fc600078cc0ff */
[----:B------:R0:W-:Y:S01]  /*9810*/  @!P5 STG.E.128 desc[UR38][R24.64+0x80], RZ ;  /* 0x000080ff1800d986 */ /* 0x0001e2000c101d26 */
[----:B------:R-:W-:-:S03]  /*9820*/  LOP3.LUT P5, RZ, R0, 0x80, RZ, 0xc0, !PT ;  /* 0x0000008000ff7812 */ /* 0x000fc600078ac0ff */
[----:B------:R0:W-:Y:S04]  /*9830*/  @!P4 STG.E.128 desc[UR38][R24.64+0x180], RZ ;  /* 0x000180ff1800c986 */ /* 0x0001e8000c101d26 */
[----:B------:R0:W-:Y:S04]  /*9840*/  @!P1 STG.E.128 desc[UR38][R24.64+0x100], RZ ;  /* 0x000100ff18009986 */ /* 0x0001e8000c101d26 */
[----:B------:R0:W-:Y:S04]  /*9850*/  @!P3 STG.E.128 desc[UR38][R24.64+0x200], RZ ;  /* 0x000200ff1800b986 */ /* 0x0001e8000c101d26 */
[----:B------:R0:W-:Y:S04]  /*9860*/  @!P2 STG.E.128 desc[UR38][R24.64+0x280], RZ ;  /* 0x000280ff1800a986 */ /* 0x0001e8000c101d26 */
[----:B------:R0:W-:Y:S04]  /*9870*/  @P6 STG.E.128 desc[UR38][R24.64+0x300], RZ ;  /* 0x000300ff18006986 */ /* 0x0001e8000c101d26 */
[----:B------:R0:W-:Y:S02]  /*9880*/  @P5 STG.E.128 desc[UR38][R24.64+0x380], RZ ;  /* 0x000380ff18005986 */ /* 0x0001e4000c101d26 */
.L_x_298:
[----:B------:R-:W-:Y:S05]  /*9890*/  BSYNC B1 ;  /* 0x0000000000017941 */ /* 0x000fea0003800000 */
.L_x_297:
[----:B------:R-:W-:Y:S05]  /*98a0*/  @P0 BRA `(.L_x_293) ;  /* 0x0000000000700947 */ /* 0x000fea0003800000 */
[----:B------:R-:W-:Y:S01]  /*98b0*/  IADD3 R3, P0, R12, 0x20, RZ ;  /* 0x000000200c037810 */ /* 0x000fe20007f1e0ff */
        /* <DEDUP_REMOVED lines=11> */
[----:B------:R-:W-:Y:S01]  /*9970*/  LOP3.LUT P4, RZ, R21, 0x40, RZ, 0xc0, !PT ;  /* 0x0000004015ff7812 */ /* 0x000fe2000788c0ff */
[----:B------:R-:W-:Y:S01]  /*9980*/  IMAD R3, R3, UR7, R12 ;  /* 0x0000000703037c24 */ /* 0x000fe2000f8e020c */
[----:B------:R-:W-:Y:S02]  /*9990*/  ULDC.64 UR6, c[0x0][0xa80] ;  /* 0x0002a00000067ab9 */ /* 0x000fe40000000a00 */
[----:B------:R-:W-:Y:S01]  /*99a0*/  LEA R10, P3, R8, UR6, 0x1 ;  /* 0x00000006080a7c11 */ /* 0x000fe2000f8608ff */
[----:B------:R-:W-:-:S05]  /*99b0*/  IMAD.IADD R3, R9, 0x1, R3 ;  /* 0x0000000109037824 */ /* 0x000fca00078e0203 */
[----:B------:R-:W-:Y:S02]  /*99c0*/  LEA.HI.X R11, R8, UR7, R3, 0x1, P3 ;  /* 0x00000007080b7c11 */ /* 0x000fe400098f0c03 */
[----:B------:R-:W-:-:S03]  /*99d0*/  ISETP.GE.AND P3, PT, R2, UR10, PT ;  /* 0x0000000a02007c0c */ /* 0x000fc6000bf66270 */
[----:B------:R1:W-:Y:S01]  /*99e0*/  @!P0 STG.E.128 desc[UR38][R10.64+0x80], RZ ;  /* 0x000080ff0a008986 */ /* 0x0003e2000c101d26 */
[----:B------:R-:W-:-:S03]  /*99f0*/  LOP3.LUT P0, RZ, R0, 0x80, RZ, 0xc0, !PT ;  /* 0x0000008000ff7812 */ /* 0x000fc6000780c0ff */
[----:B------:R1:W-:Y:S04]  /*9a00*/  @!P1 STG.E.128 desc[UR38][R10.64+0x100], RZ ;  /* 0x000100ff0a009986 */ /* 0x0003e8000c101d26 */
[----:B------:R1:W-:Y:S04]  /*9a10*/  @!P2 STG.E.128 desc[UR38][R10.64+0x180], RZ ;  /* 0x000180ff0a00a986 */ /* 0x0003e8000c101d26 */
[----:B------:R1:W-:Y:S04]  /*9a20*/  @!P6 STG.E.128 desc[UR38][R10.64+0x200], RZ ;  /* 0x000200ff0a00e986 */ /* 0x0003e8000c101d26 */
[----:B------:R1:W-:Y:S04]  /*9a30*/  @!P5 STG.E.128 desc[UR38][R10.64+0x280], RZ ;  /* 0x000280ff0a00d986 */ /* 0x0003e8000c101d26 */
[----:B------:R1:W-:Y:S04]  /*9a40*/  @P4 STG.E.128 desc[UR38][R10.64+0x300], RZ ;  /* 0x000300ff0a004986 */ /* 0x0003e8000c101d26 */
[----:B------:R1:W-:Y:S04]  /*9a50*/  @!P3 STG.E.128 desc[UR38][R10.64], RZ ;  /* 0x000000ff0a00b986 */ /* 0x0003e8000c101d26 */
[----:B------:R1:W-:Y:S02]  /*9a60*/  @P0 STG.E.128 desc[UR38][R10.64+0x380], RZ ;  /* 0x000380ff0a000986 */ /* 0x0003e4000c101d26 */
.L_x_293:
[----:B------:R-:W-:Y:S05]  /*9a70*/  BSYNC B0 ;  /* 0x0000000000007941 */ /* 0x000fea0003800000 */
.L_x_287:
[----:B------:R-:W-:Y:S02]  /*9a80*/  ULDC UR4, c[0x0][0xc14] ;  /* 0x0003050000047ab9 */ /* 0x000fe40000000800 */
[----:B------:R-:W-:-:S13]  /*9a90*/  ISETP.GE.AND P0, PT, R7, UR4, PT ;  /* 0x0000000407007c0c */ /* 0x000fda000bf06270 */
[----:B------:R-:W-:Y:S05]  /*9aa0*/  @!P0 BRA `(.L_x_299) ;  /* 0xffffff7400208947 */ /* 0x000fea000383ffff */
[----:B------:R-:W-:Y:S05]  /*9ab0*/  EXIT ;  /* 0x000000000000794d */ /* 0x000fea0003800000 */
.L_x_254:
[----:B------:R-:W-:-:S08]  /*9ac0*/  NOP ;  /* 0x0000000000007918 */ /* 0x000fd00000000000 */
[----:B------:R-:W0:-:S00]  /*9ad0*/  USETMAXREG.DEALLOC.CTAPOOL 0x18 ;  /* 0x00000018000079c8 */ /* 0x000e0000080e0500 */
[----:B0-----:R-:W-:-:S06]  /*9ae0*/  LOP3.LUT R0, R0, 0x3, RZ, 0xc0, !PT ;  /* 0x0000000300007812 */ /* 0x001fcc00078ec0ff */
[----:B------:R-:W0:Y:S02]  /*9af0*/  SHFL.IDX PT, R0, R0, RZ, 0x1f ;  /* 0x00001fff00007589 */ /* 0x000e2400000e0000 */
[----:B0-----:R-:W-:-:S13]  /*9b00*/  ISETP.NE.AND P0, PT, R0, RZ, PT ;  /* 0x000000ff0000720c */ /* 0x001fda0003f05270 */
[----:B------:R-:W-:Y:S05]  /*9b10*/  @P0 EXIT ;  /* 0x000000000000094d */ /* 0x000fea0003800000 */
[----:B------:R-:W0:Y:S01]  /*9b20*/  S2R R2, SR_TID.X ;  /* 0x0000000000027919 */ /* 0x000e220000002100 */
[----:B------:R-:W-:Y:S01]  /*9b30*/  LOP3.LUT R4, R4, 0xffffffdf, RZ, 0xc0, !PT ;  /* 0xffffffdf04047812 */ /* 0x000fe200078ec0ff */
[----:B------:R-:W-:Y:S01]  /*9b40*/  ULDC UR5, c[0x0][0xc14] ;  /* 0x0003050000057ab9 */ /* 0x000fe20000000800 */
[----:B------:R-:W-:Y:S01]  /*9b50*/  MOV R0, RZ ;  /* 0x000000ff00007202 */ /* 0x000fe20000000f00 */
[----:B------:R-:W1:Y:S01]  /*9b60*/  S2UR UR6, SR_CTAID.X ;  /* 0x00000000000679c3 */ /* 0x000e620000002500 */
[----:B------:R-:W-:Y:S01]  /*9b70*/  ULDC UR4, c[0x0][0xc10] ;  /* 0x0003040000047ab9 */ /* 0x000fe20000000800 */
[----:B0-----:R-:W-:-:S04]  /*9b80*/  LOP3.LUT R8, R2, 0x1f, RZ, 0xc0, !PT ;  /* 0x0000001f02087812 */ /* 0x001fc800078ec0ff */
[----:B------:R-:W-:-:S13]  /*9b90*/  ISETP.NE.AND P0, PT, R8, 0x1f, PT ;  /* 0x0000001f0800780c */ /* 0x000fda0003f05270 */
[----:B------:R-:W-:Y:S02]  /*9ba0*/  @P0 LOP3.LUT R4, R4, 0x20, RZ, 0xfc, !PT ;  /* 0x0000002004040812 */ /* 0x000fe400078efcff */
[----:B------:R-:W-:-:S13]  /*9bb0*/  ISETP.GE.OR P0, PT, R8, UR5, !P0 ;  /* 0x0000000508007c0c */ /* 0x000fda000c706670 */
[----:B------:R-:W0:Y:S02]  /*9bc0*/  @!P0 LDC.64 R2, c[0x0][0xc58] ;  /* 0x00031600ff028b82 */ /* 0x000e240000000a00 */
[----:B0-----:R-:W-:-:S05]  /*9bd0*/  @!P0 IMAD.WIDE.U32 R2, R8, 0x4, R2 ;  /* 0x0000000408028825 */ /* 0x001fca00078e0002 */
[----:B------:R-:W2:Y:S01]  /*9be0*/  @!P0 LDG.E R0, desc[UR38][R2.64] ;  /* 0x0000002602008981 */ /* 0x000ea2000c1e1900 */
[C---:B------:R-:W-:Y:S01]  /*9bf0*/  ISETP.NE.AND P1, PT, R8.reuse, RZ, PT ;  /* 0x000000ff0800720c */ /* 0x040fe20003f25270 */
[----:B------:R-:W-:Y:S01]  /*9c00*/  IMAD.MOV.U32 R16, RZ, RZ, RZ ;  /* 0x000000ffff107224 */ /* 0x000fe200078e00ff */
[----:B------:R-:W-:Y:S01]  /*9c10*/  ISETP.GE.U32.AND P0, PT, R8, 0x2, PT ;  /* 0x000000020800780c */ /* 0x000fe20003f06070 */
[----:B------:R-:W-:Y:S01]  /*9c20*/  IMAD.MOV.U32 R19, RZ, RZ, RZ ;  /* 0x000000ffff137224 */ /* 0x000fe200078e00ff */
[----:B------:R-:W-:-:S09]  /*9c30*/  LOP3.LUT R4, R4, 0xfffffffe, RZ, 0xc0, !PT ;  /* 0xfffffffe04047812 */ /* 0x000fd200078ec0ff */
[----:B------:R-:W-:-:S04]  /*9c40*/  @P1 LOP3.LUT R4, R4, 0x1, RZ, 0xfc, !PT ;  /* 0x0000000104041812 */ /* 0x000fc800078efcff */
[----:B------:R-:W-:-:S04]  /*9c50*/  LOP3.LUT R4, R4, 0xffffffef, RZ, 0xc0, !PT ;  /* 0xffffffef04047812 */ /* 0x000fc800078ec0ff */
[----:B------:R-:W-:-:S04]  /*9c60*/  @P0 LOP3.LUT R4, R4, 0x10, RZ, 0xfc, !PT ;  /* 0x0000001004040812 */ /* 0x000fc800078efcff */
[----:B------:R-:W-:Y:S01]  /*9c70*/  LOP3.LUT R4, R4, 0xfffffff7, RZ, 0xc0, !PT ;  /* 0xfffffff704047812 */ /* 0x000fe200078ec0ff */
[----:B--2---:R-:W0:Y:S02]  /*9c80*/  SHFL.UP PT, R5, R0, 0x1, RZ ;  /* 0x0420000000057989 */ /* 0x004e2400000e00ff */
[----:B0-----:R-:W-:-:S05]  /*9c90*/  SEL R5, R5, RZ, P1 ;  /* 0x000000ff05057207 */ /* 0x001fca0000800000 */
[----:B------:R-:W-:-:S05]  /*9ca0*/  IMAD.IADD R5, R0, 0x1, R5 ;  /* 0x0000000100057824 */ /* 0x000fca00078e0205 */
[----:B------:R-:W0:Y:S02]  /*9cb0*/  SHFL.UP PT, R6, R5, 0x2, RZ ;  /* 0x0440000005067989 */ /* 0x000e2400000e00ff */
[----:B0-----:R-:W-:Y:S02]  /*9cc0*/  SEL R6, R6, RZ, P0 ;  /* 0x000000ff06067207 */ /* 0x001fe40000000000 */
[----:B------:R-:W-:-:S03]  /*9cd0*/  ISETP.GE.U32.AND P0, PT, R8, 0x4, PT ;  /* 0x000000040800780c */ /* 0x000fc60003f06070 */
[----:B------:R-:W-:-:S05]  /*9ce0*/  IMAD.IADD R6, R5, 0x1, R6 ;  /* 0x0000000105067824 */ /* 0x000fca00078e0206 */
[----:B------:R-:W0:Y:S05]  /*9cf0*/  SHFL.UP PT, R7, R6, 0x4, RZ ;  /* 0x0480000006077989 */ /* 0x000e2a00000e00ff */
[----:B------:R-:W-:-:S04]  /*9d00*/  @P0 LOP3.LUT R4, R4, 0x8, RZ, 0xfc, !PT ;  /* 0x0000000804040812 */ /* 0x000fc800078efcff */
[----:B------:R-:W-:Y:S02]  /*9d10*/  LOP3.LUT R4, R4, 0xfffffffb, RZ, 0xc0, !PT ;  /* 0xfffffffb04047812 */ /* 0x000fe400078ec0ff */
[----:B0-----:R-:W-:Y:S02]  /*9d20*/  SEL R7, R7, RZ, P0 ;  /* 0x000000ff07077207 */ /* 0x001fe40000000000 */
[----:B------:R-:W-:-:S03]  /*9d30*/  ISETP.GE.U32.AND P0, PT, R8, 0x8, PT ;  /* 0x000000080800780c */ /* 0x000fc60003f06070 */
[----:B------:R-:W-:-:S05]  /*9d40*/  IMAD.IADD R7, R6, 0x1, R7 ;  /* 0x0000000106077824 */ /* 0x000fca00078e0207 */
[----:B------:R-:W0:Y:S05]  /*9d50*/  SHFL.UP PT, R2, R7, 0x8, RZ ;  /* 0x0500000007027989 */ /* 0x000e2a00000e00ff */
[----:B------:R-:W-:-:S04]  /*9d60*/  @P0 LOP3.LUT R4, R4, 0x4, RZ, 0xfc, !PT ;  /* 0x0000000404040812 */ /* 0x000fc800078efcff */
[----:B------:R-:W-:Y:S02]  /*9d70*/  LOP3.LUT R4, R4, 0xfffffffd, RZ, 0xc0, !PT ;  /* 0xfffffffd04047812 */ /* 0x000fe400078ec0ff */
[----:B0-----:R-:W-:Y:S02]  /*9d80*/  SEL R2, R2, RZ, P0 ;  /* 0x000000ff02027207 */ /* 0x001fe40000000000 */
[----:B------:R-:W-:Y:S02]  /*9d90*/  ISETP.GE.U32.AND P0, PT, R8, 0x10, PT ;  /* 0x000000100800780c */ /* 0x000fe40003f06070 */
[----:B------:R-:W-:-:S05]  /*9da0*/  IADD3 R3, R7, R2, RZ ;  /* 0x0000000207037210 */ /* 0x000fca0007ffe0ff */
[----:B------:R-:W0:Y:S06]  /*9db0*/  SHFL.UP PT, R2, R3, 0x10, RZ ;  /* 0x0600000003027989 */ /* 0x000e2c00000e00ff */
[----:B------:R-:W-:Y:S02]  /*9dc0*/  @P0 LOP3.LUT R4, R4, 0x2, RZ, 0xfc, !PT ;  /* 0x0000000204040812 */ /* 0x000fe400078efcff */
[----:B0-----:R-:W-:-:S05]  /*9dd0*/  SEL R2, R2, RZ, P0 ;  /* 0x000000ff02027207 */ /* 0x001fca0000000000 */
[----:B------:R-:W-:-:S05]  /*9de0*/  IMAD.IADD R2, R3, 0x1, R2 ;  /* 0x0000000103027824 */ /* 0x000fca00078e0202 */
[----:B------:R-:W0:Y:S02]  /*9df0*/  SHFL.IDX PT, R5, R2, 0x1f, 0x1f ;  /* 0x03e01f0002057f89 */ /* 0x000e2400000e0000 */
[----:B0-----:R-:W-:-:S05]  /*9e00*/  IMAD R5, R5, UR4, RZ ;  /* 0x0000000405057c24 */ /* 0x001fca000f8e02ff */
[----:B-1----:R-:W-:Y:S02]  /*9e10*/  ISETP.GT.AND P0, PT, R5, UR6, PT ;  /* 0x0000000605007c0c */ /* 0x002fe4000bf04270 */
[----:B------:R-:W-:-:S11]  /*9e20*/  MOV R6, R5 ;  /* 0x0000000500067202 */ /* 0x000fd60000000f00 */
[----:B------:R-:W-:Y:S05]  /*9e30*/  @P0 BRA `(.L_x_300) ;  /* 0x0000000000c00947 */ /* 0x000fea0003800000 */
[----:B------:R-:W-:Y:S01]  /*9e40*/  IMAD.MOV.U32 R5, RZ, RZ, R6 ;  /* 0x000000ffff057224 */ /* 0x000fe200078e0006 */
[----:B------:R-:W-:Y:S01]  /*9e50*/  ULDC UR5, c[0x0][0xc14] ;  /* 0x0003050000057ab9 */ /* 0x000fe20000000800 */
[----:B------:R-:W-:Y:S01]  /*9e60*/  IMAD.MOV.U32 R19, RZ, RZ, RZ ;  /* 0x000000ffff137224 */ /* 0x000fe200078e00ff */
[----:B------:R-:W-:Y:S01]  /*9e70*/  ULDC UR7, c[0x0][0xc14] ;  /* 0x0003050000077ab9 */ /* 0x000fe20000000800 */
[----:B------:R-:W-:-:S05]  /*9e80*/  ULDC UR4, c[0x0][0xc10] ;  /* 0x0003040000047ab9 */ /* 0x000fca0000000800 */
.L_x_304:
[----:B------:R-:W-:Y:S01]  /*9e90*/  VIADD R0, R19, 0x1f ;  /* 0x0000001f13007836 */ /* 0x000fe20000000000 */
[----:B------:R-:W-:-:S04]  /*9ea0*/  MOV R19, UR7 ;  /* 0x0000000700137c02 */ /* 0x000fc80008000f00 */
[----:B------:R-:W-:-:S13]  /*9eb0*/  ISETP.GE.AND P0, PT, R0, UR5, PT ;  /* 0x0000000500007c0c */ /* 0x000fda000bf06270 */
[----:B------:R-:W-:Y:S05]  /*9ec0*/  @P0 BRA `(.L_x_301) ;  /* 0x0000000400400947 */ /* 0x000fea0003800000 */
[----:B------:R-:W0:Y:S01]  /*9ed0*/  S2R R2, SR_TID.X ;  /* 0x0000000000027919 */ /* 0x000e220000002100 */
[----:B------:R-:W-:Y:S01]  /*9ee0*/  IMAD.MOV.U32 R19, RZ, RZ, R0 ;  /* 0x000000ffff137224 */ /* 0x000fe200078e0000 */
[----:B------:R-:W-:Y:S01]  /*9ef0*/  BSSY B0, `(.L_x_302) ;  /* 0x000000a000007945 */ /* 0x000fe20003800000 */
[----:B------:R-:W-:Y:S01]  /*9f00*/  IMAD.MOV.U32 R0, RZ, RZ, RZ ;  /* 0x000000ffff007224 */ /* 0x000fe200078e00ff */
[----:B0-----:R-:W-:-:S04]  /*9f10*/  LOP3.LUT R8, R2, 0x1f, RZ, 0xc0, !PT ;  /* 0x0000001f02087812 */ /* 0x001fc800078ec0ff */
[C---:B------:R-:W-:Y:S01]  /*9f20*/  ISETP.NE.AND P1, PT, R8.reuse, 0x1f, PT ;  /* 0x0000001f0800780c */ /* 0x040fe20003f25270 */
[----:B------:R-:W-:-:S05]  /*9f30*/  IMAD.IADD R7, R8, 0x1, R19 ;  /* 0x0000000108077824 */ /* 0x000fca00078e0213 */
[----:B------:R-:W-:-:S13]  /*9f40*/  ISETP.GE.OR P0, PT, R7, UR5, !P1 ;  /* 0x0000000507007c0c */ /* 0x000fda000cf06670 */
[----:B------:R-:W-:Y:S05]  /*9f50*/  @P0 BRA `(.L_x_303) ;  /* 0x00000000000c0947 */ /* 0x000fea0003800000 */
[----:B------:R-:W0:Y:S02]  /*9f60*/  LDC.64 R2, c[0x0][0xc58] ;  /* 0x00031600ff027b82 */ /* 0x000e240000000a00 */
[----:B0-----:R-:W-:-:S05]  /*9f70*/  IMAD.WIDE R2, R7, 0x4, R2 ;  /* 0x0000000407027825 */ /* 0x001fca00078e0202 */
[----:B------:R0:W5:Y:S02]  /*9f80*/  LDG.E R0, desc[UR38][R2.64] ;  /* 0x0000002602007981 */ /* 0x000164000c1e1900 */
.L_x_303:
[----:B------:R-:W-:Y:S05]  /*9f90*/  BSYNC B0 ;  /* 0x0000000000007941 */ /* 0x000fea0003800000 */
.L_x_302:
[----:B0----5:R-:W0:Y:S01]  /*9fa0*/  SHFL.UP PT, R2, R0, 0x1, RZ ;  /* 0x0420000000027989 */ /* 0x021e2200000e00ff */
[C---:B------:R-:W-:Y:S02]  /*9fb0*/  ISETP.NE.AND P0, PT, R8.reuse, RZ, PT ;  /* 0x000000ff0800720c */ /* 0x040fe40003f05270 */
[----:B------:R-:W-:Y:S02]  /*9fc0*/  ISETP.GE.U32.AND P1, PT, R8, 0x2, PT ;  /* 0x000000020800780c */ /* 0x000fe40003f26070 */
[----:B0-----:R-:W-:Y:S02]  /*9fd0*/  SEL R3, R2, RZ, P0 ;  /* 0x000000ff02037207 */ /* 0x001fe40000000000 */
[----:B------:R-:W-:Y:S02]  /*9fe0*/  ISETP.GE.U32.AND P0, PT, R8, 0x4, PT ;  /* 0x000000040800780c */ /* 0x000fe40003f06070 */
[----:B------:R-:W-:-:S05]  /*9ff0*/  IADD3 R3, R0, R3, RZ ;  /* 0x0000000300037210 */ /* 0x000fca0007ffe0ff */
[----:B------:R-:W0:Y:S02]  /*a000*/  SHFL.UP PT, R2, R3, 0x2, RZ ;  /* 0x0440000003027989 */ /* 0x000e2400000e00ff */
[----:B0-----:R-:W-:Y:S02]  /*a010*/  SEL R2, R2, RZ, P1 ;  /* 0x000000ff02027207 */ /* 0x001fe40000800000 */
[----:B------:R-:W-:-:S03]  /*a020*/  ISETP.GE.U32.AND P1, PT, R8, 0x8, PT ;  /* 0x000000080800780c */ /* 0x000fc60003f26070 */
[----:B------:R-:W-:-:S05]  /*a030*/  IMAD.IADD R2, R3, 0x1, R2 ;  /* 0x0000000103027824 */ /* 0x000fca00078e0202 */
[----:B------:R-:W0:Y:S02]  /*a040*/  SHFL.UP PT, R6, R2, 0x4, RZ ;  /* 0x0480000002067989 */ /* 0x000e2400000e00ff */
[----:B0-----:R-:W-:Y:S02]  /*a050*/  SEL R7, R6, RZ, P0 ;  /* 0x000000ff06077207 */ /* 0x001fe40000000000 */
[----:B------:R-:W-:-:S03]  /*a060*/  ISETP.GE.U32.AND P0, PT, R8, 0x10, PT ;  /* 0x000000100800780c */ /* 0x000fc60003f06070 */
[----:B------:R-:W-:-:S05]  /*a070*/  IMAD.IADD R7, R2, 0x1, R7 ;  /* 0x0000000102077824 */ /* 0x000fca00078e0207 */
[----:B------:R-:W0:Y:S02]  /*a080*/  SHFL.UP PT, R6, R7, 0x8, RZ ;  /* 0x0500000007067989 */ /* 0x000e2400000e00ff */
[----:B0-----:R-:W-:-:S05]  /*a090*/  SEL R6, R6, RZ, P1 ;  /* 0x000000ff06067207 */ /* 0x001fca0000800000 */
[----:B------:R-:W-:-:S05]  /*a0a0*/  IMAD.IADD R6, R7, 0x1, R6 ;  /* 0x0000000107067824 */ /* 0x000fca00078e0206 */
[----:B------:R-:W0:Y:S02]  /*a0b0*/  SHFL.UP PT, R8, R6, 0x10, RZ ;  /* 0x0600000006087989 */ /* 0x000e2400000e00ff */
[----:B0-----:R-:W-:-:S04]  /*a0c0*/  SEL R9, R8, RZ, P0 ;  /* 0x000000ff08097207 */ /* 0x001fc80000000000 */
[----:B------:R-:W-:-:S05]  /*a0d0*/  IADD3 R9, R6, R9, RZ ;  /* 0x0000000906097210 */ /* 0x000fca0007ffe0ff */
[----:B------:R-:W0:Y:S02]  /*a0e0*/  SHFL.IDX PT, R3, R9, 0x1f, 0x1f ;  /* 0x03e01f0009037f89 */ /* 0x000e2400000e0000 */
[----:B0-----:R-:W-:-:S04]  /*a0f0*/  IMAD R6, R3, UR4, RZ ;  /* 0x0000000403067c24 */ /* 0x001fc8000f8e02ff */
[----:B------:R-:W-:-:S05]  /*a100*/  IMAD.IADD R5, R6, 0x1, R5 ;  /* 0x0000000106057824 */ /* 0x000fca00078e0205 */
[----:B------:R-:W-:-:S13]  /*a110*/  ISETP.GT.AND P0, PT, R5, UR6, PT ;  /* 0x0000000605007c0c */ /* 0x000fda000bf04270 */
[----:B------:R-:W-:Y:S05]  /*a120*/  @!P0 BRA `(.L_x_304) ;  /* 0xfffffffc00588947 */ /* 0x000fea000383ffff */
[----:B------:R-:W-:-:S07]  /*a130*/  IMAD.MOV.U32 R2, RZ, RZ, R9 ;  /* 0x000000ffff027224 */ /* 0x000fce00078e0009 */
.L_x_300:
[----:B------:R-:W-:-:S04]  /*a140*/  IMAD.IADD R7, R5, 0x1, -R6 ;  /* 0x0000000105077824 */ /* 0x000fc800078e0a06 */
[----:B------:R-:W-:-:S05]  /*a150*/  IMAD R3, R2, UR4, R7 ;  /* 0x0000000402037c24 */ /* 0x000fca000f8e0207 */
[----:B------:R-:W-:-:S13]  /*a160*/  ISETP.GT.AND P0, PT, R3, UR6, PT ;  /* 0x0000000603007c0c */ /* 0x000fda000bf04270 */
[----:B------:R-:W-:-:S04]  /*a170*/  VOTE.ANY R8, PT, !P0 ;  /* 0x0000000000087806 */ /* 0x000fc800040e0100 */
[----:B------:R-:W0:Y:S01]  /*a180*/  POPC R5, R8 ;  /* 0x0000000800057309 */ /* 0x000e220000000000 */
[----:B------:R-:W-:Y:S01]  /*a190*/  ISETP.NE.AND P0, PT, R8, RZ, PT ;  /* 0x000000ff0800720c */ /* 0x000fe20003f05270 */
[----:B0-----:R-:W0:Y:S02]  /*a1a0*/  SHFL.IDX PT, R0, R0, R5, 0x1f ;  /* 0x00001f0500007589 */ /* 0x001e2400000e0000 */
[----:B0-----:R-:W-:-:S04]  /*a1b0*/  IABS R6, R0 ;  /* 0x0000000000067213 */ /* 0x001fc80000000000 */
[----:B------:R-:W0:Y:S08]  /*a1c0*/  I2F.RP R9, R6 ;  /* 0x0000000600097306 */ /* 0x000e300000209400 */
[----:B0-----:R-:W0:Y:S02]  /*a1d0*/  MUFU.RCP R9, R9 ;  /* 0x0000000900097308 */ /* 0x001e240000001000 */
[----:B0-----:R-:W-:-:S06]  /*a1e0*/  IADD3 R3, R9, 0xffffffe, RZ ;  /* 0x0ffffffe09037810 */ /* 0x001fcc0007ffe0ff */
[----:B------:R-:W0:Y:S02]  /*a1f0*/  F2I.FTZ.U32.TRUNC.NTZ R3, R3 ;  /* 0x0000000300037305 */ /* 0x000e24000021f000 */
[----:B0-----:R-:W-:Y:S01]  /*a200*/  IMAD.MOV R11, RZ, RZ, -R3 ;  /* 0x000000ffff0b7224 */ /* 0x001fe200078e0a03 */
[----:B------:R-:W-:Y:S06]  /*a210*/  @!P0 BRA `(.L_x_305) ;  /* 0x0000000000088947 */ /* 0x000fec0003800000 */
[----:B------:R-:W-:-:S05]  /*a220*/  VIADD R9, R5, 0xffffffff ;  /* 0xffffffff05097836 */ /* 0x000fca0000000000 */
[----:B------:R0:W1:Y:S02]  /*a230*/  SHFL.IDX PT, R16, R2, R9, 0x1f ;  /* 0x00001f0902107589 */ /* 0x00006400000e0000 */
.L_x_305:
[----:B-1----:R-:W-:Y:S02]  /*a240*/  IMAD R16, R16, UR4, R7 ;  /* 0x0000000410107c24 */ /* 0x002fe4000f8e0207 */
[----:B------:R-:W-:Y:S02]  /*a250*/  IMAD R7, R11, R6, RZ ;  /* 0x000000060b077224 */ /* 0x000fe400078e02ff */
[----:B0-----:R-:W-:Y:S01]  /*a260*/  IMAD.MOV.U32 R2, RZ, RZ, RZ ;  /* 0x000000ffff027224 */ /* 0x001fe200078e00ff */
[----:B------:R-:W-:Y:S01]  /*a270*/  IADD3 R9, -R16, UR6, RZ ;  /* 0x0000000610097c10 */ /* 0x000fe2000fffe1ff */
[----:B------:R-:W-:Y:S02]  /*a280*/  IMAD.IADD R19, R5, 0x1, R19 ;  /* 0x0000000105137824 */ /* 0x000fe400078e0213 */
[----:B------:R-:W-:Y:S01]  /*a290*/  IMAD.HI.U32 R2, R3, R7, R2 ;  /* 0x0000000703027227 */ /* 0x000fe200078e0002 */
[----:B------:R-:W-:Y:S02]  /*a2a0*/  IABS R7, R0 ;  /* 0x0000000000077213 */ /* 0x000fe40000000000 */
[----:B------:R-:W-:-:S02]  /*a2b0*/  IABS R3, R9 ;  /* 0x0000000900037213 */ /* 0x000fc40000000000 */
[----:B------:R-:W-:-:S03]  /*a2c0*/  IADD3 R7, RZ, -R7, RZ ;  /* 0x80000007ff077210 */ /* 0x000fc60007ffe0ff */
[----:B------:R-:W-:-:S04]  /*a2d0*/  IMAD.HI.U32 R2, R2, R3, RZ ;  /* 0x0000000302027227 */ /* 0x000fc800078e00ff */
[----:B------:R-:W-:-:S05]  /*a2e0*/  IMAD R3, R2, R7, R3 ;  /* 0x0000000702037224 */ /* 0x000fca00078e0203 */
[----:B------:R-:W-:-:S13]  /*a2f0*/  ISETP.GT.U32.AND P0, PT, R6, R3, PT ;  /* 0x000000030600720c */ /* 0x000fda0003f04070 */
[----:B------:R-:W-:Y:S02]  /*a300*/  @!P0 IMAD.IADD R3, R3, 0x1, -R6 ;  /* 0x0000000103038824 */ /* 0x000fe400078e0a06 */
[----:B------:R-:W-:-:S03]  /*a310*/  @!P0 VIADD R2, R2, 0x1 ;  /* 0x0000000102028836 */ /* 0x000fc60000000000 */
[----:B------:R-:W-:Y:S02]  /*a320*/  ISETP.GE.U32.AND P0, PT, R3, R6, PT ;  /* 0x000000060300720c */ /* 0x000fe40003f06070 */
[----:B------:R-:W-:-:S11]  /*a330*/  LOP3.LUT R3, R9, R0, RZ, 0x3c, !PT ;  /* 0x0000000009037212 */ /* 0x000fd600078e3cff */
[----:B------:R-:W-:Y:S01]  /*a340*/  @P0 VIADD R2, R2, 0x1 ;  /* 0x0000000102020836 */ /* 0x000fe20000000000 */
[----:B------:R-:W-:-:S13]  /*a350*/  ISETP.GE.AND P0, PT, R3, RZ, PT ;  /* 0x000000ff0300720c */ /* 0x000fda0003f06270 */
[----:B------:R-:W-:Y:S02]  /*a360*/  @!P0 IADD3 R2, -R2, RZ, RZ ;  /* 0x000000ff02028210 */ /* 0x000fe40007ffe1ff */
[----:B------:R-:W-:-:S13]  /*a370*/  ISETP.NE.AND P0, PT, R0, RZ, PT ;  /* 0x000000ff0000720c */ /* 0x000fda0003f05270 */
[----:B------:R-:W-:-:S05]  /*a380*/  @!P0 LOP3.LUT R2, RZ, R0, RZ, 0x33, !PT ;  /* 0x00000000ff028212 */ /* 0x000fca00078e33ff */
[--C-:B------:R-:W-:Y:S02]  /*a390*/  IMAD.MOV R17, RZ, RZ, -R2.reuse ;  /* 0x000000ffff117224 */ /* 0x100fe400078e0a02 */
[----:B------:R-:W-:Y:S02]  /*a3a0*/  IMAD.MOV.U32 R18, RZ, RZ, R2 ;  /* 0x000000ffff127224 */ /* 0x000fe400078e0002 */
[----:B------:R-:W-:Y:S01]  /*a3b0*/  IMAD R17, R0, R17, R9 ;  /* 0x0000001100117224 */ /* 0x000fe200078e0209 */
[----:B------:R-:W-:Y:S06]  /*a3c0*/  BRA `(.L_x_306) ;  /* 0x00000000000c7947 */ /* 0x000fec0003800000 */
.L_x_301:
[----:B------:R-:W-:Y:S01]  /*a3d0*/  MOV R17, RZ ;  /* 0x000000ff00117202 */ /* 0x000fe20000000f00 */
[----:B------:R-:W-:Y:S02]  /*a3e0*/  IMAD.U32 R16, RZ, RZ, UR6 ;  /* 0x00000006ff107e24 */ /* 0x000fe4000f8e00ff */
[----:B------:R-:W-:-:S07]  /*a3f0*/  IMAD.MOV.U32 R18, RZ, RZ, RZ ;  /* 0x000000ffff127224 */ /* 0x000fce00078e00ff */
.L_x_306:
[----:B------:R-:W0:Y:S01]  /*a400*/  S2R R0, SR_TID.X ;  /* 0x0000000000007919 */ /* 0x000e220000002100 */
[----:B------:R-:W-:Y:S01]  /*a410*/  STL [R1+0x24], RZ ;  /* 0x000024ff01007387 */ /* 0x000fe20000100800 */
[----:B0-----:R-:W-:-:S04]  /*a420*/  LOP3.LUT R0, R0, 0x1f, RZ, 0xc0, !PT ;  /* 0x0000001f00007812 */ /* 0x001fc800078ec0ff */
[----:B------:R-:W-:-:S13]  /*a430*/  ISETP.NE.AND P0, PT, R0, RZ, PT ;  /* 0x000000ff0000720c */ /* 0x000fda0003f05270 */
[----:B------:R-:W0:Y:S01]  /*a440*/  @!P0 S2R R3, SR_CgaCtaId ;  /* 0x0000000000038919 */ /* 0x000e220000008800 */
[----:B------:R-:W-:-:S04]  /*a450*/  @!P0 MOV R0, 0x400 ;  /* 0x0000040000008802 */ /* 0x000fc80000000f00 */
[----:B0-----:R-:W-:-:S05]  /*a460*/  @!P0 LEA R0, R3, R0, 0x18 ;  /* 0x0000000003008211 */ /* 0x001fca00078ec0ff */
[----:B------:R0:W-:Y:S01]  /*a470*/  @!P0 STS.128 [R0+0x28cd0], R16 ;  /* 0x028cd01000008388 */ /* 0x0001e20000000c00 */
[----:B------:R-:W-:Y:S06]  /*a480*/  BAR.ARV 0x5, 0x120 ;  /* 0x0144800000007b1d */ /* 0x000fec0000002000 */
[----:B------:R-:W-:Y:S01]  /*a490*/  ISETP.GE.AND P0, PT, R19, UR5, PT ;  /* 0x0000000513007c0c */ /* 0x000fe2000bf06270 */
[----:B0-----:R-:W-:-:S05]  /*a4a0*/  IMAD.MOV.U32 R0, RZ, RZ, 0x1 ;  /* 0x00000001ff007424 */ /* 0x001fca00078e00ff */
[----:B------:R0:W-:Y:S04]  /*a4b0*/  STL [R1+0x4], R0 ;  /* 0x0000040001007387 */ /* 0x0001e80000100800 */
[----:B------:R0:W-:Y:S03]  /*a4c0*/  STL [R1], RZ ;  /* 0x000000ff01007387 */ /* 0x0001e60000100800 */
[----:B------:R-:W-:Y:S05]  /*a4d0*/  @P0 BRA `(.L_x_307) ;  /* 0x0000003c00780947 */ /* 0x000fea0003800000 */
[----:B0-----:R-:W-:Y:S01]  /*a4e0*/  MOV R0, 0x1 ;  /* 0x0000000100007802 */ /* 0x001fe20000000f00 */
[----:B------:R0:W-:Y:S01]  /*a4f0*/  STL [R1], RZ ;  /* 0x000000ff01007387 */ /* 0x0001e20000100800 */
[----:B------:R-:W-:Y:S01]  /*a500*/  ULDC UR37, c[0x0][0xc] ;  /* 0x0000030000257ab9 */ /* 0x000fe20000000800 */
[----:B------:R-:W-:Y:S02]  /*a510*/  ULDC.64 UR40, c[0x0][0x198] ;  /* 0x0000660000287ab9 */ /* 0x000fe40000000a00 */
[----:B------:R0:W-:Y:S04]  /*a520*/  STL [R1+0x4], R0 ;  /* 0x0000040001007387 */ /* 0x0001e80000100800 */
[----:B------:R0:W-:Y:S02]  /*a530*/  STL [R1+0x24], RZ ;  /* 0x000024ff01007387 */ /* 0x0001e40000100800 */
.L_x_370:
[----:B-12---:R-:W1:Y:S02]  /*a540*/  LDC.64 R2, c[0x0][0xc60] ;  /* 0x00031800ff027b82 */ /* 0x006e640000000a00 */
[----:B-1----:R-:W-:-:S05]  /*a550*/  IMAD.WIDE R2, R19, 0x4, R2 ;  /* 0x0000000413027825 */ /* 0x002fca00078e0202 */
[----:B------:R-:W2:Y:S01]  /*a560*/  LDG.E R5, desc[UR38][R2.64] ;  /* 0x0000002602057981 */ /* 0x000ea2000c1e1900 */
[----:B------:R-:W-:Y:S05]  /*a570*/  YIELD ;  /* 0x0000000000007946 */ /* 0x000fea0003800000 */
[----:B------:R-:W-:Y:S01]  /*a580*/  ULDC.64 UR4, c[0x0][0xa28] ;  /* 0x00028a0000047ab9 */ /* 0x000fe20000000a00 */
[----:B0-----:R-:W-:Y:S01]  /*a590*/  IMAD.MOV.U32 R0, RZ, RZ, RZ ;  /* 0x000000ffff007224 */ /* 0x001fe200078e00ff */
[----:B------:R-:W-:-:S04]  /*a5a0*/  ISETP.NE.U32.AND P0, PT, RZ, UR4, PT ;  /* 0x00000004ff007c0c */ /* 0x000fc8000bf05070 */
[----:B------:R-:W-:Y:S01]  /*a5b0*/  ISETP.NE.AND.EX P0, PT, RZ, UR5, PT, P0 ;  /* 0x00000005ff007c0c */ /* 0x000fe2000bf05300 */
[----:B------:R-:W-:Y:S01]  /*a5c0*/  IMAD.MOV.U32 R6, RZ, RZ, RZ ;  /* 0x000000ffff067224 */ /* 0x000fe200078e00ff */
[----:B--2---:R-:W-:Y:S01]  /*a5d0*/  SHF.R.S32.HI R4, RZ, 0x1f, R5 ;  /* 0x0000001fff047819 */ /* 0x004fe20000011405 */
[----:B------:R-:W-:-:S10]  /*a5e0*/  IMAD.SHL.U32 R7, R5, 0x4, RZ ;  /* 0x0000000405077824 */ /* 0x000fd400078e00ff */
[C---:B------:R-:W-:Y:S01]  /*a5f0*/  @P0 LEA R2, P1, R5.reuse, UR4, 0x2 ;  /* 0x0000000405020c11 */ /* 0x040fe2000f8210ff */
[----:B------:R-:W-:Y:S03]  /*a600*/  STL [R1+0x10], R5 ;  /* 0x0000100501007387 */ /* 0x000fe60000100800 */
[----:B------:R-:W-:Y:S01]  /*a610*/  @P0 LEA.HI.X R3, R5, UR5, R4, 0x2, P1 ;  /* 0x0000000505030c11 */ /* 0x000fe200088f1404 */
[----:B------:R-:W-:-:S04]  /*a620*/  ULDC.64 UR4, c[0x0][0xa00] ;  /* 0x0002800000047ab9 */ /* 0x000fc80000000a00 */
[----:B------:R0:W5:Y:S01]  /*a630*/  @P0 LDG.E R0, desc[UR38][R2.64] ;  /* 0x0000002602000981 */ /* 0x000162000c1e1900 */
[----:B------:R-:W-:-:S04]  /*a640*/  ISETP.NE.U32.AND P0, PT, RZ, UR4, PT ;  /* 0x00000004ff007c0c */ /* 0x000fc8000bf05070 */
[----:B------:R-:W-:-:S13]  /*a650*/  ISETP.NE.AND.EX P0, PT, RZ, UR5, PT, P0 ;  /* 0x00000005ff007c0c */ /* 0x000fda000bf05300 */
[----:B0-----:R-:W-:-:S04]  /*a660*/  @P0 LEA R2, P1, R5, UR4, 0x2 ;  /* 0x0000000405020c11 */ /* 0x001fc8000f8210ff */
[----:B------:R-:W-:Y:S01]  /*a670*/  @P0 LEA.HI.X R3, R5, UR5, R4, 0x2, P1 ;  /* 0x0000000505030c11 */ /* 0x000fe200088f1404 */
[----:B------:R-:W-:-:S04]  /*a680*/  ULDC.64 UR4, c[0x0][0xa20] ;  /* 0x0002880000047ab9 */ /* 0x000fc80000000a00 */
[----:B------:R-:W2:Y:S01]  /*a690*/  @P0 LDG.E R6, desc[UR38][R2.64] ;  /* 0x0000002602060981 */ /* 0x000ea2000c1e1900 */
[----:B------:R-:W-:-:S04]  /*a6a0*/  ISETP.NE.U32.AND P0, PT, RZ, UR4, PT ;  /* 0x00000004ff007c0c */ /* 0x000fc8000bf05070 */
[----:B------:R-:W-:Y:S01]  /*a6b0*/  ISETP.NE.AND.EX P0, PT, RZ, UR5, PT, P0 ;  /* 0x00000005ff007c0c */ /* 0x000fe2000bf05300 */
[----:B--2---:R0:W-:Y:S04]  /*a6c0*/  STL [R1+0x2c], R6 ;  /* 0x00002c0601007387 */ /* 0x0041e80000100800 */
[----:B------:R1:W-:Y:S01]  /*a6d0*/  STL [R1+0x18], R7 ;  /* 0x0000180701007387 */ /* 0x0003e20000100800 */
[----:B0-----:R-:W-:-:S07]  /*a6e0*/  SHF.L.U64.HI R6, R5, 0x2, R4 ;  /* 0x0000000205067819 */ /* 0x001fce0000010204 */
[C---:B------:R-:W-:Y:S01]  /*a6f0*/  @P0 IADD3 R4, P1, R7.reuse, UR4, RZ ;  /* 0x0000000407040c10 */ /* 0x040fe2000ff3e0ff */
[----:B------:R0:W-:Y:S03]  /*a700*/  STL [R1+0x1c], R6 ;  /* 0x00001c0601007387 */ /* 0x0001e60000100800 */
[C---:B------:R-:W-:Y:S01]  /*a710*/  @P0 IADD3.X R5, R6.reuse, UR5, RZ, P1, !PT ;  /* 0x0000000506050c10 */ /* 0x040fe20008ffe4ff */
[----:B------:R-:W-:Y:S02]  /*a720*/  ULDC.64 UR4, c[0x0][0xa08] ;  /* 0x0002820000047ab9 */ /* 0x000fe40000000a00 */
[----:B------:R-:W-:Y:S02]  /*a730*/  IADD3 R2, P1, R7, UR4, RZ ;  /* 0x0000000407027c10 */ /* 0x000fe4000ff3e0ff */
[----:B-1----:R-:W-:Y:S02]  /*a740*/  MOV R7, RZ ;  /* 0x000000ff00077202 */ /* 0x002fe40000000f00 */
[----:B------:R-:W-:-:S02]  /*a750*/  IADD3.X R3, R6, UR5, RZ, P1, !PT ;  /* 0x0000000506037c10 */ /* 0x000fc40008ffe4ff */
[----:B------:R-:W-:-:S04]  /*a760*/  ISETP.NE.U32.AND P1, PT, RZ, UR4, PT ;  /* 0x00000004ff007c0c */ /* 0x000fc8000bf25070 */
[----:B------:R-:W-:Y:S01]  /*a770*/  ISETP.NE.AND.EX P1, PT, RZ, UR5, PT, P1 ;  /* 0x00000005ff007c0c */ /* 0x000fe2000bf25310 */
[----:B------:R-:W-:Y:S02]  /*a780*/  ULDC.64 UR4, c[0x0][0x3f8] ;  /* 0x0000fe0000047ab9 */ /* 0x000fe40000000a00 */
[----:B------:R-:W-:-:S03]  /*a790*/  UISETP.NE.U32.AND UP0, UPT, UR4, URZ, UPT ;  /* 0x0000003f0400728c */ /* 0x000fc6000bf05070 */
[----:B------:R-:W-:Y:S01]  /*a7a0*/  ULDC UR4, c[0x0][0x404] ;  /* 0x0001010000047ab9 */ /* 0x000fe20000000800 */
[----:B------:R-:W-:-:S03]  /*a7b0*/  UISETP.NE.AND.EX UP0, UPT, UR5, URZ, UPT, UP0 ;  /* 0x0000003f0500728c */ /* 0x000fc6000bf05300 */
[----:B------:R-:W-:Y:S01]  /*a7c0*/  ULDC UR5, c[0x0][0x2e0] ;  /* 0x0000b80000057ab9 */ /* 0x000fe20000000800 */
[----:B------:R-:W-:Y:S02]  /*a7d0*/  USEL UR4, UR4, 0x1, UP0 ;  /* 0x0000000104047887 */ /* 0x000fe40008000000 */
[----:B------:R1:W5:Y:S02]  /*a7e0*/  @P1 LDG.E R7, desc[UR38][R2.64] ;  /* 0x0000002602071981 */ /* 0x000364000c1e1900 */
[----:B------:R-:W-:-:S06]  /*a7f0*/  UIMAD UR4, UR4, UR5, URZ ;  /* 0x00000005040472a4 */ /* 0x000fcc000f8e023f */
[----:B0-----:R-:W-:-:S06]  /*a800*/  IMAD.U32 R6, RZ, RZ, UR4 ;  /* 0x00000004ff067e24 */ /* 0x001fcc000f8e00ff */
[----:B------:R1:W5:Y:S01]  /*a810*/  @P0 LDG.E R6, desc[UR38][R4.64] ;  /* 0x0000002604060981 */ /* 0x000362000c1e1900 */
[----:B------:R-:W-:Y:S05]  /*a820*/  @P0 BRA `(.L_x_308) ;  /* 0x0000000000100947 */ /* 0x000fea0003800000 */
[----:B------:R-:W-:Y:S05]  /*a830*/  @!P1 BRA `(.L_x_308) ;  /* 0x00000000000c9947 */ /* 0x000fea0003800000 */
[----:B-1----:R-:W2:Y:S04]  /*a840*/  LDG.E R5, desc[UR38][R2.64] ;  /* 0x0000002602057981 */ /* 0x002ea8000c1e1900 */
[----:B-----5:R-:W2:Y:S02]  /*a850*/  LDG.E R6, desc[UR38][R2.64+0x4] ;  /* 0x0000042602067981 */ /* 0x020ea4000c1e1900 */
[----:B--2---:R-:W-:-:S07]  /*a860*/  IMAD.IADD R6, R6, 0x1, -R5 ;  /* 0x0000000106067824 */ /* 0x004fce00078e0a05 */
.L_x_308:
[----:B-1---5:R-:W-:Y:S01]  /*a870*/  IADD3 R2, -R0, R6, RZ ;  /* 0x0000000600027210 */ /* 0x022fe20007ffe1ff */
[----:B------:R-:W-:Y:S01]  /*a880*/  IMAD.IADD R3, R7, 0x1, R0 ;  /* 0x0000000107037824 */ /* 0x000fe200078e0200 */
[----:B------:R-:W-:Y:S02]  /*a890*/  BSSY B6, `(.L_x_309) ;  /* 0x0000305000067945 */ /* 0x000fe40003800000 */
[C---:B------:R-:W-:Y:S01]  /*a8a0*/  ISETP.GT.AND P0, PT, R2.reuse, RZ, PT ;  /* 0x000000ff0200720c */ /* 0x040fe20003f04270 */
[----:B------:R-:W-:Y:S01]  /*a8b0*/  VIADD R0, R2, 0x3f ;  /* 0x0000003f02007836 */ /* 0x000fe20000000000 */
[----:B------:R-:W-:Y:S04]  /*a8c0*/  STL [R1+0x20], R2 ;  /* 0x0000200201007387 */ /* 0x000fe80000100800 */
[----:B------:R0:W-:Y:S02]  /*a8d0*/  STL [R1+0x8], R3 ;  /* 0x0000080301007387 */ /* 0x0001e40000100800 */
[----:B0-----:R-:W-:-:S04]  /*a8e0*/  SHF.R.S32.HI R3, RZ, 0x1f, R0 ;  /* 0x0000001fff037819 */ /* 0x001fc80000011400 */
[----:B------:R-:W-:-:S04]  /*a8f0*/  LEA.HI R3, R3, R0, RZ, 0x6 ;  /* 0x0000000003037211 */ /* 0x000fc800078f30ff */
[----:B------:R-:W-:-:S05]  /*a900*/  SHF.R.S32.HI R0, RZ, 0x6, R3 ;  /* 0x00000006ff007819 */ /* 0x000fca0000011403 */
[----:B------:R0:W-:Y:S01]  /*a910*/  STL [R1+0x14], R0 ;  /* 0x0000140001007387 */ /* 0x0001e20000100800 */
[----:B------:R-:W-:Y:S05]  /*a920*/  @P0 BRA `(.L_x_310) ;  /* 0x0000000000440947 */ /* 0x000fea0003800000 */
[----:B------:R-:W1:Y:S02]  /*a930*/  S2R R2, SR_TID.X ;  /* 0x0000000000027919 */ /* 0x000e640000002100 */
[----:B-1----:R-:W-:-:S04]  /*a940*/  LOP3.LUT R2, R2, 0x1f, RZ, 0xc0, !PT ;  /* 0x0000001f02027812 */ /* 0x002fc800078ec0ff */
[----:B------:R-:W-:-:S13]  /*a950*/  ISETP.NE.AND P1, PT, R2, RZ, PT ;  /* 0x000000ff0200720c */ /* 0x000fda0003f25270 */
[----:B------:R-:W-:Y:S05]  /*a960*/  @P1 BRA `(.L_x_311) ;  /* 0x0000002c00dc1947 */ /* 0x000fea0003800000 */
[----:B------:R-:W1:Y:S01]  /*a970*/  S2R R7, SR_LANEID ;  /* 0x0000000000077919 */ /* 0x000e620000000000 */
[----:B------:R-:W-:Y:S01]  /*a980*/  VOTEU.ANY UR4, UPT, PT ;  /* 0x0000000000047886 */ /* 0x000fe200038e0100 */
[----:B------:R-:W2:Y:S01]  /*a990*/  LDC.64 R2, c[0x0][0xc38] ;  /* 0x00030e00ff027b82 */ /* 0x000ea20000000a00 */
[----:B0-----:R-:W1:Y:S08]  /*a9a0*/  FLO.U32 R0, UR4 ;  /* 0x0000000400007d00 */ /* 0x001e7000080e0000 */
[----:B------:R-:W2:Y:S01]  /*a9b0*/  POPC R5, UR4 ;  /* 0x0000000400057d09 */ /* 0x000ea20008000000 */
[----:B-1----:R-:W-:-:S13]  /*a9c0*/  ISETP.EQ.U32.AND P0, PT, R0, R7, PT ;  /* 0x000000070000720c */ /* 0x002fda0003f02070 */
[----:B--2---:R-:W2:Y:S01]  /*a9d0*/  @P0 ATOMG.E.ADD.STRONG.GPU PT, R3, desc[UR38][R2.64], R5 ;  /* 0x00000005020309a8 */ /* 0x004ea200081ee1e6 */
[----:B------:R-:W0:Y:S02]  /*a9e0*/  S2R R4, SR_LTMASK ;  /* 0x0000000000047919 */ /* 0x000e240000003900 */
[----:B0-----:R-:W-:-:S04]  /*a9f0*/  LOP3.LUT R4, R4, UR4, RZ, 0xc0, !PT ;  /* 0x0000000404047c12 */ /* 0x001fc8000f8ec0ff */
[----:B------:R-:W0:Y:S01]  /*aa00*/  POPC R7, R4 ;  /* 0x0000000400077309 */ /* 0x000e220000000000 */
[----:B--2---:R-:W0:Y:S02]  /*aa10*/  SHFL.IDX PT, R0, R3, R0, 0x1f ;  /* 0x00001f0003007589 */ /* 0x004e2400000e0000 */
[----:B0-----:R-:W-:Y:S01]  /*aa20*/  IADD3 R16, R0, UR37, R7 ;  /* 0x0000002500107c10 */ /* 0x001fe2000fffe007 */
[----:B------:R-:W-:Y:S06]  /*aa30*/  BRA `(.L_x_311) ;  /* 0x0000002c00a87947 */ /* 0x000fec0003800000 */
.L_x_310:
[----:B------:R-:W1:Y:S01]  /*aa40*/  S2R R3, SR_CgaCtaId ;  /* 0x0000000000037919 */ /* 0x000e620000008800 */
[----:B0-----:R-:W-:-:S04]  /*aa50*/  MOV R0, 0x400 ;  /* 0x0000040000007802 */ /* 0x001fc80000000f00 */
[----:B-1----:R-:W-:-:S05]  /*aa60*/  LEA R2, R3, R0, 0x18 ;  /* 0x0000000003027211 */ /* 0x002fca00078ec0ff */
[----:B------:R0:W-:Y:S01]  /*aa70*/  STL [R1+0xc], R2 ;  /* 0x00000c0201007387 */ /* 0x0001e20000100800 */
[----:B------:R-:W-:-:S05]  /*aa80*/  VIADD R0, R2, 0x22400 ;  /* 0x0002240002007836 */ /* 0x000fca0000000000 */
[----:B------:R-:W-:-:S13]  /*aa90*/  LOP3.LUT P0, RZ, R0, 0x3ff, RZ, 0xc0, !PT ;  /* 0x000003ff00ff7812 */ /* 0x000fda000780c0ff */
[----:B0-----:R-:W-:Y:S05]  /*aaa0*/  @!P0 BRA `(.L_x_312) ;  /* 0x0000000000408947 */ /* 0x001fea0003800000 */
[----:B------:R-:W-:Y:S01]  /*aab0*/  MOV R2, 0x0 ;  /* 0x0000000000027802 */ /* 0x000fe20000000f00 */
[----:B------:R-:W-:Y:S01]  /*aac0*/  ULDC.64 UR6, c[0x4][0x88] ;  /* 0x0100220000067ab9 */ /* 0x000fe20000000a00 */
[----:B------:R-:W-:Y:S01]  /*aad0*/  ULDC.64 UR8, c[0x4][0x90] ;  /* 0x0100240000087ab9 */ /* 0x000fe20000000a00 */
[----:B------:R-:W-:Y:S01]  /*aae0*/  ULDC.64 UR4, c[0x4][0x8] ;  /* 0x0100020000047ab9 */ /* 0x000fe20000000a00 */
[----:B------:R-:W-:Y:S01]  /*aaf0*/  IMAD.U32 R4, RZ, RZ, UR6 ;  /* 0x00000006ff047e24 */ /* 0x000fe2000f8e00ff */
[----:B------:R-:W-:Y:S01]  /*ab00*/  MOV R5, UR7 ;  /* 0x0000000700057c02 */ /* 0x000fe20008000f00 */
[----:B------:R-:W0:Y:S01]  /*ab10*/  LDC.64 R2, c[0x4][R2] ;  /* 0x0100000002027b82 */ /* 0x000e220000000a00 */
[----:B------:R-:W-:Y:S01]  /*ab20*/  IMAD.U32 R6, RZ, RZ, UR8 ;  /* 0x00000008ff067e24 */ /* 0x000fe2000f8e00ff */
[----:B------:R-:W-:Y:S01]  /*ab30*/  MOV R11, UR5 ;  /* 0x00000005000b7c02 */ /* 0x000fe20008000f00 */
[----:B------:R-:W-:Y:S02]  /*ab40*/  IMAD.U32 R7, RZ, RZ, UR9 ;  /* 0x00000009ff077e24 */ /* 0x000fe4000f8e00ff */
[----:B------:R-:W-:-:S02]  /*ab50*/  IMAD.U32 R10, RZ, RZ, UR4 ;  /* 0x00000004ff0a7e24 */ /* 0x000fc4000f8e00ff */
[----:B------:R-:W-:Y:S02]  /*ab60*/  IMAD.MOV.U32 R8, RZ, RZ, 0x70 ;  /* 0x00000070ff087424 */ /* 0x000fe400078e00ff */
[----:B------:R-:W-:Y:S02]  /*ab70*/  IMAD.MOV.U32 R12, RZ, RZ, 0x1 ;  /* 0x00000001ff0c7424 */ /* 0x000fe400078e00ff */
[----:B------:R-:W-:-:S07]  /*ab80*/  IMAD.MOV.U32 R13, RZ, RZ, RZ ;  /* 0x000000ffff0d7224 */ /* 0x000fce00078e00ff */
[----:B------:R-:W-:-:S07]  /*ab90*/  LEPC R20, `(.L_x_312) ;  /* 0x000000001014794e */ /* 0x000fce0000000000 */
[----:B0-----:R-:W-:Y:S05]  /*aba0*/  CALL.ABS.NOINC R2 ;  /* 0x0000000002007343 */ /* 0x001fea0003c00000 */
.L_x_312:
[----:B------:R-:W2:Y:S02]  /*abb0*/  LDL R2, [R1+0xc] ;  /* 0x00000c0001027983 */ /* 0x000ea40000100800 */
[----:B--2---:R-:W-:-:S04]  /*abc0*/  IADD3 R0, R2, 0x400, RZ ;  /* 0x0000040002007810 */ /* 0x004fc80007ffe0ff */
[----:B------:R-:W-:-:S13]  /*abd0*/  LOP3.LUT P0, RZ, R0, 0x3ff, RZ, 0xc0, !PT ;  /* 0x000003ff00ff7812 */ /* 0x000fda000780c0ff */
[----:B------:R-:W-:Y:S05]  /*abe0*/  @!P0 BRA `(.L_x_313) ;  /* 0x0000000000808947 */ /* 0x000fea0003800000 */
[----:B------:R-:W-:Y:S01]  /*abf0*/  MOV R0, 0x0 ;  /* 0x0000000000007802 */ /* 0x000fe20000000f00 */
[----:B------:R-:W-:Y:S01]  /*ac00*/  ULDC.64 UR6, c[0x4][0x88] ;  /* 0x0100220000067ab9 */ /* 0x000fe20000000a00 */
[----:B------:R-:W-:Y:S01]  /*ac10*/  ULDC.64 UR8, c[0x4][0x90] ;  /* 0x0100240000087ab9 */ /* 0x000fe20000000a00 */
[----:B------:R-:W-:Y:S01]  /*ac20*/  ULDC.64 UR4, c[0x4][0x10] ;  /* 0x0100040000047ab9 */ /* 0x000fe20000000a00 */
[----:B------:R0:W1:Y:S01]  /*ac30*/  LDC.64 R2, c[0x4][R0] ;  /* 0x0100000000027b82 */ /* 0x0000620000000a00 */
[----:B------:R-:W-:Y:S01]  /*ac40*/  IMAD.U32 R4, RZ, RZ, UR6 ;  /* 0x00000006ff047e24 */ /* 0x000fe2000f8e00ff */
[----:B------:R-:W-:Y:S01]  /*ac50*/  MOV R7, UR9 ;  /* 0x0000000900077c02 */ /* 0x000fe20008000f00 */
[----:B------:R-:W-:Y:S01]  /*ac60*/  IMAD.U32 R5, RZ, RZ, UR7 ;  /* 0x00000007ff057e24 */ /* 0x000fe2000f8e00ff */
[----:B------:R-:W-:Y:S01]  /*ac70*/  MOV R12, 0x1 ;  /* 0x00000001000c7802 */ /* 0x000fe20000000f00 */
[----:B------:R-:W-:Y:S02]  /*ac80*/  IMAD.U32 R6, RZ, RZ, UR8 ;  /* 0x00000008ff067e24 */ /* 0x000fe4000f8e00ff */
[----:B------:R-:W-:-:S02]  /*ac90*/  IMAD.U32 R10, RZ, RZ, UR4 ;  /* 0x00000004ff0a7e24 */ /* 0x000fc4000f8e00ff */
[----:B------:R-:W-:Y:S02]  /*aca0*/  IMAD.U32 R11, RZ, RZ, UR5 ;  /* 0x00000005ff0b7e24 */ /* 0x000fe4000f8e00ff */
[----:B------:R-:W-:Y:S02]  /*acb0*/  IMAD.MOV.U32 R8, RZ, RZ, 0x70 ;  /* 0x00000070ff087424 */ /* 0x000fe400078e00ff */
[----:B0-----:R-:W-:-:S07]  /*acc0*/  IMAD.MOV.U32 R13, RZ, RZ, RZ ;  /* 0x000000ffff0d7224 */ /* 0x001fce00078e00ff */
[----:B------:R-:W-:-:S07]  /*acd0*/  LEPC R20, `(.L_x_314) ;  /* 0x000000001014794e */ /* 0x000fce0000000000 */
[----:B-1----:R-:W-:Y:S05]  /*ace0*/  CALL.ABS.NOINC R2 ;  /* 0x0000000002007343 */ /* 0x002fea0003c00000 */
.L_x_314:
        /* <DEDUP_REMOVED lines=8> */
[----:B------:R-:W-:Y:S01]  /*ad70*/  MOV R8, 0x70 ;  /* 0x0000007000087802 */ /* 0x000fe20000000f00 */
[----:B------:R-:W-:Y:S02]  /*ad80*/  IMAD.U32 R7, RZ, RZ, UR9 ;  /* 0x00000009ff077e24 */ /* 0x000fe4000f8e00ff */
[----:B------:R-:W-:-:S02]  /*ad90*/  IMAD.U32 R10, RZ, RZ, UR4 ;  /* 0x00000004ff0a7e24 */ /* 0x000fc4000f8e00ff */
[----:B------:R-:W-:Y:S02]  /*ada0*/  IMAD.U32 R11, RZ, RZ, UR5 ;  /* 0x00000005ff0b7e24 */ /* 0x000fe4000f8e00ff */
[----:B------:R-:W-:Y:S02]  /*adb0*/  IMAD.MOV.U32 R12, RZ, RZ, 0x1 ;  /* 0x00000001ff0c7424 */ /* 0x000fe400078e00ff */
[----:B------:R-:W-:-:S07]  /*adc0*/  IMAD.MOV.U32 R13, RZ, RZ, RZ ;  /* 0x000000ffff0d7224 */ /* 0x000fce00078e00ff */
[----:B------:R-:W-:-:S07]  /*add0*/  LEPC R20, `(.L_x_313) ;  /* 0x000000001014794e */ /* 0x000fce0000000000 */
[----:B0-----:R-:W-:Y:S05]  /*ade0*/  CALL.ABS.NOINC R2 ;  /* 0x0000000002007343 */ /* 0x001fea0003c00000 */
.L_x_313:
[----:B------:R-:W2:Y:S01]  /*adf0*/  LDL.LU R2, [R1+0x18] ;  /* 0x0000180001027983 */ /* 0x000ea20000300800 */
[----:B------:R-:W-:-:S03]  /*ae00*/  ULDC.64 UR4, c[0x0][0x9f8] ;  /* 0x00027e0000047ab9 */ /* 0x000fc60000000a00 */
[----:B------:R-:W3:Y:S04]  /*ae10*/  LDL.LU R0, [R1+0x1c] ;  /* 0x00001c0001007983 */ /* 0x000ee80000300800 */
[----:B------:R-:W4:Y:S04]  /*ae20*/  LDL.LU R4, [R1+0x2c] ;  /* 0x00002c0001047983 */ /* 0x000f280000300800 */
[----:B------:R-:W4:Y:S01]  /*ae30*/  LDL.LU R7, [R1+0x10] ;  /* 0x0000100001077983 */ /* 0x000f220000300800 */
[----:B------:R-:W-:-:S04]  /*ae40*/  ISETP.NE.U32.AND P0, PT, RZ, UR4, PT ;  /* 0x00000004ff007c0c */ /* 0x000fc8000bf05070 */
[----:B------:R-:W-:Y:S01]  /*ae50*/  ISETP.NE.AND.EX P0, PT, RZ, UR5, PT, P0 ;  /* 0x00000005ff007c0c */ /* 0x000fe2000bf05300 */
[----:B------:R-:W0:Y:S02]  /*ae60*/  S2R R8, SR_TID.X ;  /* 0x0000000000087919 */ /* 0x000e240000002100 */
[----:B0-----:R-:W-:-:S04]  /*ae70*/  LOP3.LUT R8, R8, 0x1f, RZ, 0xc0, !PT ;  /* 0x0000001f08087812 */ /* 0x001fc800078ec0ff */
[----:B------:R-:W-:-:S13]  /*ae80*/  ISETP.NE.AND P6, PT, R8, RZ, PT ;  /* 0x000000ff0800720c */ /* 0x000fda0003fc5270 */
[----:B------:R-:W-:-:S05]  /*ae90*/  VOTEU.ALL UP1, P6 ;  /* 0x00000000003f7886 */ /* 0x000fca0003020000 */
[----:B------:R-:W-:-:S04]  /*aea0*/  @!UP1 UIADD3 UR8, UP0, UR40, 0x270, URZ ;  /* 0x0000027028089890 */ /* 0x000fc8000ff1e03f */
[----:B------:R-:W-:-:S03]  /*aeb0*/  @!UP1 UIADD3.X UR9, URZ, UR41, URZ, UP0, !UPT ;  /* 0x000000293f099290 */ /* 0x000fc600087fe43f */
[----:B------:R-:W-:Y:S01]  /*aec0*/  VOTEU.ALL UP0, P6 ;  /* 0x00000000003f7886 */ /* 0x000fe20003000000 */
[----:B--2---:R-:W-:-:S04]  /*aed0*/  @P0 IADD3 R2, P1, R2, UR4, RZ ;  /* 0x0000000402020c10 */ /* 0x004fc8000ff3e0ff */
[----:B---3--:R-:W-:Y:S01]  /*aee0*/  @P0 IADD3.X R3, R0, UR5, RZ, P1, !PT ;  /* 0x0000000500030c10 */ /* 0x008fe20008ffe4ff */
[----:B------:R-:W-:Y:S01]  /*aef0*/  ULDC.64 UR4, c[0x0][0xa00] ;  /* 0x0002800000047ab9 */ /* 0x000fe20000000a00 */
[----:B----4-:R-:W-:Y:S02]  /*af00*/  LEA R17, R17, R4, 0x6 ;  /* 0x0000000411117211 */ /* 0x010fe400078e30ff */
[----:B------:R-:W0:Y:S01]  /*af10*/  LDC R4, c[0x0][0x428] ;  /* 0x00010a00ff047b82 */ /* 0x000e220000000800 */
[----:B------:R-:W-:-:S06]  /*af20*/  IMAD.MOV.U32 R0, RZ, RZ, R7 ;  /* 0x000000ffff007224 */ /* 0x000fcc00078e0007 */
[----:B------:R1:W5:Y:S01]  /*af30*/  @P0 LDG.E R0, desc[UR38][R2.64] ;  /* 0x0000002602000981 */ /* 0x000362000c1e1900 */
[----:B------:R-:W-:Y:S02]  /*af40*/  PLOP3.LUT P1, PT, P6, PT, PT, 0x8, 0x0 ;  /* 0x000000000000781c */ /* 0x000fe4000372e170 */
[----:B0-----:R-:W-:Y:S01]  /*af50*/  ISETP.NE.AND P0, PT, R4, 0x1, PT ;  /* 0x000000010400780c */ /* 0x001fe20003f05270 */
[----:B------:R-:W-:-:S12]  /*af60*/  IMAD.MOV.U32 R4, RZ, RZ, R18 ;  /* 0x000000ffff047224 */ /* 0x000fd800078e0012 */
[----:B------:R-:W0:Y:S08]  /*af70*/  @P0 LDC R5, c[0x0][0x42c] ;  /* 0x00010b00ff050b82 */ /* 0x000e300000000800 */
[----:B------:R-:W2:Y:S01]  /*af80*/  @P0 LDC R6, c[0x0][0x430] ;  /* 0x00010c00ff060b82 */ /* 0x000ea20000000800 */
[----:B0-----:R-:W-:-:S05]  /*af90*/  @P0 IMAD.HI.U32 R5, R18, R5, RZ ;  /* 0x0000000512050227 */ /* 0x001fca00078e00ff */
[----:B--2---:R-:W-:Y:S02]  /*afa0*/  @P0 SHF.R.U32.HI R4, RZ, R6, R5 ;  /* 0x00000006ff040219 */ /* 0x004fe40000011605 */
[----:B------:R-:W-:-:S04]  /*afb0*/  ISETP.NE.U32.AND P0, PT, RZ, UR4, PT ;  /* 0x00000004ff007c0c */ /* 0x000fc8000bf05070 */
[----:B------:R-:W-:-:S04]  /*afc0*/  ISETP.NE.AND.EX P0, PT, RZ, UR5, PT, P0 ;  /* 0x00000005ff007c0c */ /* 0x000fc8000bf05300 */
[----:B-1----:R-:W-:-:S09]  /*afd0*/  SEL R6, R7, RZ, !P0 ;  /* 0x000000ff07067207 */ /* 0x002fd20004000000 */
.L_x_315:
[----:B------:R-:W-:Y:S02]  /*afe0*/  PLOP3.LUT P0, PT, P0, P1, PT, 0xa2, 0x0 ;  /* 0x000000000000781c */ /* 0x000fe40000703472 */
[----:B------:R-:W-:Y:S01]  /*aff0*/  @P1 R2UR P0, UR7, R6 ;  /* 0x00000000060712ca */ /* 0x000fe20000000000 */
[----:B------:R-:W-:-:S07]  /*b000*/  UMOV UR4, URZ ;  /* 0x0000003f00047c82 */ /* 0x000fce0008000000 */
[----:B------:R-:W-:Y:S02]  /*b010*/  PLOP3.LUT P0, PT, P0, P1, PT, 0xa2, 0x0 ;  /* 0x000000000000781c */ /* 0x000fe40000703472 */
[----:B------:R-:W-:-:S08]  /*b020*/  @P1 R2UR.OR P0, UR6, R18 ;  /* 0x00000000120612ca */ /* 0x000fd00000100000 */
[----:B------:R-:W-:Y:S02]  /*b030*/  PLOP3.LUT P0, PT, P0, P1, PT, 0xa2, 0x0 ;  /* 0x000000000000781c */ /* 0x000fe40000703472 */
[----:B------:R-:W-:-:S08]  /*b040*/  @P1 R2UR.OR P0, UR5, R17 ;  /* 0x00000000110512ca */ /* 0x000fd00000100000 */
[----:B------:R-:W-:-:S05]  /*b050*/  @P1 PLOP3.LUT P1, PT, P0, PT, PT, 0x80, 0x0 ;  /* 0x000000000000181c */ /* 0x000fca000072f070 */
[----:B------:R0:W-:Y:S08]  /*b060*/  @!UP0 UTMAPF.L2.4D [UR4], [UR8] ;  /* 0x00000004080085b8 */ /* 0x0001f00008018000 */
[----:B0-----:R-:W-:Y:S05]  /*b070*/  @P1 BRA.U.ANY `(.L_x_315) ;  /* 0xfffffffd00d81947 */ /* 0x001fea000393ffff */
[----:B------:R-:W0:Y:S01]  /*b080*/  LDC.64 R2, c[0x0][0x3f8] ;  /* 0x0000fe00ff027b82 */ /* 0x000e220000000a00 */
[----:B------:R-:W-:Y:S02]  /*b090*/  ULDC.64 UR4, c[0x0][0xa08] ;  /* 0x0002820000047ab9 */ /* 0x000fe40000000a00 */
[----:B0-----:R-:W-:Y:S01]  /*b0a0*/  LOP3.LUT P0, RZ, R2, UR4, RZ, 0xfc, !PT ;  /* 0x0000000402ff7c12 */ /* 0x001fe2000f80fcff */
[----:B------:R-:W-:-:S03]  /*b0b0*/  UMOV UR4, 0xffffffff ;  /* 0xffffffff00047882 */ /* 0x000fc60000000000 */
[----:B------:R-:W-:-:S04]  /*b0c0*/  LOP3.LUT P0, RZ, R3, UR5, RZ, 0xfc, P0 ;  /* 0x0000000503ff7c12 */ /* 0x000fc8000800fcff */
[----:B-----5:R-:W-:Y:S01]  /*b0d0*/  SEL R7, R0, RZ, !P0 ;  /* 0x000000ff00077207 */ /* 0x020fe20004000000 */
[----:B------:R-:W-:Y:S08]  /*b0e0*/  BRA.DIV UR4, `(.L_x_316) ;  /* 0x0000003a04047947 */ /* 0x000ff0000b800000 */
.L_x_387:
[----:B------:R-:W2:Y:S01]  /*b0f0*/  LDL R8, [R1+0x14] ;  /* 0x0000140001087983 */ /* 0x000ea20000100800 */
[----:B------:R-:W-:Y:S01]  /*b100*/  UMOV UR4, 0xffffffff ;  /* 0xffffffff00047882 */ /* 0x000fe20000000000 */
[----:B------:R-:W-:Y:S01]  /*b110*/  SHF.R.S32.HI R5, RZ, 0x1f, R0 ;  /* 0x0000001fff057819 */ /* 0x000fe20000011400 */
[----:B--2---:R-:W-:Y:S01]  /*b120*/  VIADD R9, R8, 0xffffffff ;  /* 0xffffffff08097836 */ /* 0x004fe20000000000 */
[----:B------:R-:W-:Y:S06]  /*b130*/  BRA.DIV UR4, `(.L_x_317) ;  /* 0x0000003a04247947 */ /* 0x000fec000b800000 */
[----:B------:R-:W-:-:S13]  /*b140*/  ELECT P6, URZ, PT ;  /* 0x00000000003f782f */ /* 0x000fda00038c0000 */
.L_x_390:
[----:B------:R-:W-:Y:S05]  /*b150*/  @!P6 BRA `(.L_x_318) ;  /* 0x000000040008e947 */ /* 0x000fea0003800000 */
[----:B------:R0:W-:Y:S01]  /*b160*/  STL [R1+0x28], R9 ;  /* 0x0000280901007387 */ /* 0x0001e20000100800 */
[----:B------:R-:W-:-:S04]  /*b170*/  ISETP.NE.U32.AND P0, PT, R2, RZ, PT ;  /* 0x000000ff0200720c */ /* 0x000fc80003f05070 */
[----:B------:R-:W-:-:S13]  /*b180*/  ISETP.NE.AND.EX P0, PT, R3, RZ, PT, P0 ;  /* 0x000000ff0300720c */ /* 0x000fda0003f05300 */
[----:B0-----:R-:W-:Y:S05]  /*b190*/  @!P0 BRA `(.L_x_319) ;  /* 0x00000000004c8947 */ /* 0x001fea0003800000 */
[----:B------:R-:W0:Y:S01]  /*b1a0*/  LDC R12, c[0x0][0x41c] ;  /* 0x00010700ff0c7b82 */ /* 0x000e220000000800 */
[----:B------:R-:W-:Y:S01]  /*b1b0*/  IMAD.MOV.U32 R7, RZ, RZ, R9 ;  /* 0x000000ffff077224 */ /* 0x000fe200078e0009 */
[----:B------:R-:W-:Y:S01]  /*b1c0*/  ULDC.64 UR4, c[0x0][0x408] ;  /* 0x0001020000047ab9 */ /* 0x000fe20000000a00 */
[----:B0-----:R-:W-:-:S13]  /*b1d0*/  ISETP.NE.AND P0, PT, R12, 0x1, PT ;  /* 0x000000010c00780c */ /* 0x001fda0003f05270 */
[----:B------:R-:W0:Y:S02]  /*b1e0*/  @P0 LDC.64 R10, c[0x0][0x420] ;  /* 0x00010800ff0a0b82 */ /* 0x000e240000000a00 */
[----:B0-----:R-:W-:-:S05]  /*b1f0*/  @P0 IMAD.HI.U32 R10, R9, R10, RZ ;  /* 0x0000000a090a0227 */ /* 0x001fca00078e00ff */
[----:B------:R-:W-:-:S04]  /*b200*/  @P0 SHF.R.U32.HI R7, RZ, R11, R10 ;  /* 0x0000000bff070219 */ /* 0x000fc8000001160a */
[----:B------:R-:W-:Y:S01]  /*b210*/  IADD3 R8, -R7, RZ, RZ ;  /* 0x000000ff07087210 */ /* 0x000fe20007ffe1ff */
[----:B------:R-:W-:-:S04]  /*b220*/  IMAD.MOV.U32 R10, RZ, RZ, R7 ;  /* 0x000000ffff0a7224 */ /* 0x000fc800078e0007 */
[----:B------:R-:W-:Y:S02]  /*b230*/  IMAD R11, R12, R8, R9 ;  /* 0x000000080c0b7224 */ /* 0x000fe400078e0209 */
[----:B------:R-:W-:-:S03]  /*b240*/  IMAD R8, R5, UR4, RZ ;  /* 0x0000000405087c24 */ /* 0x000fc6000f8e02ff */
[----:B------:R0:W-:Y:S01]  /*b250*/  STL [R1+0x28], R11 ;  /* 0x0000280b01007387 */ /* 0x0001e20000100800 */
[----:B------:R-:W-:Y:S01]  /*b260*/  IMAD R8, R0, UR5, R8 ;  /* 0x0000000500087c24 */ /* 0x000fe2000f8e0208 */
[----:B0-----:R-:W-:-:S03]  /*b270*/  SHF.R.S32.HI R11, RZ, 0x1f, R7 ;  /* 0x0000001fff0b7819 */ /* 0x001fc60000011407 */
[----:B------:R-:W-:-:S04]  /*b280*/  IMAD.WIDE.U32 R10, R0, UR4, R10 ;  /* 0x00000004000a7c25 */ /* 0x000fc8000f8e000a */
[----:B------:R-:W-:Y:S01]  /*b290*/  IMAD.IADD R7, R11, 0x1, R8 ;  /* 0x000000010b077824 */ /* 0x000fe200078e0208 */
[----:B------:R-:W-:-:S04]  /*b2a0*/  LEA R12, P0, R10, R2, 0x2 ;  /* 0x000000020a0c7211 */ /* 0x000fc800078010ff */
[----:B------:R-:W-:-:S05]  /*b2b0*/  LEA.HI.X R13, R10, R3, R7, 0x2, P0 ;  /* 0x000000030a0d7211 */ /* 0x000fca00000f1407 */
[----:B------:R0:W5:Y:S04]  /*b2c0*/  LDG.E R7, desc[UR38][R12.64] ;  /* 0x000000260c077981 */ /* 0x000168000c1e1900 */
.L_x_319:
[----:B------:R-:W2:Y:S01]  /*b2d0*/  LDL R8, [R1] ;  /* 0x0000000001087983 */ /* 0x000ea20000100800 */
[----:B------:R-:W-:-:S03]  /*b2e0*/  MOV R11, 0x400 ;  /* 0x00000400000b7802 */ /* 0x000fc60000000f00 */
[----:B------:R-:W3:Y:S01]  /*b2f0*/  LDL R10, [R1+0x4] ;  /* 0x00000400010a7983 */ /* 0x000ee20000100800 */
[----:B0-----:R-:W0:Y:S02]  /*b300*/  S2R R12, SR_CgaCtaId ;  /* 0x00000000000c7919 */ /* 0x001e240000008800 */
[----:B0-----:R-:W-:-:S05]  /*b310*/  LEA R11, R12, R11, 0x18 ;  /* 0x0000000b0c0b7211 */ /* 0x001fca00078ec0ff */
[----:B--2---:R-:W-:Y:S01]  /*b320*/  IMAD R8, R8, 0x8, R11 ;  /* 0x0000000808087824 */ /* 0x004fe200078e020b */
[----:B---3--:R-:W-:-:S04]  /*b330*/  SHF.L.U32 R10, R10, 0x1f, RZ ;  /* 0x0000001f0a0a7819 */ /* 0x008fc800000006ff */
[----:B------:R-:W0:Y:S02]  /*b340*/  SYNCS.PHASECHK.TRANS64.TRYWAIT P0, [R8+URZ+0x28c40], R10 ;  /* 0x028c400a080075a7 */ /* 0x000e24000800017f */
[----:B0-----:R-:W-:Y:S05]  /*b350*/  @!P0 BRA `(.L_x_320) ;  /* 0x0000003400bc8947 */ /* 0x001fea0003800000 */
.L_x_391:
[----:B------:R-:W1:Y:S02]  /*b360*/  S2R R11, SR_TID.X ;  /* 0x00000000000b7919 */ /* 0x000e640000002100 */
[----:B-1----:R-:W-:-:S04]  /*b370*/  LOP3.LUT R11, R11, 0x7f, RZ, 0xc0, !PT ;  /* 0x0000007f0b0b7812 */ /* 0x002fc800078ec0ff */
[----:B------:R-:W-:-:S13]  /*b380*/  ISETP.NE.AND P0, PT, R11, RZ, PT ;  /* 0x000000ff0b00720c */ /* 0x000fda0003f05270 */
[----:B------:R-:W-:Y:S05]  /*b390*/  @P0 BRA `(.L_x_321) ;  /* 0x00000000001c0947 */ /* 0x000fea0003800000 */
[----:B------:R-:W1:Y:S01]  /*b3a0*/  S2R R11, SR_TID.X ;  /* 0x00000000000b7919 */ /* 0x000e620000002100 */
[----:B0-----:R-:W-:-:S04]  /*b3b0*/  MOV R10, 0x2000 ;  /* 0x00002000000a7802 */ /* 0x001fc80000000f00 */
[----:B------:R2:W-:Y:S01]  /*b3c0*/  SYNCS.ARRIVE.TRANS64 RZ, [R8+URZ+0x28c30], R10 ;  /* 0x028c300a08ff79a7 */ /* 0x0005e2000800003f */
[----:B-1----:R-:W-:-:S04]  /*b3d0*/  LOP3.LUT R11, R11, 0x1f, RZ, 0xc0, !PT ;  /* 0x0000001f0b0b7812 */ /* 0x002fc800078ec0ff */
[----:B------:R-:W-:-:S13]  /*b3e0*/  ISETP.NE.AND P1, PT, R11, RZ, PT ;  /* 0x000000ff0b00720c */ /* 0x000fda0003f25270 */
[----:B--2---:R-:W-:Y:S05]  /*b3f0*/  @!P1 BRA `(.L_x_321) ;  /* 0x0000000000049947 */ /* 0x004fea0003800000 */
[----:B------:R-:W-:Y:S01]  /*b400*/  BPT.TRAP 0x1 ;  /* 0x000000040000795c */ /* 0x000fe20000300000 */
.L_x_321:
[----:B------:R-:W2:Y:S04]  /*b410*/  LDL R11, [R1] ;  /* 0x00000000010b7983 */ /* 0x000ea80000100800 */
[----:B------:R-:W3:Y:S04]  /*b420*/  LDL R14, [R1+0x28] ;  /* 0x00002800010e7983 */ /* 0x000ee80000100800 */
[----:B0-----:R-:W4:Y:S01]  /*b430*/  LDL R10, [R1+0x8] ;  /* 0x00000800010a7983 */ /* 0x001f220000100800 */
[----:B------:R-:W0:Y:S01]  /*b440*/  S2R R13, SR_CgaCtaId ;  /* 0x00000000000d7919 */ /* 0x000e220000008800 */
[----:B------:R-:W-:-:S02]  /*b450*/  MOV R12, 0x400 ;  /* 0x00000400000c7802 */ /* 0x000fc40000000f00 */
[----:B------:R-:W-:Y:S01]  /*b460*/  R2UR UR9, R8 ;  /* 0x00000000080972ca */ /* 0x000fe200000e0000 */
[----:B------:R-:W-:Y:S01]  /*b470*/  UIADD3 UR6, UP0, UR40, 0x370, URZ ;  /* 0x0000037028067890 */ /* 0x000fe2000ff1e03f */
[----:B------:R-:W-:Y:S02]  /*b480*/  R2UR UR12, R4 ;  /* 0x00000000040c72ca */ /* 0x000fe400000e0000 */
[----:B-----5:R-:W-:Y:S01]  /*b490*/  R2UR UR13, R7 ;  /* 0x00000000070d72ca */ /* 0x020fe200000e0000 */
[----:B------:R-:W-:Y:S01]  /*b4a0*/  UIADD3.X UR7, URZ, UR41, URZ, UP0, !UPT ;  /* 0x000000293f077290 */ /* 0x000fe200087fe43f */
[----:B0-----:R-:W-:-:S07]  /*b4b0*/  LEA R12, R13, R12, 0x18 ;  /* 0x0000000c0d0c7211 */ /* 0x001fce00078ec0ff */
[----:B------:R-:W-:Y:S01]  /*b4c0*/  UIADD3 UR9, UR9, 0x28c30, URZ ;  /* 0x00028c3009097890 */ /* 0x000fe2000fffe03f */
[----:B------:R-:W-:Y:S01]  /*b4d0*/  UMOV UR5, 0x14f00000 ;  /* 0x14f0000000057882 */ /* 0x000fe20000000000 */
[----:B------:R-:W-:Y:S01]  /*b4e0*/  UMOV UR10, URZ ;  /* 0x0000003f000a7c82 */ /* 0x000fe20008000000 */
[----:B--2---:R-:W-:Y:S01]  /*b4f0*/  IMAD R8, R11, 0x2000, R12 ;  /* 0x000020000b087824 */ /* 0x004fe200078e020c */
[----:B---3--:R-:W-:-:S04]  /*b500*/  R2UR UR11, R14 ;  /* 0x000000000e0b72ca */ /* 0x008fc800000e0000 */
[----:B------:R-:W-:Y:S02]  /*b510*/  R2UR UR8, R8 ;  /* 0x00000000080872ca */ /* 0x000fe400000e0000 */
[----:B----4-:R-:W-:-:S11]  /*b520*/  R2UR UR4, R10 ;  /* 0x000000000a0472ca */ /* 0x010fd600000e0000 */
[----:B------:R-:W-:Y:S02]  /*b530*/  UIADD3 UR8, UR8, 0x22400, URZ ;  /* 0x0002240008087890 */ /* 0x000fe4000fffe03f */
[----:B------:R-:W-:-:S03]  /*b540*/  ULEA UR11, UR11, UR4, 0x6 ;  /* 0x000000040b0b7291 */ /* 0x000fc6000f8e303f */
[----:B------:R-:W-:-:S06]  /*b550*/  UMOV UR4, 0x0 ;  /* 0x0000000000047882 */ /* 0x000fcc0000000000 */
[----:B------:R0:W-:Y:S02]  /*b560*/  UTMALDG.4D [UR8], [UR6], desc[UR4] ;  /* 0x00000408060075b4 */ /* 0x0001e40008019000 */
[----:B0-----:R-:W-:Y:S01]  /*b570*/  NOP ;  /* 0x0000000000007918 */ /* 0x001fe20000000000 */
.L_x_318:
[----:B------:R-:W2:Y:S01]  /*b580*/  LDL.LU R12, [R1+0x24] ;  /* 0x00002400010c7983 */ /* 0x000ea20000300800 */
[----:B------:R-:W-:Y:S01]  /*b590*/  MOV R10, 0x400 ;  /* 0x00000400000a7802 */ /* 0x000fe20000000f00 */
[----:B------:R-:W-:Y:S05]  /*b5a0*/  WARPSYNC.ALL ;  /* 0x0000000000007948 */ /* 0x000fea0003800000 */
[----:B------:R-:W0:Y:S01]  /*b5b0*/  S2R R11, SR_CgaCtaId ;  /* 0x00000000000b7919 */ /* 0x000e220000008800 */
[----:B------:R-:W-:-:S13]  /*b5c0*/  ELECT P0, URZ, PT ;  /* 0x00000000003f782f */ /* 0x000fda0003800000 */
[----:B------:R-:W-:Y:S01]  /*b5d0*/  @P0 R2UR UR13, R6 ;  /* 0x00000000060d02ca */ /* 0x000fe200000e0000 */
[----:B------:R-:W-:Y:S01]  /*b5e0*/  UIADD3 UR4, UP0, UR40, 0x270, URZ ;  /* 0x0000027028047890 */ /* 0x000fe2000ff1e03f */
[----:B------:R-:W-:Y:S01]  /*b5f0*/  @P0 R2UR UR12, R18 ;  /* 0x00000000120c02ca */ /* 0x000fe200000e0000 */
[----:B------:R-:W-:Y:S01]  /*b600*/  UMOV UR6, 0x0 ;  /* 0x0000000000067882 */ /* 0x000fe20000000000 */
[----:B------:R-:W-:Y:S01]  /*b610*/  @P0 R2UR UR11, R17 ;  /* 0x00000000110b02ca */ /* 0x000fe200000e0000 */
[----:B------:R-:W-:Y:S01]  /*b620*/  UIADD3.X UR5, URZ, UR41, URZ, UP0, !UPT ;  /* 0x000000293f057290 */ /* 0x000fe200087fe43f */
[----:B------:R-:W-:Y:S01]  /*b630*/  BSSY B0, `(.L_x_322) ;  /* 0x0000013000007945 */ /* 0x000fe20003800000 */
[----:B------:R-:W-:Y:S01]  /*b640*/  UMOV UR7, 0x12f00000 ;  /* 0x12f0000000077882 */ /* 0x000fe20000000000 */
[----:B------:R-:W-:Y:S01]  /*b650*/  UMOV UR10, URZ ;  /* 0x0000003f000a7c82 */ /* 0x000fe20008000000 */
[----:B------:R-:W-:Y:S01]  /*b660*/  @P0 IMAD.MOV.U32 R8, RZ, RZ, 0x2000 ;  /* 0x00002000ff080424 */ /* 0x000fe200078e00ff */
[----:B0-----:R-:W-:Y:S01]  /*b670*/  LEA R10, R11, R10, 0x18 ;  /* 0x0000000a0b0a7211 */ /* 0x001fe200078ec0ff */
[----:B------:R-:W-:Y:S03]  /*b680*/  BAR.SYNC.DEFER_BLOCKING 0x8, 0xa0 ;  /* 0x0202800000007b1d */ /* 0x000fe60000010000 */
[----:B------:R-:W-:-:S13]  /*b690*/  R2UR UR9, R10 ;  /* 0x000000000a0972ca */ /* 0x000fda00000e0000 */
[----:B------:R-:W-:Y:S02]  /*b6a0*/  UIADD3 UR8, UR9, 0x20400, URZ ;  /* 0x0002040009087890 */ /* 0x000fe4000fffe03f */
[----:B------:R-:W-:Y:S01]  /*b6b0*/  UIADD3 UR9, UR9, 0x28c00, URZ ;  /* 0x00028c0009097890 */ /* 0x000fe2000fffe03f */
[----:B------:R0:W-:Y:S08]  /*b6c0*/  @P0 SYNCS.ARRIVE.TRANS64 RZ, [R10+URZ+0x28c00], R8 ;  /* 0x028c00080aff09a7 */ /* 0x0001f0000800003f */
[----:B------:R0:W-:Y:S01]  /*b6d0*/  UTMALDG.4D [UR8], [UR4], desc[UR6] ;  /* 0x00000608040075b4 */ /* 0x0001e20008019000 */
[----:B--2---:R-:W-:-:S05]  /*b6e0*/  VIADD R12, R12, 0x1 ;  /* 0x000000010c0c7836 */ /* 0x004fca0000000000 */
[----:B------:R-:W-:Y:S01]  /*b6f0*/  LEA.HI R6, R12, R12, RZ, 0x1 ;  /* 0x0000000c0c067211 */ /* 0x000fe200078f08ff */
[----:B------:R0:W-:Y:S03]  /*b700*/  STL [R1+0x24], R12 ;  /* 0x0000240c01007387 */ /* 0x0001e60000100800 */
[----:B------:R-:W-:-:S04]  /*b710*/  LOP3.LUT R6, R6, 0xfffffffe, RZ, 0xc0, !PT ;  /* 0xfffffffe06067812 */ /* 0x000fc800078ec0ff */
[----:B------:R-:W-:-:S04]  /*b720*/  IADD3 R6, R12, -R6, RZ ;  /* 0x800000060c067210 */ /* 0x000fc80007ffe0ff */
[----:B------:R-:W-:-:S04]  /*b730*/  SHF.L.U32 R6, R6, 0x1f, RZ ;  /* 0x0000001f06067819 */ /* 0x000fc800000006ff */
[----:B------:R-:W1:Y:S02]  /*b740*/  SYNCS.PHASECHK.TRANS64.TRYWAIT P0, [R10+URZ+0x28c20], R6 ;  /* 0x028c20060a0075a7 */ /* 0x000e64000800017f */
[----:B01----:R-:W-:Y:S05]  /*b750*/  @!P0 BRA `(.L_x_323) ;  /* 0x0000003000d08947 */ /* 0x003fea0003800000 */
.L_x_392:
[----:B------:R-:W-:Y:S05]  /*b760*/  BSYNC B0 ;  /* 0x0000000000007941 */ /* 0x000fea0003800000 */
.L_x_322:
[----:B------:R-:W-:Y:S04]  /*b770*/  BSSY B0, `(.L_x_324) ;  /* 0x0000050000007945 */ /* 0x000fe80003800000 */
[----:B------:R-:W-:Y:S05]  /*b780*/  @!P6 BRA `(.L_x_325) ;  /* 0x000000040038e947 */ /* 0x000fea0003800000 */
[----:B0-----:R-:W2:Y:S01]  /*b790*/  LDL R8, [R1] ;  /* 0x0000000001087983 */ /* 0x001ea20000100800 */
[----:B------:R-:W-:-:S03]  /*b7a0*/  MOV R11, 0x400 ;  /* 0x00000400000b7802 */ /* 0x000fc60000000f00 */
[----:B------:R-:W3:Y:S01]  /*b7b0*/  LDL R10, [R1+0x4] ;  /* 0x00000400010a7983 */ /* 0x000ee20000100800 */
[----:B------:R-:W0:Y:S02]  /*b7c0*/  S2R R12, SR_CgaCtaId ;  /* 0x00000000000c7919 */ /* 0x000e240000008800 */
[----:B0-----:R-:W-:-:S05]  /*b7d0*/  LEA R11, R12, R11, 0x18 ;  /* 0x0000000b0c0b7211 */ /* 0x001fca00078ec0ff */
[----:B--2---:R-:W-:Y:S01]  /*b7e0*/  IMAD R8, R8, 0x8, R11 ;  /* 0x0000000808087824 */ /* 0x004fe200078e020b */
[----:B---3--:R-:W-:-:S04]  /*b7f0*/  SHF.L.U32 R6, R10, 0x1f, RZ ;  /* 0x0000001f0a067819 */ /* 0x008fc800000006ff */
[----:B------:R-:W0:Y:S02]  /*b800*/  SYNCS.PHASECHK.TRANS64.TRYWAIT P0, [R8+URZ+0x28c60], R6 ;  /* 0x028c6006080075a7 */ /* 0x000e24000800017f */
[----:B0-----:R-:W-:Y:S05]  /*b810*/  @!P0 BRA `(.L_x_326) ;  /* 0x0000003000c08947 */ /* 0x001fea0003800000 */
.L_x_393:
[----:B------:R-:W1:Y:S02]  /*b820*/  S2R R10, SR_TID.X ;  /* 0x00000000000a7919 */ /* 0x000e640000002100 */
[----:B-1----:R-:W-:-:S04]  /*b830*/  LOP3.LUT R10, R10, 0x7f, RZ, 0xc0, !PT ;  /* 0x0000007f0a0a7812 */ /* 0x002fc800078ec0ff */
[----:B------:R-:W-:-:S13]  /*b840*/  ISETP.NE.AND P0, PT, R10, RZ, PT ;  /* 0x000000ff0a00720c */ /* 0x000fda0003f05270 */
[----:B------:R-:W-:Y:S05]  /*b850*/  @P0 BRA `(.L_x_327) ;  /* 0x00000000001c0947 */ /* 0x000fea0003800000 */
[----:B------:R-:W1:Y:S01]  /*b860*/  S2R R10, SR_TID.X ;  /* 0x00000000000a7919 */ /* 0x000e620000002100 */
[----:B0-----:R-:W-:-:S04]  /*b870*/  IMAD.MOV.U32 R6, RZ, RZ, 0x10000 ;  /* 0x00010000ff067424 */ /* 0x001fc800078e00ff */
[----:B------:R2:W-:Y:S01]  /*b880*/  SYNCS.ARRIVE.TRANS64 RZ, [R8+URZ+0x28c50], R6 ;  /* 0x028c500608ff79a7 */ /* 0x0005e2000800003f */
[----:B-1----:R-:W-:-:S04]  /*b890*/  LOP3.LUT R10, R10, 0x1f, RZ, 0xc0, !PT ;  /* 0x0000001f0a0a7812 */ /* 0x002fc800078ec0ff */
[----:B------:R-:W-:-:S13]  /*b8a0*/  ISETP.NE.AND P1, PT, R10, RZ, PT ;  /* 0x000000ff0a00720c */ /* 0x000fda0003f25270 */
[----:B--2---:R-:W-:Y:S05]  /*b8b0*/  @!P1 BRA `(.L_x_327) ;  /* 0x0000000000049947 */ /* 0x004fea0003800000 */
[----:B------:R-:W-:Y:S01]  /*b8c0*/  BPT.TRAP 0x1 ;  /* 0x000000040000795c */ /* 0x000fe20000300000 */
.L_x_327:
[----:B0-----:R-:W2:Y:S04]  /*b8d0*/  LDL R6, [R1] ;  /* 0x0000000001067983 */ /* 0x001ea80000100800 */
[----:B------:R-:W3:Y:S04]  /*b8e0*/  LDL R13, [R1+0x28] ;  /* 0x00002800010d7983 */ /* 0x000ee80000100800 */
[----:B------:R-:W4:Y:S01]  /*b8f0*/  LDL R10, [R1+0x8] ;  /* 0x00000800010a7983 */ /* 0x000f220000100800 */
[----:B------:R-:W0:Y:S01]  /*b900*/  S2R R12, SR_CgaCtaId ;  /* 0x00000000000c7919 */ /* 0x000e220000008800 */
[----:B------:R-:W-:-:S02]  /*b910*/  MOV R11, 0x400 ;  /* 0x00000400000b7802 */ /* 0x000fc40000000f00 */
[----:B------:R-:W-:Y:S01]  /*b920*/  R2UR UR9, R8 ;  /* 0x00000000080972ca */ /* 0x000fe200000e0000 */
[----:B------:R-:W-:Y:S01]  /*b930*/  UIADD3 UR4, UP0, UR40, 0x470, URZ ;  /* 0x0000047028047890 */ /* 0x000fe2000ff1e03f */
[----:B------:R-:W-:Y:S02]  /*b940*/  R2UR UR12, R4 ;  /* 0x00000000040c72ca */ /* 0x000fe400000e0000 */
[----:B------:R-:W-:Y:S02]  /*b950*/  R2UR UR13, R7 ;  /* 0x00000000070d72ca */ /* 0x000fe400000e0000 */
[----:B0-----:R-:W-:-:S07]  /*b960*/  LEA R11, R12, R11, 0x18 ;  /* 0x0000000b0c0b7211 */ /* 0x001fce00078ec0ff */
[----:B------:R-:W-:Y:S01]  /*b970*/  UIADD3 UR9, UR9, 0x28c50, URZ ;  /* 0x00028c5009097890 */ /* 0x000fe2000fffe03f */
[----:B------:R-:W-:Y:S01]  /*b980*/  UMOV UR10, URZ ;  /* 0x0000003f000a7c82 */ /* 0x000fe20008000000 */
[----:B------:R-:W-:Y:S01]  /*b990*/  UMOV UR6, 0x0 ;  /* 0x0000000000067882 */ /* 0x000fe20000000000 */
[----:B------:R-:W-:Y:S01]  /*b9a0*/  UMOV UR7, 0x14f00000 ;  /* 0x14f0000000077882 */ /* 0x000fe20000000000 */
[----:B------:R-:W-:Y:S01]  /*b9b0*/  UMOV UR16, 0x40 ;  /* 0x0000004000107882 */ /* 0x000fe20000000000 */
[----:B------:R-:W-:Y:S01]  /*b9c0*/  UMOV UR18, 0x80 ;  /* 0x0000008000127882 */ /* 0x000fe20000000000 */
[----:B------:R-:W-:Y:S01]  /*b9d0*/  UMOV UR20, 0xc0 ;  /* 0x000000c000147882 */ /* 0x000fe20000000000 */
[----:B------:R-:W-:Y:S01]  /*b9e0*/  UMOV UR21, 0x100 ;  /* 0x0000010000157882 */ /* 0x000fe20000000000 */
[----:B------:R-:W-:Y:S01]  /*b9f0*/  UMOV UR22, 0x140 ;  /* 0x0000014000167882 */ /* 0x000fe20000000000 */
[----:B--2---:R-:W-:Y:S01]  /*ba00*/  IMAD R6, R6, 0x10000, R11 ;  /* 0x0001000006067824 */ /* 0x004fe200078e020b */
[----:B---3--:R-:W-:-:S04]  /*ba10*/  R2UR UR11, R13 ;  /* 0x000000000d0b72ca */ /* 0x008fc800000e0000 */
[----:B------:R-:W-:Y:S02]  /*ba20*/  R2UR UR14, R6 ;  /* 0x00000000060e72ca */ /* 0x000fe400000e0000 */
[----:B----4-:R-:W-:-:S11]  /*ba30*/  R2UR UR5, R10 ;  /* 0x000000000a0572ca */ /* 0x010fd600000e0000 */
[----:B------:R-:W-:Y:S02]  /*ba40*/  UIADD3 UR8, UR14, 0x400, URZ ;  /* 0x000004000e087890 */ /* 0x000fe4000fffe03f */
[----:B------:R-:W-:Y:S02]  /*ba50*/  ULEA UR11, UR11, UR5, 0x6 ;  /* 0x000000050b0b7291 */ /* 0x000fe4000f8e303f */
[----:B------:R-:W-:Y:S02]  /*ba60*/  UIADD3.X UR5, URZ, UR41, URZ, UP0, !UPT ;  /* 0x000000293f057290 */ /* 0x000fe400087fe43f */
[----:B------:R-:W-:Y:S02]  /*ba70*/  UIADD3 UR15, UR14, 0x2400, URZ ;  /* 0x000024000e0f7890 */ /* 0x000fe4000fffe03f */
[----:B------:R-:W-:Y:S02]  /*ba80*/  UIADD3 UR17, UR14, 0x4400, URZ ;  /* 0x000044000e117890 */ /* 0x000fe4000fffe03f */
[----:B------:R-:W-:-:S03]  /*ba90*/  UIADD3 UR19, UR14, 0x6400, URZ ;  /* 0x000064000e137890 */ /* 0x000fc6000fffe03f */
[----:B------:R0:W-:Y:S02]  /*baa0*/  UTMALDG.4D [UR8], [UR4], desc[UR6] ;  /* 0x00000608040075b4 */ /* 0x0001e40008019000 */
[----:B0-----:R-:W-:Y:S01]  /*bab0*/  UMOV UR8, UR15 ;  /* 0x0000000f00087c82 */ /* 0x001fe20008000000 */
[----:B------:R-:W-:Y:S01]  /*bac0*/  UMOV UR10, UR16 ;  /* 0x00000010000a7c82 */ /* 0x000fe20008000000 */
[----:B------:R-:W-:Y:S01]  /*bad0*/  UIADD3 UR15, UR14, 0x8400, URZ ;  /* 0x000084000e0f7890 */ /* 0x000fe2000fffe03f */
[----:B------:R0:W-:Y:S01]  /*bae0*/  UTMALDG.4D [UR8], [UR4], desc[UR6] ;  /* 0x00000608040075b4 */ /* 0x0001e20008019000 */
[----:B------:R-:W-:Y:S01]  /*baf0*/  UIADD3 UR16, UR14, 0xa400, URZ ;  /* 0x0000a4000e107890 */ /* 0x000fe2000fffe03f */
[----:B0-----:R-:W-:Y:S01]  /*bb00*/  UMOV UR8, UR17 ;  /* 0x0000001100087c82 */ /* 0x001fe20008000000 */
[----:B------:R-:W-:Y:S02]  /*bb10*/  UMOV UR10, UR18 ;  /* 0x00000012000a7c82 */ /* 0x000fe40008000000 */
[----:B------:R0:W-:Y:S01]  /*bb20*/  UTMALDG.4D [UR8], [UR4], desc[UR6] ;  /* 0x00000608040075b4 */ /* 0x0001e20008019000 */
[----:B------:R-:W-:Y:S01]  /*bb30*/  UIADD3 UR17, UR14, 0xc400, URZ ;  /* 0x0000c4000e117890 */ /* 0x000fe2000fffe03f */
[----:B0-----:R-:W-:Y:S01]  /*bb40*/  UMOV UR8, UR19 ;  /* 0x0000001300087c82 */ /* 0x001fe20008000000 */
[----:B------:R-:W-:-:S02]  /*bb50*/  UMOV UR10, UR20 ;  /* 0x00000014000a7c82 */ /* 0x000fc40008000000 */
[----:B------:R0:W-:Y:S02]  /*bb60*/  UTMALDG.4D [UR8], [UR4], desc[UR6] ;  /* 0x00000608040075b4 */ /* 0x0001e40008019000 */
[----:B0-----:R-:W-:Y:S01]  /*bb70*/  UMOV UR8, UR15 ;  /* 0x0000000f00087c82 */ /* 0x001fe20008000000 */
[----:B------:R-:W-:Y:S01]  /*bb80*/  UMOV UR10, UR21 ;  /* 0x00000015000a7c82 */ /* 0x000fe20008000000 */
[----:B------:R-:W-:Y:S01]  /*bb90*/  UIADD3 UR15, UR14, 0xe400, URZ ;  /* 0x0000e4000e0f7890 */ /* 0x000fe2000fffe03f */
[----:B------:R0:W-:Y:S02]  /*bba0*/  UTMALDG.4D [UR8], [UR4], desc[UR6] ;  /* 0x00000608040075b4 */ /* 0x0001e40008019000 */
[----:B------:R-:W-:Y:S01]  /*bbb0*/  UMOV UR14, 0x180 ;  /* 0x00000180000e7882 */ /* 0x000fe20000000000 */
[----:B0-----:R-:W-:Y:S01]  /*bbc0*/  UMOV UR8, UR16 ;  /* 0x0000001000087c82 */ /* 0x001fe20008000000 */
[----:B------:R-:W-:Y:S02]  /*bbd0*/  UMOV UR10, UR22 ;  /* 0x00000016000a7c82 */ /* 0x000fe40008000000 */
[----:B------:R0:W-:Y:S02]  /*bbe0*/  UTMALDG.4D [UR8], [UR4], desc[UR6] ;  /* 0x00000608040075b4 */ /* 0x0001e40008019000 */
[----:B0-----:R-:W-:Y:S01]  /*bbf0*/  UMOV UR8, UR17 ;  /* 0x0000001100087c82 */ /* 0x001fe20008000000 */
[----:B------:R-:W-:Y:S01]  /*bc00*/  UMOV UR10, UR14 ;  /* 0x0000000e000a7c82 */ /* 0x000fe20008000000 */
[----:B------:R-:W-:Y:S01]  /*bc10*/  UMOV UR14, 0x1c0 ;  /* 0x000001c0000e7882 */ /* 0x000fe20000000000 */
[----:B------:R0:W-:Y:S02]  /*bc20*/  UTMALDG.4D [UR8], [UR4], desc[UR6] ;  /* 0x00000608040075b4 */ /* 0x0001e40008019000 */
[----:B0-----:R-:W-:Y:S01]  /*bc30*/  UMOV UR8, UR15 ;  /* 0x0000000f00087c82 */ /* 0x001fe20008000000 */
[----:B------:R-:W-:-:S02]  /*bc40*/  UMOV UR10, UR14 ;  /* 0x0000000e000a7c82 */ /* 0x000fc40008000000 */
[----:B------:R1:W-:Y:S02]  /*bc50*/  UTMALDG.4D [UR8], [UR4], desc[UR6] ;  /* 0x00000608040075b4 */ /* 0x0003e40008019000 */
[----:B-1----:R-:W-:Y:S01]  /*bc60*/  NOP ;  /* 0x0000000000007918 */ /* 0x002fe20000000000 */
.L_x_325:
[----:B------:R-:W-:Y:S05]  /*bc70*/  BSYNC B0 ;  /* 0x0000000000007941 */ /* 0x000fea0003800000 */
.L_x_324:
[----:B0-----:R-:W2:Y:S01]  /*bc80*/  LDL.LU R6, [R1+0x20] ;  /* 0x0000200001067983 */ /* 0x001ea20000300800 */
[----:B------:R-:W-:Y:S01]  /*bc90*/  BSSY B0, `(.L_x_328) ;  /* 0x00001a9000007945 */ /* 0x000fe20003800000 */
[----:B--2---:R-:W-:-:S13]  /*bca0*/  ISETP.GE.AND P0, PT, R6, 0x41, PT ;  /* 0x000000410600780c */ /* 0x004fda0003f06270 */
[----:B------:R-:W-:Y:S05]  /*bcb0*/  @!P0 BRA `(.L_x_329) ;  /* 0x0000001800988947 */ /* 0x000fea0003800000 */
[----:B------:R-:W2:Y:S01]  /*bcc0*/  LDL R8, [R1+0x14] ;  /* 0x0000140001087983 */ /* 0x000ea20000100800 */
[----:B------:R-:W-:Y:S01]  /*bcd0*/  IMAD.MOV.U32 R6, RZ, RZ, 0x1 ;  /* 0x00000001ff067424 */ /* 0x000fe200078e00ff */
[----:B------:R-:W-:Y:S01]  /*bce0*/  BSSY B1, `(.L_x_330) ;  /* 0x0000091000017945 */ /* 0x000fe20003800000 */
[----:B--2---:R-:W-:-:S04]  /*bcf0*/  IADD3 R11, -R8, RZ, RZ ;  /* 0x000000ff080b7210 */ /* 0x004fc80007ffe1ff */
[----:B------:R-:W-:-:S05]  /*bd00*/  VIADDMNMX R11, R11, R6, 0xffffffff, !PT ;  /* 0xffffffff0b0b7446 */ /* 0x000fca0007800106 */
[C---:B------:R-:W-:Y:S02]  /*bd10*/  IMAD.IADD R6, R8.reuse, 0x1, R11 ;  /* 0x0000000108067824 */ /* 0x040fe400078e020b */
[----:B------:R-:W-:-:S03]  /*bd20*/  VIADD R8, R8, 0xfffffffe ;  /* 0xfffffffe08087836 */ /* 0x000fc60000000000 */
[----:B------:R-:W-:-:S04]  /*bd30*/  LOP3.LUT R6, R6, 0x1, RZ, 0xc0, !PT ;  /* 0x0000000106067812 */ /* 0x000fc800078ec0ff */
[----:B------:R-:W-:-:S13]  /*bd40*/  ISETP.NE.U32.AND P0, PT, R6, 0x1, PT ;  /* 0x000000010600780c */ /* 0x000fda0003f05070 */
[----:B------:R-:W-:Y:S05]  /*bd50*/  @P0 BRA `(.L_x_331) ;  /* 0x0000000800240947 */ /* 0x000fea0003800000 */
[----:B------:R-:W2:Y:S04]  /*bd60*/  LDL.LU R10, [R1] ;  /* 0x00000000010a7983 */ /* 0x000ea80000300800 */
[----:B------:R-:W3:Y:S01]  /*bd70*/  LDL.LU R14, [R1+0x4] ;  /* 0x00000400010e7983 */ /* 0x000ee20000300800 */
[----:B------:R-:W-:Y:S01]  /*bd80*/  BSSY B2, `(.L_x_332) ;  /* 0x0000084000027945 */ /* 0x000fe20003800000 */
[----:B--2---:R-:W-:-:S04]  /*bd90*/  IADD3 R10, R10, 0x1, RZ ;  /* 0x000000010a0a7810 */ /* 0x004fc80007ffe0ff */
[----:B------:R-:W-:-:S04]  /*bda0*/  ISETP.NE.AND P0, PT, R10, 0x2, PT ;  /* 0x000000020a00780c */ /* 0x000fc80003f05270 */
[----:B------:R-:W-:Y:S02]  /*bdb0*/  SEL R6, RZ, 0x1, P0 ;  /* 0x00000001ff067807 */ /* 0x000fe40000000000 */
[----:B------:R-:W-:Y:S02]  /*bdc0*/  SEL R15, R10, RZ, P0 ;  /* 0x000000ff0a0f7207 */ /* 0x000fe40000000000 */
[----:B---3--:R-:W-:-:S05]  /*bdd0*/  LOP3.LUT R14, R14, R6, RZ, 0x3c, !PT ;  /* 0x000000060e0e7212 */ /* 0x008fca00078e3cff */
[----:B------:R0:W-:Y:S04]  /*bde0*/  STL [R1+0x4], R14 ;  /* 0x0000040e01007387 */ /* 0x0001e80000100800 */
[----:B------:R0:W-:Y:S01]  /*bdf0*/  STL [R1], R15 ;  /* 0x0000000f01007387 */ /* 0x0001e20000100800 */
[----:B------:R-:W-:Y:S05]  /*be00*/  @!P6 BRA `(.L_x_333) ;  /* 0x0000000400ece947 */ /* 0x000fea0003800000 */
[----:B------:R-:W-:-:S04]  /*be10*/  ISETP.NE.U32.AND P0, PT, R2, RZ, PT ;  /* 0x000000ff0200720c */ /* 0x000fc80003f05070 */
[----:B------:R-:W-:-:S13]  /*be20*/  ISETP.NE.AND.EX P0, PT, R3, RZ, PT, P0 ;  /* 0x000000ff0300720c */ /* 0x000fda0003f05300 */
[----:B------:R-:W-:Y:S05]  /*be30*/  @!P0 BRA `(.L_x_334) ;  /* 0x0000000000488947 */ /* 0x000fea0003800000 */
[----:B------:R-:W1:Y:S01]  /*be40*/  LDC R13, c[0x0][0x41c] ;  /* 0x00010700ff0d7b82 */ /* 0x000e620000000800 */
[----:B------:R-:W-:Y:S01]  /*be50*/  IMAD.MOV.U32 R10, RZ, RZ, R8 ;  /* 0x000000ffff0a7224 */ /* 0x000fe200078e0008 */
[----:B------:R-:W-:Y:S01]  /*be60*/  ULDC.64 UR4, c[0x0][0x408] ;  /* 0x0001020000047ab9 */ /* 0x000fe20000000a00 */
[----:B-1----:R-:W-:-:S13]  /*be70*/  ISETP.NE.AND P0, PT, R13, 0x1, PT ;  /* 0x000000010d00780c */ /* 0x002fda0003f05270 */
[----:B------:R-:W1:Y:S02]  /*be80*/  @P0 LDC.64 R6, c[0x0][0x420] ;  /* 0x00010800ff060b82 */ /* 0x000e640000000a00 */
[----:B-1----:R-:W-:-:S05]  /*be90*/  @P0 IMAD.HI.U32 R6, R8, R6, RZ ;  /* 0x0000000608060227 */ /* 0x002fca00078e00ff */
[----:B------:R-:W-:Y:S01]  /*bea0*/  @P0 SHF.R.U32.HI R10, RZ, R7, R6 ;  /* 0x00000007ff0a0219 */ /* 0x000fe20000011606 */
[----:B------:R-:W-:-:S03]  /*beb0*/  IMAD R6, R5, UR4, RZ ;  /* 0x0000000405067c24 */ /* 0x000fc6000f8e02ff */
[----:B------:R-:W-:Y:S01]  /*bec0*/  SHF.R.S32.HI R7, RZ, 0x1f, R10 ;  /* 0x0000001fff077819 */ /* 0x000fe2000001140a */
[----:B------:R-:W-:Y:S02]  /*bed0*/  IMAD R12, R0, UR5, R6 ;  /* 0x00000005000c7c24 */ /* 0x000fe4000f8e0206 */
[----:B------:R-:W-:-:S04]  /*bee0*/  IMAD.MOV.U32 R6, RZ, RZ, R10 ;  /* 0x000000ffff067224 */ /* 0x000fc800078e000a */
[----:B------:R-:W-:-:S04]  /*bef0*/  IMAD.WIDE.U32 R6, R0, UR4, R6 ;  /* 0x0000000400067c25 */ /* 0x000fc8000f8e0006 */
[----:B------:R-:W-:Y:S01]  /*bf00*/  IMAD.IADD R12, R12, 0x1, R7 ;  /* 0x000000010c0c7824 */ /* 0x000fe200078e0207 */
[----:B------:R-:W-:-:S04]  /*bf10*/  LEA R2, P0, R6, R2, 0x2 ;  /* 0x0000000206027211 */ /* 0x000fc800078010ff */
[----:B------:R-:W-:Y:S02]  /*bf20*/  LEA.HI.X R3, R6, R3, R12, 0x2, P0 ;  /* 0x0000000306037211 */ /* 0x000fe400000f140c */
[----:B------:R-:W-:-:S03]  /*bf30*/  IADD3 R6, -R10, RZ, RZ ;  /* 0x000000ff0a067210 */ /* 0x000fc60007ffe1ff */
[----:B------:R1:W5:Y:S02]  /*bf40*/  LDG.E R7, desc[UR38][R2.64] ;  /* 0x0000002602077981 */ /* 0x000364000c1e1900 */
[----:B------:R-:W-:-:S07]  /*bf50*/  IMAD R8, R13, R6, R8 ;  /* 0x000000060d087224 */ /* 0x000fce00078e0208 */
.L_x_334:
[----:B-1----:R-:W1:Y:S01]  /*bf60*/  S2R R3, SR_CgaCtaId ;  /* 0x0000000000037919 */ /* 0x002e620000008800 */
[----:B------:R-:W-:Y:S02]  /*bf70*/  MOV R2, 0x400 ;  /* 0x0000040000027802 */ /* 0x000fe40000000f00 */
[----:B------:R-:W-:Y:S02]  /*bf80*/  SHF.L.U32 R6, R14, 0x1f, RZ ;  /* 0x0000001f0e067819 */ /* 0x000fe400000006ff */
[----:B-1----:R-:W-:-:S05]  /*bf90*/  LEA R2, R3, R2, 0x18 ;  /* 0x0000000203027211 */ /* 0x002fca00078ec0ff */
[----:B------:R-:W-:-:S04]  /*bfa0*/  IMAD R3, R15, 0x8, R2 ;  /* 0x000000080f037824 */ /* 0x000fc800078e0202 */
[----:B------:R-:W1:Y:S02]  /*bfb0*/  SYNCS.PHASECHK.TRANS64.TRYWAIT P0, [R3+URZ+0x28c40], R6 ;  /* 0x028c4006030075a7 */ /* 0x000e64000800017f */
[----:B-1----:R-:W-:Y:S05]  /*bfc0*/  @!P0 BRA `(.L_x_335) ;  /* 0x0000002800e88947 */ /* 0x002fea0003800000 */
.L_x_394:
[----:B------:R-:W2:Y:S02]  /*bfd0*/  S2R R2, SR_TID.X ;  /* 0x0000000000027919 */ /* 0x000ea40000002100 */
[----:B--2---:R-:W-:-:S04]  /*bfe0*/  LOP3.LUT R2, R2, 0x7f, RZ, 0xc0, !PT ;  /* 0x0000007f02027812 */ /* 0x004fc800078ec0ff */
[----:B------:R-:W-:-:S13]  /*bff0*/  ISETP.NE.AND P1, PT, R2, RZ, PT ;  /* 0x000000ff0200720c */ /* 0x000fda0003f25270 */
[----:B------:R-:W-:Y:S05]  /*c000*/  @P1 BRA `(.L_x_336) ;  /* 0x00000000001c1947 */ /* 0x000fea0003800000 */
[----:B------:R-:W2:Y:S02]  /*c010*/  S2R R2, SR_TID.X ;  /* 0x0000000000027919 */ /* 0x000ea40000002100 */
[----:B--2---:R-:W-:-:S04]  /*c020*/  LOP3.LUT R2, R2, 0x1f, RZ, 0xc0, !PT ;  /* 0x0000001f02027812 */ /* 0x004fc800078ec0ff */
[----:B------:R-:W-:Y:S01]  /*c030*/  ISETP.NE.AND P0, PT, R2, RZ, PT ;  /* 0x000000ff0200720c */ /* 0x000fe20003f05270 */
[----:B------:R-:W-:-:S04]  /*c040*/  IMAD.MOV.U32 R2, RZ, RZ, 0x2000 ;  /* 0x00002000ff027424 */ /* 0x000fc800078e00ff */
[----:B------:R2:W-:Y:S08]  /*c050*/  SYNCS.ARRIVE.TRANS64 RZ, [R3+URZ+0x28c30], R2 ;  /* 0x028c300203ff79a7 */ /* 0x0005f0000800003f */
[----:B------:R-:W-:Y:S05]  /*c060*/  @!P0 BRA `(.L_x_336) ;  /* 0x0000000000048947 */ /* 0x000fea0003800000 */
[----:B------:R-:W-:Y:S01]  /*c070*/  BPT.TRAP 0x1 ;  /* 0x000000040000795c */ /* 0x000fe20000300000 */
.L_x_336:
[----:B--2---:R-:W2:Y:S01]  /*c080*/  LDL R2, [R1] ;  /* 0x0000000001027983 */ /* 0x004ea20000100800 */
[----:B------:R-:W-:-:S03]  /*c090*/  MOV R12, 0x400 ;  /* 0x00000400000c7802 */ /* 0x000fc60000000f00 */
[----:B------:R-:W3:Y:S01]  /*c0a0*/  LDL R10, [R1+0x8] ;  /* 0x00000800010a7983 */ /* 0x000ee20000100800 */
[----:B------:R-:W4:Y:S01]  /*c0b0*/  S2R R13, SR_CgaCtaId ;  /* 0x00000000000d7919 */ /* 0x000f220000008800 */
[----:B------:R-:W-:Y:S01]  /*c0c0*/  R2UR UR9, R3 ;  /* 0x00000000030972ca */ /* 0x000fe200000e0000 */
[----:B------:R-:W-:Y:S01]  /*c0d0*/  UIADD3 UR4, UP0, UR40, 0x370, URZ ;  /* 0x0000037028047890 */ /* 0x000fe2000ff1e03f */
[----:B------:R-:W-:Y:S02]  /*c0e0*/  R2UR UR12, R4 ;  /* 0x00000000040c72ca */ /* 0x000fe400000e0000 */
[----:B-----5:R-:W-:Y:S01]  /*c0f0*/  R2UR UR13, R7 ;  /* 0x00000000070d72ca */ /* 0x020fe200000e0000 */
[----:B------:R-:W-:Y:S01]  /*c100*/  UIADD3.X UR5, URZ, UR41, URZ, UP0, !UPT ;  /* 0x000000293f057290 */ /* 0x000fe200087fe43f */
[----:B----4-:R-:W-:-:S07]  /*c110*/  LEA R12, R13, R12, 0x18 ;  /* 0x0000000c0d0c7211 */ /* 0x010fce00078ec0ff */
[----:B------:R-:W-:Y:S01]  /*c120*/  UIADD3 UR9, UR9, 0x28c30, URZ ;  /* 0x00028c3009097890 */ /* 0x000fe2000fffe03f */
[----:B------:R-:W-:Y:S01]  /*c130*/  UMOV UR6, 0x0 ;  /* 0x0000000000067882 */ /* 0x000fe20000000000 */
[----:B------:R-:W-:Y:S01]  /*c140*/  UMOV UR7, 0x14f00000 ;  /* 0x14f0000000077882 */ /* 0x000fe20000000000 */
[----:B------:R-:W-:Y:S01]  /*c150*/  UMOV UR10, URZ ;  /* 0x0000003f000a7c82 */ /* 0x000fe20008000000 */
[----:B--2---:R-:W-:-:S05]  /*c160*/  IMAD R2, R2, 0x2000, R12 ;  /* 0x0000200002027824 */ /* 0x004fca00078e020c */
[----:B------:R-:W-:Y:S02]  /*c170*/  R2UR UR8, R2 ;  /* 0x00000000020872ca */ /* 0x000fe400000e0000 */
[----:B---3--:R-:W-:-:S04]  /*c180*/  LEA R8, R8, R10, 0x6 ;  /* 0x0000000a08087211 */ /* 0x008fc800078e30ff */
[----:B------:R-:W-:-:S07]  /*c190*/  R2UR UR11, R8 ;  /* 0x00000000080b72ca */ /* 0x000fce00000e0000 */
[----:B------:R-:W-:-:S09]  /*c1a0*/  UIADD3 UR8, UR8, 0x22400, URZ ;  /* 0x0002240008087890 */ /* 0x000fd2000fffe03f */
[----:B------:R2:W-:Y:S01]  /*c1b0*/  UTMALDG.4D [UR8], [UR4], desc[UR6] ;  /* 0x00000608040075b4 */ /* 0x0005e20008019000 */
[----:B------:R-:W3:Y:S02]  /*c1c0*/  SYNCS.PHASECHK.TRANS64.TRYWAIT P0, [R3+URZ+0x28c60], R6 ;  /* 0x028c6006030075a7 */ /* 0x000ee4000800017f */
[----:B--23--:R-:W-:Y:S05]  /*c1d0*/  @!P0 BRA `(.L_x_337) ;  /* 0x0000002800788947 */ /* 0x00cfea0003800000 */
.L_x_395:
[----:B------:R-:W-:Y:S05]  /*c1e0*/  @P1 BRA `(.L_x_338) ;  /* 0x00000000001c1947 */ /* 0x000fea0003800000 */
[----:B------:R-:W3:Y:S02]  /*c1f0*/  S2R R2, SR_TID.X ;  /* 0x0000000000027919 */ /* 0x000ee40000002100 */
[----:B---3--:R-:W-:-:S04]  /*c200*/  LOP3.LUT R2, R2, 0x1f, RZ, 0xc0, !PT ;  /* 0x0000001f02027812 */ /* 0x008fc800078ec0ff */
[----:B------:R-:W-:Y:S01]  /*c210*/  ISETP.NE.AND P0, PT, R2, RZ, PT ;  /* 0x000000ff0200720c */ /* 0x000fe20003f05270 */
[----:B------:R-:W-:-:S04]  /*c220*/  IMAD.MOV.U32 R2, RZ, RZ, 0x10000 ;  /* 0x00010000ff027424 */ /* 0x000fc800078e00ff */
[----:B------:R3:W-:Y:S08]  /*c230*/  SYNCS.ARRIVE.TRANS64 RZ, [R3+URZ+0x28c50], R2 ;  /* 0x028c500203ff79a7 */ /* 0x0007f0000800003f */
[----:B------:R-:W-:Y:S05]  /*c240*/  @!P0 BRA `(.L_x_338) ;  /* 0x0000000000048947 */ /* 0x000fea0003800000 */
[----:B------:R-:W-:Y:S01]  /*c250*/  BPT.TRAP 0x1 ;  /* 0x000000040000795c */ /* 0x000fe20000300000 */
.L_x_338:
[----:B---3--:R-:W3:Y:S01]  /*c260*/  LDL R2, [R1] ;  /* 0x0000000001027983 */ /* 0x008ee20000100800 */
[----:B-12---:R-:W-:Y:S01]  /*c270*/  MOV R6, 0x400 ;  /* 0x0000040000067802 */ /* 0x006fe20000000f00 */
[----:B------:R-:W1:Y:S01]  /*c280*/  S2R R10, SR_CgaCtaId ;  /* 0x00000000000a7919 */ /* 0x000e620000008800 */
[----:B------:R-:W-:Y:S01]  /*c290*/  R2UR UR9, R3 ;  /* 0x00000000030972ca */ /* 0x000fe200000e0000 */
[----:B------:R-:W-:Y:S01]  /*c2a0*/  UIADD3 UR4, UP0, UR40, 0x470, URZ ;  /* 0x0000047028047890 */ /* 0x000fe2000ff1e03f */
[----:B------:R-:W-:Y:S02]  /*c2b0*/  R2UR UR11, R8 ;  /* 0x00000000080b72ca */ /* 0x000fe400000e0000 */
[----:B------:R-:W-:Y:S02]  /*c2c0*/  R2UR UR12, R4 ;  /* 0x00000000040c72ca */ /* 0x000fe400000e0000 */
[----:B------:R-:W-:Y:S01]  /*c2d0*/  R2UR UR13, R7 ;  /* 0x00000000070d72ca */ /* 0x000fe200000e0000 */
[----:B------:R-:W-:Y:S01]  /*c2e0*/  UIADD3.X UR5, URZ, UR41, URZ, UP0, !UPT ;  /* 0x000000293f057290 */ /* 0x000fe200087fe43f */
[----:B-1----:R-:W-:-:S05]  /*c2f0*/  LEA R6, R10, R6, 0x18 ;  /* 0x000000060a067211 */ /* 0x002fca00078ec0ff */
        /* <DEDUP_REMOVED lines=9> */
[----:B---3--:R-:W-:-:S05]  /*c390*/  IMAD R2, R2, 0x10000, R6 ;  /* 0x0001000002027824 */ /* 0x008fca00078e0206 */
        /* <DEDUP_REMOVED lines=9> */
[----:B------:R1:W-:Y:S01]  /*c430*/  UTMALDG.4D [UR8], [UR4], desc[UR6] ;  /* 0x00000608040075b4 */ /* 0x0003e20008019000 */
[----:B------:R-:W-:Y:S01]  /*c440*/  UIADD3 UR16, UR14, 0xa400, URZ ;  /* 0x0000a4000e107890 */ /* 0x000fe2000fffe03f */
[----:B-1----:R-:W-:Y:S01]  /*c450*/  UMOV UR8, UR17 ;  /* 0x0000001100087c82 */ /* 0x002fe20008000000 */
[----:B------:R-:W-:Y:S02]  /*c460*/  UMOV UR10, UR18 ;  /* 0x00000012000a7c82 */ /* 0x000fe40008000000 */
[----:B------:R1:W-:Y:S01]  /*c470*/  UTMALDG.4D [UR8], [UR4], desc[UR6] ;  /* 0x00000608040075b4 */ /* 0x0003e20008019000 */
[----:B------:R-:W-:Y:S01]  /*c480*/  UIADD3 UR17, UR14, 0xc400, URZ ;  /* 0x0000c4000e117890 */ /* 0x000fe2000fffe03f */
[----:B-1----:R-:W-:Y:S01]  /*c490*/  UMOV UR8, UR19 ;  /* 0x0000001300087c82 */ /* 0x002fe20008000000 */
[----:B------:R-:W-:-:S02]  /*c4a0*/  UMOV UR10, UR20 ;  /* 0x00000014000a7c82 */ /* 0x000fc40008000000 */
[----:B------:R1:W-:Y:S02]  /*c4b0*/  UTMALDG.4D [UR8], [UR4], desc[UR6] ;  /* 0x00000608040075b4 */ /* 0x0003e40008019000 */
[----:B-1----:R-:W-:Y:S01]  /*c4c0*/  UMOV UR8, UR15 ;  /* 0x0000000f00087c82 */ /* 0x002fe20008000000 */
[----:B------:R-:W-:Y:S01]  /*c4d0*/  UMOV UR10, UR21 ;  /* 0x00000015000a7c82 */ /* 0x000fe20008000000 */
[----:B------:R-:W-:Y:S01]  /*c4e0*/  UIADD3 UR15, UR14, 0xe400, URZ ;  /* 0x0000e4000e0f7890 */ /* 0x000fe2000fffe03f */
[----:B------:R1:W-:Y:S02]  /*c4f0*/  UTMALDG.4D [UR8], [UR4], desc[UR6] ;  /* 0x00000608040075b4 */ /* 0x0003e40008019000 */
[----:B------:R-:W-:Y:S01]  /*c500*/  UMOV UR14, 0x180 ;  /* 0x00000180000e7882 */ /* 0x000fe20000000000 */
[----:B-1----:R-:W-:Y:S01]  /*c510*/  UMOV UR8, UR16 ;  /* 0x0000001000087c82 */ /* 0x002fe20008000000 */
[----:B------:R-:W-:Y:S02]  /*c520*/  UMOV UR10, UR22 ;  /* 0x00000016000a7c82 */ /* 0x000fe40008000000 */
[----:B------:R1:W-:Y:S02]  /*c530*/  UTMALDG.4D [UR8], [UR4], desc[UR6] ;  /* 0x00000608040075b4 */ /* 0x0003e40008019000 */
[----:B-1----:R-:W-:Y:S01]  /*c540*/  UMOV UR8, UR17 ;  /* 0x0000001100087c82 */ /* 0x002fe20008000000 */
[----:B------:R-:W-:Y:S01]  /*c550*/  UMOV UR10, UR14 ;  /* 0x0000000e000a7c82 */ /* 0x000fe20008000000 */
[----:B------:R-:W-:Y:S01]  /*c560*/  UMOV UR14, 0x1c0 ;  /* 0x000001c0000e7882 */ /* 0x000fe20000000000 */
[----:B------:R1:W-:Y:S02]  /*c570*/  UTMALDG.4D [UR8], [UR4], desc[UR6] ;  /* 0x00000608040075b4 */ /* 0x0003e40008019000 */
[----:B-1----:R-:W-:Y:S01]  /*c580*/  UMOV UR8, UR15 ;  /* 0x0000000f00087c82 */ /* 0x002fe20008000000 */
[----:B------:R-:W-:-:S02]  /*c590*/  UMOV UR10, UR14 ;  /* 0x0000000e000a7c82 */ /* 0x000fc40008000000 */
[----:B------:R1:W-:Y:S02]  /*c5a0*/  UTMALDG.4D [UR8], [UR4], desc[UR6] ;  /* 0x00000608040075b4 */ /* 0x0003e40008019000 */
[----:B-1----:R-:W-:Y:S01]  /*c5b0*/  NOP ;  /* 0x0000000000007918 */ /* 0x002fe20000000000 */
.L_x_333:
[----:B------:R-:W-:Y:S05]  /*c5c0*/  BSYNC B2 ;  /* 0x0000000000027941 */ /* 0x000fea0003800000 */
.L_x_332:
[----:B------:R-:W2:Y:S02]  /*c5d0*/  LDL.LU R2, [R1+0x14] ;  /* 0x0000140001027983 */ /* 0x000ea40000300800 */
[----:B--2---:R-:W-:-:S07]  /*c5e0*/  VIADD R8, R2, 0xfffffffd ;  /* 0xfffffffd02087836 */ /* 0x004fce0000000000 */
.L_x_331:
[----:B------:R-:W-:Y:S05]  /*c5f0*/  BSYNC B1 ;  /* 0x0000000000017941 */ /* 0x000fea0003800000 */
.L_x_330:
[----:B------:R-:W-:-:S04]  /*c600*/  IADD3 R2, -R11, RZ, RZ ;  /* 0x000000ff0b027210 */ /* 0x000fc80007ffe1ff */
[----:B------:R-:W-:-:S13]  /*c610*/  ISETP.NE.AND P0, PT, R9, R2, PT ;  /* 0x000000020900720c */ /* 0x000fda0003f05270 */
[----:B------:R-:W-:Y:S05]  /*c620*/  @!P0 BRA `(.L_x_329) ;  /* 0x00000010003c8947 */ /* 0x000fea0003800000 */
.L_x_353:
[----:B------:R-:W2:Y:S04]  /*c630*/  LDL.LU R3, [R1] ;  /* 0x0000000001037983 */ /* 0x000ea80000300800 */
[----:B------:R-:W3:Y:S01]  /*c640*/  LDL.LU R2, [R1+0x4] ;  /* 0x0000040001027983 */ /* 0x000ee20000300800 */
[----:B------:R-:W-:Y:S05]  /*c650*/  YIELD ;  /* 0x0000000000007946 */ /* 0x000fea0003800000 */
[----:B------:R-:W-:Y:S01]  /*c660*/  BSSY B1, `(.L_x_339) ;  /* 0x0000081000017945 */ /* 0x000fe20003800000 */
[----:B--2---:R-:W-:-:S05]  /*c670*/  VIADD R9, R3, 0x1 ;  /* 0x0000000103097836 */ /* 0x004fca0000000000 */
[----:B------:R-:W-:-:S04]  /*c680*/  ISETP.NE.AND P0, PT, R9, 0x2, PT ;  /* 0x000000020900780c */ /* 0x000fc80003f05270 */
[----:B------:R-:W-:Y:S02]  /*c690*/  SEL R10, RZ, 0x1, P0 ;  /* 0x00000001ff0a7807 */ /* 0x000fe40000000000 */
[----:B------:R-:W-:Y:S02]  /*c6a0*/  SEL R9, R9, RZ, P0 ;  /* 0x000000ff09097207 */ /* 0x000fe40000000000 */
[----:B---3--:R-:W-:Y:S01]  /*c6b0*/  LOP3.LUT R10, R2, R10, RZ, 0x3c, !PT ;  /* 0x0000000a020a7212 */ /* 0x008fe200078e3cff */
[----:B-1----:R-:W-:Y:S06]  /*c6c0*/  @!P6 BRA `(.L_x_340) ;  /* 0x0000000400e8e947 */ /* 0x002fec0003800000 */
[----:B------:R-:W-:Y:S01]  /*c6d0*/  ULDC.64 UR4, c[0x0][0x3f8] ;  /* 0x0000fe0000047ab9 */ /* 0x000fe20000000a00 */
[----:B------:R-:W-:Y:S01]  /*c6e0*/  IMAD.MOV.U32 R11, RZ, RZ, R8 ;  /* 0x000000ffff0b7224 */ /* 0x000fe200078e0008 */
[----:B------:R-:W-:-:S04]  /*c6f0*/  ISETP.NE.U32.AND P0, PT, RZ, UR4, PT ;  /* 0x00000004ff007c0c */ /* 0x000fc8000bf05070 */
[----:B------:R-:W-:-:S13]  /*c700*/  ISETP.NE.AND.EX P0, PT, RZ, UR5, PT, P0 ;  /* 0x00000005ff007c0c */ /* 0x000fda000bf05300 */
[----:B------:R-:W-:Y:S05]  /*c710*/  @!P0 BRA `(.L_x_341) ;  /* 0x0000000000448947 */ /* 0x000fea0003800000 */
[----:B------:R-:W1:Y:S01]  /*c720*/  LDC R7, c[0x0][0x41c] ;  /* 0x00010700ff077b82 */ /* 0x000e620000000800 */
[----:B------:R-:W-:Y:S01]  /*c730*/  ULDC.64 UR6, c[0x0][0x408] ;  /* 0x0001020000067ab9 */ /* 0x000fe20000000a00 */
[----:B-1----:R-:W-:-:S13]  /*c740*/  ISETP.NE.AND P0, PT, R7, 0x1, PT ;  /* 0x000000010700780c */ /* 0x002fda0003f05270 */
[----:B------:R-:W1:Y:S02]  /*c750*/  @P0 LDC.64 R2, c[0x0][0x420] ;  /* 0x00010800ff020b82 */ /* 0x000e640000000a00 */
[----:B-1----:R-:W-:-:S04]  /*c760*/  @P0 IMAD.HI.U32 R6, R8, R2, RZ ;  /* 0x0000000208060227 */ /* 0x002fc800078e00ff */
[----:B------:R-:W-:Y:S01]  /*c770*/  IMAD.MOV.U32 R2, RZ, RZ, R8 ;  /* 0x000000ffff027224 */ /* 0x000fe200078e0008 */
[----:B------:R-:W-:-:S04]  /*c780*/  @P0 SHF.R.U32.HI R2, RZ, R3, R6 ;  /* 0x00000003ff020219 */ /* 0x000fc80000011606 */
[----:B------:R-:W-:Y:S02]  /*c790*/  IADD3 R11, -R2, RZ, RZ ;  /* 0x000000ff020b7210 */ /* 0x000fe40007ffe1ff */
[----:B------:R-:W-:-:S03]  /*c7a0*/  SHF.R.S32.HI R3, RZ, 0x1f, R2 ;  /* 0x0000001fff037819 */ /* 0x000fc60000011402 */
[----:B------:R-:W-:Y:S02]  /*c7b0*/  IMAD R11, R7, R11, R8 ;  /* 0x0000000b070b7224 */ /* 0x000fe400078e0208 */
[----:B------:R-:W-:Y:S02]  /*c7c0*/  IMAD R7, R5, UR6, RZ ;  /* 0x0000000605077c24 */ /* 0x000fe4000f8e02ff */
[----:B------:R-:W-:-:S04]  /*c7d0*/  IMAD.WIDE.U32 R2, R0, UR6, R2 ;  /* 0x0000000600027c25 */ /* 0x000fc8000f8e0002 */
[----:B------:R-:W-:Y:S01]  /*c7e0*/  IMAD R7, R0, UR7, R7 ;  /* 0x0000000700077c24 */ /* 0x000fe2000f8e0207 */
[----:B------:R-:W-:-:S03]  /*c7f0*/  LEA R6, P0, R2, UR4, 0x2 ;  /* 0x0000000402067c11 */ /* 0x000fc6000f8010ff */
[----:B------:R-:W-:-:S05]  /*c800*/  IMAD.IADD R7, R7, 0x1, R3 ;  /* 0x0000000107077824 */ /* 0x000fca00078e0203 */
[----:B------:R-:W-:-:S06]  /*c810*/  LEA.HI.X R7, R2, UR5, R7, 0x2, P0 ;  /* 0x0000000502077c11 */ /* 0x000fcc00080f1407 */
[----:B------:R1:W5:Y:S02]  /*c820*/  LDG.E R7, desc[UR38][R6.64] ;  /* 0x0000002606077981 */ /* 0x000364000c1e1900 */
.L_x_341:
[----:B------:R-:W2:Y:S01]  /*c830*/  S2R R3, SR_CgaCtaId ;  /* 0x0000000000037919 */ /* 0x000ea20000008800 */
[----:B------:R-:W-:-:S04]  /*c840*/  MOV R2, 0x400 ;  /* 0x0000040000027802 */ /* 0x000fc80000000f00 */
[----:B--2---:R-:W-:Y:S02]  /*c850*/  LEA R2, R3, R2, 0x18 ;  /* 0x0000000203027211 */ /* 0x004fe400078ec0ff */
[----:B------:R-:W-:-:S03]  /*c860*/  SHF.L.U32 R3, R10, 0x1f, RZ ;  /* 0x0000001f0a037819 */ /* 0x000fc600000006ff */
[----:B------:R-:W-:-:S04]  /*c870*/  IMAD R2, R9, 0x8, R2 ;  /* 0x0000000809027824 */ /* 0x000fc800078e0202 */
[----:B------:R-:W2:Y:S02]  /*c880*/  SYNCS.PHASECHK.TRANS64.TRYWAIT P0, [R2+URZ+0x28c40], R3 ;  /* 0x028c4003020075a7 */ /* 0x000ea4000800017f */
[----:B--2---:R-:W-:Y:S05]  /*c890*/  @!P0 BRA `(.L_x_342) ;  /* 0x0000002000dc8947 */ /* 0x004fea0003800000 */
.L_x_396:
[----:B-1----:R-:W1:Y:S02]  /*c8a0*/  S2R R6, SR_TID.X ;  /* 0x0000000000067919 */ /* 0x002e640000002100 */
[----:B-1----:R-:W-:-:S04]  /*c8b0*/  LOP3.LUT R6, R6, 0x7f, RZ, 0xc0, !PT ;  /* 0x0000007f06067812 */ /* 0x002fc800078ec0ff */
[----:B------:R-:W-:-:S13]  /*c8c0*/  ISETP.NE.AND P0, PT, R6, RZ, PT ;  /* 0x000000ff0600720c */ /* 0x000fda0003f05270 */
[----:B------:R-:W-:Y:S05]  /*c8d0*/  @P0 BRA `(.L_x_343) ;  /* 0x00000000001c0947 */ /* 0x000fea0003800000 */
[----:B------:R-:W1:Y:S01]  /*c8e0*/  S2R R6, SR_TID.X ;  /* 0x0000000000067919 */ /* 0x000e620000002100 */
[----:B------:R-:W-:-:S04]  /*c8f0*/  IMAD.MOV.U32 R13, RZ, RZ, 0x2000 ;  /* 0x00002000ff0d7424 */ /* 0x000fc800078e00ff */
[----:B------:R3:W-:Y:S01]  /*c900*/  SYNCS.ARRIVE.TRANS64 RZ, [R2+URZ+0x28c30], R13 ;  /* 0x028c300d02ff79a7 */ /* 0x0007e2000800003f */
[----:B-1----:R-:W-:-:S04]  /*c910*/  LOP3.LUT R6, R6, 0x1f, RZ, 0xc0, !PT ;  /* 0x0000001f06067812 */ /* 0x002fc800078ec0ff */
[----:B------:R-:W-:-:S13]  /*c920*/  ISETP.NE.AND P1, PT, R6, RZ, PT ;  /* 0x000000ff0600720c */ /* 0x000fda0003f25270 */
[----:B---3--:R-:W-:Y:S05]  /*c930*/  @!P1 BRA `(.L_x_343) ;  /* 0x0000000000049947 */ /* 0x008fea0003800000 */
[----:B------:R-:W-:Y:S01]  /*c940*/  BPT.TRAP 0x1 ;  /* 0x000000040000795c */ /* 0x000fe20000300000 */
.L_x_343:
[----:B------:R-:W3:Y:S01]  /*c950*/  LDL R12, [R1+0x8] ;  /* 0x00000800010c7983 */ /* 0x000ee20000100800 */
[----:B------:R-:W-:Y:S01]  /*c960*/  MOV R6, 0x400 ;  /* 0x0000040000067802 */ /* 0x000fe20000000f00 */
[----:B------:R-:W1:Y:S01]  /*c970*/  S2R R13, SR_CgaCtaId ;  /* 0x00000000000d7919 */ /* 0x000e620000008800 */
[----:B------:R-:W-:Y:S01]  /*c980*/  R2UR UR9, R2 ;  /* 0x00000000020972ca */ /* 0x000fe200000e0000 */
[----:B------:R-:W-:Y:S01]  /*c990*/  UIADD3 UR4, UP0, UR40, 0x370, URZ ;  /* 0x0000037028047890 */ /* 0x000fe2000ff1e03f */
[----:B------:R-:W-:Y:S02]  /*c9a0*/  R2UR UR12, R4 ;  /* 0x00000000040c72ca */ /* 0x000fe400000e0000 */
[----:B-----5:R-:W-:Y:S01]  /*c9b0*/  R2UR UR13, R7 ;  /* 0x00000000070d72ca */ /* 0x020fe200000e0000 */
[----:B------:R-:W-:Y:S01]  /*c9c0*/  UIADD3.X UR5, URZ, UR41, URZ, UP0, !UPT ;  /* 0x000000293f057290 */ /* 0x000fe200087fe43f */
[----:B-1----:R-:W-:-:S04]  /*c9d0*/  LEA R6, R13, R6, 0x18 ;  /* 0x000000060d067211 */ /* 0x002fc800078ec0ff */
[----:B------:R-:W-:-:S04]  /*c9e0*/  LEA R6, R9, R6, 0xd ;  /* 0x0000000609067211 */ /* 0x000fc800078e68ff */
[----:B------:R-:W-:Y:S01]  /*c9f0*/  R2UR UR8, R6 ;  /* 0x00000000060872ca */ /* 0x000fe200000e0000 */
[----:B------:R-:W-:Y:S01]  /*ca00*/  UIADD3 UR9, UR9, 0x28c30, URZ ;  /* 0x00028c3009097890 */ /* 0x000fe2000fffe03f */
[----:B------:R-:W-:Y:S01]  /*ca10*/  UMOV UR6, 0x0 ;  /* 0x0000000000067882 */ /* 0x000fe20000000000 */
[----:B------:R-:W-:Y:S01]  /*ca20*/  UMOV UR7, 0x14f00000 ;  /* 0x14f0000000077882 */ /* 0x000fe20000000000 */
[----:B------:R-:W-:-:S09]  /*ca30*/  UMOV UR10, URZ ;  /* 0x0000003f000a7c82 */ /* 0x000fd20008000000 */
[----:B------:R-:W-:Y:S01]  /*ca40*/  UIADD3 UR8, UR8, 0x22400, URZ ;  /* 0x0002240008087890 */ /* 0x000fe2000fffe03f */
[----:B---3--:R-:W-:-:S05]  /*ca50*/  IMAD R6, R11, 0x40, R12 ;  /* 0x000000400b067824 */ /* 0x008fca00078e020c */
[----:B------:R-:W-:-:S13]  /*ca60*/  R2UR UR11, R6 ;  /* 0x00000000060b72ca */ /* 0x000fda00000e0000 */
[----:B------:R1:W-:Y:S01]  /*ca70*/  UTMALDG.4D [UR8], [UR4], desc[UR6] ;  /* 0x00000608040075b4 */ /* 0x0003e20008019000 */
[----:B------:R-:W3:Y:S02]  /*ca80*/  SYNCS.PHASECHK.TRANS64.TRYWAIT P1, [R2+URZ+0x28c60], R3 ;  /* 0x028c6003020075a7 */ /* 0x000ee4000802017f */
[----:B-1-3--:R-:W-:Y:S05]  /*ca90*/  @!P1 BRA `(.L_x_344) ;  /* 0x0000002000709947 */ /* 0x00afea0003800000 */
.L_x_397:
        /* <DEDUP_REMOVED lines=8> */
.L_x_345:
        /* <DEDUP_REMOVED lines=53> */
.L_x_340:
[----:B------:R-:W-:Y:S05]  /*ce70*/  BSYNC B1 ;  /* 0x0000000000017941 */ /* 0x000fea0003800000 */
.L_x_339:
[----:B------:R-:W-:Y:S01]  /*ce80*/  IADD3 R9, R9, 0x1, RZ ;  /* 0x0000000109097810 */ /* 0x000fe20007ffe0ff */
[----:B------:R-:W-:Y:S03]  /*ce90*/  BSSY B1, `(.L_x_346) ;  /* 0x0000084000017945 */ /* 0x000fe60003800000 */
[----:B------:R-:W-:-:S04]  /*cea0*/  ISETP.NE.AND P0, PT, R9, 0x2, PT ;  /* 0x000000020900780c */ /* 0x000fc80003f05270 */
[----:B------:R-:W-:Y:S02]  /*ceb0*/  SEL R3, RZ, 0x1, P0 ;  /* 0x00000001ff037807 */ /* 0x000fe40000000000 */
[----:B------:R-:W-:Y:S02]  /*cec0*/  SEL R12, R9, RZ, P0 ;  /* 0x000000ff090c7207 */ /* 0x000fe40000000000 */
[----:B------:R-:W-:-:S05]  /*ced0*/  LOP3.LUT R11, R10, R3, RZ, 0x3c, !PT ;  /* 0x000000030a0b7212 */ /* 0x000fca00078e3cff */
[----:B------:R1:W-:Y:S04]  /*cee0*/  STL [R1+0x4], R11 ;  /* 0x0000040b01007387 */ /* 0x0003e80000100800 */
[----:B------:R1:W-:Y:S01]  /*cef0*/  STL [R1], R12 ;  /* 0x0000000c01007387 */ /* 0x0003e20000100800 */
[----:B------:R-:W-:Y:S05]  /*cf00*/  @!P6 BRA `(.L_x_347) ;  /* 0x0000000400f0e947 */ /* 0x000fea0003800000 */
[----:B------:R-:W-:Y:S01]  /*cf10*/  ULDC.64 UR4, c[0x0][0x3f8] ;  /* 0x0000fe0000047ab9 */ /* 0x000fe20000000a00 */
[----:B------:R-:W-:Y:S01]  /*cf20*/  VIADD R9, R8, 0xffffffff ;  /* 0xffffffff08097836 */ /* 0x000fe20000000000 */
[----:B------:R-:W-:-:S04]  /*cf30*/  ISETP.NE.U32.AND P0, PT, RZ, UR4, PT ;  /* 0x00000004ff007c0c */ /* 0x000fc8000bf05070 */
[----:B------:R-:W-:-:S13]  /*cf40*/  ISETP.NE.AND.EX P0, PT, RZ, UR5, PT, P0 ;  /* 0x00000005ff007c0c */ /* 0x000fda000bf05300 */
[----:B------:R-:W-:Y:S05]  /*cf50*/  @!P0 BRA `(.L_x_348) ;  /* 0x0000000000448947 */ /* 0x000fea0003800000 */
[----:B------:R-:W2:Y:S01]  /*cf60*/  LDC R6, c[0x0][0x41c] ;  /* 0x00010700ff067b82 */ /* 0x000ea20000000800 */
[----:B------:R-:W-:Y:S02]  /*cf70*/  ULDC.64 UR6, c[0x0][0x408] ;  /* 0x0001020000067ab9 */ /* 0x000fe40000000a00 */
[----:B------:R-:W-:-:S04]  /*cf80*/  IMAD R7, R5, UR6, RZ ;  /* 0x0000000605077c24 */ /* 0x000fc8000f8e02ff */
[----:B------:R-:W-:Y:S01]  /*cf90*/  IMAD R7, R0, UR7, R7 ;  /* 0x0000000700077c24 */ /* 0x000fe2000f8e0207 */
[----:B--2---:R-:W-:-:S13]  /*cfa0*/  ISETP.NE.AND P0, PT, R6, 0x1, PT ;  /* 0x000000010600780c */ /* 0x004fda0003f05270 */
[----:B------:R-:W2:Y:S02]  /*cfb0*/  @P0 LDC.64 R2, c[0x0][0x420] ;  /* 0x00010800ff020b82 */ /* 0x000ea40000000a00 */
[----:B--2---:R-:W-:-:S04]  /*cfc0*/  @P0 IMAD.HI.U32 R10, R9, R2, RZ ;  /* 0x00000002090a0227 */ /* 0x004fc800078e00ff */
[----:B------:R-:W-:Y:S01]  /*cfd0*/  IMAD.MOV.U32 R2, RZ, RZ, R9 ;  /* 0x000000ffff027224 */ /* 0x000fe200078e0009 */
[----:B------:R-:W-:-:S05]  /*cfe0*/  @P0 SHF.R.U32.HI R2, RZ, R3, R10 ;  /* 0x00000003ff020219 */ /* 0x000fca000001160a */
[----:B------:R-:W-:-:S04]  /*cff0*/  IMAD.MOV R3, RZ, RZ, -R2 ;  /* 0x000000ffff037224 */ /* 0x000fc800078e0a02 */
[----:B------:R-:W-:Y:S01]  /*d000*/  IMAD R9, R6, R3, R9 ;  /* 0x0000000306097224 */ /* 0x000fe200078e0209 */
[----:B------:R-:W-:-:S03]  /*d010*/  SHF.R.S32.HI R3, RZ, 0x1f, R2 ;  /* 0x0000001fff037819 */ /* 0x000fc60000011402 */
[----:B------:R-:W-:-:S05]  /*d020*/  IMAD.WIDE.U32 R2, R0, UR6, R2 ;  /* 0x0000000600027c25 */ /* 0x000fca000f8e0002 */
[----:B------:R-:W-:Y:S02]  /*d030*/  IADD3 R7, R7, R3, RZ ;  /* 0x0000000307077210 */ /* 0x000fe40007ffe0ff */
[----:B------:R-:W-:-:S04]  /*d040*/  LEA R6, P0, R2, UR4, 0x2 ;  /* 0x0000000402067c11 */ /* 0x000fc8000f8010ff */
[----:B------:R-:W-:-:S06]  /*d050*/  LEA.HI.X R7, R2, UR5, R7, 0x2, P0 ;  /* 0x0000000502077c11 */ /* 0x000fcc00080f1407 */
[----:B------:R2:W5:Y:S03]  /*d060*/  LDG.E R7, desc[UR38][R6.64] ;  /* 0x0000002606077981 */ /* 0x000566000c1e1900 */
.L_x_348:
[----:B------:R-:W3:Y:S01]  /*d070*/  S2R R3, SR_CgaCtaId ;  /* 0x0000000000037919 */ /* 0x000ee20000008800 */
[----:B------:R-:W-:-:S04]  /*d080*/  MOV R2, 0x400 ;  /* 0x0000040000027802 */ /* 0x000fc80000000f00 */
[----:B---3--:R-:W-:Y:S02]  /*d090*/  LEA R2, R3, R2, 0x18 ;  /* 0x0000000203027211 */ /* 0x008fe400078ec0ff */
[----:B------:R-:W-:-:S03]  /*d0a0*/  SHF.L.U32 R3, R11, 0x1f, RZ ;  /* 0x0000001f0b037819 */ /* 0x000fc600000006ff */
[----:B------:R-:W-:-:S04]  /*d0b0*/  IMAD R2, R12, 0x8, R2 ;  /* 0x000000080c027824 */ /* 0x000fc800078e0202 */
[----:B------:R-:W3:Y:S02]  /*d0c0*/  SYNCS.PHASECHK.TRANS64.TRYWAIT P0, [R2+URZ+0x28c40], R3 ;  /* 0x028c4003020075a7 */ /* 0x000ee4000800017f */
[----:B---3--:R-:W-:Y:S05]  /*d0d0*/  @!P0 BRA `(.L_x_349) ;  /* 0x0000001800f48947 */ /* 0x008fea0003800000 */
.L_x_398:
[----:B--2---:R-:W2:Y:S02]  /*d0e0*/  S2R R6, SR_TID.X ;  /* 0x0000000000067919 */ /* 0x004ea40000002100 */
[----:B--2---:R-:W-:-:S04]  /*d0f0*/  LOP3.LUT R6, R6, 0x7f, RZ, 0xc0, !PT ;  /* 0x0000007f06067812 */ /* 0x004fc800078ec0ff */
[----:B------:R-:W-:-:S13]  /*d100*/  ISETP.NE.AND P0, PT, R6, RZ, PT ;  /* 0x000000ff0600720c */ /* 0x000fda0003f05270 */
[----:B------:R-:W-:Y:S05]  /*d110*/  @P0 BRA `(.L_x_350) ;  /* 0x00000000001c0947 */ /* 0x000fea0003800000 */
[----:B------:R-:W2:Y:S01]  /*d120*/  S2R R6, SR_TID.X ;  /* 0x0000000000067919 */ /* 0x000ea20000002100 */
[----:B-1----:R-:W-:-:S04]  /*d130*/  IMAD.MOV.U32 R11, RZ, RZ, 0x2000 ;  /* 0x00002000ff0b7424 */ /* 0x002fc800078e00ff */
[----:B------:R4:W-:Y:S01]  /*d140*/  SYNCS.ARRIVE.TRANS64 RZ, [R2+URZ+0x28c30], R11 ;  /* 0x028c300b02ff79a7 */ /* 0x0009e2000800003f */
[----:B--2---:R-:W-:-:S04]  /*d150*/  LOP3.LUT R6, R6, 0x1f, RZ, 0xc0, !PT ;  /* 0x0000001f06067812 */ /* 0x004fc800078ec0ff */
[----:B------:R-:W-:-:S13]  /*d160*/  ISETP.NE.AND P1, PT, R6, RZ, PT ;  /* 0x000000ff0600720c */ /* 0x000fda0003f25270 */
[----:B----4-:R-:W-:Y:S05]  /*d170*/  @!P1 BRA `(.L_x_350) ;  /* 0x0000000000049947 */ /* 0x010fea0003800000 */
[----:B------:R-:W-:Y:S01]  /*d180*/  BPT.TRAP 0x1 ;  /* 0x000000040000795c */ /* 0x000fe20000300000 */
.L_x_350:
[----:B------:R-:W2:Y:S01]  /*d190*/  LDL R6, [R1] ;  /* 0x0000000001067983 */ /* 0x000ea20000100800 */
[----:B-1----:R-:W-:-:S03]  /*d1a0*/  MOV R11, 0x400 ;  /* 0x00000400000b7802 */ /* 0x002fc60000000f00 */
[----:B------:R-:W4:Y:S01]  /*d1b0*/  LDL R10, [R1+0x8] ;  /* 0x00000800010a7983 */ /* 0x000f220000100800 */
[----:B------:R-:W1:Y:S01]  /*d1c0*/  S2R R12, SR_CgaCtaId ;  /* 0x00000000000c7919 */ /* 0x000e620000008800 */
[----:B------:R-:W-:Y:S01]  /*d1d0*/  R2UR UR9, R2 ;  /* 0x00000000020972ca */ /* 0x000fe200000e0000 */
[----:B------:R-:W-:Y:S01]  /*d1e0*/  UIADD3 UR4, UP0, UR40, 0x370, URZ ;  /* 0x0000037028047890 */ /* 0x000fe2000ff1e03f */
[----:B------:R-:W-:Y:S02]  /*d1f0*/  R2UR UR12, R4 ;  /* 0x00000000040c72ca */ /* 0x000fe400000e0000 */
[----:B-----5:R-:W-:Y:S01]  /*d200*/  R2UR UR13, R7 ;  /* 0x00000000070d72ca */ /* 0x020fe200000e0000 */
[----:B------:R-:W-:Y:S01]  /*d210*/  UIADD3.X UR5, URZ, UR41, URZ, UP0, !UPT ;  /* 0x000000293f057290 */ /* 0x000fe200087fe43f */
[----:B-1----:R-:W-:-:S07]  /*d220*/  LEA R11, R12, R11, 0x18 ;  /* 0x0000000b0c0b7211 */ /* 0x002fce00078ec0ff */
[----:B------:R-:W-:Y:S01]  /*d230*/  UIADD3 UR9, UR9, 0x28c30, URZ ;  /* 0x00028c3009097890 */ /* 0x000fe2000fffe03f */
[----:B------:R-:W-:Y:S01]  /*d240*/  UMOV UR6, 0x0 ;  /* 0x0000000000067882 */ /* 0x000fe20000000000 */
[----:B------:R-:W-:Y:S01]  /*d250*/  UMOV UR7, 0x14f00000 ;  /* 0x14f0000000077882 */ /* 0x000fe20000000000 */
[----:B------:R-:W-:Y:S01]  /*d260*/  UMOV UR10, URZ ;  /* 0x0000003f000a7c82 */ /* 0x000fe20008000000 */
[----:B--2---:R-:W-:-:S05]  /*d270*/  IMAD R6, R6, 0x2000, R11 ;  /* 0x0000200006067824 */ /* 0x004fca00078e020b */
[----:B------:R-:W-:Y:S02]  /*d280*/  R2UR UR8, R6 ;  /* 0x00000000060872ca */ /* 0x000fe400000e0000 */
[----:B----4-:R-:W-:-:S04]  /*d290*/  LEA R9, R9, R10, 0x6 ;  /* 0x0000000a09097211 */ /* 0x010fc800078e30ff */
[----:B------:R-:W-:-:S07]  /*d2a0*/  R2UR UR11, R9 ;  /* 0x00000000090b72ca */ /* 0x000fce00000e0000 */
[----:B------:R-:W-:-:S09]  /*d2b0*/  UIADD3 UR8, UR8, 0x22400, URZ ;  /* 0x0002240008087890 */ /* 0x000fd2000fffe03f */
[----:B------:R1:W-:Y:S01]  /*d2c0*/  UTMALDG.4D [UR8], [UR4], desc[UR6] ;  /* 0x00000608040075b4 */ /* 0x0003e20008019000 */
[----:B------:R-:W2:Y:S02]  /*d2d0*/  SYNCS.PHASECHK.TRANS64.TRYWAIT P1, [R2+URZ+0x28c60], R3 ;  /* 0x028c6003020075a7 */ /* 0x000ea4000802017f */
[----:B-12---:R-:W-:Y:S05]  /*d2e0*/  @!P1 BRA `(.L_x_351) ;  /* 0x0000001800849947 */ /* 0x006fea0003800000 */
.L_x_399:
[----:B------:R-:W-:Y:S05]  /*d2f0*/  @P0 BRA `(.L_x_352) ;  /* 0x00000000001c0947 */ /* 0x000fea0003800000 */
[----:B------:R-:W2:Y:S01]  /*d300*/  S2R R6, SR_TID.X ;  /* 0x0000000000067919 */ /* 0x000ea20000002100 */
[----:B-1-3--:R-:W-:-:S04]  /*d310*/  IMAD.MOV.U32 R3, RZ, RZ, 0x10000 ;  /* 0x00010000ff037424 */ /* 0x00afc800078e00ff */
[----:B------:R4:W-:Y:S01]  /*d320*/  SYNCS.ARRIVE.TRANS64 RZ, [R2+URZ+0x28c50], R3 ;  /* 0x028c500302ff79a7 */ /* 0x0009e2000800003f */
[----:B--2---:R-:W-:-:S04]  /*d330*/  LOP3.LUT R6, R6, 0x1f, RZ, 0xc0, !PT ;  /* 0x0000001f06067812 */ /* 0x004fc800078ec0ff */
[----:B------:R-:W-:-:S13]  /*d340*/  ISETP.NE.AND P1, PT, R6, RZ, PT ;  /* 0x000000ff0600720c */ /* 0x000fda0003f25270 */
[----:B----4-:R-:W-:Y:S05]  /*d350*/  @!P1 BRA `(.L_x_352) ;  /* 0x0000000000049947 */ /* 0x010fea0003800000 */
[----:B------:R-:W-:Y:S01]  /*d360*/  BPT.TRAP 0x1 ;  /* 0x000000040000795c */ /* 0x000fe20000300000 */
.L_x_352:
[----:B-1-3--:R-:W2:Y:S01]  /*d370*/  LDL R3, [R1] ;  /* 0x0000000001037983 */ /* 0x00aea20000100800 */
[----:B------:R-:W-:Y:S01]  /*d380*/  MOV R6, 0x400 ;  /* 0x0000040000067802 */ /* 0x000fe20000000f00 */
        /* <DEDUP_REMOVED lines=17> */
[----:B--2---:R-:W-:-:S05]  /*d4a0*/  IMAD R2, R3, 0x10000, R6 ;  /* 0x0001000003027824 */ /* 0x004fca00078e0206 */
        /* <DEDUP_REMOVED lines=33> */
[----:B--2---:R-:W-:Y:S01]  /*d6c0*/  NOP ;  /* 0x0000000000007918 */ /* 0x004fe20000000000 */
.L_x_347:
[----:B------:R-:W-:Y:S05]  /*d6d0*/  BSYNC B1 ;  /* 0x0000000000017941 */ /* 0x000fea0003800000 */
.L_x_346:
[C---:B------:R-:W-:Y:S01]  /*d6e0*/  ISETP.GT.AND P0, PT, R8.reuse, 0x1, PT ;  /* 0x000000010800780c */ /* 0x040fe20003f04270 */
[----:B------:R-:W-:-:S05]  /*d6f0*/  VIADD R2, R8, 0xfffffffe ;  /* 0xfffffffe08027836 */ /* 0x000fca0000000000 */
[----:B------:R-:W-:-:S07]  /*d700*/  MOV R8, R2 ;  /* 0x0000000200087202 */ /* 0x000fce0000000f00 */
[----:B------:R-:W-:Y:S05]  /*d710*/  @P0 BRA `(.L_x_353) ;  /* 0xffffffec00c40947 */ /* 0x000fea000383ffff */
.L_x_329:
[----:B------:R-:W-:Y:S05]  /*d720*/  BSYNC B0 ;  /* 0x0000000000007941 */ /* 0x000fea0003800000 */
.L_x_328:
[----:B------:R-:W2:Y:S01]  /*d730*/  LDL.LU R3, [R1] ;  /* 0x0000000001037983 */ /* 0x000ea20000300800 */
[----:B------:R-:W-:Y:S01]  /*d740*/  BSSY B0, `(.L_x_354) ;  /* 0x0000016000007945 */ /* 0x000fe20003800000 */
[----:B------:R-:W3:Y:S02]  /*d750*/  S2R R2, SR_TID.X ;  /* 0x0000000000027919 */ /* 0x000ee40000002100 */
[----:B---3--:R-:W-:-:S04]  /*d760*/  LOP3.LUT R2, R2, 0x1f, RZ, 0xc0, !PT ;  /* 0x0000001f02027812 */ /* 0x008fc800078ec0ff */
[----:B------:R-:W-:Y:S01]  /*d770*/  ISETP.NE.AND P1, PT, R2, RZ, PT ;  /* 0x000000ff0200720c */ /* 0x000fe20003f25270 */
[----:B--2---:R-:W-:-:S05]  /*d780*/  VIADD R0, R3, 0x1 ;  /* 0x0000000103007836 */ /* 0x004fca0000000000 */
[----:B------:R-:W-:-:S04]  /*d790*/  ISETP.NE.AND P0, PT, R0, 0x2, PT ;  /* 0x000000020000780c */ /* 0x000fc80003f05270 */
[----:B------:R-:W-:Y:S02]  /*d7a0*/  SEL R2, R0, RZ, P0 ;  /* 0x000000ff00027207 */ /* 0x000fe40000000000 */
[----:B------:R-:W-:-:S03]  /*d7b0*/  SEL R0, RZ, 0x1, P0 ;  /* 0x00000001ff007807 */ /* 0x000fc60000000000 */
[----:B------:R2:W-:Y:S01]  /*d7c0*/  STL [R1], R2 ;  /* 0x0000000201007387 */ /* 0x0005e20000100800 */
[----:B------:R-:W-:Y:S05]  /*d7d0*/  @P1 BRA `(.L_x_355) ;  /* 0x0000000000301947 */ /* 0x000fea0003800000 */
[----:B------:R-:W3:Y:S01]  /*d7e0*/  S2R R7, SR_LANEID ;  /* 0x0000000000077919 */ /* 0x000ee20000000000 */
[----:B------:R-:W-:Y:S01]  /*d7f0*/  VOTEU.ANY UR4, UPT, PT ;  /* 0x0000000000047886 */ /* 0x000fe200038e0100 */
[----:B--2---:R-:W2:Y:S01]  /*d800*/  LDC.64 R2, c[0x0][0xc38] ;  /* 0x00030e00ff027b82 */ /* 0x004ea20000000a00 */
[----:B------:R-:W3:Y:S08]  /*d810*/  FLO.U32 R4, UR4 ;  /* 0x0000000400047d00 */ /* 0x000ef000080e0000 */
[----:B------:R-:W2:Y:S01]  /*d820*/  POPC R5, UR4 ;  /* 0x0000000400057d09 */ /* 0x000ea20008000000 */
[----:B---3--:R-:W-:-:S13]  /*d830*/  ISETP.EQ.U32.AND P0, PT, R4, R7, PT ;  /* 0x000000070400720c */ /* 0x008fda0003f02070 */
[----:B--2---:R-:W2:Y:S01]  /*d840*/  @P0 ATOMG.E.ADD.STRONG.GPU PT, R3, desc[UR38][R2.64], R5 ;  /* 0x00000005020309a8 */ /* 0x004ea200081ee1e6 */
[----:B------:R-:W3:Y:S02]  /*d850*/  S2R R6, SR_LTMASK ;  /* 0x0000000000067919 */ /* 0x000ee40000003900 */
[----:B---3--:R-:W-:-:S04]  /*d860*/  LOP3.LUT R6, R6, UR4, RZ, 0xc0, !PT ;  /* 0x0000000406067c12 */ /* 0x008fc8000f8ec0ff */
[----:B------:R-:W3:Y:S01]  /*d870*/  POPC R7, R6 ;  /* 0x0000000600077309 */ /* 0x000ee20000000000 */
[----:B--2---:R-:W3:Y:S02]  /*d880*/  SHFL.IDX PT, R4, R3, R4, 0x1f ;  /* 0x00001f0403047589 */ /* 0x004ee400000e0000 */
[----:B---3--:R-:W-:-:S07]  /*d890*/  IADD3 R16, R4, UR37, R7 ;  /* 0x0000002504107c10 */ /* 0x008fce000fffe007 */
.L_x_355:
[----:B------:R-:W-:Y:S05]  /*d8a0*/  BSYNC B0 ;  /* 0x0000000000007941 */ /* 0x000fea0003800000 */
.L_x_354:
[----:B--2---:R-:W2:Y:S02]  /*d8b0*/  LDL.LU R2, [R1+0x4] ;  /* 0x0000040001027983 */ /* 0x004ea40000300800 */
[----:B--2---:R-:W-:-:S05]  /*d8c0*/  LOP3.LUT R2, R2, R0, RZ, 0x3c, !PT ;  /* 0x0000000002027212 */ /* 0x004fca00078e3cff */
[----:B------:R2:W-:Y:S02]  /*d8d0*/  STL [R1+0x4], R2 ;  /* 0x0000040201007387 */ /* 0x0005e40000100800 */
.L_x_311:
[----:B------:R-:W-:Y:S05]  /*d8e0*/  BSYNC B6 ;  /* 0x0000000000067941 */ /* 0x000fea0003800000 */
.L_x_309:
[----:B------:R-:W-:-:S03]  /*d8f0*/  UMOV UR4, 0xffffffff ;  /* 0xffffffff00047882 */ /* 0x000fc60000000000 */
[----:B------:R-:W-:Y:S05]  /*d900*/  BRA.DIV UR4, `(.L_x_356) ;  /* 0x0000001604107947 */ /* 0x000fea000b800000 */
[----:B------:R3:W4:Y:S04]  /*d910*/  SHFL.IDX PT, R4, R16, RZ, 0x1f ;  /* 0x00001fff10047589 */ /* 0x00072800000e0000 */
[----:B------:R3:W0:Y:S02]  /*d920*/  SHFL.IDX PT, R5, R16, 0x1, 0x1f ;  /* 0x00201f0010057f89 */ /* 0x00062400000e0000 */
.L_x_403:
[----:B0-----:R-:W0:Y:S01]  /*d930*/  S2R R0, SR_TID.X ;  /* 0x0000000000007919 */ /* 0x001e220000002100 */
[----:B------:R-:W-:Y:S01]  /*d940*/  ULDC UR4, c[0x0][0xc14] ;  /* 0x0003050000047ab9 */ /* 0x000fe20000000800 */
[----:B------:R-:W-:Y:S01]  /*d950*/  BSSY B0, `(.L_x_357) ;  /* 0x000000b000007945 */ /* 0x000fe20003800000 */
[----:B------:R-:W-:Y:S02]  /*d960*/  MOV R3, RZ ;  /* 0x000000ff00037202 */ /* 0x000fe40000000f00 */
[----:B0-----:R-:W-:Y:S01]  /*d970*/  LOP3.LUT R8, R0, 0x1f, RZ, 0xc0, !PT ;  /* 0x0000001f00087812 */ /* 0x001fe200078ec0ff */
[----:B------:R-:W-:-:S03]  /*d980*/  IMAD.U32 R0, RZ, RZ, UR4 ;  /* 0x00000004ff007e24 */ /* 0x000fc6000f8e00ff */
[C---:B------:R-:W-:Y:S01]  /*d990*/  ISETP.NE.AND P0, PT, R8.reuse, 0x1f, PT ;  /* 0x0000001f0800780c */ /* 0x040fe20003f05270 */
[----:B------:R-:W-:-:S05]  /*d9a0*/  IMAD.IADD R7, R8, 0x1, R19 ;  /* 0x0000000108077824 */ /* 0x000fca00078e0213 */
[----:B------:R-:W-:-:S13]  /*d9b0*/  ISETP.GE.OR P0, PT, R7, R0, !P0 ;  /* 0x000000000700720c */ /* 0x000fda0004706670 */
[----:B------:R-:W-:Y:S05]  /*d9c0*/  @P0 BRA `(.L_x_358) ;  /* 0x00000000000c0947 */ /* 0x000fea0003800000 */
[----:B--2---:R-:W0:Y:S02]  /*d9d0*/  LDC.64 R2, c[0x0][0xc58] ;  /* 0x00031600ff027b82 */ /* 0x004e240000000a00 */
[----:B0-----:R-:W-:-:S06]  /*d9e0*/  IMAD.WIDE R2, R7, 0x4, R2 ;  /* 0x0000000407027825 */ /* 0x001fcc00078e0202 */
[----:B------:R0:W5:Y:S02]  /*d9f0*/  LDG.E R3, desc[UR38][R2.64] ;  /* 0x0000002602037981 */ /* 0x000164000c1e1900 */
.L_x_358:
[----:B------:R-:W-:Y:S05]  /*da00*/  BSYNC B0 ;  /* 0x0000000000007941 */ /* 0x000fea0003800000 */
.L_x_357:
[----:B------:R-:W-:-:S03]  /*da10*/  UMOV UR4, 0xffffffff ;  /* 0xffffffff00047882 */ /* 0x000fc60000000000 */
[----:B------:R-:W-:Y:S05]  /*da20*/  BRA.DIV UR4, `(.L_x_359) ;  /* 0x0000001604147947 */ /* 0x000fea000b800000 */
[----:B-----5:R-:W0:Y:S01]  /*da30*/  SHFL.UP PT, R14, R3, 0x1, RZ ;  /* 0x04200000030e7989 */ /* 0x020e2200000e00ff */
[C---:B------:R-:W-:Y:S02]  /*da40*/  ISETP.NE.AND P0, PT, R8.reuse, RZ, PT ;  /* 0x000000ff0800720c */ /* 0x040fe40003f05270 */
[----:B------:R-:W-:Y:S02]  /*da50*/  ISETP.GE.U32.AND P1, PT, R8, 0x2, PT ;  /* 0x000000020800780c */ /* 0x000fe40003f26070 */
[----:B0-----:R-:W-:Y:S02]  /*da60*/  SEL R14, R14, RZ, P0 ;  /* 0x000000ff0e0e7207 */ /* 0x001fe40000000000 */
[----:B------:R-:W-:-:S03]  /*da70*/  ISETP.GE.U32.AND P0, PT, R8, 0x4, PT ;  /* 0x000000040800780c */ /* 0x000fc60003f06070 */
[----:B------:R-:W-:-:S05]  /*da80*/  IMAD.IADD R13, R3, 0x1, R14 ;  /* 0x00000001030d7824 */ /* 0x000fca00078e020e */
[----:B------:R-:W2:Y:S02]  /*da90*/  SHFL.UP PT, R14, R13, 0x2, RZ ;  /* 0x044000000d0e7989 */ /* 0x000ea400000e00ff */
[----:B--2---:R-:W-:Y:S02]  /*daa0*/  SEL R2, R14, RZ, P1 ;  /* 0x000000ff0e027207 */ /* 0x004fe40000800000 */
[----:B------:R-:W-:-:S03]  /*dab0*/  ISETP.GE.U32.AND P1, PT, R8, 0x8, PT ;  /* 0x000000080800780c */ /* 0x000fc60003f26070 */
[----:B------:R-:W-:-:S05]  /*dac0*/  IMAD.IADD R2, R13, 0x1, R2 ;  /* 0x000000010d027824 */ /* 0x000fca00078e0202 */
[----:B------:R-:W0:Y:S02]  /*dad0*/  SHFL.UP PT, R14, R2, 0x4, RZ ;  /* 0x04800000020e7989 */ /* 0x000e2400000e00ff */
[----:B0-----:R-:W-:Y:S02]  /*dae0*/  SEL R7, R14, RZ, P0 ;  /* 0x000000ff0e077207 */ /* 0x001fe40000000000 */
[----:B------:R-:W-:-:S03]  /*daf0*/  ISETP.GE.U32.AND P0, PT, R8, 0x10, PT ;  /* 0x000000100800780c */ /* 0x000fc60003f06070 */
[----:B------:R-:W-:-:S05]  /*db00*/  IMAD.IADD R6, R2, 0x1, R7 ;  /* 0x0000000102067824 */ /* 0x000fca00078e0207 */
[----:B------:R-:W0:Y:S02]  /*db10*/  SHFL.UP PT, R14, R6, 0x8, RZ ;  /* 0x05000000060e7989 */ /* 0x000e2400000e00ff */
[----:B0-----:R-:W-:-:S04]  /*db20*/  SEL R7, R14, RZ, P1 ;  /* 0x000000ff0e077207 */ /* 0x001fc80000800000 */
[----:B------:R-:W-:-:S05]  /*db30*/  IADD3 R7, R6, R7, RZ ;  /* 0x0000000706077210 */ /* 0x000fca0007ffe0ff */
[----:B------:R-:W0:Y:S02]  /*db40*/  SHFL.UP PT, R14, R7, 0x10, RZ ;  /* 0x06000000070e7989 */ /* 0x000e2400000e00ff */
[----:B0-----:R-:W-:-:S05]  /*db50*/  SEL R14, R14, RZ, P0 ;  /* 0x000000ff0e0e7207 */ /* 0x001fca0000000000 */
[----:B------:R-:W-:-:S05]  /*db60*/  IMAD.IADD R2, R7, 0x1, R14 ;  /* 0x0000000107027824 */ /* 0x000fca00078e020e */
[----:B------:R0:W2:Y:S02]  /*db70*/  SHFL.IDX PT, R14, R2, 0x1f, 0x1f ;  /* 0x03e01f00020e7f89 */ /* 0x0000a400000e0000 */
.L_x_411:
[----:B------:R-:W-:Y:S02]  /*db80*/  ULDC UR4, c[0x0][0xc10] ;  /* 0x0003040000047ab9 */ /* 0x000fe40000000800 */
[----:B---3--:R-:W-:-:S04]  /*db90*/  IMAD.U32 R16, RZ, RZ, UR4 ;  /* 0x00000004ff107e24 */ /* 0x008fc8000f8e00ff */
[----:B--2---:R-:W-:-:S04]  /*dba0*/  IMAD R6, R14, R16, RZ ;  /* 0x000000100e067224 */ /* 0x004fc800078e02ff */
[----:B------:R-:W-:-:S05]  /*dbb0*/  IMAD.IADD R5, R5, 0x1, R6 ;  /* 0x0000000105057824 */ /* 0x000fca00078e0206 */
[----:B----4-:R-:W-:-:S13]  /*dbc0*/  ISETP.GT.AND P0, PT, R5, R4, PT ;  /* 0x000000040500720c */ /* 0x010fda0003f04270 */
[----:B------:R-:W-:Y:S05]  /*dbd0*/  @P0 BRA `(.L_x_360) ;  /* 0x0000000000b40947 */ /* 0x000fea0003800000 */
[----:B------:R-:W2:Y:S02]  /*dbe0*/  LDC R0, c[0x0][0xc14] ;  /* 0x00030500ff007b82 */ /* 0x000ea40000000800 */
.L_x_365:
[----:B------:R-:W-:-:S04]  /*dbf0*/  IADD3 R19, R19, 0x1f, RZ ;  /* 0x0000001f13137810 */ /* 0x000fc80007ffe0ff */
[----:B--2---:R-:W-:-:S13]  /*dc00*/  ISETP.GE.AND P0, PT, R19, R0, PT ;  /* 0x000000001300720c */ /* 0x004fda0003f06270 */
[----:B------:R-:W-:Y:S05]  /*dc10*/  @P0 BRA `(.L_x_361) ;  /* 0x00000004005c0947 */ /* 0x000fea0003800000 */
[----:B0-----:R-:W0:Y:S01]  /*dc20*/  S2R R2, SR_TID.X ;  /* 0x0000000000027919 */ /* 0x001e220000002100 */
[----:B------:R-:W-:Y:S01]  /*dc30*/  BSSY B0, `(.L_x_362) ;  /* 0x000000a000007945 */ /* 0x000fe20003800000 */
[----:B------:R-:W-:Y:S01]  /*dc40*/  IMAD.MOV.U32 R3, RZ, RZ, RZ ;  /* 0x000000ffff037224 */ /* 0x000fe200078e00ff */
[----:B0-----:R-:W-:-:S04]  /*dc50*/  LOP3.LUT R8, R2, 0x1f, RZ, 0xc0, !PT ;  /* 0x0000001f02087812 */ /* 0x001fc800078ec0ff */
[C---:B------:R-:W-:Y:S01]  /*dc60*/  ISETP.NE.AND P1, PT, R8.reuse, 0x1f, PT ;  /* 0x0000001f0800780c */ /* 0x040fe20003f25270 */
[----:B------:R-:W-:-:S05]  /*dc70*/  IMAD.IADD R7, R8, 0x1, R19 ;  /* 0x0000000108077824 */ /* 0x000fca00078e0213 */
[----:B------:R-:W-:-:S13]  /*dc80*/  ISETP.GE.OR P0, PT, R7, R0, !P1 ;  /* 0x000000000700720c */ /* 0x000fda0004f06670 */
[----:B------:R-:W-:Y:S05]  /*dc90*/  @P0 BRA `(.L_x_363) ;  /* 0x00000000000c0947 */ /* 0x000fea0003800000 */
[----:B------:R-:W0:Y:S02]  /*dca0*/  LDC.64 R2, c[0x0][0xc58] ;  /* 0x00031600ff027b82 */ /* 0x000e240000000a00 */
[----:B0-----:R-:W-:-:S06]  /*dcb0*/  IMAD.WIDE R2, R7, 0x4, R2 ;  /* 0x0000000407027825 */ /* 0x001fcc00078e0202 */
[----:B------:R0:W5:Y:S02]  /*dcc0*/  LDG.E R3, desc[UR38][R2.64] ;  /* 0x0000002602037981 */ /* 0x000164000c1e1900 */
.L_x_363:
[----:B------:R-:W-:Y:S05]  /*dcd0*/  BSYNC B0 ;  /* 0x0000000000007941 */ /* 0x000fea0003800000 */
.L_x_362:
[----:B------:R-:W-:-:S03]  /*dce0*/  UMOV UR4, 0xffffffff ;  /* 0xffffffff00047882 */ /* 0x000fc60000000000 */
[----:B------:R-:W-:Y:S05]  /*dcf0*/  BRA.DIV UR4, `(.L_x_364) ;  /* 0x0000001604307947 */ /* 0x000fea000b800000 */
[----:B-----5:R-:W2:Y:S01]  /*dd00*/  SHFL.UP PT, R14, R3, 0x1, RZ ;  /* 0x04200000030e7989 */ /* 0x020ea200000e00ff */
[C---:B------:R-:W-:Y:S02]  /*dd10*/  ISETP.NE.AND P0, PT, R8.reuse, RZ, PT ;  /* 0x000000ff0800720c */ /* 0x040fe40003f05270 */
[----:B------:R-:W-:Y:S02]  /*dd20*/  ISETP.GE.U32.AND P1, PT, R8, 0x2, PT ;  /* 0x000000020800780c */ /* 0x000fe40003f26070 */
[----:B--2---:R-:W-:Y:S02]  /*dd30*/  SEL R14, R14, RZ, P0 ;  /* 0x000000ff0e0e7207 */ /* 0x004fe40000000000 */
[----:B------:R-:W-:-:S03]  /*dd40*/  ISETP.GE.U32.AND P0, PT, R8, 0x4, PT ;  /* 0x000000040800780c */ /* 0x000fc60003f06070 */
[----:B------:R-:W-:-:S05]  /*dd50*/  IMAD.IADD R13, R3, 0x1, R14 ;  /* 0x00000001030d7824 */ /* 0x000fca00078e020e */
[----:B------:R-:W0:Y:S02]  /*dd60*/  SHFL.UP PT, R14, R13, 0x2, RZ ;  /* 0x044000000d0e7989 */ /* 0x000e2400000e00ff */
        /* <DEDUP_REMOVED lines=11> */
[----:B0-----:R-:W-:-:S05]  /*de20*/  SEL R14, R14, RZ, P0 ;  /* 0x000000ff0e0e7207 */ /* 0x001fca0000000000 */
[----:B------:R-:W-:-:S05]  /*de30*/  IMAD.IADD R2, R7, 0x1, R14 ;  /* 0x0000000107027824 */ /* 0x000fca00078e020e */
[----:B------:R0:W2:Y:S02]  /*de40*/  SHFL.IDX PT, R14, R2, 0x1f, 0x1f ;  /* 0x03e01f00020e7f89 */ /* 0x0000a400000e0000 */
.L_x_419:
[----:B------:R-:W-:Y:S02]  /*de50*/  ULDC UR4, c[0x0][0xc10] ;  /* 0x0003040000047ab9 */ /* 0x000fe40000000800 */
[----:B------:R-:W-:-:S05]  /*de60*/  MOV R16, UR4 ;  /* 0x0000000400107c02 */ /* 0x000fca0008000f00 */
[----:B--2---:R-:W-:-:S04]  /*de70*/  IMAD R6, R14, R16, RZ ;  /* 0x000000100e067224 */ /* 0x004fc800078e02ff */
[----:B------:R-:W-:-:S05]  /*de80*/  IMAD.IADD R5, R6, 0x1, R5 ;  /* 0x0000000106057824 */ /* 0x000fca00078e0205 */
[----:B------:R-:W-:-:S13]  /*de90*/  ISETP.GT.AND P0, PT, R5, R4, PT ;  /* 0x000000040500720c */ /* 0x000fda0003f04270 */
[----:B------:R-:W-:Y:S05]  /*dea0*/  @!P0 BRA `(.L_x_365) ;  /* 0xfffffffc00508947 */ /* 0x000fea000383ffff */
.L_x_360:
[----:B------:R-:W-:Y:S01]  /*deb0*/  IMAD.IADD R6, R5, 0x1, -R6 ;  /* 0x0000000105067824 */ /* 0x000fe200078e0a06 */
[----:B------:R-:W-:-:S03]  /*dec0*/  UMOV UR4, 0xffffffff ;  /* 0xffffffff00047882 */ /* 0x000fc60000000000 */
[----:B------:R-:W-:-:S05]  /*ded0*/  IMAD R5, R2, R16, R6 ;  /* 0x0000001002057224 */ /* 0x000fca00078e0206 */
[----:B------:R-:W-:Y:S01]  /*dee0*/  ISETP.GT.AND P6, PT, R5, R4, PT ;  /* 0x000000040500720c */ /* 0x000fe20003fc4270 */
[----:B------:R-:W-:-:S12]  /*def0*/  BRA.DIV UR4, `(.L_x_366) ;  /* 0x0000001604807947 */ /* 0x000fd8000b800000 */
[----:B------:R-:W-:-:S04]  /*df00*/  VOTE.ANY R7, PT, !P6 ;  /* 0x0000000000077806 */ /* 0x000fc800070e0100 */
[----:B------:R-:W2:Y:S02]  /*df10*/  POPC R5, R7 ;  /* 0x0000000700057309 */ /* 0x000ea40000000000 */
[----:B--2---:R2:W3:Y:S02]  /*df20*/  SHFL.IDX PT, R17, R3, R5, 0x1f ;  /* 0x00001f0503117589 */ /* 0x0044e400000e0000 */
.L_x_423:
[----:B------:R-:W-:Y:S01]  /*df30*/  ISETP.NE.AND P0, PT, R7, RZ, PT ;  /* 0x000000ff0700720c */ /* 0x000fe20003f05270 */
[----:B------:R-:W-:-:S12]  /*df40*/  IMAD.MOV.U32 R14, RZ, RZ, RZ ;  /* 0x000000ffff0e7224 */ /* 0x000fd800078e00ff */
[----:B------:R-:W-:Y:S05]  /*df50*/  @!P0 BRA `(.L_x_367) ;  /* 0x0000000000108947 */ /* 0x000fea0003800000 */
[----:B------:R-:W-:Y:S01]  /*df60*/  UMOV UR4, 0xffffffff ;  /* 0xffffffff00047882 */ /* 0x000fe20000000000 */
[----:B-1----:R-:W-:Y:S02]  /*df70*/  IADD3 R12, R5, -0x1, RZ ;  /* 0xffffffff050c7810 */ /* 0x002fe40007ffe0ff */
[----:B------:R-:W-:Y:S05]  /*df80*/  BRA.DIV UR4, `(.L_x_368) ;  /* 0x0000001604a47947 */ /* 0x000fea000b800000 */
[----:B------:R4:W1:Y:S02]  /*df90*/  SHFL.IDX PT, R14, R2, R12, 0x1f ;  /* 0x00001f0c020e7589 */ /* 0x00086400000e0000 */
.L_x_367:
[----:B---3--:R-:W-:Y:S01]  /*dfa0*/  IABS R7, R17 ;  /* 0x0000001100077213 */ /* 0x008fe20000000000 */
[----:B-1----:R-:W-:Y:S02]  /*dfb0*/  IMAD R16, R14, R16, R6 ;  /* 0x000000100e107224 */ /* 0x002fe400078e0206 */
[----:B------:R-:W-:Y:S01]  /*dfc0*/  IMAD.IADD R19, R5, 0x1, R19 ;  /* 0x0000000105137824 */ /* 0x000fe200078e0213 */
[----:B------:R-:W1:Y:S08]  /*dfd0*/  I2F.RP R8, R7 ;  /* 0x0000000700087306 */ /* 0x000e700000209400 */
[----:B-1----:R-:W2:Y:S02]  /*dfe0*/  MUFU.RCP R8, R8 ;  /* 0x0000000800087308 */ /* 0x002ea40000001000 */
[----:B--2---:R-:W-:-:S06]  /*dff0*/  VIADD R3, R8, 0xffffffe ;  /* 0x0ffffffe08037836 */ /* 0x004fcc0000000000 */
[----:B------:R-:W0:Y:S02]  /*e000*/  F2I.FTZ.U32.TRUNC.NTZ R3, R3 ;  /* 0x0000000300037305 */ /* 0x000e24000021f000 */
[----:B0---4-:R-:W-:-:S04]  /*e010*/  IMAD.MOV R2, RZ, RZ, -R3 ;  /* 0x000000ffff027224 */ /* 0x011fc800078e0a03 */
[----:B------:R-:W-:Y:S02]  /*e020*/  IMAD R9, R2, R7, RZ ;  /* 0x0000000702097224 */ /* 0x000fe400078e02ff */
[----:B------:R-:W-:-:S04]  /*e030*/  IMAD.MOV.U32 R2, RZ, RZ, RZ ;  /* 0x000000ffff027224 */ /* 0x000fc800078e00ff */
[----:B------:R-:W-:Y:S01]  /*e040*/  IMAD.HI.U32 R6, R3, R9, R2 ;  /* 0x0000000903067227 */ /* 0x000fe200078e0002 */
[----:B------:R-:W-:Y:S02]  /*e050*/  IADD3 R2, R4, -R16, RZ ;  /* 0x8000001004027210 */ /* 0x000fe40007ffe0ff */
[----:B------:R-:W-:Y:S02]  /*e060*/  IABS R4, R17 ;  /* 0x0000001100047213 */ /* 0x000fe40000000000 */
[----:B------:R-:W-:-:S03]  /*e070*/  IABS R3, R2 ;  /* 0x0000000200037213 */ /* 0x000fc60000000000 */
[----:B------:R-:W-:Y:S02]  /*e080*/  IMAD.MOV R4, RZ, RZ, -R4 ;  /* 0x000000ffff047224 */ /* 0x000fe400078e0a04 */
[----:B------:R-:W-:-:S04]  /*e090*/  IMAD.HI.U32 R6, R6, R3, RZ ;  /* 0x0000000306067227 */ /* 0x000fc800078e00ff */
[----:B------:R-:W-:Y:S01]  /*e0a0*/  IMAD R4, R6, R4, R3 ;  /* 0x0000000406047224 */ /* 0x000fe200078e0203 */
[----:B------:R-:W-:-:S04]  /*e0b0*/  LOP3.LUT R3, R2, R17, RZ, 0x3c, !PT ;  /* 0x0000001102037212 */ /* 0x000fc800078e3cff */
[----:B------:R-:W-:-:S13]  /*e0c0*/  ISETP.GT.U32.AND P0, PT, R7, R4, PT ;  /* 0x000000040700720c */ /* 0x000fda0003f04070 */
[----:B------:R-:W-:Y:S02]  /*e0d0*/  @!P0 IMAD.IADD R4, R4, 0x1, -R7 ;  /* 0x0000000104048824 */ /* 0x000fe400078e0a07 */
[----:B------:R-:W-:-:S03]  /*e0e0*/  @!P0 VIADD R6, R6, 0x1 ;  /* 0x0000000106068836 */ /* 0x000fc60000000000 */
[----:B------:R-:W-:-:S13]  /*e0f0*/  ISETP.GE.U32.AND P0, PT, R4, R7, PT ;  /* 0x000000070400720c */ /* 0x000fda0003f06070 */
[----:B------:R-:W-:Y:S02]  /*e100*/  @P0 IADD3 R6, R6, 0x1, RZ ;  /* 0x0000000106060810 */ /* 0x000fe40007ffe0ff */
[----:B------:R-:W-:-:S13]  /*e110*/  ISETP.GE.AND P0, PT, R3, RZ, PT ;  /* 0x000000ff0300720c */ /* 0x000fda0003f06270 */
[----:B------:R-:W-:Y:S01]  /*e120*/  @!P0 IMAD.MOV R6, RZ, RZ, -R6 ;  /* 0x000000ffff068224 */ /* 0x000fe200078e0a06 */
[----:B------:R-:W-:-:S13]  /*e130*/  ISETP.NE.AND P0, PT, R17, RZ, PT ;  /* 0x000000ff1100720c */ /* 0x000fda0003f05270 */
[----:B------:R-:W-:-:S04]  /*e140*/  @!P0 LOP3.LUT R6, RZ, R17, RZ, 0x33, !PT ;  /* 0x00000011ff068212 */ /* 0x000fc800078e33ff */
[----:B------:R-:W-:Y:S01]  /*e150*/  MOV R18, R6 ;  /* 0x0000000600127202 */ /* 0x000fe20000000f00 */
[----:B------:R-:W-:-:S04]  /*e160*/  IMAD.MOV R3, RZ, RZ, -R6 ;  /* 0x000000ffff037224 */ /* 0x000fc800078e0a06 */
[----:B------:R-:W-:Y:S01]  /*e170*/  IMAD R17, R17, R3, R2 ;  /* 0x0000000311117224 */ /* 0x000fe200078e0202 */
[----:B------:R-:W-:Y:S06]  /*e180*/  BRA `(.L_x_369) ;  /* 0x00000000001c7947 */ /* 0x000fec0003800000 */
.L_x_361:
[----:B------:R-:W-:Y:S01]  /*e190*/  UMOV UR4, URZ ;  /* 0x0000003f00047c82 */ /* 0x000fe20008000000 */
[----:B------:R-:W-:Y:S01]  /*e1a0*/  UMOV UR5, URZ ;  /* 0x0000003f00057c82 */ /* 0x000fe20008000000 */
[----:B------:R-:W-:Y:S01]  /*e1b0*/  ULDC UR6, c[0x0][0xc14] ;  /* 0x0003050000067ab9 */ /* 0x000fe20000000800 */
[----:B------:R-:W-:Y:S01]  /*e1c0*/  IMAD.MOV.U32 R16, RZ, RZ, R4 ;  /* 0x000000ffff107224 */ /* 0x000fe200078e0004 */
[----:B------:R-:W-:Y:S01]  /*e1d0*/  MOV R19, UR6 ;  /* 0x0000000600137c02 */ /* 0x000fe20008000f00 */
[----:B------:R-:W-:Y:S02]  /*e1e0*/  IMAD.U32 R17, RZ, RZ, UR4 ;  /* 0x00000004ff117e24 */ /* 0x000fe4000f8e00ff */
[----:B------:R-:W-:-:S07]  /*e1f0*/  IMAD.U32 R18, RZ, RZ, UR5 ;  /* 0x00000005ff127e24 */ /* 0x000fce000f8e00ff */
.L_x_369:
[----:B0-----:R-:W0:Y:S01]  /*e200*/  S2R R2, SR_TID.X ;  /* 0x0000000000027919 */ /* 0x001e220000002100 */
[----:B------:R-:W-:Y:S05]  /*e210*/  WARPSYNC.ALL ;  /* 0x0000000000007948 */ /* 0x000fea0003800000 */
[----:B------:R-:W-:Y:S01]  /*e220*/  BAR.SYNC.DEFER_BLOCKING 0x4, 0x120 ;  /* 0x0104800000007b1d */ /* 0x000fe20000010000 */
[----:B0-----:R-:W-:-:S04]  /*e230*/  LOP3.LUT R2, R2, 0x1f, RZ, 0xc0, !PT ;  /* 0x0000001f02027812 */ /* 0x001fc800078ec0ff */
[----:B------:R-:W-:-:S13]  /*e240*/  ISETP.NE.AND P0, PT, R2, RZ, PT ;  /* 0x000000ff0200720c */ /* 0x000fda0003f05270 */
[----:B------:R-:W0:Y:S01]  /*e250*/  @!P0 S2R R3, SR_CgaCtaId ;  /* 0x0000000000038919 */ /* 0x000e220000008800 */
[----:B------:R-:W-:-:S04]  /*e260*/  @!P0 MOV R2, 0x400 ;  /* 0x0000040000028802 */ /* 0x000fc80000000f00 */
[----:B0-----:R-:W-:-:S05]  /*e270*/  @!P0 LEA R2, R3, R2, 0x18 ;  /* 0x0000000203028211 */ /* 0x001fca00078ec0ff */
[----:B------:R2:W-:Y:S01]  /*e280*/  @!P0 STS.128 [R2+0x28cd0], R16 ;  /* 0x028cd01002008388 */ /* 0x0005e20000000c00 */
[----:B------:R-:W-:Y:S06]  /*e290*/  BAR.ARV 0x5, 0x120 ;  /* 0x0144800000007b1d */ /* 0x000fec0000002000 */
[----:B------:R-:W-:-:S13]  /*e2a0*/  ISETP.GE.AND P0, PT, R19, R0, PT ;  /* 0x000000001300720c */ /* 0x000fda0003f06270 */
[----:B------:R-:W-:Y:S05]  /*e2b0*/  @!P0 BRA `(.L_x_370) ;  /* 0xffffffc000a08947 */ /* 0x000fea000383ffff */
.L_x_307:
[----:B0-----:R-:W3:Y:S01]  /*e2c0*/  LDL.LU R0, [R1+0x24] ;  /* 0x0000240001007983 */ /* 0x001ee20000300800 */
[----:B------:R-:W-:Y:S01]  /*e2d0*/  BSSY B0, `(.L_x_371) ;  /* 0x000000b000007945 */ /* 0x000fe20003800000 */
[----:B------:R-:W0:Y:S01]  /*e2e0*/  S2R R5, SR_CgaCtaId ;  /* 0x0000000000057919 */ /* 0x000e220000008800 */
[----:B---3--:R-:W-:-:S05]  /*e2f0*/  VIADD R0, R0, 0x1 ;  /* 0x0000000100007836 */ /* 0x008fca0000000000 */
[----:B--2---:R-:W-:-:S04]  /*e300*/  LEA.HI R2, R0, R0, RZ, 0x1 ;  /* 0x0000000000027211 */ /* 0x004fc800078f08ff */
[----:B------:R-:W-:-:S05]  /*e310*/  LOP3.LUT R3, R2, 0xfffffffe, RZ, 0xc0, !PT ;  /* 0xfffffffe02037812 */ /* 0x000fca00078ec0ff */
[----:B------:R-:W-:Y:S01]  /*e320*/  IMAD.IADD R3, R0, 0x1, -R3 ;  /* 0x0000000100037824 */ /* 0x000fe200078e0a03 */
[----:B------:R-:W-:-:S04]  /*e330*/  MOV R0, 0x400 ;  /* 0x0000040000007802 */ /* 0x000fc80000000f00 */
[----:B0-----:R-:W-:Y:S02]  /*e340*/  LEA R0, R5, R0, 0x18 ;  /* 0x0000000005007211 */ /* 0x001fe400078ec0ff */
[----:B------:R-:W-:-:S04]  /*e350*/  SHF.L.U32 R3, R3, 0x1f, RZ ;  /* 0x0000001f03037819 */ /* 0x000fc800000006ff */
[----:B------:R-:W0:Y:S02]  /*e360*/  SYNCS.PHASECHK.TRANS64.TRYWAIT P0, [R0+URZ+0x28c20], R3 ;  /* 0x028c2003000075a7 */ /* 0x000e24000800017f */
[----:B0-----:R-:W-:Y:S05]  /*e370*/  @!P0 BRA `(.L_x_372) ;  /* 0x0000001000cc8947 */ /* 0x001fea0003800000 */
.L_x_426:
[----:B------:R-:W-:Y:S05]  /*e380*/  BSYNC B0 ;  /* 0x0000000000007941 */ /* 0x000fea0003800000 */
.L_x_371:
[----:B------:R-:W-:-:S03]  /*e390*/  UMOV UR4, 0xffffffff ;  /* 0xffffffff00047882 */ /* 0x000fc60000000000 */
[----:B------:R-:W-:Y:S05]  /*e3a0*/  BRA.DIV UR4, `(.L_x_373) ;  /* 0x0000001204d47947 */ /* 0x000fea000b800000 */
[----:B------:R-:W2:Y:S02]  /*e3b0*/  S2R R2, SR_TID.X ;  /* 0x0000000000027919 */ /* 0x000ea40000002100 */
[----:B--2---:R-:W-:-:S04]  /*e3c0*/  SHF.R.U32.HI R2, RZ, 0x5, R2 ;  /* 0x00000005ff027819 */ /* 0x004fc80000011602 */
[----:B------:R-:W-:-:S05]  /*e3d0*/  LOP3.LUT R2, R2, 0x3, RZ, 0xc0, !PT ;  /* 0x0000000302027812 */ /* 0x000fca00078ec0ff */
[----:B------:R2:W3:Y:S02]  /*e3e0*/  SHFL.IDX PT, R14, R2, RZ, 0x1f ;  /* 0x00001fff020e7589 */ /* 0x0004e400000e0000 */
.L_x_429:
[----:B---3--:R-:W-:Y:S01]  /*e3f0*/  ISETP.NE.AND P0, PT, R14, RZ, PT ;  /* 0x000000ff0e00720c */ /* 0x008fe20003f05270 */
[----:B------:R-:W-:-:S12]  /*e400*/  BSSY B0, `(.L_x_374) ;  /* 0x0000027000007945 */ /* 0x000fd80003800000 */
[----:B------:R-:W-:Y:S05]  /*e410*/  @P0 BRA `(.L_x_375) ;  /* 0x0000000000940947 */ /* 0x000fea0003800000 */
[----:B------:R-:W-:-:S03]  /*e420*/  UMOV UR4, 0xffffffff ;  /* 0xffffffff00047882 */ /* 0x000fc60000000000 */
[----:B------:R-:W-:Y:S05]  /*e430*/  BRA.DIV UR4, `(.L_x_376) ;  /* 0x0000001204e47947 */ /* 0x000fea000b800000 */
[----:B------:R-:W-:-:S13]  /*e440*/  ELECT P6, URZ, PT ;  /* 0x00000000003f782f */ /* 0x000fda00038c0000 */
.L_x_432:
[----:B------:R-:W-:Y:S05]  /*e450*/  @!P6 BRA `(.L_x_375) ;  /* 0x000000000084e947 */ /* 0x000fea0003800000 */
[----:B------:R-:W-:-:S06]  /*e460*/  ULOP3.LUT UR4, UR36, 0x2, URZ, 0xfc, !UPT ;  /* 0x0000000224047892 */ /* 0x000fcc000f8efc3f */
[----:B--2---:R-:W-:-:S05]  /*e470*/  IMAD.U32 R2, RZ, RZ, UR4 ;  /* 0x00000004ff027e24 */ /* 0x004fca000f8e00ff */
[----:B------:R-:W-:-:S13]  /*e480*/  ISETP.NE.AND P2, PT, R2, 0x3, PT ;  /* 0x000000030200780c */ /* 0x000fda0003f45270 */
[----:B------:R-:W-:Y:S05]  /*e490*/  @!P2 BRA `(.L_x_377) ;  /* 0x000000000004a947 */ /* 0x000fea0003800000 */
[----:B------:R-:W-:Y:S01]  /*e4a0*/  BPT.TRAP 0x1 ;  /* 0x000000040000795c */ /* 0x000fe20000300000 */
.L_x_377:
[----:B0-----:R-:W2:Y:S04]  /*e4b0*/  LDL R3, [R1] ;  /* 0x0000000001037983 */ /* 0x001ea80000100800 */
[----:B------:R-:W3:Y:S01]  /*e4c0*/  LDL.LU R7, [R1+0x4] ;  /* 0x0000040001077983 */ /* 0x000ee20000300800 */
[----:B------:R-:W-:-:S05]  /*e4d0*/  IADD3 R2, R0, 0x28c40, RZ ;  /* 0x00028c4000027810 */ /* 0x000fca0007ffe0ff */
[C---:B--2---:R-:W-:Y:S02]  /*e4e0*/  IMAD R6, R3.reuse, 0x8, R2 ;  /* 0x0000000803067824 */ /* 0x044fe400078e0202 */
[----:B------:R-:W-:Y:S01]  /*e4f0*/  VIADD R3, R3, 0x1 ;  /* 0x0000000103037836 */ /* 0x000fe20000000000 */
[----:B---3--:R-:W-:-:S04]  /*e500*/  SHF.L.U32 R5, R7, 0x1f, RZ ;  /* 0x0000001f07057819 */ /* 0x008fc800000006ff */
[C---:B------:R-:W-:Y:S01]  /*e510*/  ISETP.NE.AND P1, PT, R3.reuse, 0x2, PT ;  /* 0x000000020300780c */ /* 0x040fe20003f25270 */
[----:B------:R-:W0:Y:S03]  /*e520*/  SYNCS.PHASECHK.TRANS64.TRYWAIT P0, [R6+URZ], R5 ;  /* 0x00000005060075a7 */ /* 0x000e26000800017f */
[----:B------:R-:W-:Y:S02]  /*e530*/  SEL R4, RZ, 0x1, P1 ;  /* 0x00000001ff047807 */ /* 0x000fe40000800000 */
[----:B------:R-:W-:Y:S02]  /*e540*/  SEL R3, R3, RZ, P1 ;  /* 0x000000ff03037207 */ /* 0x000fe40000800000 */
[----:B------:R-:W-:-:S03]  /*e550*/  LOP3.LUT R4, R7, R4, RZ, 0x3c, !PT ;  /* 0x0000000407047212 */ /* 0x000fc600078e3cff */
[----:B------:R-:W-:Y:S01]  /*e560*/  IMAD R7, R3, 0x8, R2 ;  /* 0x0000000803077824 */ /* 0x000fe200078e0202 */
[----:B------:R-:W-:Y:S01]  /*e570*/  SHF.L.U32 R2, R4, 0x1f, RZ ;  /* 0x0000001f04027819 */ /* 0x000fe200000006ff */
[----:B0-----:R-:W-:Y:S06]  /*e580*/  @!P0 BRA `(.L_x_378) ;  /* 0x0000001000b08947 */ /* 0x001fec0003800000 */
.L_x_433:
[----:B------:R-:W2:Y:S02]  /*e590*/  SYNCS.PHASECHK.TRANS64.TRYWAIT P0, [R7+URZ], R2 ;  /* 0x00000002070075a7 */ /* 0x000ea4000800017f */
[----:B--2---:R-:W-:Y:S05]  /*e5a0*/  @!P0 BRA `(.L_x_379) ;  /* 0x0000001000bc8947 */ /* 0x004fea0003800000 */
.L_x_434:
[----:B------:R-:W-:Y:S05]  /*e5b0*/  @!P2 BRA `(.L_x_380) ;  /* 0x000000000004a947 */ /* 0x000fea0003800000 */
[----:B------:R-:W-:Y:S01]  /*e5c0*/  BPT.TRAP 0x1 ;  /* 0x000000040000795c */ /* 0x000fe20000300000 */
.L_x_380:
[----:B------:R-:W3:Y:S01]  /*e5d0*/  LDL.LU R4, [R1] ;  /* 0x0000000001047983 */ /* 0x000ee20000300800 */
[----:B------:R-:W-:-:S05]  /*e5e0*/  IADD3 R0, R0, 0x28c60, RZ ;  /* 0x00028c6000007810 */ /* 0x000fca0007ffe0ff */
[----:B---3--:R-:W-:-:S04]  /*e5f0*/  IMAD R4, R4, 0x8, R0 ;  /* 0x0000000804047824 */ /* 0x008fc800078e0200 */
[----:B------:R-:W3:Y:S02]  /*e600*/  SYNCS.PHASECHK.TRANS64.TRYWAIT P0, [R4+URZ], R5 ;  /* 0x00000005040075a7 */ /* 0x000ee4000800017f */
[----:B---3--:R-:W-:Y:S05]  /*e610*/  @!P0 BRA `(.L_x_381) ;  /* 0x0000001000b48947 */ /* 0x008fea0003800000 */
.L_x_435:
[----:B------:R-:W-:-:S07]  /*e620*/  IMAD R3, R3, 0x8, R0 ;  /* 0x0000000803037824 */ /* 0x000fce00078e0200 */
.L_x_382:
[----:B----4-:R4:W0:Y:S02]  /*e630*/  SYNCS.PHASECHK.TRANS64.TRYWAIT P0, [R3+URZ], R2 ;  /* 0x00000002030075a7 */ /* 0x010824000800017f */
[----:B0-----:R-:W-:Y:S05]  /*e640*/  @!P0 NANOSLEEP.SYNCS 0x989680 ;  /* 0x009896800000895d */ /* 0x001fea0003900000 */
[----:B------:R-:W0:Y:S02]  /*e650*/  @!P0 SYNCS.PHASECHK.TRANS64 P0, [R3+URZ], R2 ;  /* 0x00000002030085a7 */ /* 0x000e24000800007f */
[----:B0-----:R-:W-:Y:S05]  /*e660*/  @!P0 BRA `(.L_x_382) ;  /* 0xfffffffc00f08947 */ /* 0x001fea000383ffff */
.L_x_375:
[----:B------:R-:W-:Y:S05]  /*e670*/  BSYNC B0 ;  /* 0x0000000000007941 */ /* 0x000fea0003800000 */
.L_x_374:
[----:B------:R-:W-:Y:S05]  /*e680*/  EXIT ;  /* 0x000000000000794d */ /* 0x000fea0003800000 */
.L_x_260:
[----:B0-----:R-:W-:-:S04]  /*e690*/  IMAD.U32 R3, RZ, RZ, UR16 ;  /* 0x00000010ff037e24 */ /* 0x001fc8000f8e00ff */
[----:B------:R0:W1:Y:S03]  /*e6a0*/  SYNCS.PHASECHK.TRANS64.TRYWAIT P0, [R3+URZ+0x28c50], R0 ;  /* 0x028c5000030075a7 */ /* 0x000066000800017f */
[----:B-1----:R-:W-:Y:S05]  /*e6b0*/  @!P0 NANOSLEEP.SYNCS 0x989680 ;  /* 0x009896800000895d */ /* 0x002fea0003900000 */
[----:B------:R-:W1:Y:S02]  /*e6c0*/  @!P0 SYNCS.PHASECHK.TRANS64 P0, [R3+URZ+0x28c50], R0 ;  /* 0x028c5000030085a7 */ /* 0x000e64000800007f */
[----:B-1----:R-:W-:Y:S05]  /*e6d0*/  @!P0 BRA `(.L_x_260) ;  /* 0xfffffffc00ec8947 */ /* 0x002fea000383ffff */
[----:B------:R-:W-:Y:S05]  /*e6e0*/  BRA `(.L_x_383) ;  /* 0xffffff3000507947 */ /* 0x000fea000383ffff */
.L_x_265:
[----:B-1----:R-:W-:-:S04]  /*e6f0*/  MOV R3, UR6 ;  /* 0x0000000600037c02 */ /* 0x002fc80008000f00 */
[----:B------:R1:W2:Y:S03]  /*e700*/  SYNCS.PHASECHK.TRANS64.TRYWAIT P0, [R3+URZ+0x28c50], R0 ;  /* 0x028c5000030075a7 */ /* 0x0002a6000800017f */
[----:B--2---:R-:W-:Y:S05]  /*e710*/  @!P0 NANOSLEEP.SYNCS 0x989680 ;  /* 0x009896800000895d */ /* 0x004fea0003900000 */
[----:B------:R-:W2:Y:S02]  /*e720*/  @!P0 SYNCS.PHASECHK.TRANS64 P0, [R3+URZ+0x28c50], R0 ;  /* 0x028c5000030085a7 */ /* 0x000ea4000800007f */
[----:B--2---:R-:W-:Y:S05]  /*e730*/  @!P0 BRA `(.L_x_265) ;  /* 0xfffffffc00ec8947 */ /* 0x004fea000383ffff */
[----:B------:R-:W-:Y:S05]  /*e740*/  BRA `(.L_x_264) ;  /* 0xffffff3c005c7947 */ /* 0x000fea000383ffff */
.L_x_268:
[----:B0-----:R-:W-:-:S04]  /*e750*/  IMAD.U32 R3, RZ, RZ, UR42 ;  /* 0x0000002aff037e24 */ /* 0x001fc8000f8e00ff */
[----:B------:R0:W1:Y:S03]  /*e760*/  SYNCS.PHASECHK.TRANS64.TRYWAIT P1, [R3+URZ+0x28c00], R0 ;  /* 0x028c0000030075a7 */ /* 0x000066000802017f */
[----:B-1----:R-:W-:Y:S05]  /*e770*/  @!P1 NANOSLEEP.SYNCS 0x989680 ;  /* 0x009896800000995d */ /* 0x002fea0003900000 */
[----:B------:R-:W1:Y:S02]  /*e780*/  @!P1 SYNCS.PHASECHK.TRANS64 P1, [R3+URZ+0x28c00], R0 ;  /* 0x028c0000030095a7 */ /* 0x000e64000802007f */
[----:B-1----:R-:W-:Y:S05]  /*e790*/  @!P1 BRA `(.L_x_268) ;  /* 0xfffffffc00ec9947 */ /* 0x002fea000383ffff */
[----:B------:R-:W-:Y:S05]  /*e7a0*/  BRA `(.L_x_384) ;  /* 0xffffff4800bc7947 */ /* 0x000fea000383ffff */
.L_x_272:
[----:B--2---:R2:W3:Y:S02]  /*e7b0*/  SYNCS.PHASECHK.TRANS64.TRYWAIT P1, [R7+URZ+0x28c30], R8 ;  /* 0x028c3008070075a7 */ /* 0x0044e4000802017f */
[----:B---3--:R-:W-:Y:S05]  /*e7c0*/  @!P1 NANOSLEEP.SYNCS 0x989680 ;  /* 0x009896800000995d */ /* 0x008fea0003900000 */
[----:B------:R-:W3:Y:S02]  /*e7d0*/  @!P1 SYNCS.PHASECHK.TRANS64 P1, [R7+URZ+0x28c30], R8 ;  /* 0x028c3008070095a7 */ /* 0x000ee4000802007f */
[----:B---3--:R-:W-:Y:S05]  /*e7e0*/  @!P1 BRA `(.L_x_272) ;  /* 0xfffffffc00f09947 */ /* 0x008fea000383ffff */
[----:B------:R-:W-:Y:S05]  /*e7f0*/  BRA `(.L_x_271) ;  /* 0xffffff4800d87947 */ /* 0x000fea000383ffff */
.L_x_276:
[----:B----4-:R4:W0:Y:S02]  /*e800*/  SYNCS.PHASECHK.TRANS64.TRYWAIT P2, [R7+URZ+0x28c50], R8 ;  /* 0x028c5008070075a7 */ /* 0x010824000804017f */
[----:B0-----:R-:W-:Y:S05]  /*e810*/  @!P2 NANOSLEEP.SYNCS 0x989680 ;  /* 0x009896800000a95d */ /* 0x001fea0003900000 */
[----:B------:R-:W0:Y:S02]  /*e820*/  @!P2 SYNCS.PHASECHK.TRANS64 P2, [R7+URZ+0x28c50], R8 ;  /* 0x028c50080700a5a7 */ /* 0x000e24000804007f */
[----:B0-----:R-:W-:Y:S05]  /*e830*/  @!P2 BRA `(.L_x_276) ;  /* 0xfffffffc00f0a947 */ /* 0x001fea000383ffff */
[----:B------:R-:W-:Y:S05]  /*e840*/  BRA `(.L_x_275) ;  /* 0xffffff5c00ec7947 */ /* 0x000fea000383ffff */
.L_x_281:
[----:B--2---:R-:W-:-:S04]  /*e850*/  IMAD.U32 R5, RZ, RZ, UR23 ;  /* 0x00000017ff057e24 */ /* 0x004fc8000f8e00ff */
[----:B------:R2:W3:Y:S03]  /*e860*/  SYNCS.PHASECHK.TRANS64.TRYWAIT P3, [R5+URZ+0x28c30], R8 ;  /* 0x028c3008050075a7 */ /* 0x0004e6000806017f */
[----:B---3--:R-:W-:Y:S05]  /*e870*/  @!P3 NANOSLEEP.SYNCS 0x989680 ;  /* 0x009896800000b95d */ /* 0x008fea0003900000 */
[----:B------:R-:W3:Y:S02]  /*e880*/  @!P3 SYNCS.PHASECHK.TRANS64 P3, [R5+URZ+0x28c30], R8 ;  /* 0x028c30080500b5a7 */ /* 0x000ee4000806007f */
[----:B---3--:R-:W-:Y:S05]  /*e890*/  @!P3 BRA `(.L_x_281) ;  /* 0xfffffffc00ecb947 */ /* 0x008fea000383ffff */
[----:B------:R-:W-:Y:S05]  /*e8a0*/  BRA `(.L_x_280) ;  /* 0xffffff6000c47947 */ /* 0x000fea000383ffff */
.L_x_285:
[----:B-1----:R1:W3:Y:S02]  /*e8b0*/  SYNCS.PHASECHK.TRANS64.TRYWAIT P3, [R169+URZ+0x28c50], R8 ;  /* 0x028c5008a90075a7 */ /* 0x0022e4000806017f */
[----:B---3--:R-:W-:Y:S05]  /*e8c0*/  @!P3 NANOSLEEP.SYNCS 0x989680 ;  /* 0x009896800000b95d */ /* 0x008fea0003900000 */
[----:B------:R-:W3:Y:S02]  /*e8d0*/  @!P3 SYNCS.PHASECHK.TRANS64 P3, [R169+URZ+0x28c50], R8 ;  /* 0x028c5008a900b5a7 */ /* 0x000ee4000806007f */
[----:B---3--:R-:W-:Y:S05]  /*e8e0*/  @!P3 BRA `(.L_x_285) ;  /* 0xfffffffc00f0b947 */ /* 0x008fea000383ffff */
[----:B------:R-:W-:Y:S05]  /*e8f0*/  BRA `(.L_x_284) ;  /* 0xffffff7800f87947 */ /* 0x000fea000383ffff */
.L_x_316:
[----:B------:R-:W0:Y:S01]  /*e900*/  S2R R5, SR_TID.X ;  /* 0x0000000000057919 */ /* 0x000e220000002100 */
[----:B------:R-:W-:Y:S01]  /*e910*/  BSSY B0, `(.L_x_385) ;  /* 0x000000a000007945 */ /* 0x000fe20003800000 */
[----:B------:R-:W-:Y:S01]  /*e920*/  MOV R12, RZ ;  /* 0x000000ff000c7202 */ /* 0x000fe20000000f00 */
[----:B------:R-:W-:Y:S02]  /*e930*/  IMAD.MOV.U32 R11, RZ, RZ, 0x1f ;  /* 0x0000001fff0b7424 */ /* 0x000fe400078e00ff */
[----:B------:R-:W-:Y:S01]  /*e940*/  IMAD.MOV.U32 R15, RZ, RZ, -0x1 ;  /* 0xffffffffff0f7424 */ /* 0x000fe200078e00ff */
[----:B0-----:R-:W-:-:S04]  /*e950*/  SHF.R.U32.HI R5, RZ, 0x5, R5 ;  /* 0x00000005ff057819 */ /* 0x001fc80000011605 */
[----:B------:R-:W-:-:S05]  /*e960*/  LOP3.LUT R5, R5, 0x3, RZ, 0xc0, !PT ;  /* 0x0000000305057812 */ /* 0x000fca00078ec0ff */
[----:B------:R-:W-:-:S07]  /*e970*/  IMAD.MOV.U32 R13, RZ, RZ, R5 ;  /* 0x000000ffff0d7224 */ /* 0x000fce00078e0005 */
[----:B------:R-:W-:Y:S05]  /*e980*/  WARPSYNC.COLLECTIVE R15, `(.L_x_386) ;  /* 0x000000000f087348 */ /* 0x000fea0003c00000 */
[----:B------:R0:W1:Y:S02]  /*e990*/  SHFL.IDX P6, R14, R13, R12, R11 ;  /* 0x0000000c0d0e7389 */ /* 0x00006400000c000b */
[----:B01----:R-:W-:Y:S01]  /*e9a0*/  ENDCOLLECTIVE ;  /* 0x000000000000791b */ /* 0x003fe20003800000 */
.L_x_386:
[----:B------:R-:W-:Y:S05]  /*e9b0*/  BSYNC B0 ;  /* 0x0000000000007941 */ /* 0x000fea0003800000 */
.L_x_385:
[----:B------:R-:W-:Y:S05]  /*e9c0*/  BRA `(.L_x_387) ;  /* 0xffffffc400c87947 */ /* 0x000fea000383ffff */
.L_x_317:
[----:B------:R-:W-:Y:S01]  /*e9d0*/  BSSY B0, `(.L_x_388) ;  /* 0x0000006000007945 */ /* 0x000fe20003800000 */
[----:B------:R-:W-:-:S07]  /*e9e0*/  IMAD.MOV.U32 R15, RZ, RZ, -0x1 ;  /* 0xffffffffff0f7424 */ /* 0x000fce00078e00ff */
[----:B------:R-:W-:Y:S05]  /*e9f0*/  WARPSYNC.COLLECTIVE R15, `(.L_x_389) ;  /* 0x000000000f0c7348 */ /* 0x000fea0003c00000 */
[----:B------:R-:W-:Y:S02]  /*ea00*/  ELECT P6, UR62, PT ;  /* 0x00000000003e782f */ /* 0x000fe400038c0000 */
[----:B------:R-:W-:Y:S01]  /*ea10*/  MOV R14, UR62 ;  /* 0x0000003e000e7c02 */ /* 0x000fe20008000f00 */
[----:B------:R-:W-:Y:S10]  /*ea20*/  ENDCOLLECTIVE ;  /* 0x000000000000791b */ /* 0x000ff40003800000 */
.L_x_389:
[----:B------:R-:W-:Y:S05]  /*ea30*/  BSYNC B0 ;  /* 0x0000000000007941 */ /* 0x000fea0003800000 */
.L_x_388:
[----:B------:R-:W-:Y:S05]  /*ea40*/  BRA `(.L_x_390) ;  /* 0xffffffc400c07947 */ /* 0x000fea000383ffff */
.L_x_320:
[----:B0-----:R0:W1:Y:S02]  /*ea50*/  SYNCS.PHASECHK.TRANS64.TRYWAIT P0, [R8+URZ+0x28c40], R10 ;  /* 0x028c400a080075a7 */ /* 0x001064000800017f */
[----:B-1----:R-:W-:Y:S05]  /*ea60*/  @!P0 NANOSLEEP.SYNCS 0x989680 ;  /* 0x009896800000895d */ /* 0x002fea0003900000 */
[----:B------:R-:W1:Y:S02]  /*ea70*/  @!P0 SYNCS.PHASECHK.TRANS64 P0, [R8+URZ+0x28c40], R10 ;  /* 0x028c400a080085a7 */ /* 0x000e64000800007f */
[----:B-1----:R-:W-:Y:S05]  /*ea80*/  @!P0 BRA `(.L_x_320) ;  /* 0xfffffffc00f08947 */ /* 0x002fea000383ffff */
[----:B------:R-:W-:Y:S05]  /*ea90*/  BRA `(.L_x_391) ;  /* 0xffffffc800307947 */ /* 0x000fea000383ffff */
.L_x_323:
[----:B0-----:R-:W0:Y:S01]  /*eaa0*/  S2R R10, SR_CgaCtaId ;  /* 0x00000000000a7919 */ /* 0x001e220000008800 */
[----:B------:R-:W-:-:S04]  /*eab0*/  MOV R8, 0x400 ;  /* 0x0000040000087802 */ /* 0x000fc80000000f00 */
[----:B0-----:R-:W-:-:S04]  /*eac0*/  LEA R8, R10, R8, 0x18 ;  /* 0x000000080a087211 */ /* 0x001fc800078ec0ff */
[----:B------:R0:W1:Y:S03]  /*ead0*/  SYNCS.PHASECHK.TRANS64.TRYWAIT P0, [R8+URZ+0x28c20], R6 ;  /* 0x028c2006080075a7 */ /* 0x000066000800017f */
[----:B-1----:R-:W-:Y:S05]  /*eae0*/  @!P0 NANOSLEEP.SYNCS 0x989680 ;  /* 0x009896800000895d */ /* 0x002fea0003900000 */
[----:B------:R-:W1:Y:S02]  /*eaf0*/  @!P0 SYNCS.PHASECHK.TRANS64 P0, [R8+URZ+0x28c20], R6 ;  /* 0x028c2006080085a7 */ /* 0x000e64000800007f */
[----:B-1----:R-:W-:Y:S05]  /*eb00*/  @!P0 BRA `(.L_x_323) ;  /* 0xfffffffc00e48947 */ /* 0x002fea000383ffff */
[----:B------:R-:W-:Y:S05]  /*eb10*/  BRA `(.L_x_392) ;  /* 0xffffffcc00107947 */ /* 0x000fea000383ffff */
.L_x_326:
[----:B0-----:R0:W1:Y:S02]  /*eb20*/  SYNCS.PHASECHK.TRANS64.TRYWAIT P0, [R8+URZ+0x28c60], R6 ;  /* 0x028c6006080075a7 */ /* 0x001064000800017f */
[----:B-1----:R-:W-:Y:S05]  /*eb30*/  @!P0 NANOSLEEP.SYNCS 0x989680 ;  /* 0x009896800000895d */ /* 0x002fea0003900000 */
[----:B------:R-:W1:Y:S02]  /*eb40*/  @!P0 SYNCS.PHASECHK.TRANS64 P0, [R8+URZ+0x28c60], R6 ;  /* 0x028c6006080085a7 */ /* 0x000e64000800007f */
[----:B-1----:R-:W-:Y:S05]  /*eb50*/  @!P0 BRA `(.L_x_326) ;  /* 0xfffffffc00f08947 */ /* 0x002fea000383ffff */
[----:B------:R-:W-:Y:S05]  /*eb60*/  BRA `(.L_x_393) ;  /* 0xffffffcc002c7947 */ /* 0x000fea000383ffff */
.L_x_335:
[----:B-1----:R1:W2:Y:S02]  /*eb70*/  SYNCS.PHASECHK.TRANS64.TRYWAIT P0, [R3+URZ+0x28c40], R6 ;  /* 0x028c4006030075a7 */ /* 0x0022a4000800017f */
[----:B--2---:R-:W-:Y:S05]  /*eb80*/  @!P0 NANOSLEEP.SYNCS 0x989680 ;  /* 0x009896800000895d */ /* 0x004fea0003900000 */
[----:B------:R-:W2:Y:S02]  /*eb90*/  @!P0 SYNCS.PHASECHK.TRANS64 P0, [R3+URZ+0x28c40], R6 ;  /* 0x028c4006030085a7 */ /* 0x000ea4000800007f */
[----:B--2---:R-:W-:Y:S05]  /*eba0*/  @!P0 BRA `(.L_x_335) ;  /* 0xfffffffc00f08947 */ /* 0x004fea000383ffff */
[----:B------:R-:W-:Y:S05]  /*ebb0*/  BRA `(.L_x_394) ;  /* 0xffffffd400047947 */ /* 0x000fea000383ffff */
.L_x_337:
[----:B--2---:R2:W3:Y:S02]  /*ebc0*/  SYNCS.PHASECHK.TRANS64.TRYWAIT P0, [R3+URZ+0x28c60], R6 ;  /* 0x028c6006030075a7 */ /* 0x0044e4000800017f */
[----:B---3--:R-:W-:Y:S05]  /*ebd0*/  @!P0 NANOSLEEP.SYNCS 0x989680 ;  /* 0x009896800000895d */ /* 0x008fea0003900000 */
[----:B------:R-:W3:Y:S02]  /*ebe0*/  @!P0 SYNCS.PHASECHK.TRANS64 P0, [R3+URZ+0x28c60], R6 ;  /* 0x028c6006030085a7 */ /* 0x000ee4000800007f */
[----:B---3--:R-:W-:Y:S05]  /*ebf0*/  @!P0 BRA `(.L_x_337) ;  /* 0xfffffffc00f08947 */ /* 0x008fea000383ffff */
[----:B------:R-:W-:Y:S05]  /*ec00*/  BRA `(.L_x_395) ;  /* 0xffffffd400747947 */ /* 0x000fea000383ffff */
.L_x_342:
[----:B--2---:R2:W3:Y:S02]  /*ec10*/  SYNCS.PHASECHK.TRANS64.TRYWAIT P0, [R2+URZ+0x28c40], R3 ;  /* 0x028c4003020075a7 */ /* 0x0044e4000800017f */
[----:B---3--:R-:W-:Y:S05]  /*ec20*/  @!P0 NANOSLEEP.SYNCS 0x989680 ;  /* 0x009896800000895d */ /* 0x008fea0003900000 */
[----:B------:R-:W3:Y:S02]  /*ec30*/  @!P0 SYNCS.PHASECHK.TRANS64 P0, [R2+URZ+0x28c40], R3 ;  /* 0x028c4003020085a7 */ /* 0x000ee4000800007f */
[----:B---3--:R-:W-:Y:S05]  /*ec40*/  @!P0 BRA `(.L_x_342) ;  /* 0xfffffffc00f08947 */ /* 0x008fea000383ffff */
[----:B------:R-:W-:Y:S05]  /*ec50*/  BRA `(.L_x_396) ;  /* 0xffffffdc00107947 */ /* 0x000fea000383ffff */
.L_x_344:
[----:B-1----:R1:W3:Y:S02]  /*ec60*/  SYNCS.PHASECHK.TRANS64.TRYWAIT P1, [R2+URZ+0x28c60], R3 ;  /* 0x028c6003020075a7 */ /* 0x0022e4000802017f */
[----:B---3--:R-:W-:Y:S05]  /*ec70*/  @!P1 NANOSLEEP.SYNCS 0x989680 ;  /* 0x009896800000995d */ /* 0x008fea0003900000 */
[----:B------:R-:W3:Y:S02]  /*ec80*/  @!P1 SYNCS.PHASECHK.TRANS64 P1, [R2+URZ+0x28c60], R3 ;  /* 0x028c6003020095a7 */ /* 0x000ee4000802007f */
[----:B---3--:R-:W-:Y:S05]  /*ec90*/  @!P1 BRA `(.L_x_344) ;  /* 0xfffffffc00f09947 */ /* 0x008fea000383ffff */
[----:B------:R-:W-:Y:S05]  /*eca0*/  BRA `(.L_x_397) ;  /* 0xffffffdc007c7947 */ /* 0x000fea000383ffff */
.L_x_349:
[----:B---3--:R3:W4:Y:S02]  /*ecb0*/  SYNCS.PHASECHK.TRANS64.TRYWAIT P0, [R2+URZ+0x28c40], R3 ;  /* 0x028c4003020075a7 */ /* 0x008724000800017f */
[----:B----4-:R-:W-:Y:S05]  /*ecc0*/  @!P0 NANOSLEEP.SYNCS 0x989680 ;  /* 0x009896800000895d */ /* 0x010fea0003900000 */
[----:B------:R-:W4:Y:S02]  /*ecd0*/  @!P0 SYNCS.PHASECHK.TRANS64 P0, [R2+URZ+0x28c40], R3 ;  /* 0x028c4003020085a7 */ /* 0x000f24000800007f */
[----:B----4-:R-:W-:Y:S05]  /*ece0*/  @!P0 BRA `(.L_x_349) ;  /* 0xfffffffc00f08947 */ /* 0x010fea000383ffff */
[----:B------:R-:W-:Y:S05]  /*ecf0*/  BRA `(.L_x_398) ;  /* 0xffffffe000f87947 */ /* 0x000fea000383ffff */
.L_x_351:
[----:B-1----:R1:W2:Y:S02]  /*ed00*/  SYNCS.PHASECHK.TRANS64.TRYWAIT P1, [R2+URZ+0x28c60], R3 ;  /* 0x028c6003020075a7 */ /* 0x0022a4000802017f */
[----:B--2---:R-:W-:Y:S05]  /*ed10*/  @!P1 NANOSLEEP.SYNCS 0x989680 ;  /* 0x009896800000995d */ /* 0x004fea0003900000 */
[----:B------:R-:W2:Y:S02]  /*ed20*/  @!P1 SYNCS.PHASECHK.TRANS64 P1, [R2+URZ+0x28c60], R3 ;  /* 0x028c6003020095a7 */ /* 0x000ea4000802007f */
[----:B--2---:R-:W-:Y:S05]  /*ed30*/  @!P1 BRA `(.L_x_351) ;  /* 0xfffffffc00f09947 */ /* 0x004fea000383ffff */
[----:B------:R-:W-:Y:S05]  /*ed40*/  BRA `(.L_x_399) ;  /* 0xffffffe400687947 */ /* 0x000fea000383ffff */
.L_x_356:
[----:B------:R-:W-:Y:S01]  /*ed50*/  BSSY B0, `(.L_x_400) ;  /* 0x0000008000007945 */ /* 0x000fe20003800000 */
[----:B------:R-:W-:Y:S01]  /*ed60*/  MOV R13, R16 ;  /* 0x00000010000d7202 */ /* 0x000fe20000000f00 */
[----:B-1----:R-:W-:Y:S02]  /*ed70*/  IMAD.MOV.U32 R12, RZ, RZ, RZ ;  /* 0x000000ffff0c7224 */ /* 0x002fe400078e00ff */
[----:B------:R-:W-:Y:S02]  /*ed80*/  IMAD.MOV.U32 R11, RZ, RZ, 0x1f ;  /* 0x0000001fff0b7424 */ /* 0x000fe400078e00ff */
[----:B0-----:R-:W-:-:S07]  /*ed90*/  IMAD.MOV.U32 R15, RZ, RZ, -0x1 ;  /* 0xffffffffff0f7424 */ /* 0x001fce00078e00ff */
[----:B--2---:R-:W-:Y:S05]  /*eda0*/  WARPSYNC.COLLECTIVE R15, `(.L_x_401) ;  /* 0x000000000f087348 */ /* 0x004fea0003c00000 */
[----:B------:R0:W1:Y:S02]  /*edb0*/  SHFL.IDX P6, R14, R13, R12, R11 ;  /* 0x0000000c0d0e7389 */ /* 0x00006400000c000b */
[----:B012---:R-:W-:Y:S01]  /*edc0*/  ENDCOLLECTIVE ;  /* 0x000000000000791b */ /* 0x007fe20003800000 */
.L_x_401:
[----:B------:R-:W-:Y:S05]  /*edd0*/  BSYNC B0 ;  /* 0x0000000000007941 */ /* 0x000fea0003800000 */
.L_x_400:
[----:B------:R-:W-:Y:S01]  /*ede0*/  IMAD.MOV.U32 R13, RZ, RZ, R16 ;  /* 0x000000ffff0d7224 */ /* 0x000fe200078e0010 */
[----:B------:R-:W-:Y:S01]  /*edf0*/  MOV R15, 0xffffffff ;  /* 0xffffffff000f7802 */ /* 0x000fe20000000f00 */
[----:B------:R-:W-:Y:S01]  /*ee00*/  IMAD.MOV.U32 R12, RZ, RZ, 0x1 ;  /* 0x00000001ff0c7424 */ /* 0x000fe200078e00ff */
[----:B------:R-:W-:Y:S01]  /*ee10*/  MOV R4, R14 ;  /* 0x0000000e00047202 */ /* 0x000fe20000000f00 */
[----:B------:R-:W-:-:S07]  /*ee20*/  IMAD.MOV.U32 R11, RZ, RZ, 0x1f ;  /* 0x0000001fff0b7424 */ /* 0x000fce00078e00ff */
[----:B------:R-:W-:Y:S05]  /*ee30*/  WARPSYNC.COLLECTIVE R15, `(.L_x_402) ;  /* 0x000000000f087348 */ /* 0x000fea0003c00000 */
[----:B------:R0:W1:Y:S02]  /*ee40*/  SHFL.IDX P6, R14, R13, R12, R11 ;  /* 0x0000000c0d0e7389 */ /* 0x00006400000c000b */
[----:B01----:R-:W-:Y:S01]  /*ee50*/  ENDCOLLECTIVE ;  /* 0x000000000000791b */ /* 0x003fe20003800000 */
.L_x_402:
[----:B------:R-:W-:Y:S01]  /*ee60*/  IMAD.MOV.U32 R5, RZ, RZ, R14 ;  /* 0x000000ffff057224 */ /* 0x000fe200078e000e */
[----:B------:R-:W-:Y:S06]  /*ee70*/  BRA `(.L_x_403) ;  /* 0xffffffe800ac7947 */ /* 0x000fec000383ffff */
.L_x_359:
[----:B------:R-:W-:Y:S01]  /*ee80*/  BSSY B0, `(.L_x_404) ;  /* 0x0000008000007945 */ /* 0x000fe20003800000 */
[----:B-----5:R-:W-:Y:S01]  /*ee90*/  IMAD.MOV.U32 R13, RZ, RZ, R3 ;  /* 0x000000ffff0d7224 */ /* 0x020fe200078e0003 */
[----:B-1----:R-:W-:Y:S01]  /*eea0*/  MOV R11, RZ ;  /* 0x000000ff000b7202 */ /* 0x002fe20000000f00 */
[----:B------:R-:W-:Y:S02]  /*eeb0*/  IMAD.MOV.U32 R12, RZ, RZ, 0x1 ;  /* 0x00000001ff0c7424 */ /* 0x000fe400078e00ff */
[----:B------:R-:W-:-:S07]  /*eec0*/  IMAD.MOV.U32 R15, RZ, RZ, -0x1 ;  /* 0xffffffffff0f7424 */ /* 0x000fce00078e00ff */
[----:B0-234-:R-:W-:Y:S05]  /*eed0*/  WARPSYNC.COLLECTIVE R15, `(.L_x_405) ;  /* 0x000000000f087348 */ /* 0x01dfea0003c00000 */
[----:B------:R1:W0:Y:S02]  /*eee0*/  SHFL.UP P6, R14, R13, R12, R11 ;  /* 0x0400000c0d0e7389 */ /* 0x00022400000c000b */
[----:B01234-:R-:W-:Y:S01]  /*eef0*/  ENDCOLLECTIVE ;  /* 0x000000000000791b */ /* 0x01ffe20003800000 */
.L_x_405:
[----:B------:R-:W-:Y:S05]  /*ef00*/  BSYNC B0 ;  /* 0x0000000000007941 */ /* 0x000fea0003800000 */
.L_x_404:
[----:B------:R-:W-:Y:S01]  /*ef10*/  ISETP.NE.AND P0, PT, R8, RZ, PT ;  /* 0x000000ff0800720c */ /* 0x000fe20003f05270 */
[----:B------:R-:W-:Y:S01]  /*ef20*/  IMAD.MOV.U32 R12, RZ, RZ, 0x2 ;  /* 0x00000002ff0c7424 */ /* 0x000fe200078e00ff */
[----:B------:R-:W-:Y:S01]  /*ef30*/  MOV R11, RZ ;  /* 0x000000ff000b7202 */ /* 0x000fe20000000f00 */
[----:B------:R-:W-:Y:S01]  /*ef40*/  IMAD.MOV.U32 R15, RZ, RZ, -0x1 ;  /* 0xffffffffff0f7424 */ /* 0x000fe200078e00ff */
[----:B------:R-:W-:Y:S02]  /*ef50*/  SEL R14, R14, RZ, P0 ;  /* 0x000000ff0e0e7207 */ /* 0x000fe40000000000 */
[----:B------:R-:W-:-:S03]  /*ef60*/  ISETP.GE.U32.AND P0, PT, R8, 0x2, PT ;  /* 0x000000020800780c */ /* 0x000fc60003f06070 */
[----:B------:R-:W-:-:S10]  /*ef70*/  IMAD.IADD R13, R3, 0x1, R14 ;  /* 0x00000001030d7824 */ /* 0x000fd400078e020e */
[----:B------:R-:W-:Y:S05]  /*ef80*/  WARPSYNC.COLLECTIVE R15, `(.L_x_406) ;  /* 0x000000000f087348 */ /* 0x000fea0003c00000 */
[----:B------:R0:W1:Y:S02]  /*ef90*/  SHFL.UP P6, R14, R13, R12, R11 ;  /* 0x0400000c0d0e7389 */ /* 0x00006400000c000b */
[----:B01----:R-:W-:Y:S01]  /*efa0*/  ENDCOLLECTIVE ;  /* 0x000000000000791b */ /* 0x003fe20003800000 */
.L_x_406:
[----:B------:R-:W-:Y:S02]  /*efb0*/  MOV R12, 0x4 ;  /* 0x00000004000c7802 */ /* 0x000fe40000000f00 */
[----:B------:R-:W-:Y:S02]  /*efc0*/  SEL R2, R14, RZ, P0 ;  /* 0x000000ff0e027207 */ /* 0x000fe40000000000 */
[----:B------:R-:W-:-:S03]  /*efd0*/  ISETP.GE.U32.AND P0, PT, R8, 0x4, PT ;  /* 0x000000040800780c */ /* 0x000fc60003f06070 */
[----:B------:R-:W-:-:S04]  /*efe0*/  IMAD.IADD R2, R13, 0x1, R2 ;  /* 0x000000010d027824 */ /* 0x000fc800078e0202 */
[----:B------:R-:W-:-:S07]  /*eff0*/  IMAD.MOV.U32 R13, RZ, RZ, R2 ;  /* 0x000000ffff0d7224 */ /* 0x000fce00078e0002 */
[----:B------:R-:W-:Y:S05]  /*f000*/  WARPSYNC.COLLECTIVE R15, `(.L_x_407) ;  /* 0x000000000f087348 */ /* 0x000fea0003c00000 */
[----:B------:R0:W1:Y:S02]  /*f010*/  SHFL.UP P6, R14, R13, R12, R11 ;  /* 0x0400000c0d0e7389 */ /* 0x00006400000c000b */
[----:B01----:R-:W-:Y:S01]  /*f020*/  ENDCOLLECTIVE ;  /* 0x000000000000791b */ /* 0x003fe20003800000 */
.L_x_407:
[----:B------:R-:W-:Y:S01]  /*f030*/  IMAD.MOV.U32 R12, RZ, RZ, 0x8 ;  /* 0x00000008ff0c7424 */ /* 0x000fe200078e00ff */
[----:B------:R-:W-:Y:S02]  /*f040*/  SEL R7, R14, RZ, P0 ;  /* 0x000000ff0e077207 */ /* 0x000fe40000000000 */
[----:B------:R-:W-:-:S03]  /*f050*/  ISETP.GE.U32.AND P0, PT, R8, 0x8, PT ;  /* 0x000000080800780c */ /* 0x000fc60003f06070 */
[----:B------:R-:W-:-:S04]  /*f060*/  IMAD.IADD R6, R2, 0x1, R7 ;  /* 0x0000000102067824 */ /* 0x000fc800078e0207 */
[----:B------:R-:W-:-:S07]  /*f070*/  IMAD.MOV.U32 R13, RZ, RZ, R6 ;  /* 0x000000ffff0d7224 */ /* 0x000fce00078e0006 */
[----:B------:R-:W-:Y:S05]  /*f080*/  WARPSYNC.COLLECTIVE R15, `(.L_x_408) ;  /* 0x000000000f087348 */ /* 0x000fea0003c00000 */
[----:B------:R0:W1:Y:S02]  /*f090*/  SHFL.UP P6, R14, R13, R12, R11 ;  /* 0x0400000c0d0e7389 */ /* 0x00006400000c000b */
[----:B01----:R-:W-:Y:S01]  /*f0a0*/  ENDCOLLECTIVE ;  /* 0x000000000000791b */ /* 0x003fe20003800000 */
.L_x_408:
[----:B------:R-:W-:Y:S01]  /*f0b0*/  IMAD.MOV.U32 R12, RZ, RZ, 0x10 ;  /* 0x00000010ff0c7424 */ /* 0x000fe200078e00ff */
[----:B------:R-:W-:Y:S02]  /*f0c0*/  SEL R7, R14, RZ, P0 ;  /* 0x000000ff0e077207 */ /* 0x000fe40000000000 */
[----:B------:R-:W-:Y:S02]  /*f0d0*/  ISETP.GE.U32.AND P0, PT, R8, 0x10, PT ;  /* 0x000000100800780c */ /* 0x000fe40003f06070 */
[----:B------:R-:W-:-:S05]  /*f0e0*/  IADD3 R7, R6, R7, RZ ;  /* 0x0000000706077210 */ /* 0x000fca0007ffe0ff */
[----:B------:R-:W-:-:S07]  /*f0f0*/  IMAD.MOV.U32 R13, RZ, RZ, R7 ;  /* 0x000000ffff0d7224 */ /* 0x000fce00078e0007 */
[----:B------:R-:W-:Y:S05]  /*f100*/  WARPSYNC.COLLECTIVE R15, `(.L_x_409) ;  /* 0x000000000f087348 */ /* 0x000fea0003c00000 */
[----:B------:R0:W1:Y:S02]  /*f110*/  SHFL.UP P6, R14, R13, R12, R11 ;  /* 0x0400000c0d0e7389 */ /* 0x00006400000c000b */
[----:B01----:R-:W-:Y:S01]  /*f120*/  ENDCOLLECTIVE ;  /* 0x000000000000791b */ /* 0x003fe20003800000 */
.L_x_409:
[----:B------:R-:W-:Y:S02]  /*f130*/  IMAD.MOV.U32 R12, RZ, RZ, 0x1f ;  /* 0x0000001fff0c7424 */ /* 0x000fe400078e00ff */
[----:B------:R-:W-:Y:S01]  /*f140*/  IMAD.MOV.U32 R11, RZ, RZ, 0x1f ;  /* 0x0000001fff0b7424 */ /* 0x000fe200078e00ff */
[----:B------:R-:W-:-:S05]  /*f150*/  SEL R2, R14, RZ, P0 ;  /* 0x000000ff0e027207 */ /* 0x000fca0000000000 */
[----:B------:R-:W-:-:S05]  /*f160*/  IMAD.IADD R2, R7, 0x1, R2 ;  /* 0x0000000107027824 */ /* 0x000fca00078e0202 */
[----:B------:R-:W-:-:S07]  /*f170*/  MOV R13, R2 ;  /* 0x00000002000d7202 */ /* 0x000fce0000000f00 */
[----:B------:R-:W-:Y:S05]  /*f180*/  WARPSYNC.COLLECTIVE R15, `(.L_x_410) ;  /* 0x000000000f087348 */ /* 0x000fea0003c00000 */
[----:B------:R0:W1:Y:S02]  /*f190*/  SHFL.IDX P6, R14, R13, R12, R11 ;  /* 0x0000000c0d0e7389 */ /* 0x00006400000c000b */
[----:B01----:R-:W-:Y:S01]  /*f1a0*/  ENDCOLLECTIVE ;  /* 0x000000000000791b */ /* 0x003fe20003800000 */
.L_x_410:
[----:B------:R-:W-:Y:S05]  /*f1b0*/  BRA `(.L_x_411) ;  /* 0xffffffe800707947 */ /* 0x000fea000383ffff */
.L_x_364:
[----:B------:R-:W-:Y:S01]  /*f1c0*/  BSSY B0, `(.L_x_412) ;  /* 0x0000008000007945 */ /* 0x000fe20003800000 */
[----:B-----5:R-:W-:Y:S01]  /*f1d0*/  IMAD.MOV.U32 R13, RZ, RZ, R3 ;  /* 0x000000ffff0d7224 */ /* 0x020fe200078e0003 */
[----:B-1----:R-:W-:Y:S01]  /*f1e0*/  MOV R12, 0x1 ;  /* 0x00000001000c7802 */ /* 0x002fe20000000f00 */
[----:B------:R-:W-:Y:S02]  /*f1f0*/  IMAD.MOV.U32 R11, RZ, RZ, RZ ;  /* 0x000000ffff0b7224 */ /* 0x000fe400078e00ff */
[----:B------:R-:W-:-:S07]  /*f200*/  IMAD.MOV.U32 R15, RZ, RZ, -0x1 ;  /* 0xffffffffff0f7424 */ /* 0x000fce00078e00ff */
[----:B0-----:R-:W-:Y:S05]  /*f210*/  WARPSYNC.COLLECTIVE R15, `(.L_x_413) ;  /* 0x000000000f087348 */ /* 0x001fea0003c00000 */
[----:B------:R1:W2:Y:S02]  /*f220*/  SHFL.UP P6, R14, R13, R12, R11 ;  /* 0x0400000c0d0e7389 */ /* 0x0002a400000c000b */
[----:B012---:R-:W-:Y:S01]  /*f230*/  ENDCOLLECTIVE ;  /* 0x000000000000791b */ /* 0x007fe20003800000 */
.L_x_413:
[----:B------:R-:W-:Y:S05]  /*f240*/  BSYNC B0 ;  /* 0x0000000000007941 */ /* 0x000fea0003800000 */
.L_x_412:
[----:B------:R-:W-:Y:S01]  /*f250*/  ISETP.NE.AND P0, PT, R8, RZ, PT ;  /* 0x000000ff0800720c */ /* 0x000fe20003f05270 */
[----:B------:R-:W-:Y:S01]  /*f260*/  IMAD.MOV.U32 R11, RZ, RZ, RZ ;  /* 0x000000ffff0b7224 */ /* 0x000fe200078e00ff */
[----:B------:R-:W-:Y:S01]  /*f270*/  MOV R12, 0x2 ;  /* 0x00000002000c7802 */ /* 0x000fe20000000f00 */
[----:B------:R-:W-:Y:S01]  /*f280*/  IMAD.MOV.U32 R15, RZ, RZ, -0x1 ;  /* 0xffffffffff0f7424 */ /* 0x000fe200078e00ff */
[----:B------:R-:W-:Y:S02]  /*f290*/  SEL R14, R14, RZ, P0 ;  /* 0x000000ff0e0e7207 */ /* 0x000fe40000000000 */
[----:B------:R-:W-:-:S03]  /*f2a0*/  ISETP.GE.U32.AND P0, PT, R8, 0x2, PT ;  /* 0x000000020800780c */ /* 0x000fc60003f06070 */
[----:B------:R-:W-:-:S10]  /*f2b0*/  IMAD.IADD R13, R3, 0x1, R14 ;  /* 0x00000001030d7824 */ /* 0x000fd400078e020e */
[----:B------:R-:W-:Y:S05]  /*f2c0*/  WARPSYNC.COLLECTIVE R15, `(.L_x_414) ;  /* 0x000000000f087348 */ /* 0x000fea0003c00000 */
[----:B------:R0:W1:Y:S02]  /*f2d0*/  SHFL.UP P6, R14, R13, R12, R11 ;  /* 0x0400000c0d0e7389 */ /* 0x00006400000c000b */
[----:B01----:R-:W-:Y:S01]  /*f2e0*/  ENDCOLLECTIVE ;  /* 0x000000000000791b */ /* 0x003fe20003800000 */
.L_x_414:
[----:B------:R-:W-:Y:S01]  /*f2f0*/  IMAD.MOV.U32 R12, RZ, RZ, 0x4 ;  /* 0x00000004ff0c7424 */ /* 0x000fe200078e00ff */
[----:B------:R-:W-:Y:S02]  /*f300*/  SEL R2, R14, RZ, P0 ;  /* 0x000000ff0e027207 */ /* 0x000fe40000000000 */
[----:B------:R-:W-:-:S03]  /*f310*/  ISETP.GE.U32.AND P0, PT, R8, 0x4, PT ;  /* 0x000000040800780c */ /* 0x000fc60003f06070 */
[----:B------:R-:W-:-:S05]  /*f320*/  IMAD.IADD R2, R13, 0x1, R2 ;  /* 0x000000010d027824 */ /* 0x000fca00078e0202 */
[----:B------:R-:W-:-:S07]  /*f330*/  MOV R13, R2 ;  /* 0x00000002000d7202 */ /* 0x000fce0000000f00 */
[----:B------:R-:W-:Y:S05]  /*f340*/  WARPSYNC.COLLECTIVE R15, `(.L_x_415) ;  /* 0x000000000f087348 */ /* 0x000fea0003c00000 */
[----:B------:R0:W1:Y:S02]  /*f350*/  SHFL.UP P6, R14, R13, R12, R11 ;  /* 0x0400000c0d0e7389 */ /* 0x00006400000c000b */
[----:B01----:R-:W-:Y:S01]  /*f360*/  ENDCOLLECTIVE ;  /* 0x000000000000791b */ /* 0x003fe20003800000 */
.L_x_415:
        /* <DEDUP_REMOVED lines=8> */
.L_x_416:
        /* <DEDUP_REMOVED lines=8> */
.L_x_417:
[----:B------:R-:W-:Y:S02]  /*f470*/  IMAD.MOV.U32 R12, RZ, RZ, 0x1f ;  /* 0x0000001fff0c7424 */ /* 0x000fe400078e00ff */
[----:B------:R-:W-:Y:S01]  /*f480*/  IMAD.MOV.U32 R11, RZ, RZ, 0x1f ;  /* 0x0000001fff0b7424 */ /* 0x000fe200078e00ff */
[----:B------:R-:W-:-:S04]  /*f490*/  SEL R2, R14, RZ, P0 ;  /* 0x000000ff0e027207 */ /* 0x000fc80000000000 */
[----:B------:R-:W-:-:S05]  /*f4a0*/  IADD3 R2, R7, R2, RZ ;  /* 0x0000000207027210 */ /* 0x000fca0007ffe0ff */
[----:B------:R-:W-:-:S07]  /*f4b0*/  IMAD.MOV.U32 R13, RZ, RZ, R2 ;  /* 0x000000ffff0d7224 */ /* 0x000fce00078e0002 */
[----:B------:R-:W-:Y:S05]  /*f4c0*/  WARPSYNC.COLLECTIVE R15, `(.L_x_418) ;  /* 0x000000000f087348 */ /* 0x000fea0003c00000 */
[----:B------:R0:W1:Y:S02]  /*f4d0*/  SHFL.IDX P6, R14, R13, R12, R11 ;  /* 0x0000000c0d0e7389 */ /* 0x00006400000c000b */
[----:B01----:R-:W-:Y:S01]  /*f4e0*/  ENDCOLLECTIVE ;  /* 0x000000000000791b */ /* 0x003fe20003800000 */
.L_x_418:
[----:B------:R-:W-:Y:S05]  /*f4f0*/  BRA `(.L_x_419) ;  /* 0xffffffe800547947 */ /* 0x000fea000383ffff */
.L_x_366:
[----:B------:R-:W-:Y:S01]  /*f500*/  BSSY B0, `(.L_x_420) ;  /* 0x0000006000007945 */ /* 0x000fe20003800000 */
[----:B------:R-:W-:Y:S02]  /*f510*/  PLOP3.LUT P6, PT, P6, PT, PT, 0x8, 0x0 ;  /* 0x000000000000781c */ /* 0x000fe400037ce170 */
[----:B------:R-:W-:-:S11]  /*f520*/  MOV R15, 0xffffffff ;  /* 0xffffffff000f7802 */ /* 0x000fd60000000f00 */
[----:B01----:R-:W-:Y:S05]  /*f530*/  WARPSYNC.COLLECTIVE R15, `(.L_x_421) ;  /* 0x000000000f087348 */ /* 0x003fea0003c00000 */
[----:B------:R-:W-:Y:S01]  /*f540*/  VOTE.ANY R14, PT, P6 ;  /* 0x00000000000e7806 */ /* 0x000fe200030e0100 */
[----:B01----:R-:W-:Y:S06]  /*f550*/  ENDCOLLECTIVE ;  /* 0x000000000000791b */ /* 0x003fec0003800000 */
.L_x_421:
[----:B------:R-:W-:Y:S05]  /*f560*/  BSYNC B0 ;  /* 0x0000000000007941 */ /* 0x000fea0003800000 */
.L_x_420:
[----:B------:R-:W-:Y:S01]  /*f570*/  IMAD.MOV.U32 R7, RZ, RZ, R14 ;  /* 0x000000ffff077224 */ /* 0x000fe200078e000e */
[----:B------:R-:W-:Y:S01]  /*f580*/  MOV R11, 0x1f ;  /* 0x0000001f000b7802 */ /* 0x000fe20000000f00 */
[----:B------:R-:W-:Y:S02]  /*f590*/  IMAD.MOV.U32 R13, RZ, RZ, R3 ;  /* 0x000000ffff0d7224 */ /* 0x000fe400078e0003 */
[----:B------:R-:W0:Y:S01]  /*f5a0*/  POPC R5, R7 ;  /* 0x0000000700057309 */ /* 0x000e220000000000 */
[----:B------:R-:W-:Y:S02]  /*f5b0*/  IMAD.MOV.U32 R15, RZ, RZ, -0x1 ;  /* 0xffffffffff0f7424 */ /* 0x000fe400078e00ff */
[----:B0-----:R-:W-:-:S07]  /*f5c0*/  IMAD.MOV.U32 R12, RZ, RZ, R5 ;  /* 0x000000ffff0c7224 */ /* 0x001fce00078e0005 */
[----:B------:R-:W-:Y:S05]  /*f5d0*/  WARPSYNC.COLLECTIVE R15, `(.L_x_422) ;  /* 0x000000000f087348 */ /* 0x000fea0003c00000 */
[----:B------:R0:W1:Y:S02]  /*f5e0*/  SHFL.IDX P6, R14, R13, R12, R11 ;  /* 0x0000000c0d0e7389 */ /* 0x00006400000c000b */
[----:B01----:R-:W-:Y:S01]  /*f5f0*/  ENDCOLLECTIVE ;  /* 0x000000000000791b */ /* 0x003fe20003800000 */
.L_x_422:
[----:B------:R-:W-:Y:S01]  /*f600*/  IMAD.MOV.U32 R17, RZ, RZ, R14 ;  /* 0x000000ffff117224 */ /* 0x000fe200078e000e */
[----:B------:R-:W-:Y:S06]  /*f610*/  BRA `(.L_x_423) ;  /* 0xffffffe800447947 */ /* 0x000fec000383ffff */
.L_x_368:
[----:B------:R-:W-:Y:S01]  /*f620*/  BSSY B0, `(.L_x_424) ;  /* 0x0000007000007945 */ /* 0x000fe20003800000 */
[----:B------:R-:W-:Y:S01]  /*f630*/  IMAD.MOV.U32 R13, RZ, RZ, R2 ;  /* 0x000000ffff0d7224 */ /* 0x000fe200078e0002 */
[----:B------:R-:W-:Y:S01]  /*f640*/  MOV R11, 0x1f ;  /* 0x0000001f000b7802 */ /* 0x000fe20000000f00 */
[----:B------:R-:W-:-:S07]  /*f650*/  IMAD.MOV.U32 R15, RZ, RZ, -0x1 ;  /* 0xffffffffff0f7424 */ /* 0x000fce00078e00ff */
[----:B0-23--:R-:W-:Y:S05]  /*f660*/  WARPSYNC.COLLECTIVE R15, `(.L_x_425) ;  /* 0x000000000f087348 */ /* 0x00dfea0003c00000 */
[----:B------:R1:W4:Y:S02]  /*f670*/  SHFL.IDX P6, R14, R13, R12, R11 ;  /* 0x0000000c0d0e7389 */ /* 0x00032400000c000b */
[----:B01234-:R-:W-:Y:S01]  /*f680*/  ENDCOLLECTIVE ;  /* 0x000000000000791b */ /* 0x01ffe20003800000 */
.L_x_425:
[----:B------:R-:W-:Y:S05]  /*f690*/  BSYNC B0 ;  /* 0x0000000000007941 */ /* 0x000fea0003800000 */
.L_x_424:
[----:B------:R-:W-:Y:S05]  /*f6a0*/  BRA `(.L_x_367) ;  /* 0xffffffe8003c7947 */ /* 0x000fea000383ffff */
.L_x_372:
[----:B0-----:R0:W2:Y:S02]  /*f6b0*/  SYNCS.PHASECHK.TRANS64.TRYWAIT P0, [R0+URZ+0x28c20], R3 ;  /* 0x028c2003000075a7 */ /* 0x0010a4000800017f */
[----:B--2---:R-:W-:Y:S05]  /*f6c0*/  @!P0 NANOSLEEP.SYNCS 0x989680 ;  /* 0x009896800000895d */ /* 0x004fea0003900000 */
[----:B------:R-:W2:Y:S02]  /*f6d0*/  @!P0 SYNCS.PHASECHK.TRANS64 P0, [R0+URZ+0x28c20], R3 ;  /* 0x028c2003000085a7 */ /* 0x000ea4000800007f */
[----:B--2---:R-:W-:Y:S05]  /*f6e0*/  @!P0 BRA `(.L_x_372) ;  /* 0xfffffffc00f08947 */ /* 0x004fea000383ffff */
[----:B------:R-:W-:Y:S05]  /*f6f0*/  BRA `(.L_x_426) ;  /* 0xffffffec00207947 */ /* 0x000fea000383ffff */
.L_x_373:
[----:B------:R-:W2:Y:S01]  /*f700*/  S2R R2, SR_TID.X ;  /* 0x0000000000027919 */ /* 0x000ea20000002100 */
[----:B------:R-:W-:Y:S01]  /*f710*/  BSSY B0, `(.L_x_427) ;  /* 0x000000a000007945 */ /* 0x000fe20003800000 */
[----:B-1----:R-:W-:Y:S01]  /*f720*/  IMAD.MOV.U32 R12, RZ, RZ, RZ ;  /* 0x000000ffff0c7224 */ /* 0x002fe200078e00ff */
[----:B------:R-:W-:Y:S01]  /*f730*/  MOV R11, 0x1f ;  /* 0x0000001f000b7802 */ /* 0x000fe20000000f00 */
[----:B------:R-:W-:Y:S01]  /*f740*/  IMAD.MOV.U32 R15, RZ, RZ, -0x1 ;  /* 0xffffffffff0f7424 */ /* 0x000fe200078e00ff */
[----:B--2---:R-:W-:-:S04]  /*f750*/  SHF.R.U32.HI R2, RZ, 0x5, R2 ;  /* 0x00000005ff027819 */ /* 0x004fc80000011602 */
[----:B------:R-:W-:-:S05]  /*f760*/  LOP3.LUT R2, R2, 0x3, RZ, 0xc0, !PT ;  /* 0x0000000302027812 */ /* 0x000fca00078ec0ff */
[----:B------:R-:W-:-:S07]  /*f770*/  IMAD.MOV.U32 R13, RZ, RZ, R2 ;  /* 0x000000ffff0d7224 */ /* 0x000fce00078e0002 */
[----:B0-----:R-:W-:Y:S05]  /*f780*/  WARPSYNC.COLLECTIVE R15, `(.L_x_428) ;  /* 0x000000000f087348 */ /* 0x001fea0003c00000 */
[----:B------:R1:W2:Y:S02]  /*f790*/  SHFL.IDX P6, R14, R13, R12, R11 ;  /* 0x0000000c0d0e7389 */ /* 0x0002a400000c000b */
[----:B012---:R-:W-:Y:S01]  /*f7a0*/  ENDCOLLECTIVE ;  /* 0x000000000000791b */ /* 0x007fe20003800000 */
.L_x_428:
[----:B------:R-:W-:Y:S05]  /*f7b0*/  BSYNC B0 ;  /* 0x0000000000007941 */ /* 0x000fea0003800000 */
.L_x_427:
[----:B------:R-:W-:Y:S05]  /*f7c0*/  BRA `(.L_x_429) ;  /* 0xffffffec00087947 */ /* 0x000fea000383ffff */
.L_x_376:
[----:B------:R-:W-:Y:S01]  /*f7d0*/  BSSY B1, `(.L_x_430) ;  /* 0x0000006000017945 */ /* 0x000fe20003800000 */
[----:B------:R-:W-:-:S07]  /*f7e0*/  IMAD.MOV.U32 R15, RZ, RZ, -0x1 ;  /* 0xffffffffff0f7424 */ /* 0x000fce00078e00ff */
[----:B012---:R-:W-:Y:S05]  /*f7f0*/  WARPSYNC.COLLECTIVE R15, `(.L_x_431) ;  /* 0x000000000f0c7348 */ /* 0x007fea0003c00000 */
[----:B------:R-:W-:Y:S02]  /*f800*/  ELECT P6, UR62, PT ;  /* 0x00000000003e782f */ /* 0x000fe400038c0000 */
[----:B------:R-:W-:Y:S01]  /*f810*/  MOV R14, UR62 ;  /* 0x0000003e000e7c02 */ /* 0x000fe20008000f00 */
[----:B012---:R-:W-:Y:S10]  /*f820*/  ENDCOLLECTIVE ;  /* 0x000000000000791b */ /* 0x007ff40003800000 */
.L_x_431:
[----:B------:R-:W-:Y:S05]  /*f830*/  BSYNC B1 ;  /* 0x0000000000017941 */ /* 0x000fea0003800000 */
.L_x_430:
[----:B------:R-:W-:Y:S05]  /*f840*/  BRA `(.L_x_432) ;  /* 0xffffffec00007947 */ /* 0x000fea000383ffff */
.L_x_378:
[----:B0-----:R0:W2:Y:S02]  /*f850*/  SYNCS.PHASECHK.TRANS64.TRYWAIT P0, [R6+URZ], R5 ;  /* 0x00000005060075a7 */ /* 0x0010a4000800017f */
[----:B--2---:R-:W-:Y:S05]  /*f860*/  @!P0 NANOSLEEP.SYNCS 0x989680 ;  /* 0x009896800000895d */ /* 0x004fea0003900000 */
[----:B------:R-:W2:Y:S02]  /*f870*/  @!P0 SYNCS.PHASECHK.TRANS64 P0, [R6+URZ], R5 ;  /* 0x00000005060085a7 */ /* 0x000ea4000800007f */
[----:B--2---:R-:W-:Y:S05]  /*f880*/  @!P0 BRA `(.L_x_378) ;  /* 0xfffffffc00f08947 */ /* 0x004fea000383ffff */
[----:B------:R-:W-:Y:S05]  /*f890*/  BRA `(.L_x_433) ;  /* 0xffffffec003c7947 */ /* 0x000fea000383ffff */
.L_x_379:
[----:B--2---:R2:W3:Y:S02]  /*f8a0*/  SYNCS.PHASECHK.TRANS64.TRYWAIT P0, [R7+URZ], R2 ;  /* 0x00000002070075a7 */ /* 0x0044e4000800017f */
[----:B---3--:R-:W-:Y:S05]  /*f8b0*/  @!P0 NANOSLEEP.SYNCS 0x989680 ;  /* 0x009896800000895d */ /* 0x008fea0003900000 */
[----:B------:R-:W3:Y:S02]  /*f8c0*/  @!P0 SYNCS.PHASECHK.TRANS64 P0, [R7+URZ], R2 ;  /* 0x00000002070085a7 */ /* 0x000ee4000800007f */
[----:B---3--:R-:W-:Y:S05]  /*f8d0*/  @!P0 BRA `(.L_x_379) ;  /* 0xfffffffc00f08947 */ /* 0x008fea000383ffff */
[----:B------:R-:W-:Y:S05]  /*f8e0*/  BRA `(.L_x_434) ;  /* 0xffffffec00307947 */ /* 0x000fea000383ffff */
.L_x_381:
[----:B---3--:R3:W4:Y:S02]  /*f8f0*/  SYNCS.PHASECHK.TRANS64.TRYWAIT P0, [R4+URZ], R5 ;  /* 0x00000005040075a7 */ /* 0x008724000800017f */
[----:B----4-:R-:W-:Y:S05]  /*f900*/  @!P0 NANOSLEEP.SYNCS 0x989680 ;  /* 0x009896800000895d */ /* 0x010fea0003900000 */
[----:B------:R-:W4:Y:S02]  /*f910*/  @!P0 SYNCS.PHASECHK.TRANS64 P0, [R4+URZ], R5 ;  /* 0x00000005040085a7 */ /* 0x000f24000800007f */
[----:B----4-:R-:W-:Y:S05]  /*f920*/  @!P0 BRA `(.L_x_381) ;  /* 0xfffffffc00f08947 */ /* 0x010fea000383ffff */
[----:B------:R-:W-:Y:S05]  /*f930*/  BRA `(.L_x_435) ;  /* 0xffffffec00387947 */ /* 0x000fea000383ffff */
.L_x_436:
        /* <DEDUP_REMOVED lines=12> */
.L_x_4551:


//--------------------- .text._ZN7cutlass13device_kernelIN5flash11enable_sm90INS1_16FlashAttnFwdSm90INS1_25CollectiveMainloopFwdSm90ILi2EN4cute5tupleIJNS5_1CILi1EEES8_S8_EEENS6_IJNS7_ILi64EEESA_SA_EEELi512ENS_6half_tEfNS_4arch4Sm90ELb0ELb0ELb1ELb1ELb0ELb1ELb0ELb0ELb0ELb0ELb0ELb0EEENS1_21CollectiveEpilogueFwdINS6_IJSA_NS7_ILi512EEESA_EEES9_SC_SE_Li256ELb1ELb0ELb0ELb0EEENS1_36VarlenDynamicPersistentTileSchedulerILi64ELi64ELi256ELi32ELb0ELb0ELb1ELb0ELb1ELb1EEEEEEEEEvNT_6ParamsE --------------------------
	.section	.text._ZN7cutlass13device_kernelIN5flash11enable_sm90INS1_16FlashAttnFwdSm90INS1_25CollectiveMainloopFwdSm90ILi2EN4cute5tupleIJNS5_1CILi1EEES8_S8_EEENS6_IJNS7_ILi64EEESA_SA_EEELi512ENS_6half_tEfNS_4arch4Sm90ELb0ELb0ELb1ELb1ELb0ELb1ELb0ELb0ELb0ELb0ELb0ELb0EEENS1_21CollectiveEpilogueFwdINS6_IJSA_NS7_ILi512EEESA_EEES9_SC_SE_Li256ELb1ELb0ELb0ELb0EEENS1_36VarlenDynamicPersistentTileSchedulerILi64ELi64ELi256ELi32ELb0ELb0ELb1ELb0ELb1ELb1EEEEEEEEEvNT_6ParamsE,"ax",@progbits
	.align	128
.text._ZN7cutlass13device_kernelIN5flash11enable_sm90INS1_16FlashAttnFwdSm90INS1_25CollectiveMainloopFwdSm90ILi2EN4cute5tupleIJNS5_1CILi1EEES8_S8_EEENS6_IJNS7_ILi64EEESA_SA_EEELi512ENS_6half_tEfNS_4arch4Sm90ELb0ELb0ELb1ELb1ELb0ELb1ELb0ELb0ELb0ELb0ELb0ELb0EEENS1_21CollectiveEpilogueFwdINS6_IJSA_NS7_ILi512EEESA_EEES9_SC_SE_Li256ELb1ELb0ELb0ELb0EEENS1_36VarlenDynamicPersistentTileSchedulerILi64ELi64ELi256ELi32ELb0ELb0ELb1ELb0ELb1ELb1EEEEEEEEEvNT_6ParamsE:
        .type           _ZN7cutlass13device_kernelIN5flash11enable_sm90INS1_16FlashAttnFwdSm90INS1_25CollectiveMainloopFwdSm90ILi2EN4cute5tupleIJNS5_1CILi1EEES8_S8_EEENS6_IJNS7_ILi64EEESA_SA_EEELi512ENS_6half_tEfNS_4arch4Sm90ELb0ELb0ELb1ELb1ELb0ELb1ELb0ELb0ELb0ELb0ELb0ELb0EEENS1_21CollectiveEpilogueFwdINS6_IJSA_NS7_ILi512EEESA_EEES9_SC_SE_Li256ELb1ELb0ELb0ELb0EEENS1_36VarlenDynamicPersistentTileSchedulerILi64ELi64ELi256ELi32ELb0ELb0ELb1ELb0ELb1ELb1EEEEEEEEEvNT_6ParamsE,@function
        .size           _ZN7cutlass13device_kernelIN5flash11enable_sm90INS1_16FlashAttnFwdSm90INS1_25CollectiveMainloopFwdSm90ILi2EN4cute5tupleIJNS5_1CILi1EEES8_S8_EEENS6_IJNS7_ILi64EEESA_SA_EEELi512ENS_6half_tEfNS_4arch4Sm90ELb0ELb0ELb1ELb1ELb0ELb1ELb0ELb0ELb0ELb0ELb0ELb0EEENS1_21CollectiveEpilogueFwdINS6_IJSA_NS7_ILi512EEESA_EEES9_SC_SE_Li256ELb1ELb0ELb0ELb0EEENS1_36VarlenDynamicPersistentTileSchedulerILi64ELi64ELi256ELi32ELb0ELb0ELb1ELb0ELb1ELb1EEEEEEEEEvNT_6ParamsE,(.L_x_4552 - _ZN7cutlass13device_kernelIN5flash11enable_sm90INS1_16FlashAttnFwdSm90INS1_25CollectiveMainloopFwdSm90ILi2EN4cute5tupleIJNS5_1CILi1EEES8_S8_EEENS6_IJNS7_ILi64EEESA_SA_EEELi512ENS_6half_tEfNS_4arch4Sm90ELb0ELb0ELb1ELb1ELb0ELb1ELb0ELb0ELb0ELb0ELb0ELb0EEENS1_21CollectiveEpilogueFwdINS6_IJSA_NS7_ILi512EEESA_EEES9_SC_SE_Li256ELb1ELb0ELb0ELb0EEENS1_36VarlenDynamicPersistentTileSchedulerILi64ELi64ELi256ELi32ELb0ELb0ELb1ELb0ELb1ELb1EEEEEEEEEvNT_6ParamsE)
        .other          _ZN7cutlass13device_kernelIN5flash11enable_sm90INS1_16FlashAttnFwdSm90INS1_25CollectiveMainloopFwdSm90ILi2EN4cute5tupleIJNS5_1CILi1EEES8_S8_EEENS6_IJNS7_ILi64EEESA_SA_EEELi512ENS_6half_tEfNS_4arch4Sm90ELb0ELb0ELb1ELb1ELb0ELb1ELb0ELb0ELb0ELb0ELb0ELb0EEENS1_21CollectiveEpilogueFwdINS6_IJSA_NS7_ILi512EEESA_EEES9_SC_SE_Li256ELb1ELb0ELb0ELb0EEENS1_36VarlenDynamicPersistentTileSchedulerILi64ELi64ELi256ELi32ELb0ELb0ELb1ELb0ELb1ELb1EEEEEEEEEvNT_6ParamsE,@"STO_CUDA_ENTRY STV_DEFAULT"
_ZN7cutlass13device_kernelIN5flash11enable_sm90INS1_16FlashAttnFwdSm90INS1_25CollectiveMainloopFwdSm90ILi2EN4cute5tupleIJNS5_1CILi1EEES8_S8_EEENS6_IJNS7_ILi64EEESA_SA_EEELi512ENS_6half_tEfNS_4arch4Sm90ELb0ELb0ELb1ELb1ELb0ELb1ELb0ELb0ELb0ELb0ELb0ELb0EEENS1_21CollectiveEpilogueFwdINS6_IJSA_NS7_ILi512EEESA_EEES9_SC_SE_Li256ELb1ELb0ELb0ELb0EEENS1_36VarlenDynamicPersistentTileSchedulerILi64ELi64ELi256ELi32ELb0ELb0ELb1ELb0ELb1ELb1EEEEEEEEEvNT_6ParamsE:
[----:B------:R-:W0:Y:S02]  /*0000*/  LDC R1, c[0x0][0x28] ;  /* 0x00000a00ff017b82 */ /* 0x000e240000000800 */
[----:B0-----:R-:W-:Y:S01]  /*0010*/  VIADD R1, R1, 0xffffffc0 ;  /* 0xffffffc001017836 */ /* 0x001fe20000000000 */
[----:B------:R-:W0:Y:S01]  /*0020*/  S2R R3, SR_TID.X ;  /* 0x0000000000037919 */ /* 0x000e220000002100 */
[----:B------:R-:W-:Y:S01]  /*0030*/  ELECT P0, URZ, PT ;  /* 0x00000000003f782f */ /* 0x000fe20003800000 */
[----:B------:R-:W-:Y:S01]  /*0040*/  BSSY B0, `(.L_x_437) ;  /* 0x0000016000007945 */ /* 0x000fe20003800000 */
[----:B0-----:R-:W-:-:S05]  /*0050*/  SHF.R.U32.HI R0, RZ, 0x5, R3 ;  /* 0x00000005ff007819 */ /* 0x001fca0000011603 */
[----:B------:R-:W0:Y:S02]  /*0060*/  SHFL.IDX PT, R2, R0, RZ, 0x1f ;  /* 0x00001fff00027589 */ /* 0x000e2400000e0000 */
[----:B0-----:R-:W-:-:S13]  /*0070*/  ISETP.EQ.AND P0, PT, R2, RZ, P0 ;  /* 0x000000ff0200720c */ /* 0x001fda0000702270 */
        /* <DEDUP_REMOVED lines=17> */
[----:B0-----:R-:W-:Y:S01]  /*0190*/  NOP ;  /* 0x0000000000007918 */ /* 0x001fe20000000000 */
.L_x_438:
[----:B------:R-:W-:Y:S05]  /*01a0*/  BSYNC B0 ;  /* 0x0000000000007941 */ /* 0x000fea0003800000 */
.L_x_437:
[----:B------:R-:W-:Y:S01]  /*01b0*/  SHF.R.U32.HI R3, RZ, 0x7, R3 ;  /* 0x00000007ff037819 */ /* 0x000fe20000011603 */
[----:B------:R-:W-:Y:S01]  /*01c0*/  VOTEU.ANY UP0, P0 ;  /* 0x00000000003f7886 */ /* 0x000fe20000000100 */
[----:B------:R-:W0:Y:S01]  /*01d0*/  SHFL.IDX PT, R2, R0, RZ, 0x1f ;  /* 0x00001fff00027589 */ /* 0x000e2200000e0000 */
[----:B------:R-:W-:Y:S01]  /*01e0*/  UMOV UR4, 0x1 ;  /* 0x0000000100047882 */ /* 0x000fe20000000000 */
[----:B------:R-:W-:Y:S01]  /*01f0*/  UMOV UR7, 0x100 ;  /* 0x0000010000077882 */ /* 0x000fe20000000000 */
[----:B------:R-:W-:Y:S01]  /*0200*/  VOTEU.ANY UP1, P0 ;  /* 0x00000000003f7886 */ /* 0x000fe20000020100 */
[----:B------:R-:W1:Y:S01]  /*0210*/  SHFL.IDX PT, R3, R3, RZ, 0x1f ;  /* 0x00001fff03037589 */ /* 0x000e6200000e0000 */
[----:B------:R-:W2:Y:S01]  /*0220*/  @UP0 S2UR UR8, SR_CgaCtaId ;  /* 0x00000000000809c3 */ /* 0x000ea20000008800 */
[----:B------:R-:W-:Y:S01]  /*0230*/  @UP0 UMOV UR6, 0x400 ;  /* 0x0000040000060882 */ /* 0x000fe20000000000 */
[----:B------:R-:W-:-:S04]  /*0240*/  @UP0 UIADD3 UR4, -UR4, 0x100000, URZ ;  /* 0x0010000004040890 */ /* 0x000fc8000fffe13f */
[----:B------:R-:W-:Y:S02]  /*0250*/  @UP0 USHF.L.U32 UR5, UR4, 0xb, URZ ;  /* 0x0000000b04050899 */ /* 0x000fe4000800063f */
[----:B------:R-:W-:Y:S01]  /*0260*/  @UP0 USHF.L.U32 UR4, UR4, 0x1, URZ ;  /* 0x0000000104040899 */ /* 0x000fe2000800063f */
[----:B0-----:R-:W-:Y:S01]  /*0270*/  ISETP.NE.AND P1, PT, R2, RZ, PT ;  /* 0x000000ff0200720c */ /* 0x001fe20003f25270 */
[----:B-1----:R0:W-:Y:S01]  /*0280*/  STL [R1], R3 ;  /* 0x0000000301007387 */ /* 0x0021e20000100800 */
[----:B--2---:R-:W-:Y:S02]  /*0290*/  @UP0 ULEA UR8, UR8, UR6, 0x18 ;  /* 0x0000000608080291 */ /* 0x004fe4000f8ec03f */
[----:B------:R-:W-:-:S04]  /*02a0*/  @UP0 UIADD3 UR6, -UR7, 0x100000, URZ ;  /* 0x0010000007060890 */ /* 0x000fc8000fffe13f */
[----:B------:R-:W-:Y:S02]  /*02b0*/  @UP0 USHF.L.U32 UR7, UR6, 0xb, URZ ;  /* 0x0000000b06070899 */ /* 0x000fe4000800063f */
[----:B------:R-:W-:Y:S01]  /*02c0*/  @UP0 USHF.L.U32 UR6, UR6, 0x1, URZ ;  /* 0x0000000106060899 */ /* 0x000fe2000800063f */
[----:B------:R-:W-:Y:S01]  /*02d0*/  VOTEU.ANY UP0, P0 ;  /* 0x00000000003f7886 */ /* 0x000fe20000000100 */
[----:B------:R-:W1:Y:S04]  /*02e0*/  FENCE.VIEW.ASYNC.S ;  /* 0x00000000000073c6 */ /* 0x000e680000000000 */
[----:B-1----:R0:W1:Y:S06]  /*02f0*/  @UP0 SYNCS.EXCH.64 URZ, [UR8+0x28c00], UR4 ;  /* 0x028c0004083f05b2 */ /* 0x00206c0008000100 */
[----:B------:R0:W2:Y:S02]  /*0300*/  @UP1 SYNCS.EXCH.64 URZ, [UR8+0x28c20], UR6 ;  /* 0x028c2006083f15b2 */ /* 0x0000a40008000100 */
[----:B0-----:R-:W-:Y:S05]  /*0310*/  @P1 BRA `(.L_x_439) ;  /* 0x0000000000381947 */ /* 0x001fea0003800000 */
[----:B------:R-:W0:Y:S01]  /*0320*/  S2UR UR5, SR_CgaCtaId ;  /* 0x00000000000579c3 */ /* 0x000e220000008800 */
        /* <DEDUP_REMOVED lines=8> */
[----:B0-----:R0:W3:Y:S01]  /*03b0*/  SYNCS.EXCH.64 URZ, [UR6+0x28c30], UR4 ;  /* 0x028c3004063f75b2 */ /* 0x0010e20008000100 */
[----:B------:R0:W4:Y:S01]  /*03c0*/  SYNCS.EXCH.64 URZ, [UR6+0x28c40], UR4 ;  /* 0x028c4004063f75b2 */ /* 0x0001220008000100 */
[----:B------:R0:W0:Y:S01]  /*03d0*/  SYNCS.EXCH.64 URZ, [UR6+0x28c38], UR4 ;  /* 0x028c3804063f75b2 */ /* 0x0000220008000100 */
[----:B------:R0:W0:Y:S01]  /*03e0*/  SYNCS.EXCH.64 URZ, [UR6+0x28c48], UR4 ;  /* 0x028c4804063f75b2 */ /* 0x0000220008000100 */
[----:B------:R-:W-:Y:S01]  /*03f0*/  NOP ;  /* 0x0000000000007918 */ /* 0x000fe20000000000 */
.L_x_439:
[----:B------:R-:W5:Y:S01]  /*0400*/  SHFL.IDX PT, R2, R0, RZ, 0x1f ;  /* 0x00001fff00027589 */ /* 0x000f6200000e0000 */
[----:B------:R-:W-:Y:S01]  /*0410*/  NOP ;  /* 0x0000000000007918 */ /* 0x000fe20000000000 */
[----:B-----5:R-:W-:-:S13]  /*0420*/  ISETP.NE.AND P0, PT, R2, RZ, PT ;  /* 0x000000ff0200720c */ /* 0x020fda0003f05270 */
        /* <DEDUP_REMOVED lines=17> */
[----:B------:R0:W0:Y:S01]  /*0540*/  SYNCS.EXCH.64 URZ, [UR8+0x28c68], UR4 ;  /* 0x028c6804083f75b2 */ /* 0x0000220008000100 */
[----:B------:R-:W-:Y:S01]  /*0550*/  NOP ;  /* 0x0000000000007918 */ /* 0x000fe20000000000 */
.L_x_440:
[----:B------:R-:W5:Y:S01]  /*0560*/  SHFL.IDX PT, R2, R0, RZ, 0x1f ;  /* 0x00001fff00027589 */ /* 0x000f6200000e0000 */
[----:B------:R-:W-:Y:S01]  /*0570*/  NOP ;  /* 0x0000000000007918 */ /* 0x000fe20000000000 */
[----:B-----5:R-:W-:-:S13]  /*0580*/  ISETP.NE.AND P0, PT, R2, RZ, PT ;  /* 0x000000ff0200720c */ /* 0x020fda0003f05270 */
        /* <DEDUP_REMOVED lines=13> */
[----:B------:R0:W0:Y:S01]  /*0660*/  SYNCS.EXCH.64 URZ, [UR6+0x28c88], UR4 ;  /* 0x028c8804063f75b2 */ /* 0x0000220008000100 */
[----:B------:R-:W-:Y:S01]  /*0670*/  NOP ;  /* 0x0000000000007918 */ /* 0x000fe20000000000 */
.L_x_441:
        /* <DEDUP_REMOVED lines=22> */
.L_x_442:
        /* <DEDUP_REMOVED lines=22> */
.L_x_443:
[----:B------:R-:W-:Y:S01]  /*0940*/  IMAD.MOV.U32 R2, RZ, RZ, 0x1 ;  /* 0x00000001ff027424 */ /* 0x000fe200078e00ff */
[----:B------:R-:W-:Y:S01]  /*0950*/  ISETP.NE.AND P0, PT, R3, RZ, PT ;  /* 0x000000ff0300720c */ /* 0x000fe20003f05270 */
[----:B------:R-:W-:Y:S01]  /*0960*/  NOP ;  /* 0x0000000000007918 */ /* 0x000fe20000000000 */
[----:B------:R-:W-:Y:S01]  /*0970*/  ULDC.64 UR40, c[0x0][0x208] ;  /* 0x0000820000287ab9 */ /* 0x000fe20000000a00 */
[----:B------:R-:W-:Y:S01]  /*0980*/  BSSY B8, `(.L_x_444) ;  /* 0x0001429000087945 */ /* 0x000fe20003800000 */
[----:B------:R-:W-:-:S05]  /*0990*/  SEL R2, R2, 0x2, !P0 ;  /* 0x0000000202027807 */ /* 0x000fca0004000000 */
[----:B------:R0:W-:Y:S02]  /*09a0*/  STL [R1+0x38], R2 ;  /* 0x0000380201007387 */ /* 0x0001e40000100800 */
[----:B01234-:R-:W-:Y:S06]  /*09b0*/  BAR.SYNC.DEFER_BLOCKING 0x0 ;  /* 0x0000000000007b1d */ /* 0x01ffec0000010000 */
[----:B------:R-:W-:Y:S05]  /*09c0*/  @!P0 BRA `(.L_x_445) ;  /* 0x000000e4003c8947 */ /* 0x000fea0003800000 */
.L_x_446:
[----:B------:R-:W-:-:S08]  /*09d0*/  NOP ;  /* 0x0000000000007918 */ /* 0x000fd00000000000 */
[----:B------:R-:W0:Y:S02]  /*09e0*/  USETMAXREG.TRY_ALLOC.CTAPOOL UP0, 0xf0 ;  /* 0x000000f0000079c8 */ /* 0x000e240008000600 */
[----:B0-----:R-:W-:-:S13]  /*09f0*/  PLOP3.LUT P0, PT, PT, PT, UP0, 0x80, 0x0 ;  /* 0x000000000000781c */ /* 0x001fda0003f0f008 */
[----:B------:R-:W-:Y:S05]  /*0a00*/  @!P0 BRA `(.L_x_446) ;  /* 0xfffffffc00f08947 */ /* 0x000fea000383ffff */
[----:B------:R-:W0:Y:S01]  /*0a10*/  S2R R0, SR_TID.X ;  /* 0x0000000000007919 */ /* 0x000e220000002100 */
[----:B------:R-:W1:Y:S01]  /*0a20*/  S2UR UR5, SR_CgaCtaId ;  /* 0x00000000000579c3 */ /* 0x000e620000008800 */
[----:B------:R-:W-:Y:S02]  /*0a30*/  UMOV UR4, 0x400 ;  /* 0x0000040000047882 */ /* 0x000fe40000000000 */
[----:B-1----:R-:W-:-:S06]  /*0a40*/  ULEA UR4, UR5, UR4, 0x18 ;  /* 0x0000000405047291 */ /* 0x002fcc000f8ec03f */
[----:B------:R-:W-:Y:S01]  /*0a50*/  IMAD.U32 R2, RZ, RZ, UR4 ;  /* 0x00000004ff027e24 */ /* 0x000fe2000f8e00ff */
[----:B0-----:R-:W-:Y:S01]  /*0a60*/  SHF.R.U32.HI R0, RZ, 0x7, R0 ;  /* 0x00000007ff007819 */ /* 0x001fe20000011600 */
[----:B------:R-:W-:-:S03]  /*0a70*/  ULDC UR4, c[0x0][0xc14] ;  /* 0x0003050000047ab9 */ /* 0x000fc60000000800 */
[----:B------:R-:W-:Y:S02]  /*0a80*/  ISETP.NE.AND P0, PT, R0, 0x1, PT ;  /* 0x000000010000780c */ /* 0x000fe40003f05270 */
[----:B------:R-:W0:Y:S11]  /*0a90*/  S2R R0, SR_TID.X ;  /* 0x0000000000007919 */ /* 0x000e360000002100 */
[----:B------:R-:W-:Y:S06]  /*0aa0*/  @!P0 BAR.ARV 0x8, 0xa0 ;  /* 0x0202800000008b1d */ /* 0x000fec0000002000 */
[----:B0-----:R-:W-:-:S13]  /*0ab0*/  ISETP.GE.U32.AND P0, PT, R0, 0x100, PT ;  /* 0x000001000000780c */ /* 0x001fda0003f06070 */
[----:B------:R-:W-:Y:S08]  /*0ac0*/  @P0 BAR.ARV 0xf, 0x100 ;  /* 0x03c4000000000b1d */ /* 0x000ff00000002000 */
[----:B------:R-:W-:Y:S06]  /*0ad0*/  BAR.SYNC.DEFER_BLOCKING 0x5, 0x120 ;  /* 0x0144800000007b1d */ /* 0x000fec0000010000 */
[----:B------:R-:W0:Y:S02]  /*0ae0*/  LDS.128 R24, [R2+0x28cd0] ;  /* 0x028cd00002187984 */ /* 0x000e240000000c00 */
[----:B------:R-:W-:Y:S06]  /*0af0*/  BAR.ARV 0x4, 0x120 ;  /* 0x0104800000007b1d */ /* 0x000fec0000002000 */
[----:B0-----:R-:W-:-:S13]  /*0b00*/  ISETP.GE.AND P0, PT, R27, UR4, PT ;  /* 0x000000041b007c0c */ /* 0x001fda000bf06270 */
[----:B------:R-:W-:Y:S05]  /*0b10*/  @P0 BRA `(.L_x_447) ;  /* 0x00000140003c0947 */ /* 0x000fea0003800000 */
[----:B------:R-:W2:Y:S01]  /*0b20*/  LDL.LU R16, [R1+0x38] ;  /* 0x0000380001107983 */ /* 0x000ea20000300800 */
[----:B------:R-:W-:-:S04]  /*0b30*/  IADD3 R214, R0, -0x80, RZ ;  /* 0xffffff8000d67810 */ /* 0x000fc80007ffe0ff */
[----:B------:R-:W-:-:S04]  /*0b40*/  SHF.R.S32.HI R3, RZ, 0x1f, R214 ;  /* 0x0000001fff037819 */ /* 0x000fc800000114d6 */
[CC--:B------:R-:W-:Y:S02]  /*0b50*/  LEA.HI R5, R3.reuse, R214.reuse, RZ, 0x7 ;  /* 0x000000d603057211 */ /* 0x0c0fe400078f38ff */
[-C--:B------:R-:W-:Y:S02]  /*0b60*/  LEA.HI R4, R3, R214.reuse, RZ, 0x4 ;  /* 0x000000d603047211 */ /* 0x080fe400078f20ff */
[----:B------:R-:W-:Y:S02]  /*0b70*/  LOP3.LUT R7, R5, 0xffffff80, RZ, 0xc0, !PT ;  /* 0xffffff8005077812 */ /* 0x000fe400078ec0ff */
[----:B------:R-:W-:Y:S02]  /*0b80*/  LOP3.LUT R9, R4, 0xfffffff0, RZ, 0xc0, !PT ;  /* 0xfffffff004097812 */ /* 0x000fe400078ec0ff */
[----:B------:R-:W-:Y:S01]  /*0b90*/  LEA.HI R0, R3, R214, RZ, 0x5 ;  /* 0x000000d603007211 */ /* 0x000fe200078f28ff */
[C---:B------:R-:W-:Y:S01]  /*0ba0*/  IMAD.IADD R7, R214.reuse, 0x1, -R7 ;  /* 0x00000001d6077824 */ /* 0x040fe200078e0a07 */
[----:B------:R-:W-:Y:S01]  /*0bb0*/  SHF.R.S32.HI R13, RZ, 0x4, R4 ;  /* 0x00000004ff0d7819 */ /* 0x000fe20000011404 */
[----:B------:R-:W-:Y:S01]  /*0bc0*/  IMAD.IADD R11, R214, 0x1, -R9 ;  /* 0x00000001d60b7824 */ /* 0x000fe200078e0a09 */
[----:B------:R-:W-:-:S02]  /*0bd0*/  SHF.R.S32.HI R189, RZ, 0x5, R0 ;  /* 0x00000005ffbd7819 */ /* 0x000fc40000011400 */
[----:B------:R-:W-:Y:S02]  /*0be0*/  SHF.R.S32.HI R10, RZ, 0x1f, R0 ;  /* 0x0000001fff0a7819 */ /* 0x000fe40000011400 */
[----:B------:R-:W-:Y:S02]  /*0bf0*/  SHF.R.S32.HI R0, RZ, 0x1f, R7 ;  /* 0x0000001fff007819 */ /* 0x000fe40000011407 */
[----:B------:R-:W-:Y:S02]  /*0c00*/  SHF.R.S32.HI R6, RZ, 0x1f, R11 ;  /* 0x0000001fff067819 */ /* 0x000fe4000001140b */
[----:B------:R-:W-:Y:S02]  /*0c10*/  LEA.HI R9, R4, R13, RZ, 0x1 ;  /* 0x0000000d04097211 */ /* 0x000fe400078f08ff */
[----:B------:R-:W-:Y:S02]  /*0c20*/  LEA.HI R4, R0, R7, RZ, 0x2 ;  /* 0x0000000700047211 */ /* 0x000fe400078f10ff */
[----:B------:R-:W-:-:S02]  /*0c30*/  LEA.HI R8, R6, R11, RZ, 0x3 ;  /* 0x0000000b06087211 */ /* 0x000fc400078f18ff */
[----:B------:R-:W-:Y:S02]  /*0c40*/  LOP3.LUT R12, R9, 0x1ffffffe, RZ, 0xc0, !PT ;  /* 0x1ffffffe090c7812 */ /* 0x000fe400078ec0ff */
[--C-:B------:R-:W-:Y:S02]  /*0c50*/  SHF.R.S32.HI R6, RZ, 0x2, R4.reuse ;  /* 0x00000002ff067819 */ /* 0x100fe40000011404 */
[----:B------:R-:W-:-:S04]  /*0c60*/  SHF.R.S32.HI R9, RZ, 0x1f, R4 ;  /* 0x0000001fff097819 */ /* 0x000fc80000011404 */
[----:B------:R-:W-:Y:S02]  /*0c70*/  LEA.HI R9, R9, R6, RZ, 0x3 ;  /* 0x0000000609097211 */ /* 0x000fe400078f18ff */
[----:B------:R-:W-:Y:S02]  /*0c80*/  LEA.HI R0, R0, R7, RZ, 0x5 ;  /* 0x0000000700007211 */ /* 0x000fe400078f28ff */
[----:B------:R-:W-:Y:S02]  /*0c90*/  LOP3.LUT R9, R9, 0xfffffff8, RZ, 0xc0, !PT ;  /* 0xfffffff809097812 */ /* 0x000fe400078ec0ff */
[----:B------:R-:W-:Y:S02]  /*0ca0*/  LEA.HI R14, R10, R189, RZ, 0x2 ;  /* 0x000000bd0a0e7211 */ /* 0x000fe400078f10ff */
[----:B------:R-:W-:Y:S01]  /*0cb0*/  LOP3.LUT R10, R8, 0xfffffff8, RZ, 0xc0, !PT ;  /* 0xfffffff8080a7812 */ /* 0x000fe200078ec0ff */
[----:B------:R-:W-:Y:S01]  /*0cc0*/  IMAD.IADD R9, R6, 0x1, -R9 ;  /* 0x0000000106097824 */ /* 0x000fe200078e0a09 */
[----:B------:R-:W-:-:S02]  /*0cd0*/  SHF.R.S32.HI R0, RZ, 0x5, R0 ;  /* 0x00000005ff007819 */ /* 0x000fc40000011400 */
[----:B------:R-:W-:Y:S01]  /*0ce0*/  LOP3.LUT R14, R14, 0x3ffffc, RZ, 0xc0, !PT ;  /* 0x003ffffc0e0e7812 */ /* 0x000fe200078ec0ff */
[----:B------:R-:W-:Y:S01]  /*0cf0*/  IMAD.IADD R10, R11, 0x1, -R10 ;  /* 0x000000010b0a7824 */ /* 0x000fe200078e0a0a */
[----:B------:R-:W-:Y:S01]  /*0d00*/  SHF.R.S32.HI R206, RZ, 0x7, R5 ;  /* 0x00000007ffce7819 */ /* 0x000fe20000011405 */
[----:B------:R-:W-:Y:S01]  /*0d10*/  IMAD R188, R0, 0x10, R9 ;  /* 0x0000001000bc7824 */ /* 0x000fe200078e0209 */
[-C--:B------:R-:W-:Y:S01]  /*0d20*/  LEA.HI R0, R3, R214.reuse, RZ, 0x3 ;  /* 0x000000d603007211 */ /* 0x080fe200078f18ff */
[----:B------:R-:W-:Y:S01]  /*0d30*/  IMAD.IADD R14, R189, 0x1, -R14 ;  /* 0x00000001bd0e7824 */ /* 0x000fe200078e0a0e */
[----:B------:R-:W-:Y:S01]  /*0d40*/  LEA R15, R206, R11, 0x8 ;  /* 0x0000000bce0f7211 */ /* 0x000fe200078e40ff */
[----:B------:R-:W-:Y:S01]  /*0d50*/  IMAD.IADD R12, R13, 0x1, -R12 ;  /* 0x000000010d0c7824 */ /* 0x000fe200078e0a0c */
[----:B------:R-:W-:Y:S01]  /*0d60*/  LEA.HI R6, R3, R214, RZ, 0x2 ;  /* 0x000000d603067211 */ /* 0x000fe200078f10ff */
[----:B------:R-:W-:Y:S01]  /*0d70*/  IMAD.SHL.U32 R11, R10, 0x40, RZ ;  /* 0x000000400a0b7824 */ /* 0x000fe200078e00ff */
[----:B------:R-:W-:Y:S01]  /*0d80*/  LOP3.LUT R3, R0, 0x1ffffff8, RZ, 0xc0, !PT ;  /* 0x1ffffff800037812 */ /* 0x000fe200078ec0ff */
[----:B------:R-:W-:Y:S01]  /*0d90*/  IMAD.SHL.U32 R12, R12, 0x8, RZ ;  /* 0x000000080c0c7824 */ /* 0x000fe200078e00ff */
[----:B------:R-:W-:Y:S01]  /*0da0*/  SHF.R.S32.HI R19, RZ, 0x2, R6 ;  /* 0x00000002ff137819 */ /* 0x000fe20000011406 */
[----:B------:R-:W-:Y:S01]  /*0db0*/  IMAD.SHL.U32 R8, R8, 0x40, RZ ;  /* 0x0000004008087824 */ /* 0x000fe200078e00ff */
[----:B------:R-:W-:-:S02]  /*0dc0*/  LEA R15, R14, R15, 0x4 ;  /* 0x0000000f0e0f7211 */ /* 0x000fc400078e20ff */
[----:B------:R-:W-:Y:S01]  /*0dd0*/  LOP3.LUT R11, R11, 0x1c0, RZ, 0xc0, !PT ;  /* 0x000001c00b0b7812 */ /* 0x000fe200078ec0ff */
[----:B------:R-:W-:Y:S01]  /*0de0*/  IMAD.IADD R3, R214, 0x1, -R3 ;  /* 0x00000001d6037824 */ /* 0x000fe200078e0a03 */
[----:B------:R-:W-:Y:S01]  /*0df0*/  LOP3.LUT R4, R4, 0x7ffffffc, RZ, 0xc0, !PT ;  /* 0x7ffffffc04047812 */ /* 0x000fe200078ec0ff */
[----:B------:R-:W-:Y:S01]  /*0e00*/  VIADD R216, R19, 0x20 ;  /* 0x0000002013d87836 */ /* 0x000fe20000000000 */
[----:B------:R-:W-:Y:S02]  /*0e10*/  LEA R212, R15, R12, 0x6 ;  /* 0x0000000c0fd47211 */ /* 0x000fe400078e30ff */
[----:B------:R-:W-:Y:S02]  /*0e20*/  LOP3.LUT R8, R8, 0x7ffffe00, RZ, 0xc0, !PT ;  /* 0x7ffffe0008087812 */ /* 0x000fe400078ec0ff */
[----:B------:R-:W-:Y:S02]  /*0e30*/  LOP3.LUT R12, R11, 0x8, R12, 0xf8, !PT ;  /* 0x000000080b0c7812 */ /* 0x000fe400078ef80c */
[----:B------:R-:W-:Y:S01]  /*0e40*/  SHF.R.U32.HI R11, RZ, 0x3, R11 ;  /* 0x00000003ff0b7819 */ /* 0x000fe2000001160b */
[----:B------:R-:W-:Y:S01]  /*0e50*/  IMAD.IADD R4, R7, 0x1, -R4 ;  /* 0x0000000107047824 */ /* 0x000fe200078e0a04 */
[----:B------:R-:W-:Y:S01]  /*0e60*/  SHF.L.U32 R187, R3, 0x3, RZ ;  /* 0x0000000303bb7819 */ /* 0x000fe200000006ff */
[----:B------:R-:W-:Y:S01]  /*0e70*/  IMAD R8, R189, 0x400, R8 ;  /* 0x00000400bd087824 */ /* 0x000fe200078e0208 */
[----:B------:R-:W-:-:S02]  /*0e80*/  LOP3.LUT R7, R6, 0xfffffffc, RZ, 0xc0, !PT ;  /* 0xfffffffc06077812 */ /* 0x000fc400078ec0ff */
[----:B------:R-:W-:Y:S02]  /*0e90*/  SHF.R.S32.HI R3, RZ, 0x1f, R216 ;  /* 0x0000001fff037819 */ /* 0x000fe400000114d8 */
[----:B------:R-:W-:Y:S01]  /*0ea0*/  LOP3.LUT R11, R12, R11, RZ, 0x3c, !PT ;  /* 0x0000000b0c0b7212 */ /* 0x000fe200078e3cff */
[----:B------:R-:W-:Y:S01]  /*0eb0*/  IMAD.IADD R204, R214, 0x1, -R7 ;  /* 0x00000001d6cc7824 */ /* 0x000fe200078e0a07 */
[----:B------:R-:W-:Y:S01]  /*0ec0*/  LEA.HI R3, R3, R216, RZ, 0x3 ;  /* 0x000000d803037211 */ /* 0x000fe200078f18ff */
[----:B------:R-:W-:Y:S01]  /*0ed0*/  IMAD.SHL.U32 R209, R216, 0x40, RZ ;  /* 0x00000040d8d17824 */ /* 0x000fe200078e00ff */
[----:B------:R-:W-:Y:S02]  /*0ee0*/  R2P PR, R10, 0x6 ;  /* 0x000000060a007804 */ /* 0x000fe40000000000 */
[----:B------:R-:W-:Y:S01]  /*0ef0*/  IADD3 R11, R8, R11, RZ ;  /* 0x0000000b080b7210 */ /* 0x000fe20007ffe0ff */
[----:B------:R-:W-:Y:S01]  /*0f00*/  IMAD.SHL.U32 R3, R3, 0x40, RZ ;  /* 0x0000004003037824 */ /* 0x000fe200078e00ff */
[----:B------:R-:W-:Y:S01]  /*0f10*/  LEA.HI R5, R5, R206, RZ, 0x1 ;  /* 0x000000ce05057211 */ /* 0x000fe200078f08ff */
[----:B------:R-:W-:Y:S01]  /*0f20*/  IMAD.MOV.U32 R196, RZ, RZ, 0x40 ;  /* 0x00000040ffc47424 */ /* 0x000fe200078e00ff */
[----:B------:R-:W-:Y:S01]  /*0f30*/  SHF.R.S32.HI R6, RZ, 0x1f, R6 ;  /* 0x0000001fff067819 */ /* 0x000fe20000011406 */
[----:B------:R-:W-:Y:S01]  /*0f40*/  IMAD R194, R11, 0x2, R2 ;  /* 0x000000020bc27824 */ /* 0x000fe200078e0202 */
[----:B------:R-:W-:-:S02]  /*0f50*/  LOP3.LUT R209, R209, 0x1c0, RZ, 0xc0, !PT ;  /* 0x000001c0d1d17812 */ /* 0x000fc400078ec0ff */
[----:B------:R-:W-:Y:S01]  /*0f60*/  SHF.R.S32.HI R192, RZ, 0x3, R0 ;  /* 0x00000003ffc07819 */ /* 0x000fe20000011400 */
[----:B------:R-:W-:Y:S01]  /*0f70*/  VIADD R197, R194, 0x26800 ;  /* 0x00026800c2c57836 */ /* 0x000fe20000000000 */
[----:B------:R-:W-:Y:S02]  /*0f80*/  LOP3.LUT R5, R5, 0xfffffe, RZ, 0xc0, !PT ;  /* 0x00fffffe05057812 */ /* 0x000fe400078ec0ff */
[----:B------:R-:W-:Y:S02]  /*0f90*/  LEA.HI R6, R6, R19, RZ, 0x3 ;  /* 0x0000001306067211 */ /* 0x000fe400078f18ff */
[----:B------:R-:W-:Y:S02]  /*0fa0*/  SHF.R.U32.HI R215, RZ, 0x3, R209 ;  /* 0x00000003ffd77819 */ /* 0x000fe400000116d1 */
[----:B------:R-:W-:Y:S02]  /*0fb0*/  LOP3.LUT R210, R3, 0xfffffe00, RZ, 0xc0, !PT ;  /* 0xfffffe0003d27812 */ /* 0x000fe400078ec0ff */
[----:B------:R-:W-:Y:S01]  /*0fc0*/  SEL R196, R196, 0xffffffc0, !P2 ;  /* 0xffffffc0c4c47807 */ /* 0x000fe20005000000 */
[----:B------:R-:W-:Y:S01]  /*0fd0*/  IMAD.IADD R5, R206, 0x1, -R5 ;  /* 0x00000001ce057824 */ /* 0x000fe200078e0a05 */
[----:B------:R-:W-:Y:S01]  /*0fe0*/  IADD3 R195, R194, 0x26820, RZ ;  /* 0x00026820c2c37810 */ /* 0x000fe20007ffe0ff */
[C---:B------:R-:W-:Y:S01]  /*0ff0*/  @P1 VIADD R195, R197.reuse, 0xffffffe0 ;  /* 0xffffffe0c5c31836 */ /* 0x040fe20000000000 */
[----:B------:R-:W-:Y:S01]  /*1000*/  LOP3.LUT R6, R6, 0xfffffff8, RZ, 0xc0, !PT ;  /* 0xfffffff806067812 */ /* 0x000fe200078ec0ff */
[----:B------:R-:W-:Y:S01]  /*1010*/  IMAD.IADD R197, R197, 0x1, R196 ;  /* 0x00000001c5c57824 */ /* 0x000fe200078e02c4 */
[----:B------:R-:W-:Y:S01]  /*1020*/  CS2R R22, SRZ ;  /* 0x0000000000167805 */ /* 0x000fe2000001ff00 */
[----:B------:R-:W-:Y:S01]  /*1030*/  IMAD.MOV.U32 R202, RZ, RZ, RZ ;  /* 0x000000ffffca7224 */ /* 0x000fe200078e00ff */
[----:B------:R-:W-:Y:S01]  /*1040*/  MOV R18, RZ ;  /* 0x000000ff00127202 */ /* 0x000fe20000000f00 */
[----:B------:R-:W-:Y:S01]  /*1050*/  IMAD.MOV.U32 R185, RZ, RZ, RZ ;  /* 0x000000ffffb97224 */ /* 0x000fe200078e00ff */
[----:B------:R-:W-:Y:S01]  /*1060*/  SHF.R.S32.HI R208, RZ, 0x1f, R19 ;  /* 0x0000001fffd07819 */ /* 0x000fe20000011413 */
[----:B------:R-:W-:Y:S01]  /*1070*/  IMAD.SHL.U32 R191, R5, 0x100, RZ ;  /* 0x0000010005bf7824 */ /* 0x000fe200078e00ff */
[----:B------:R-:W-:Y:S01]  /*1080*/  IADD3 R186, R19, -R6, RZ ;  /* 0x8000000613ba7210 */ /* 0x000fe20007ffe0ff */
[----:B------:R-:W-:-:S02]  /*1090*/  IMAD.SHL.U32 R190, R4, 0x2, RZ ;  /* 0x0000000204be7824 */ /* 0x000fc400078e00ff */
[----:B------:R-:W-:Y:S01]  /*10a0*/  IMAD.IADD R196, R196, 0x1, R195 ;  /* 0x00000001c4c47824 */ /* 0x000fe200078e02c3 */
[----:B--2---:R-:W-:Y:S01]  /*10b0*/  LOP3.LUT R184, R16, 0x1, RZ, 0xfc, !PT ;  /* 0x0000000110b87812 */ /* 0x004fe200078efcff */
[----:B------:R-:W-:-:S05]  /*10c0*/  IMAD.SHL.U32 R16, R204, 0x8, RZ ;  /* 0x00000008cc107824 */ /* 0x000fca00078e00ff */
[----:B------:R-:W-:-:S04]  /*10d0*/  LOP3.LUT R0, R209, 0x38, R16, 0xf8, !PT ;  /* 0x00000038d1007812 */ /* 0x000fc800078ef810 */
[----:B------:R-:W-:-:S04]  /*10e0*/  LOP3.LUT R207, R210, R0, R215, 0xf6, !PT ;  /* 0x00000000d2cf7212 */ /* 0x000fc800078ef6d7 */
[----:B------:R-:W-:-:S07]  /*10f0*/  LEA R207, R207, R2, 0x1 ;  /* 0x00000002cfcf7211 */ /* 0x000fce00078e08ff */
.L_x_570:
[----:B0----5:R-:W0:Y:S01]  /*1100*/  LDC.64 R4, c[0x0][0xc60] ;  /* 0x00031800ff047b82 */ /* 0x021e220000000a00 */
[----:B------:R-:W-:Y:S01]  /*1110*/  ULDC.64 UR4, c[0x0][0xa28] ;  /* 0x00028a0000047ab9 */ /* 0x000fe20000000a00 */
[----:B------:R-:W-:Y:S01]  /*1120*/  ULDC.64 UR8, c[0x0][0xa18] ;  /* 0x0002860000087ab9 */ /* 0x000fe20000000a00 */
[----:B------:R-:W-:Y:S01]  /*1130*/  ULDC.64 UR6, c[0x0][0xa08] ;  /* 0x0002820000067ab9 */ /* 0x000fe20000000a00 */
[----:B0-----:R-:W-:-:S05]  /*1140*/  IMAD.WIDE R4, R27, 0x4, R4 ;  /* 0x000000041b047825 */ /* 0x001fca00078e0204 */
[----:B--2---:R-:W2:Y:S01]  /*1150*/  LDG.E R201, desc[UR40][R4.64] ;  /* 0x0000002804c97981 */ /* 0x004ea2000c1e1900 */
[----:B------:R-:W-:Y:S01]  /*1160*/  ISETP.NE.U32.AND P2, PT, RZ, UR4, PT ;  /* 0x00000004ff007c0c */ /* 0x000fe2000bf45070 */
[----:B------:R-:W-:Y:S01]  /*1170*/  IMAD.MOV.U32 R33, RZ, RZ, RZ ;  /* 0x000000ffff217224 */ /* 0x000fe200078e00ff */
[----:B------:R-:W-:Y:S02]  /*1180*/  ISETP.NE.U32.AND P1, PT, RZ, UR8, PT ;  /* 0x00000008ff007c0c */ /* 0x000fe4000bf25070 */
[----:B------:R-:W-:Y:S02]  /*1190*/  ISETP.NE.AND.EX P2, PT, RZ, UR5, PT, P2 ;  /* 0x00000005ff007c0c */ /* 0x000fe4000bf45320 */
[----:B------:R-:W-:Y:S02]  /*11a0*/  ISETP.NE.AND.EX P1, PT, RZ, UR9, PT, P1 ;  /* 0x00000009ff007c0c */ /* 0x000fe4000bf25310 */
[----:B------:R-:W-:Y:S02]  /*11b0*/  ISETP.NE.U32.AND P0, PT, RZ, UR6, PT ;  /* 0x00000006ff007c0c */ /* 0x000fe4000bf05070 */
[----:B------:R-:W-:-:S02]  /*11c0*/  MOV R3, RZ ;  /* 0x000000ff00037202 */ /* 0x000fc40000000f00 */
[----:B------:R-:W-:Y:S02]  /*11d0*/  ISETP.NE.AND.EX P0, PT, RZ, UR7, PT, P0 ;  /* 0x00000007ff007c0c */ /* 0x000fe4000bf05300 */
[----:B--2---:R-:W-:Y:S01]  /*11e0*/  SHF.R.S32.HI R205, RZ, 0x1f, R201 ;  /* 0x0000001fffcd7819 */ /* 0x004fe200000114c9 */
[C---:B------:R-:W-:Y:S02]  /*11f0*/  IMAD.SHL.U32 R199, R201.reuse, 0x4, RZ ;  /* 0x00000004c9c77824 */ /* 0x040fe400078e00ff */
[C---:B------:R-:W-:Y:S02]  /*1200*/  @P2 LEA R4, P3, R201.reuse, UR4, 0x2 ;  /* 0x00000004c9042c11 */ /* 0x040fe4000f8610ff */
[C-C-:B------:R-:W-:Y:S02]  /*1210*/  SHF.L.U64.HI R200, R201.reuse, 0x2, R205.reuse ;  /* 0x00000002c9c87819 */ /* 0x140fe400000102cd */
[----:B------:R-:W-:Y:S01]  /*1220*/  @P2 LEA.HI.X R5, R201, UR5, R205, 0x2, P3 ;  /* 0x00000005c9052c11 */ /* 0x000fe200098f14cd */
[----:B------:R-:W-:Y:S01]  /*1230*/  ULDC UR4, c[0x0][0x288] ;  /* 0x0000a20000047ab9 */ /* 0x000fe20000000800 */
[----:B----4-:R-:W-:-:S03]  /*1240*/  IADD3 R8, P4, R199, UR6, RZ ;  /* 0x00000006c7087c10 */ /* 0x010fc6000ff9e0ff */
[----:B------:R0:W5:Y:S01]  /*1250*/  @P2 LDG.E R3, desc[UR40][R4.64] ;  /* 0x0000002804032981 */ /* 0x000162000c1e1900 */
[----:B---3--:R-:W-:Y:S01]  /*1260*/  @P1 IADD3 R6, P2, R199, UR8, RZ ;  /* 0x00000008c7061c10 */ /* 0x008fe2000ff5e0ff */
[----:B------:R-:W-:Y:S01]  /*1270*/  IMAD.U32 R30, RZ, RZ, UR4 ;  /* 0x00000004ff1e7e24 */ /* 0x000fe2000f8e00ff */
[C---:B------:R-:W-:Y:S01]  /*1280*/  IADD3.X R9, R200.reuse, UR7, RZ, P4, !PT ;  /* 0x00000007c8097c10 */ /* 0x040fe2000a7fe4ff */
[----:B------:R-:W-:Y:S01]  /*1290*/  ULDC.64 UR4, c[0x0][0x3f8] ;  /* 0x0000fe0000047ab9 */ /* 0x000fe20000000a00 */
[----:B------:R-:W-:-:S03]  /*12a0*/  @P1 IADD3.X R7, R200, UR9, RZ, P2, !PT ;  /* 0x00000009c8071c10 */ /* 0x000fc600097fe4ff */
[----:B------:R0:W5:Y:S01]  /*12b0*/  @P0 LDG.E R33, desc[UR40][R8.64] ;  /* 0x0000002808210981 */ /* 0x000162000c1e1900 */
[----:B------:R-:W-:Y:S01]  /*12c0*/  UISETP.NE.U32.AND UP0, UPT, UR4, URZ, UPT ;  /* 0x0000003f0400728c */ /* 0x000fe2000bf05070 */
[----:B------:R-:W-:Y:S02]  /*12d0*/  ULDC.64 UR8, c[0x0][0xa20] ;  /* 0x0002880000087ab9 */ /* 0x000fe40000000a00 */
[----:B------:R0:W5:Y:S01]  /*12e0*/  @P1 LDG.E R30, desc[UR40][R6.64] ;  /* 0x00000028061e1981 */ /* 0x000162000c1e1900 */
[----:B------:R-:W-:Y:S01]  /*12f0*/  UISETP.NE.AND.EX UP0, UPT, UR5, URZ, UPT, UP0 ;  /* 0x0000003f0500728c */ /* 0x000fe2000bf05300 */
[----:B------:R-:W-:Y:S01]  /*1300*/  ULDC UR4, c[0x0][0x404] ;  /* 0x0001010000047ab9 */ /* 0x000fe20000000800 */
[----:B------:R-:W-:Y:S02]  /*1310*/  ISETP.NE.U32.AND P2, PT, RZ, UR8, PT ;  /* 0x00000008ff007c0c */ /* 0x000fe4000bf45070 */
[----:B------:R-:W-:Y:S01]  /*1320*/  USEL UR4, UR4, 0x1, UP0 ;  /* 0x0000000104047887 */ /* 0x000fe20008000000 */
[----:B------:R-:W-:Y:S01]  /*1330*/  ULDC UR5, c[0x0][0x2e0] ;  /* 0x0000b80000057ab9 */ /* 0x000fe20000000800 */
[----:B------:R-:W-:-:S02]  /*1340*/  ISETP.NE.AND.EX P2, PT, RZ, UR9, PT, P2 ;  /* 0x00000009ff007c0c */ /* 0x000fc4000bf45320 */
[----:B------:R-:W-:-:S03]  /*1350*/  UIMAD UR4, UR4, UR5, URZ ;  /* 0x00000005040472a4 */ /* 0x000fc6000f8e023f */
[----:B------:R-:W-:Y:S01]  /*1360*/  ULDC UR5, c[0x0][0x338] ;  /* 0x0000ce0000057ab9 */ /* 0x000fe20000000800 */
[----:B------:R-:W-:Y:S01]  /*1370*/  IMAD.MOV.U32 R203, RZ, RZ, R25 ;  /* 0x000000ffffcb7224 */ /* 0x000fe200078e0019 */
[----:B------:R-:W-:Y:S01]  /*1380*/  MOV R198, R26 ;  /* 0x0000001a00c67202 */ /* 0x000fe20000000f00 */
[----:B------:R-:W-:Y:S01]  /*1390*/  IMAD.MOV.U32 R29, RZ, RZ, R201 ;  /* 0x000000ffff1d7224 */ /* 0x000fe200078e00c9 */
[----:B0-----:R-:W-:Y:S06]  /*13a0*/  @P1 BRA `(.L_x_448) ;  /* 0x0000000000241947 */ /* 0x001fec0003800000 */
[----:B------:R-:W-:Y:S02]  /*13b0*/  ULDC.64 UR6, c[0x0][0xa00] ;  /* 0x0002800000067ab9 */ /* 0x000fe40000000a00 */
[----:B------:R-:W-:-:S04]  /*13c0*/  ISETP.NE.U32.AND P1, PT, RZ, UR6, PT ;  /* 0x00000006ff007c0c */ /* 0x000fc8000bf25070 */
[----:B------:R-:W-:-:S13]  /*13d0*/  ISETP.NE.AND.EX P1, PT, RZ, UR7, PT, P1 ;  /* 0x00000007ff007c0c */ /* 0x000fda000bf25310 */
[----:B------:R-:W-:Y:S05]  /*13e0*/  @!P1 BRA `(.L_x_448) ;  /* 0x0000000000149947 */ /* 0x000fea0003800000 */
[----:B------:R-:W0:Y:S02]  /*13f0*/  LDC.64 R4, c[0x0][0xa00] ;  /* 0x00028000ff047b82 */ /* 0x000e240000000a00 */
[----:B0-----:R-:W-:-:S05]  /*1400*/  IMAD.WIDE R4, R29, 0x4, R4 ;  /* 0x000000041d047825 */ /* 0x001fca00078e0204 */
[----:B-----5:R-:W2:Y:S04]  /*1410*/  LDG.E R30, desc[UR40][R4.64] ;  /* 0x00000028041e7981 */ /* 0x020ea8000c1e1900 */
[----:B------:R-:W2:Y:S02]  /*1420*/  LDG.E R7, desc[UR40][R4.64+0x4] ;  /* 0x0000042804077981 */ /* 0x000ea4000c1e1900 */
[----:B--2---:R-:W-:-:S07]  /*1430*/  IMAD.IADD R30, R7, 0x1, -R30 ;  /* 0x00000001071e7824 */ /* 0x004fce00078e0a1e */
.L_x_448:
[----:B------:R-:W-:Y:S01]  /*1440*/  IMAD.U32 R24, RZ, RZ, UR5 ;  /* 0x00000005ff187e24 */ /* 0x000fe2000f8e00ff */
[----:B------:R-:W-:Y:S01]  /*1450*/  MOV R28, UR4 ;  /* 0x00000004001c7c02 */ /* 0x000fe20008000f00 */
[----:B------:R-:W-:Y:S06]  /*1460*/  @!P2 BRA `(.L_x_449) ;  /* 0x000000000010a947 */ /* 0x000fec0003800000 */
[----:B------:R-:W-:-:S04]  /*1470*/  IADD3 R4, P0, R199, UR8, RZ ;  /* 0x00000008c7047c10 */ /* 0x000fc8000ff1e0ff */
[----:B------:R-:W-:-:S05]  /*1480*/  IADD3.X R5, R200, UR9, RZ, P0, !PT ;  /* 0x00000009c8057c10 */ /* 0x000fca00087fe4ff */
[----:B------:R0:W5:Y:S01]  /*1490*/  LDG.E R28, desc[UR40][R4.64] ;  /* 0x00000028041c7981 */ /* 0x000162000c1e1900 */
[----:B------:R-:W-:Y:S05]  /*14a0*/  BRA `(.L_x_450) ;  /* 0x0000000000107947 */ /* 0x000fea0003800000 */
.L_x_449:
[----:B------:R-:W-:Y:S05]  /*14b0*/  @!P0 BRA `(.L_x_450) ;  /* 0x00000000000c8947 */ /* 0x000fea0003800000 */
[----:B------:R-:W2:Y:S04]  /*14c0*/  LDG.E R5, desc[UR40][R8.64] ;  /* 0x0000002808057981 */ /* 0x000ea8000c1e1900 */
[----:B------:R-:W2:Y:S02]  /*14d0*/  LDG.E R28, desc[UR40][R8.64+0x4] ;  /* 0x00000428081c7981 */ /* 0x000ea4000c1e1900 */
[----:B--2---:R-:W-:-:S07]  /*14e0*/  IMAD.IADD R28, R28, 0x1, -R5 ;  /* 0x000000011c1c7824 */ /* 0x004fce00078e0a05 */
.L_x_450:
[----:B------:R-:W-:Y:S02]  /*14f0*/  ULDC.64 UR4, c[0x0][0xa10] ;  /* 0x0002840000047ab9 */ /* 0x000fe40000000a00 */
[----:B------:R-:W-:-:S04]  /*1500*/  ISETP.NE.U32.AND P0, PT, RZ, UR4, PT ;  /* 0x00000004ff007c0c */ /* 0x000fc8000bf05070 */
[----:B------:R-:W-:Y:S01]  /*1510*/  ISETP.NE.AND.EX P0, PT, RZ, UR5, PT, P0 ;  /* 0x00000005ff007c0c */ /* 0x000fe2000bf05300 */
[----:B------:R-:W-:-:S12]  /*1520*/  ULDC.64 UR4, c[0x0][0xa30] ;  /* 0x00028c0000047ab9 */ /* 0x000fd80000000a00 */
[----:B0-----:R-:W0:Y:S02]  /*1530*/  @P0 LDC.64 R4, c[0x0][0xa10] ;  /* 0x00028400ff040b82 */ /* 0x001e240000000a00 */
[----:B0-----:R-:W-:-:S05]  /*1540*/  @P0 IMAD.WIDE R4, R29, 0x4, R4 ;  /* 0x000000041d040825 */ /* 0x001fca00078e0204 */
[----:B------:R-:W2:Y:S04]  /*1550*/  @P0 LDG.E R0, desc[UR40][R4.64] ;  /* 0x0000002804000981 */ /* 0x000ea8000c1e1900 */
[----:B------:R-:W2:Y:S01]  /*1560*/  @P0 LDG.E R9, desc[UR40][R4.64+0x4] ;  /* 0x0000042804090981 */ /* 0x000ea2000c1e1900 */
[----:B------:R-:W-:Y:S01]  /*1570*/  ISETP.NE.U32.AND P1, PT, RZ, UR4, PT ;  /* 0x00000004ff007c0c */ /* 0x000fe2000bf25070 */
[----:B-----5:R-:W-:-:S03]  /*1580*/  IMAD.MOV.U32 R27, RZ, RZ, R28 ;  /* 0x000000ffff1b7224 */ /* 0x020fc600078e001c */
[----:B------:R-:W-:-:S13]  /*1590*/  ISETP.NE.AND.EX P1, PT, RZ, UR5, PT, P1 ;  /* 0x00000005ff007c0c */ /* 0x000fda000bf25310 */
[----:B------:R-:W-:-:S04]  /*15a0*/  @P1 IADD3 R6, P2, R199, UR4, RZ ;  /* 0x00000004c7061c10 */ /* 0x000fc8000ff5e0ff */
[----:B------:R-:W-:-:S05]  /*15b0*/  @P1 IADD3.X R7, R200, UR5, RZ, P2, !PT ;  /* 0x00000005c8071c10 */ /* 0x000fca00097fe4ff */
[----:B------:R0:W5:Y:S01]  /*15c0*/  @P1 LDG.E R27, desc[UR40][R6.64] ;  /* 0x00000028061b1981 */ /* 0x000162000c1e1900 */
[----:B------:R-:W-:Y:S01]  /*15d0*/  IMAD.IADD R11, R28, 0x1, -R3 ;  /* 0x000000011c0b7824 */ /* 0x000fe200078e0a03 */
[----:B------:R-:W-:-:S03]  /*15e0*/  PLOP3.LUT P3, PT, PT, PT, PT, 0x80, 0x0 ;  /* 0x000000000000781c */ /* 0x000fc60003f6f070 */
[----:B------:R-:W-:-:S05]  /*15f0*/  IMAD.MOV R31, RZ, RZ, -R11 ;  /* 0x000000ffff1f7224 */ /* 0x000fca00078e0a0b */
[----:B------:R-:W-:Y:S02]  /*1600*/  VIMNMX R31, RZ, R31, !PT ;  /* 0x0000001fff1f7248 */ /* 0x000fe40007fe0100 */
[----:B--2---:R-:W-:-:S05]  /*1610*/  @P0 IADD3 R24, -R0, R9, RZ ;  /* 0x0000000900180210 */ /* 0x004fca0007ffe1ff */
[----:B------:R-:W-:-:S04]  /*1620*/  IMAD.IADD R168, R11, 0x1, R24 ;  /* 0x000000010ba87824 */ /* 0x000fc800078e0218 */
[----:B------:R-:W-:-:S05]  /*1630*/  VIADD R0, R168, 0x3f ;  /* 0x0000003fa8007836 */ /* 0x000fca0000000000 */
[----:B------:R-:W-:-:S04]  /*1640*/  SHF.R.S32.HI R3, RZ, 0x1f, R0 ;  /* 0x0000001fff037819 */ /* 0x000fc80000011400 */
[----:B------:R-:W-:-:S04]  /*1650*/  LEA.HI R3, R3, R0, RZ, 0x6 ;  /* 0x0000000003037211 */ /* 0x000fc800078f30ff */
[----:B------:R-:W-:Y:S02]  /*1660*/  LOP3.LUT R5, R3, 0xffffffc0, RZ, 0xc0, !PT ;  /* 0xffffffc003057812 */ /* 0x000fe400078ec0ff */
[----:B------:R-:W-:Y:S02]  /*1670*/  SHF.R.S32.HI R182, RZ, 0x6, R3 ;  /* 0x00000006ffb67819 */ /* 0x000fe40000011403 */
[----:B------:R-:W-:-:S04]  /*1680*/  VIADDMNMX R0, R5, -R11, R24, PT ;  /* 0x8000000b05007246 */ /* 0x000fc80003800118 */
[----:B------:R-:W-:Y:S02]  /*1690*/  ISETP.GT.AND P0, PT, R0, R31, PT ;  /* 0x0000001f0000720c */ /* 0x000fe40003f04270 */
[----:B------:R-:W-:-:S05]  /*16a0*/  SHF.R.U32.HI R31, RZ, 0x6, R31 ;  /* 0x00000006ff1f7819 */ /* 0x000fca000001161f */
[----:B------:R-:W-:-:S06]  /*16b0*/  IMAD.MOV.U32 R51, RZ, RZ, R31 ;  /* 0x000000ffff337224 */ /* 0x000fcc00078e001f */
[----:B------:R-:W-:-:S04]  /*16c0*/  @P0 IADD3 R0, R0, 0x3f, RZ ;  /* 0x0000003f00000810 */ /* 0x000fc80007ffe0ff */
[----:B------:R-:W-:-:S04]  /*16d0*/  @P0 SHF.R.S32.HI R5, RZ, 0x1f, R0 ;  /* 0x0000001fff050819 */ /* 0x000fc80000011400 */
[----:B------:R-:W-:-:S04]  /*16e0*/  @P0 LEA.HI R5, R5, R0, RZ, 0x6 ;  /* 0x0000000005050211 */ /* 0x000fc800078f30ff */
[----:B------:R-:W-:-:S04]  /*16f0*/  @P0 SHF.R.S32.HI R51, RZ, 0x6, R5 ;  /* 0x00000006ff330819 */ /* 0x000fc80000011405 */
[----:B------:R-:W-:-:S13]  /*1700*/  ISETP.GT.AND P0, PT, R51, R31, PT ;  /* 0x0000001f3300720c */ /* 0x000fda0003f04270 */
[----:B0-----:R-:W-:Y:S05]  /*1710*/  @!P0 BRA `(.L_x_451) ;  /* 0x0000002800588947 */ /* 0x001fea0003800000 */
[----:B------:R-:W-:Y:S01]  /*1720*/  VIADD R0, R2, 0x22400 ;  /* 0x0002240002007836 */ /* 0x000fe20000000000 */
[----:B------:R-:W-:Y:S04]  /*1730*/  BSSY B6, `(.L_x_452) ;  /* 0x0000013000067945 */ /* 0x000fe80003800000 */
[----:B------:R-:W-:-:S13]  /*1740*/  LOP3.LUT P0, RZ, R0, 0x3ff, RZ, 0xc0, !PT ;  /* 0x000003ff00ff7812 */ /* 0x000fda000780c0ff */
[----:B------:R-:W-:Y:S05]  /*1750*/  @!P0 BRA `(.L_x_453) ;  /* 0x0000000000408947 */ /* 0x000fea0003800000 */
[----:B------:R-:W-:Y:S01]  /*1760*/  MOV R0, 0x0 ;  /* 0x0000000000007802 */ /* 0x000fe20000000f00 */
[----:B------:R-:W-:Y:S01]  /*1770*/  ULDC.64 UR4, c[0x4][0x88] ;  /* 0x0100220000047ab9 */ /* 0x000fe20000000a00 */
[----:B------:R-:W-:Y:S01]  /*1780*/  ULDC.64 UR6, c[0x4][0x20] ;  /* 0x0100080000067ab9 */ /* 0x000fe20000000a00 */
[----:B------:R-:W-:Y:S01]  /*1790*/  IMAD.U32 R4, RZ, RZ, UR4 ;  /* 0x00000004ff047e24 */ /* 0x000fe2000f8e00ff */
[----:B------:R0:W1:Y:S01]  /*17a0*/  LDC.64 R14, c[0x4][R0] ;  /* 0x01000000000e7b82 */ /* 0x0000620000000a00 */
[----:B------:R-:W-:Y:S01]  /*17b0*/  MOV R5, UR5 ;  /* 0x0000000500057c02 */ /* 0x000fe20008000f00 */
[----:B------:R-:W-:Y:S01]  /*17c0*/  ULDC.64 UR4, c[0x4][0x90] ;  /* 0x0100240000047ab9 */ /* 0x000fe20000000a00 */
[----:B------:R-:W-:Y:S01]  /*17d0*/  IMAD.U32 R10, RZ, RZ, UR6 ;  /* 0x00000006ff0a7e24 */ /* 0x000fe2000f8e00ff */
[----:B------:R-:W-:Y:S01]  /*17e0*/  MOV R11, UR7 ;  /* 0x00000007000b7c02 */ /* 0x000fe20008000f00 */
[----:B------:R-:W-:Y:S02]  /*17f0*/  IMAD.U32 R6, RZ, RZ, UR4 ;  /* 0x00000004ff067e24 */ /* 0x000fe4000f8e00ff */
[----:B------:R-:W-:-:S02]  /*1800*/  IMAD.U32 R7, RZ, RZ, UR5 ;  /* 0x00000005ff077e24 */ /* 0x000fc4000f8e00ff */
[----:B------:R-:W-:Y:S02]  /*1810*/  IMAD.MOV.U32 R8, RZ, RZ, 0x70 ;  /* 0x00000070ff087424 */ /* 0x000fe400078e00ff */
[----:B------:R-:W-:Y:S02]  /*1820*/  IMAD.MOV.U32 R12, RZ, RZ, 0x1 ;  /* 0x00000001ff0c7424 */ /* 0x000fe400078e00ff */
[----:B0-----:R-:W-:-:S07]  /*1830*/  IMAD.MOV.U32 R13, RZ, RZ, RZ ;  /* 0x000000ffff0d7224 */ /* 0x001fce00078e00ff */
[----:B------:R-:W-:-:S07]  /*1840*/  LEPC R20, `(.L_x_453) ;  /* 0x000000001014794e */ /* 0x000fce0000000000 */
[----:B-1---5:R-:W-:Y:S05]  /*1850*/  CALL.ABS.NOINC R14 ;  /* 0x000000000e007343 */ /* 0x022fea0003c00000 */
.L_x_453:
[----:B------:R-:W-:Y:S05]  /*1860*/  BSYNC B6 ;  /* 0x0000000000067941 */ /* 0x000fea0003800000 */
.L_x_452:
[----:B------:R-:W-:Y:S01]  /*1870*/  IADD3 R0, R2, 0x400, RZ ;  /* 0x0000040002007810 */ /* 0x000fe20007ffe0ff */
[----:B------:R-:W-:Y:S03]  /*1880*/  BSSY B6, `(.L_x_454) ;  /* 0x0000013000067945 */ /* 0x000fe60003800000 */
[----:B------:R-:W-:-:S13]  /*1890*/  LOP3.LUT P0, RZ, R0, 0x3ff, RZ, 0xc0, !PT ;  /* 0x000003ff00ff7812 */ /* 0x000fda000780c0ff */
        /* <DEDUP_REMOVED lines=16> */
[----:B-1---5:R-:W-:Y:S05]  /*19a0*/  CALL.ABS.NOINC R14 ;  /* 0x000000000e007343 */ /* 0x022fea0003c00000 */
.L_x_455:
[----:B------:R-:W-:Y:S05]  /*19b0*/  BSYNC B6 ;  /* 0x0000000000067941 */ /* 0x000fea0003800000 */
.L_x_454:
[----:B------:R-:W-:Y:S01]  /*19c0*/  ULDC.64 UR4, c[0x0][0x9f8] ;  /* 0x00027e0000047ab9 */ /* 0x000fe20000000a00 */
[----:B------:R-:W0:Y:S01]  /*19d0*/  LDC R0, c[0x0][0x428] ;  /* 0x00010a00ff007b82 */ /* 0x000e220000000800 */
[----:B------:R-:W-:-:S07]  /*19e0*/  ISETP.NE.U32.AND P0, PT, RZ, UR4, PT ;  /* 0x00000004ff007c0c */ /* 0x000fce000bf05070 */
[----:B------:R-:W1:Y:S01]  /*19f0*/  LDC.64 R34, c[0x0][0x2f0] ;  /* 0x0000bc00ff227b82 */ /* 0x000e620000000a00 */
[----:B------:R-:W-:Y:S01]  /*1a00*/  ISETP.NE.AND.EX P0, PT, RZ, UR5, PT, P0 ;  /* 0x00000005ff007c0c */ /* 0x000fe2000bf05300 */
[----:B------:R-:W-:Y:S01]  /*1a10*/  IMAD.IADD R48, R33, 0x1, R28 ;  /* 0x0000000121307824 */ /* 0x000fe200078e021c */
[----:B------:R-:W-:Y:S01]  /*1a20*/  ULDC.64 UR6, c[0x0][0xa08] ;  /* 0x0002820000067ab9 */ /* 0x000fe20000000a00 */
[----:B------:R-:W-:-:S04]  /*1a30*/  SHF.R.S32.HI R17, RZ, 0x1f, R16 ;  /* 0x0000001fff117819 */ /* 0x000fc80000011410 */
[----:B------:R-:W2:Y:S06]  /*1a40*/  LDC R65, c[0x0][0x3d4] ;  /* 0x0000f500ff417b82 */ /* 0x000eac0000000800 */
[----:B------:R-:W-:Y:S02]  /*1a50*/  @P0 IADD3 R4, P1, R199, UR4, RZ ;  /* 0x00000004c7040c10 */ /* 0x000fe4000ff3e0ff */
[----:B------:R-:W3:Y:S02]  /*1a60*/  LDC.64 R32, c[0x0][0x3d8] ;  /* 0x0000f600ff207b82 */ /* 0x000ee40000000a00 */
[----:B------:R-:W-:Y:S01]  /*1a70*/  @P0 IADD3.X R5, R200, UR5, RZ, P1, !PT ;  /* 0x00000005c8050c10 */ /* 0x000fe20008ffe4ff */
[----:B------:R-:W-:-:S04]  /*1a80*/  ULDC.64 UR4, c[0x0][0x2f8] ;  /* 0x0000be0000047ab9 */ /* 0x000fc80000000a00 */
[----:B------:R4:W3:Y:S01]  /*1a90*/  @P0 LDG.E R29, desc[UR40][R4.64] ;  /* 0x00000028041d0981 */ /* 0x0008e2000c1e1900 */
[----:B0-----:R-:W-:Y:S01]  /*1aa0*/  ISETP.NE.AND P0, PT, R0, 0x1, PT ;  /* 0x000000010000780c */ /* 0x001fe20003f05270 */
[----:B------:R-:W0:Y:S01]  /*1ab0*/  LDC.64 R46, c[0x0][0x3e8] ;  /* 0x0000fa00ff2e7b82 */ /* 0x000e220000000a00 */
[----:B------:R-:W-:Y:S01]  /*1ac0*/  SHF.R.S32.HI R15, RZ, 0x1f, R48 ;  /* 0x0000001fff0f7819 */ /* 0x000fe20000011430 */
[----:B------:R-:W-:Y:S01]  /*1ad0*/  IMAD.SHL.U32 R42, R204, 0x4, RZ ;  /* 0x00000004cc2a7824 */ /* 0x000fe200078e00ff */
[----:B------:R-:W0:Y:S01]  /*1ae0*/  S2R R49, SR_TID.X ;  /* 0x0000000000317919 */ /* 0x000e220000002100 */
[----:B------:R-:W-:Y:S01]  /*1af0*/  IMAD.SHL.U32 R61, R186, 0x40, RZ ;  /* 0x00000040ba3d7824 */ /* 0x000fe200078e00ff */
[----:B-1----:R-:W-:Y:S01]  /*1b00*/  SHF.L.U64.HI R52, R34, 0x6, R35 ;  /* 0x0000000622347819 */ /* 0x002fe20000010223 */
[-C--:B------:R-:W-:Y:S01]  /*1b10*/  IMAD R3, R15, R34.reuse, RZ ;  /* 0x000000220f037224 */ /* 0x080fe200078e02ff */
[----:B------:R-:W-:Y:S01]  /*1b20*/  SHF.R.S32.HI R43, RZ, 0x1f, R42 ;  /* 0x0000001fff2b7819 */ /* 0x000fe2000001142a */
[----:B----4-:R-:W-:Y:S01]  /*1b30*/  IMAD.WIDE.U32 R4, R48, R34, RZ ;  /* 0x0000002230047225 */ /* 0x010fe200078e00ff */
[----:B--2---:R-:W-:Y:S01]  /*1b40*/  ISETP.GE.AND P2, PT, R16, R65, PT ;  /* 0x000000411000720c */ /* 0x004fe20003f46270 */
[----:B------:R-:W1:Y:S01]  /*1b50*/  LDC R63, c[0x0][0x3d4] ;  /* 0x0000f500ff3f7b82 */ /* 0x000e620000000800 */
[----:B------:R-:W-:Y:S01]  /*1b60*/  LOP3.LUT R61, R61, 0x1c0, RZ, 0xc0, !PT ;  /* 0x000001c03d3d7812 */ /* 0x000fe200078ec0ff */
[----:B------:R-:W-:Y:S01]  /*1b70*/  IMAD R3, R48, R35, R3 ;  /* 0x0000002330037224 */ /* 0x000fe200078e0203 */
[----:B------:R-:W-:Y:S01]  /*1b80*/  SEL R13, R65, RZ, P2 ;  /* 0x000000ff410d7207 */ /* 0x000fe20001000000 */
[C---:B------:R-:W-:Y:S01]  /*1b90*/  VIADD R82, R16.reuse, 0x20 ;  /* 0x0000002010527836 */ /* 0x040fe20000000000 */
[----:B------:R-:W-:Y:S01]  /*1ba0*/  SHF.R.U32.HI R64, RZ, 0x3, R61 ;  /* 0x00000003ff407819 */ /* 0x000fe2000001163d */
[----:B------:R-:W-:Y:S01]  /*1bb0*/  IMAD.IADD R5, R5, 0x1, R3 ;  /* 0x0000000105057824 */ /* 0x000fe200078e0203 */
[----:B------:R-:W-:Y:S01]  /*1bc0*/  P2R R74, PR, RZ, 0x4 ;  /* 0x00000004ff4a7803 */ /* 0x000fe20000000000 */
[----:B------:R-:W2:Y:S01]  /*1bd0*/  @P0 LDC R7, c[0x0][0x42c] ;  /* 0x00010b00ff070b82 */ /* 0x000ea20000000800 */
[----:B------:R-:W-:Y:S01]  /*1be0*/  IMAD.IADD R13, R16, 0x1, R13 ;  /* 0x00000001100d7824 */ /* 0x000fe200078e020d */
[----:B------:R-:W-:Y:S01]  /*1bf0*/  IADD3 R48, P2, R19, R48, RZ ;  /* 0x0000003013307210 */ /* 0x000fe20007f5e0ff */
[----:B------:R-:W-:Y:S01]  /*1c00*/  IMAD.SHL.U32 R53, R34, 0x40, RZ ;  /* 0x0000004022357824 */ /* 0x000fe200078e00ff */
[C---:B---3--:R-:W-:Y:S01]  /*1c10*/  SHF.L.U64.HI R54, R32.reuse, 0x6, R33 ;  /* 0x0000000620367819 */ /* 0x048fe20000010221 */
[----:B------:R-:W-:Y:S01]  /*1c20*/  IMAD.SHL.U32 R55, R32, 0x40, RZ ;  /* 0x0000004020377824 */ /* 0x000fe200078e00ff */
[----:B------:R-:W-:Y:S01]  /*1c30*/  SHF.R.S32.HI R50, RZ, 0x1f, R13 ;  /* 0x0000001fff327819 */ /* 0x000fe2000001140d */
[----:B------:R-:W-:Y:S01]  /*1c40*/  IMAD.SHL.U32 R65, R65, 0x2, RZ ;  /* 0x0000000241417824 */ /* 0x000fe200078e00ff */
[----:B------:R-:W3:Y:S01]  /*1c50*/  @P0 LDC R9, c[0x0][0x430] ;  /* 0x00010c00ff090b82 */ /* 0x000ee20000000800 */
[----:B0-----:R-:W-:-:S02]  /*1c60*/  SHF.L.U64.HI R56, R46, 0x6, R47 ;  /* 0x000000062e387819 */ /* 0x001fc4000001022f */
[----:B------:R-:W-:Y:S02]  /*1c70*/  LEA.HI R50, R50, R13, RZ, 0x3 ;  /* 0x0000000d32327211 */ /* 0x000fe400078f18ff */
[----:B------:R-:W-:Y:S02]  /*1c80*/  SHF.L.U32 R57, R46, 0x6, RZ ;  /* 0x000000062e397819 */ /* 0x000fe400000006ff */
[----:B------:R-:W-:Y:S01]  /*1c90*/  LOP3.LUT R71, R50, 0xfffffff8, RZ, 0xc0, !PT ;  /* 0xfffffff832477812 */ /* 0x000fe200078ec0ff */
[----:B------:R-:W0:Y:S01]  /*1ca0*/  LDC R62, c[0x0][0x2e4] ;  /* 0x0000b900ff3e7b82 */ /* 0x000e220000000800 */
[----:B------:R-:W-:Y:S02]  /*1cb0*/  SHF.R.U32.HI R49, RZ, 0x7, R49 ;  /* 0x00000007ff317819 */ /* 0x000fe40000011631 */
[----:B------:R-:W-:-:S03]  /*1cc0*/  SHF.R.S32.HI R75, RZ, 0x1f, R71 ;  /* 0x0000001fff4b7819 */ /* 0x000fc60000011447 */
[----:B------:R-:W-:Y:S01]  /*1cd0*/  VIADD R60, R49, 0x8 ;  /* 0x00000008313c7836 */ /* 0x000fe20000000000 */
[----:B------:R-:W-:Y:S01]  /*1ce0*/  IADD3.X R49, R208, R15, RZ, P2, !PT ;  /* 0x0000000fd0317210 */ /* 0x000fe200017fe4ff */
[----:B--2---:R-:W-:-:S05]  /*1cf0*/  @P0 IMAD.HI.U32 R0, R26, R7, RZ ;  /* 0x000000071a000227 */ /* 0x004fca00078e00ff */
[----:B---3--:R-:W-:Y:S02]  /*1d00*/  @P0 SHF.R.U32.HI R26, RZ, R9, R0 ;  /* 0x00000009ff1a0219 */ /* 0x008fe40000011600 */
[----:B------:R-:W-:Y:S02]  /*1d10*/  ISETP.NE.U32.AND P0, PT, RZ, UR6, PT ;  /* 0x00000006ff007c0c */ /* 0x000fe4000bf05070 */
[----:B------:R-:W-:Y:S01]  /*1d20*/  SHF.R.S32.HI R0, RZ, 0x1f, R26 ;  /* 0x0000001fff007819 */ /* 0x000fe2000001141a */
[----:B------:R-:W-:Y:S01]  /*1d30*/  IMAD.WIDE.U32 R4, R26, UR4, R4 ;  /* 0x000000041a047c25 */ /* 0x000fe2000f8e0004 */
[----:B------:R-:W-:Y:S01]  /*1d40*/  ISETP.NE.AND.EX P0, PT, RZ, UR7, PT, P0 ;  /* 0x00000007ff007c0c */ /* 0x000fe2000bf05300 */
[----:B------:R-:W-:Y:S02]  /*1d50*/  ULDC.64 UR6, c[0x0][0x320] ;  /* 0x0000c80000067ab9 */ /* 0x000fe40000000a00 */
[C---:B------:R-:W-:Y:S02]  /*1d60*/  IMAD R7, R0.reuse, UR6, RZ ;  /* 0x0000000600077c24 */ /* 0x040fe4000f8e02ff */
[----:B------:R-:W-:-:S02]  /*1d70*/  IMAD R3, R0, UR4, RZ ;  /* 0x0000000400037c24 */ /* 0x000fc4000f8e02ff */
[C---:B------:R-:W-:Y:S02]  /*1d80*/  IMAD R9, R26.reuse, UR7, R7 ;  /* 0x000000071a097c24 */ /* 0x040fe4000f8e0207 */
[----:B------:R-:W-:-:S04]  /*1d90*/  IMAD.WIDE.U32 R6, R26, UR6, R16 ;  /* 0x000000061a067c25 */ /* 0x000fc8000f8e0010 */
[----:B------:R-:W-:Y:S01]  /*1da0*/  IMAD R3, R26, UR5, R3 ;  /* 0x000000051a037c24 */ /* 0x000fe2000f8e0203 */
[----:B------:R-:W-:Y:S01]  /*1db0*/  ULDC.64 UR4, c[0x0][0x300] ;  /* 0x0000c00000047ab9 */ /* 0x000fe20000000a00 */
[----:B------:R-:W-:Y:S02]  /*1dc0*/  IADD3 R7, R7, R9, RZ ;  /* 0x0000000907077210 */ /* 0x000fe40007ffe0ff */
[----:B------:R-:W-:Y:S01]  /*1dd0*/  IMAD.IADD R5, R5, 0x1, R3 ;  /* 0x0000000105057824 */ /* 0x000fe200078e0203 */
[----:B------:R-:W-:Y:S02]  /*1de0*/  SHF.R.S32.HI R0, RZ, 0x1f, R29 ;  /* 0x0000001fff007819 */ /* 0x000fe4000001141d */
[----:B------:R-:W-:Y:S02]  /*1df0*/  SEL R9, R29, RZ, !P0 ;  /* 0x000000ff1d097207 */ /* 0x000fe40004000000 */
[----:B------:R-:W-:-:S03]  /*1e00*/  SEL R0, R0, RZ, !P0 ;  /* 0x000000ff00007207 */ /* 0x000fc60004000000 */
[----:B------:R-:W-:-:S04]  /*1e10*/  IMAD.WIDE.U32 R44, R9, UR4, R4 ;  /* 0x00000004092c7c25 */ /* 0x000fc8000f8e0004 */
[----:B------:R-:W-:Y:S02]  /*1e20*/  IMAD R8, R0, UR4, RZ ;  /* 0x0000000400087c24 */ /* 0x000fe4000f8e02ff */
[----:B------:R-:W-:-:S04]  /*1e30*/  IMAD.WIDE.U32 R4, R19, R34, R16 ;  /* 0x0000002213047225 */ /* 0x000fc800078e0010 */
[C---:B------:R-:W-:Y:S01]  /*1e40*/  IMAD R3, R9.reuse, UR5, R8 ;  /* 0x0000000509037c24 */ /* 0x040fe2000f8e0208 */
[----:B------:R-:W-:Y:S01]  /*1e50*/  ULDC.64 UR4, c[0x0][0x328] ;  /* 0x0000ca0000047ab9 */ /* 0x000fe20000000a00 */
[----:B------:R-:W-:Y:S02]  /*1e60*/  IMAD R8, R208, R34, RZ ;  /* 0x00000022d0087224 */ /* 0x000fe400078e02ff */
[----:B------:R-:W-:-:S04]  /*1e70*/  IMAD.WIDE.U32 R40, R9, UR4, R6 ;  /* 0x0000000409287c25 */ /* 0x000fc8000f8e0006 */
[----:B------:R-:W-:Y:S02]  /*1e80*/  IMAD R11, R19, R35, R8 ;  /* 0x00000023130b7224 */ /* 0x000fe400078e0208 */
[----:B------:R-:W-:Y:S01]  /*1e90*/  IMAD R8, R0, UR4, RZ ;  /* 0x0000000400087c24 */ /* 0x000fe2000f8e02ff */
[----:B------:R-:W-:Y:S01]  /*1ea0*/  ULDC UR4, c[0x0][0x2e4] ;  /* 0x0000b90000047ab9 */ /* 0x000fe20000000800 */
[----:B------:R-:W-:Y:S01]  /*1eb0*/  IMAD.IADD R0, R45, 0x1, R3 ;  /* 0x000000012d007824 */ /* 0x000fe200078e0203 */
[----:B------:R-:W-:Y:S01]  /*1ec0*/  IADD3 R3, P0, R44, R4, RZ ;  /* 0x000000042c037210 */ /* 0x000fe20007f1e0ff */
[-C--:B------:R-:W-:Y:S01]  /*1ed0*/  IMAD R4, R208, R32.reuse, RZ ;  /* 0x00000020d0047224 */ /* 0x080fe200078e02ff */
[----:B------:R-:W-:Y:S01]  /*1ee0*/  ISETP.GE.AND P1, PT, R82, UR4, PT ;  /* 0x0000000452007c0c */ /* 0x000fe2000bf26270 */
[----:B------:R-:W-:Y:S01]  /*1ef0*/  IMAD R77, R9, UR5, R8 ;  /* 0x00000005094d7c24 */ /* 0x000fe2000f8e0208 */
[----:B------:R-:W-:Y:S01]  /*1f00*/  IADD3.X R26, R0, R5, R11, P0, !PT ;  /* 0x00000005001a7210 */ /* 0x000fe200007fe40b */
[C---:B------:R-:W-:Y:S01]  /*1f10*/  IMAD R21, R19.reuse, R33, R4 ;  /* 0x0000002113157224 */ /* 0x040fe200078e0204 */
[----:B------:R-:W-:Y:S01]  /*1f20*/  ISETP.GE.AND P0, PT, R16, UR4, PT ;  /* 0x0000000410007c0c */ /* 0x000fe2000bf06270 */
[----:B------:R-:W-:-:S04]  /*1f30*/  IMAD.WIDE.U32 R8, R19, R32, R16 ;  /* 0x0000002013087225 */ /* 0x000fc800078e0010 */
[----:B------:R-:W-:Y:S01]  /*1f40*/  IMAD.WIDE.U32 R4, R19, R32, R42 ;  /* 0x0000002013047225 */ /* 0x000fe200078e002a */
[----:B------:R-:W-:-:S03]  /*1f50*/  IADD3 R9, R21, R9, RZ ;  /* 0x0000000915097210 */ /* 0x000fc60007ffe0ff */
[-C--:B------:R-:W-:Y:S02]  /*1f60*/  IMAD R6, R208, R46.reuse, RZ ;  /* 0x0000002ed0067224 */ /* 0x080fe400078e02ff */
[----:B------:R-:W-:Y:S01]  /*1f70*/  IMAD.IADD R5, R5, 0x1, R21 ;  /* 0x0000000105057824 */ /* 0x000fe200078e0215 */
[----:B-----5:R-:W-:Y:S01]  /*1f80*/  SHF.R.S32.HI R21, RZ, 0x1f, R27 ;  /* 0x0000001fff157819 */ /* 0x020fe2000001141b */
[C---:B------:R-:W-:Y:S02]  /*1f90*/  IMAD R29, R19.reuse, R47, R6 ;  /* 0x0000002f131d7224 */ /* 0x040fe400078e0206 */
[----:B------:R-:W-:-:S04]  /*1fa0*/  IMAD.WIDE.U32 R6, R19, R46, R42 ;  /* 0x0000002e13067225 */ /* 0x000fc800078e002a */
[----:B------:R-:W-:Y:S01]  /*1fb0*/  IMAD R12, R21, R32, RZ ;  /* 0x00000020150c7224 */ /* 0x000fe200078e02ff */
[----:B------:R-:W-:Y:S01]  /*1fc0*/  IADD3 R7, R7, R29, RZ ;  /* 0x0000001d07077210 */ /* 0x000fe20007ffe0ff */
[----:B------:R-:W-:-:S04]  /*1fd0*/  IMAD.WIDE.U32 R10, R19, R46, R16 ;  /* 0x0000002e130a7225 */ /* 0x000fc800078e0010 */
[----:B------:R-:W-:Y:S02]  /*1fe0*/  IMAD R13, R27, R33, R12 ;  /* 0x000000211b0d7224 */ /* 0x000fe400078e020c */
[----:B------:R-:W-:Y:S02]  /*1ff0*/  IMAD.IADD R11, R29, 0x1, R11 ;  /* 0x000000011d0b7824 */ /* 0x000fe400078e020b */
[-C--:B------:R-:W-:Y:S02]  /*2000*/  IMAD R12, R21, R46.reuse, RZ ;  /* 0x0000002e150c7224 */ /* 0x080fe400078e02ff */
[----:B------:R-:W-:-:S04]  /*2010*/  IMAD.WIDE.U32 R28, R27, R46, R10 ;  /* 0x0000002e1b1c7225 */ /* 0x000fc800078e000a */
[C---:B------:R-:W-:Y:S02]  /*2020*/  IMAD R73, R27.reuse, R47, R12 ;  /* 0x0000002f1b497224 */ /* 0x040fe400078e020c */
[C---:B------:R-:W-:Y:S02]  /*2030*/  IMAD.WIDE.U32 R20, R27.reuse, R46, R6 ;  /* 0x0000002e1b147225 */ /* 0x040fe400078e0006 */
[----:B------:R-:W2:Y:S02]  /*2040*/  LDC.64 R46, c[0x0][0x2d8] ;  /* 0x0000b600ff2e7b82 */ /* 0x000ea40000000a00 */
[----:B------:R-:W-:Y:S01]  /*2050*/  IMAD.WIDE.U32 R36, R27, R32, R4 ;  /* 0x000000201b247225 */ /* 0x000fe200078e0004 */
[----:B------:R-:W-:-:S03]  /*2060*/  LOP3.LUT R5, R61, 0x18, R16, 0xf8, !PT ;  /* 0x000000183d057812 */ /* 0x000fc600078ef810 */
[----:B------:R-:W-:Y:S01]  /*2070*/  IMAD.WIDE.U32 R38, R27, R32, R8 ;  /* 0x000000201b267225 */ /* 0x000fe200078e0008 */
[-C--:B------:R-:W-:Y:S02]  /*2080*/  LOP3.LUT R4, R5, R64.reuse, RZ, 0x3c, !PT ;  /* 0x0000004005047212 */ /* 0x080fe400078e3cff */
[----:B------:R-:W-:Y:S01]  /*2090*/  LOP3.LUT R5, R61, 0x38, R50, 0xf8, !PT ;  /* 0x000000383d057812 */ /* 0x000fe200078ef832 */
[----:B------:R-:W-:Y:S01]  /*20a0*/  IMAD.IADD R69, R73, 0x1, R29 ;  /* 0x0000000149457824 */ /* 0x000fe200078e021d */
[----:B------:R-:W-:Y:S01]  /*20b0*/  IADD3 R68, R37, R13, RZ ;  /* 0x0000000d25447210 */ /* 0x000fe20007ffe0ff */
[----:B------:R-:W-:Y:S01]  /*20c0*/  IMAD R67, R189, 0x200, R4 ;  /* 0x00000200bd437824 */ /* 0x000fe200078e0204 */
[----:B------:R-:W-:Y:S01]  /*20d0*/  LOP3.LUT R70, R5, R64, RZ, 0x3c, !PT ;  /* 0x0000004005467212 */ /* 0x000fe200078e3cff */
[----:B------:R-:W-:Y:S02]  /*20e0*/  IMAD.IADD R66, R13, 0x1, R39 ;  /* 0x000000010d427824 */ /* 0x000fe400078e0227 */
[----:B------:R-:W-:-:S02]  /*20f0*/  IMAD.IADD R73, R21, 0x1, R73 ;  /* 0x0000000115497824 */ /* 0x000fc400078e0249 */
[----:B------:R-:W-:Y:S02]  /*2100*/  IMAD R70, R189, 0x200, R70 ;  /* 0x00000200bd467824 */ /* 0x000fe400078e0246 */
[----:B01----:R-:W-:-:S07]  /*2110*/  IMAD.IADD R77, R41, 0x1, R77 ;  /* 0x00000001294d7824 */ /* 0x003fce00078e024d */
.L_x_485:
[----:B------:R-:W-:Y:S01]  /*2120*/  IADD3 R51, R51, -0x1, RZ ;  /* 0xffffffff33337810 */ /* 0x000fe20007ffe0ff */
[----:B--2---:R-:W-:Y:S01]  /*2130*/  IMAD.SHL.U32 R32, R22, 0x1000, RZ ;  /* 0x0000100016207824 */ /* 0x004fe200078e00ff */
[----:B------:R-:W-:Y:S01]  /*2140*/  ISETP.GE.AND P3, PT, R63, 0x1, PT ;  /* 0x000000013f00780c */ /* 0x000fe20003f66270 */
[----:B------:R-:W-:Y:S05]  /*2150*/  YIELD ;  /* 0x0000000000007946 */ /* 0x000fea0003800000 */
[----:B------:R-:W-:Y:S01]  /*2160*/  SHF.R.S32.HI R76, RZ, 0x1f, R51 ;  /* 0x0000001fff4c7819 */ /* 0x000fe20000011433 */
[-C--:B------:R-:W-:Y:S01]  /*2170*/  IMAD R4, R52, R51.reuse, RZ ;  /* 0x0000003334047224 */ /* 0x080fe200078e02ff */
[----:B------:R-:W-:Y:S01]  /*2180*/  BSSY B0, `(.L_x_456) ;  /* 0x0000175000007945 */ /* 0x000fe20003800000 */
[----:B---3--:R-:W-:-:S04]  /*2190*/  IMAD.WIDE.U32 R14, R53, R51, RZ ;  /* 0x00000033350e7225 */ /* 0x008fc800078e00ff */
[----:B------:R-:W-:Y:S01]  /*21a0*/  IMAD R5, R76, R53, R4 ;  /* 0x000000354c057224 */ /* 0x000fe200078e0204 */
[----:B------:R-:W-:-:S03]  /*21b0*/  IADD3 R4, P2, R3, R14, RZ ;  /* 0x0000000e03047210 */ /* 0x000fc60007f5e0ff */
[----:B------:R-:W-:Y:S01]  /*21c0*/  IMAD.IADD R79, R15, 0x1, R5 ;  /* 0x000000010f4f7824 */ /* 0x000fe200078e0205 */
[----:B------:R-:W-:Y:S02]  /*21d0*/  IADD3 R5, R67, R32, RZ ;  /* 0x0000002043057210 */ /* 0x000fe40007ffe0ff */
[----:B--2---:R-:W-:Y:S01]  /*21e0*/  LEA R12, P4, R4, R46, 0x1 ;  /* 0x0000002e040c7211 */ /* 0x004fe200078808ff */
[----:B------:R-:W-:Y:S01]  /*21f0*/  IMAD.X R6, R79, 0x1, R26, P2 ;  /* 0x000000014f067824 */ /* 0x000fe200010e061a */
[----:B------:R-:W-:Y:S01]  /*2200*/  ISETP.GT.AND P2, PT, R51, R31, PT ;  /* 0x0000001f3300720c */ /* 0x000fe20003f44270 */
[----:B------:R-:W-:-:S03]  /*2210*/  IMAD R33, R5, 0x2, R2 ;  /* 0x0000000205217824 */ /* 0x000fc600078e0202 */
[----:B------:R-:W-:Y:S01]  /*2220*/  LEA.HI.X R13, R4, R47, R6, 0x1, P4 ;  /* 0x0000002f040d7211 */ /* 0x000fe200020f0c06 */
[----:B------:R-:W-:Y:S08]  /*2230*/  @!P3 BRA `(.L_x_457) ;  /* 0x000000140044b947 */ /* 0x000ff00003800000 */
[----:B------:R-:W-:Y:S01]  /*2240*/  ULDC.U8 UR4, c[0x0][0x3f0] ;  /* 0x0000fc0000047ab9 */ /* 0x000fe20000000000 */
[-C--:B------:R-:W-:Y:S01]  /*2250*/  IMAD R6, R54, R51.reuse, RZ ;  /* 0x0000003336067224 */ /* 0x080fe200078e02ff */
[----:B------:R-:W-:Y:S01]  /*2260*/  ISETP.NE.AND P3, PT, RZ, UR4, PT ;  /* 0x00000004ff007c0c */ /* 0x000fe2000bf65270 */
[----:B------:R-:W-:-:S04]  /*2270*/  IMAD.WIDE.U32 R4, R55, R51, RZ ;  /* 0x0000003337047225 */ /* 0x000fc800078e00ff */
[----:B------:R-:W-:-:S04]  /*2280*/  IMAD R7, R76, R55, R6 ;  /* 0x000000374c077224 */ /* 0x000fc800078e0206 */
[----:B------:R-:W-:-:S04]  /*2290*/  IMAD.IADD R59, R5, 0x1, R7 ;  /* 0x00000001053b7824 */ /* 0x000fc800078e0207 */
[----:B------:R-:W-:Y:S05]  /*22a0*/  @!P3 BRA `(.L_x_458) ;  /* 0x00000008007cb947 */ /* 0x000fea0003800000 */
[----:B------:R-:W-:Y:S01]  /*22b0*/  IMAD R58, R51, -0x40, R24 ;  /* 0xffffffc0333a7824 */ /* 0x000fe200078e0218 */
[----:B------:R-:W-:Y:S01]  /*22c0*/  BSSY B1, `(.L_x_459) ;  /* 0x000001e000017945 */ /* 0x000fe20003800000 */
[----:B------:R-:W-:Y:S02]  /*22d0*/  CS2R R8, SRZ ;  /* 0x0000000000087805 */ /* 0x000fe4000001ff00 */
[----:B------:R-:W-:Y:S02]  /*22e0*/  CS2R R34, SRZ ;  /* 0x0000000000227805 */ /* 0x000fe4000001ff00 */
[----:B------:R-:W-:Y:S02]  /*22f0*/  CS2R R10, SRZ ;  /* 0x00000000000a7805 */ /* 0x000fe4000001ff00 */
[----:B------:R-:W-:Y:S02]  /*2300*/  VIMNMX R58, R58, 0x40, PT ;  /* 0x000000403a3a7848 */ /* 0x000fe40003fe0100 */
[----:B------:R-:W-:-:S02]  /*2310*/  CS2R R14, SRZ ;  /* 0x00000000000e7805 */ /* 0x000fc4000001ff00 */
[----:B------:R-:W-:-:S13]  /*2320*/  ISETP.GE.AND P4, PT, R19, R58, PT ;  /* 0x0000003a1300720c */ /* 0x000fda0003f86270 */
[----:B------:R-:W-:Y:S05]  /*2330*/  @P4 BRA `(.L_x_460) ;  /* 0x0000000000584947 */ /* 0x000fea0003800000 */
[----:B------:R-:W-:Y:S01]  /*2340*/  IMAD R6, R56, R51, RZ ;  /* 0x0000003338067224 */ /* 0x000fe200078e02ff */
[----:B------:R-:W-:Y:S01]  /*2350*/  IADD3 R7, P3, R36, R4, RZ ;  /* 0x0000000424077210 */ /* 0x000fe20007f7e0ff */
[----:B------:R-:W-:Y:S01]  /*2360*/  IMAD.MOV.U32 R72, RZ, RZ, R20 ;  /* 0x000000ffff487224 */ /* 0x000fe200078e0014 */
[----:B------:R-:W-:Y:S01]  /*2370*/  ULDC.64 UR4, c[0x0][0x3c8] ;  /* 0x0000f20000047ab9 */ /* 0x000fe20000000a00 */
[-C--:B------:R-:W-:Y:S01]  /*2380*/  IMAD R9, R76, R57.reuse, R6 ;  /* 0x000000394c097224 */ /* 0x080fe200078e0206 */
[----:B------:R-:W-:Y:S01]  /*2390*/  ULDC.64 UR6, c[0x0][0x3e0] ;  /* 0x0000f80000067ab9 */ /* 0x000fe20000000a00 */
[----:B------:R-:W-:Y:S01]  /*23a0*/  IMAD.WIDE.U32 R4, R51, R57, R72 ;  /* 0x0000003933047225 */ /* 0x000fe200078e0048 */
[----:B------:R-:W-:Y:S02]  /*23b0*/  IADD3.X R10, R59, R68, RZ, P3, !PT ;  /* 0x000000443b0a7210 */ /* 0x000fe40001ffe4ff */
[----:B------:R-:W-:Y:S01]  /*23c0*/  LEA R6, P3, R7, UR4, 0x1 ;  /* 0x0000000407067c11 */ /* 0x000fe2000f8608ff */
[----:B------:R-:W-:Y:S01]  /*23d0*/  IMAD.IADD R5, R5, 0x1, R9 ;  /* 0x0000000105057824 */ /* 0x000fe200078e0209 */
[----:B------:R-:W-:Y:S01]  /*23e0*/  LEA R78, P5, R4, UR6, 0x1 ;  /* 0x00000006044e7c11 */ /* 0x000fe2000f8a08ff */
[----:B------:R-:W-:Y:S01]  /*23f0*/  VIADD R8, R42, 0x10 ;  /* 0x000000102a087836 */ /* 0x000fe20000000000 */
[----:B------:R-:W-:-:S02]  /*2400*/  LEA.HI.X R7, R7, UR5, R10, 0x1, P3 ;  /* 0x0000000507077c11 */ /* 0x000fc400098f0c0a */
[----:B------:R-:W-:Y:S02]  /*2410*/  CS2R R10, SRZ ;  /* 0x00000000000a7805 */ /* 0x000fe4000001ff00 */
[----:B------:R-:W-:Y:S02]  /*2420*/  LEA.HI.X R79, R4, UR7, R5, 0x1, P5 ;  /* 0x00000007044f7c11 */ /* 0x000fe4000a8f0c05 */
[-C--:B------:R-:W-:Y:S02]  /*2430*/  ISETP.GE.AND P3, PT, R42, R63.reuse, PT ;  /* 0x0000003f2a00720c */ /* 0x080fe40003f66270 */
[----:B------:R-:W-:Y:S02]  /*2440*/  ISETP.GE.AND P5, PT, R8, R63, PT ;  /* 0x0000003f0800720c */ /* 0x000fe40003fa6270 */
[----:B------:R-:W-:-:S09]  /*2450*/  CS2R R8, SRZ ;  /* 0x0000000000087805 */ /* 0x000fd2000001ff00 */
[----:B------:R0:W5:Y:S04]  /*2460*/  @!P3 LDG.E.64 R34, desc[UR40][R6.64] ;  /* 0x000000280622b981 */ /* 0x000168000c1e1b00 */
[----:B------:R0:W5:Y:S04]  /*2470*/  @!P5 LDG.E.64 R8, desc[UR40][R6.64+0x20] ;  /* 0x000020280608d981 */ /* 0x000168000c1e1b00 */
[----:B------:R0:W5:Y:S04]  /*2480*/  @!P3 LDG.E.64 R14, desc[UR40][R78.64] ;  /* 0x000000284e0eb981 */ /* 0x000168000c1e1b00 */
[----:B------:R0:W5:Y:S02]  /*2490*/  @!P5 LDG.E.64 R10, desc[UR40][R78.64+0x20] ;  /* 0x000020284e0ad981 */ /* 0x000164000c1e1b00 */
.L_x_460:
[----:B------:R-:W-:Y:S05]  /*24a0*/  BSYNC B1 ;  /* 0x0000000000017941 */ /* 0x000fea0003800000 */
.L_x_459:
[----:B------:R-:W-:Y:S01]  /*24b0*/  ISETP.NE.AND P3, PT, R184, 0x3, PT ;  /* 0x00000003b800780c */ /* 0x000fe20003f65270 */
[----:B-----5:R-:W-:Y:S01]  /*24c0*/  IMAD.MOV.U32 R4, RZ, RZ, R8 ;  /* 0x000000ffff047224 */ /* 0x020fe200078e0008 */
[----:B------:R-:W-:Y:S01]  /*24d0*/  MOV R5, R9 ;  /* 0x0000000900057202 */ /* 0x000fe20000000f00 */
[----:B0-----:R-:W-:Y:S02]  /*24e0*/  IMAD.MOV.U32 R6, RZ, RZ, R34 ;  /* 0x000000ffff067224 */ /* 0x001fe400078e0022 */
[----:B------:R-:W-:Y:S01]  /*24f0*/  IMAD.MOV.U32 R7, RZ, RZ, R35 ;  /* 0x000000ffff077224 */ /* 0x000fe200078e0023 */
[----:B------:R-:W-:Y:S01]  /*2500*/  PRMT R84, R4, 0x5410, R5 ;  /* 0x0000541004547816 */ /* 0x000fe20000000005 */
[----:B------:R-:W-:Y:S01]  /*2510*/  IMAD.MOV.U32 R4, RZ, RZ, R10 ;  /* 0x000000ffff047224 */ /* 0x000fe200078e000a */
[----:B------:R-:W-:Y:S02]  /*2520*/  MOV R5, R11 ;  /* 0x0000000b00057202 */ /* 0x000fe40000000f00 */
[----:B------:R-:W-:Y:S01]  /*2530*/  PRMT R79, R6, 0x5410, R7 ;  /* 0x00005410064f7816 */ /* 0x000fe20000000007 */
[----:B------:R-:W-:Y:S01]  /*2540*/  IMAD.MOV.U32 R6, RZ, RZ, R14 ;  /* 0x000000ffff067224 */ /* 0x000fe200078e000e */
[----:B------:R-:W-:Y:S01]  /*2550*/  PRMT R85, R4, 0x5410, R5 ;  /* 0x0000541004557816 */ /* 0x000fe20000000005 */
[----:B------:R-:W-:-:S05]  /*2560*/  IMAD.MOV.U32 R7, RZ, RZ, R15 ;  /* 0x000000ffff077224 */ /* 0x000fca00078e000f */
[----:B------:R-:W-:Y:S01]  /*2570*/  PRMT R86, R6, 0x5410, R7 ;  /* 0x0000541006567816 */ /* 0x000fe20000000007 */
[----:B------:R-:W-:Y:S06]  /*2580*/  @!P3 BRA `(.L_x_461) ;  /* 0x000000000004b947 */ /* 0x000fec0003800000 */
[----:B------:R-:W-:Y:S01]  /*2590*/  BPT.TRAP 0x1 ;  /* 0x000000040000795c */ /* 0x000fe20000300000 */
.L_x_461:
[----:B------:R-:W-:Y:S01]  /*25a0*/  IMAD R72, R22, 0x8, R2 ;  /* 0x0000000816487824 */ /* 0x000fe200078e0202 */
[----:B------:R-:W-:Y:S01]  /*25b0*/  SHF.L.U32 R59, R185, 0x1f, RZ ;  /* 0x0000001fb93b7819 */ /* 0x000fe200000006ff */
[----:B------:R-:W-:Y:S03]  /*25c0*/  BSSY B1, `(.L_x_462) ;  /* 0x0000003000017945 */ /* 0x000fe60003800000 */
[----:B------:R-:W0:Y:S02]  /*25d0*/  SYNCS.PHASECHK.TRANS64.TRYWAIT P5, [R72+URZ+0x28c90], R59 ;  /* 0x028c903b480075a7 */ /* 0x000e2400080a017f */
[----:B0-----:R-:W-:Y:S05]  /*25e0*/  @!P5 BRA `(.L_x_463) ;  /* 0x000001240090d947 */ /* 0x001fea0003800000 */
.L_x_671:
[----:B------:R-:W-:Y:S05]  /*25f0*/  BSYNC B1 ;  /* 0x0000000000017941 */ /* 0x000fea0003800000 */
.L_x_462:
[----:B------:R-:W-:Y:S05]  /*2600*/  @P4 BRA `(.L_x_464) ;  /* 0x0000001000b04947 */ /* 0x000fea0003800000 */
[----:B------:R-:W-:Y:S04]  /*2610*/  BSSY B1, `(.L_x_465) ;  /* 0x0000031000017945 */ /* 0x000fe80003800000 */
[----:B------:R-:W-:Y:S05]  /*2620*/  @P0 BRA `(.L_x_466) ;  /* 0x0000000000bc0947 */ /* 0x000fea0003800000 */
[----:B------:R1:W2:Y:S01]  /*2630*/  LDS.128 R4, [R33+0x22400] ;  /* 0x0224000021047984 */ /* 0x0002a20000000c00 */
[----:B------:R-:W-:Y:S01]  /*2640*/  ISETP.GE.AND P4, PT, R42, R63, PT ;  /* 0x0000003f2a00720c */ /* 0x000fe20003f86270 */
[----:B------:R-:W-:-:S12]  /*2650*/  BSSY B2, `(.L_x_467) ;  /* 0x000002b000027945 */ /* 0x000fd80003800000 */
[----:B-1----:R-:W-:Y:S05]  /*2660*/  @P4 BRA `(.L_x_468) ;  /* 0x0000000000a44947 */ /* 0x002fea0003800000 */
[--C-:B------:R-:W-:Y:S02]  /*2670*/  SHF.R.U64 R33, R34, 0x10, R35.reuse ;  /* 0x0000001022217819 */ /* 0x100fe40000001223 */
[----:B------:R-:W-:Y:S02]  /*2680*/  SHF.R.U32.HI R34, RZ, 0x10, R35 ;  /* 0x00000010ff227819 */ /* 0x000fe40000011623 */
[--C-:B------:R-:W-:Y:S01]  /*2690*/  SHF.R.U64 R35, R14, 0x10, R15.reuse ;  /* 0x000000100e237819 */ /* 0x100fe2000000120f */
[----:B------:R-:W-:Y:S01]  /*26a0*/  HADD2.F32 R33, -RZ, R33.H0_H0 ;  /* 0x20000021ff217230 */ /* 0x000fe20000004100 */
[----:B------:R-:W-:Y:S01]  /*26b0*/  SHF.R.U32.HI R76, RZ, 0x10, R15 ;  /* 0x00000010ff4c7819 */ /* 0x000fe2000001160f */
[----:B--2---:R-:W-:Y:S01]  /*26c0*/  HADD2.F32 R15, -RZ, R7.H1_H1 ;  /* 0x30000007ff0f7230 */ /* 0x004fe20000004100 */
[----:B------:R-:W-:Y:S01]  /*26d0*/  MOV R14, R6 ;  /* 0x00000006000e7202 */ /* 0x000fe20000000f00 */
[----:B------:R-:W-:Y:S02]  /*26e0*/  HADD2.F32 R35, -RZ, R35.H0_H0 ;  /* 0x20000023ff237230 */ /* 0x000fe40000004100 */
[----:B------:R-:W-:-:S02]  /*26f0*/  HADD2.F32 R6, -RZ, R5.H1_H1 ;  /* 0x30000005ff067230 */ /* 0x000fc40000004100 */
[----:B------:R-:W-:Y:S02]  /*2700*/  HADD2.F32 R5, -RZ, R5.H0_H0 ;  /* 0x20000005ff057230 */ /* 0x000fe40000004100 */
[----:B------:R-:W-:Y:S02]  /*2710*/  HADD2.F32 R76, -RZ, R76.H0_H0 ;  /* 0x2000004cff4c7230 */ /* 0x000fe40000004100 */
[CC--:B------:R-:W-:Y:S01]  /*2720*/  FMUL.FTZ R78, R6.reuse, R35.reuse ;  /* 0x00000023064e7220 */ /* 0x0c0fe20000410000 */
[----:B------:R-:W-:Y:S02]  /*2730*/  HADD2.F32 R7, -RZ, R7.H0_H0 ;  /* 0x20000007ff077230 */ /* 0x000fe40000004100 */
[----:B------:R-:W-:Y:S01]  /*2740*/  FMUL.FTZ R35, R5, R35 ;  /* 0x0000002305237220 */ /* 0x000fe20000410000 */
[----:B------:R-:W-:Y:S02]  /*2750*/  HADD2.F32 R34, -RZ, R34.H0_H0 ;  /* 0x20000022ff227230 */ /* 0x000fe40000004100 */
[-C--:B------:R-:W-:Y:S01]  /*2760*/  FMUL.FTZ R80, R15, R76.reuse ;  /* 0x0000004c0f507220 */ /* 0x080fe20000410000 */
[-C--:B------:R-:W-:Y:S01]  /*2770*/  FFMA.FTZ R78, R5, R33.reuse, -R78 ;  /* 0x00000021054e7223 */ /* 0x080fe2000001084e */
[----:B------:R-:W-:Y:S01]  /*2780*/  FMUL.FTZ R76, R7, R76 ;  /* 0x0000004c074c7220 */ /* 0x000fe20000410000 */
[----:B------:R-:W-:Y:S01]  /*2790*/  FFMA.FTZ R81, R6, R33, R35 ;  /* 0x0000002106517223 */ /* 0x000fe20000010023 */
[----:B------:R-:W-:-:S02]  /*27a0*/  HADD2.F32 R5, -RZ, R4.H1_H1 ;  /* 0x30000004ff057230 */ /* 0x000fc40000004100 */
[-C--:B------:R-:W-:Y:S01]  /*27b0*/  FFMA.FTZ R80, R7, R34.reuse, -R80 ;  /* 0x0000002207507223 */ /* 0x080fe20000010850 */
[----:B------:R-:W-:Y:S02]  /*27c0*/  HADD2.F32 R33, -RZ, R86.H0_H0 ;  /* 0x20000056ff217230 */ /* 0x000fe40000004100 */
[----:B------:R-:W-:Y:S01]  /*27d0*/  FFMA.FTZ R83, R15, R34, R76 ;  /* 0x000000220f537223 */ /* 0x000fe2000001004c */
[----:B------:R-:W-:Y:S02]  /*27e0*/  HADD2.F32 R4, -RZ, R4.H0_H0 ;  /* 0x20000004ff047230 */ /* 0x000fe40000004100 */
[----:B------:R-:W-:Y:S02]  /*27f0*/  HADD2.F32 R35, -RZ, R86.H1_H1 ;  /* 0x30000056ff237230 */ /* 0x000fe40000004100 */
[--C-:B------:R-:W-:Y:S02]  /*2800*/  HADD2.F32 R6, -RZ, R14.reuse.H1_H1 ;  /* 0x3000000eff067230 */ /* 0x100fe40000004100 */
[----:B------:R-:W-:Y:S01]  /*2810*/  FMUL.FTZ R34, R4, R33 ;  /* 0x0000002104227220 */ /* 0x000fe20000410000 */
[----:B------:R-:W-:-:S02]  /*2820*/  HADD2.F32 R14, -RZ, R14.H0_H0 ;  /* 0x2000000eff0e7230 */ /* 0x000fc40000004100 */
[--C-:B------:R-:W-:Y:S02]  /*2830*/  HADD2.F32 R7, -RZ, R79.reuse.H0_H0 ;  /* 0x2000004fff077230 */ /* 0x100fe40000004100 */
[----:B------:R-:W-:Y:S02]  /*2840*/  HADD2.F32 R15, -RZ, R79.H1_H1 ;  /* 0x3000004fff0f7230 */ /* 0x000fe40000004100 */
[C---:B------:R-:W-:Y:S01]  /*2850*/  FMUL.FTZ R79, R5.reuse, R33 ;  /* 0x00000021054f7220 */ /* 0x040fe20000410000 */
[-C--:B------:R-:W-:Y:S01]  /*2860*/  FMUL.FTZ R33, R6, R35.reuse ;  /* 0x0000002306217220 */ /* 0x080fe20000410000 */
[----:B------:R-:W-:Y:S01]  /*2870*/  FMUL.FTZ R35, R14, R35 ;  /* 0x000000230e237220 */ /* 0x000fe20000410000 */
[-C--:B------:R-:W-:Y:S01]  /*2880*/  FFMA.FTZ R34, R5, R7.reuse, R34 ;  /* 0x0000000705227223 */ /* 0x080fe20000010022 */
[----:B------:R-:W-:Y:S01]  /*2890*/  FFMA.FTZ R79, R4, R7, -R79 ;  /* 0x00000007044f7223 */ /* 0x000fe2000001084f */
[-C--:B------:R-:W-:Y:S01]  /*28a0*/  FFMA.FTZ R33, R14, R15.reuse, -R33 ;  /* 0x0000000f0e217223 */ /* 0x080fe20000010821 */
[----:B------:R-:W-:Y:S01]  /*28b0*/  FFMA.FTZ R6, R6, R15, R35 ;  /* 0x0000000f06067223 */ /* 0x000fe20000010023 */
[----:B------:R-:W-:-:S02]  /*28c0*/  F2FP.F16.F32.PACK_AB R5, R81, R78 ;  /* 0x0000004e5105723e */ /* 0x000fc400000000ff */
[----:B------:R-:W-:Y:S02]  /*28d0*/  F2FP.F16.F32.PACK_AB R7, R83, R80 ;  /* 0x000000505307723e */ /* 0x000fe400000000ff */
[----:B------:R-:W-:Y:S02]  /*28e0*/  F2FP.F16.F32.PACK_AB R4, R34, R79 ;  /* 0x0000004f2204723e */ /* 0x000fe400000000ff */
[----:B------:R-:W-:-:S07]  /*28f0*/  F2FP.F16.F32.PACK_AB R6, R6, R33 ;  /* 0x000000210606723e */ /* 0x000fce00000000ff */
.L_x_468:
[----:B------:R-:W-:Y:S05]  /*2900*/  BSYNC B2 ;  /* 0x0000000000027941 */ /* 0x000fea0003800000 */
.L_x_467:
[----:B--2---:R1:W-:Y:S02]  /*2910*/  STG.E.128 desc[UR40][R12.64], R4 ;  /* 0x000000040c007986 */ /* 0x0043e4000c101d28 */
.L_x_466:
[----:B------:R-:W-:Y:S05]  /*2920*/  BSYNC B1 ;  /* 0x0000000000017941 */ /* 0x000fea0003800000 */
.L_x_465:
[----:B------:R-:W-:Y:S05]  /*2930*/  @P1 BRA `(.L_x_464) ;  /* 0x0000000c00e41947 */ /* 0x000fea0003800000 */
[----:B-1----:R-:W-:Y:S01]  /*2940*/  IMAD.MOV.U32 R5, RZ, RZ, 0x20 ;  /* 0x00000020ff057424 */ /* 0x002fe200078e00ff */
[----:B------:R-:W-:Y:S01]  /*2950*/  LOP3.LUT P4, RZ, R186, 0x4, RZ, 0xc0, !PT ;  /* 0x00000004baff7812 */ /* 0x000fe2000788c0ff */
[----:B------:R-:W-:Y:S01]  /*2960*/  VIADD R14, R42, 0x10 ;  /* 0x000000102a0e7836 */ /* 0x000fe20000000000 */
[----:B------:R-:W-:Y:S02]  /*2970*/  BSSY B1, `(.L_x_469) ;  /* 0x0000030000017945 */ /* 0x000fe40003800000 */
[----:B------:R-:W-:Y:S02]  /*2980*/  SEL R5, R5, 0xffffffe0, !P4 ;  /* 0xffffffe005057807 */ /* 0x000fe40006000000 */
[----:B------:R-:W-:Y:S02]  /*2990*/  ISETP.GE.AND P4, PT, R14, R63, PT ;  /* 0x0000003f0e00720c */ /* 0x000fe40003f86270 */
[----:B------:R-:W-:-:S05]  /*29a0*/  IADD3 R5, R5, R67, R32 ;  /* 0x0000004305057210 */ /* 0x000fca0007ffe020 */
[----:B------:R-:W-:-:S06]  /*29b0*/  IMAD R4, R5, 0x2, R2 ;  /* 0x0000000205047824 */ /* 0x000fcc00078e0202 */
[----:B------:R-:W1:Y:S01]  /*29c0*/  LDS.128 R4, [R4+0x22400] ;  /* 0x0224000004047984 */ /* 0x000e620000000c00 */
[----:B------:R-:W-:Y:S05]  /*29d0*/  @P4 BRA `(.L_x_470) ;  /* 0x0000000000a44947 */ /* 0x000fea0003800000 */
[--C-:B------:R-:W-:Y:S02]  /*29e0*/  SHF.R.U64 R15, R8, 0x10, R9.reuse ;  /* 0x00000010080f7819 */ /* 0x100fe40000001209 */
[----:B------:R-:W-:Y:S02]  /*29f0*/  SHF.R.U32.HI R14, RZ, 0x10, R9 ;  /* 0x00000010ff0e7819 */ /* 0x000fe40000011609 */
[--C-:B------:R-:W-:Y:S01]  /*2a00*/  SHF.R.U64 R9, R10, 0x10, R11.reuse ;  /* 0x000000100a097819 */ /* 0x100fe2000000120b */
[----:B------:R-:W-:Y:S01]  /*2a10*/  HADD2.F32 R10, -RZ, R15.H0_H0 ;  /* 0x2000000fff0a7230 */ /* 0x000fe20000004100 */
[----:B------:R-:W-:Y:S01]  /*2a20*/  SHF.R.U32.HI R32, RZ, 0x10, R11 ;  /* 0x00000010ff207819 */ /* 0x000fe2000001160b */
[----:B------:R-:W-:Y:S01]  /*2a30*/  HADD2.F32 R14, -RZ, R14.H0_H0 ;  /* 0x2000000eff0e7230 */ /* 0x000fe20000004100 */
[----:B-1----:R-:W-:Y:S01]  /*2a40*/  MOV R8, R6 ;  /* 0x0000000600087202 */ /* 0x002fe20000000f00 */
[----:B------:R-:W-:Y:S02]  /*2a50*/  HADD2.F32 R11, -RZ, R9.H0_H0 ;  /* 0x20000009ff0b7230 */ /* 0x000fe40000004100 */
[----:B------:R-:W-:-:S02]  /*2a60*/  HADD2.F32 R6, -RZ, R5.H1_H1 ;  /* 0x30000005ff067230 */ /* 0x000fc40000004100 */
[----:B------:R-:W-:Y:S02]  /*2a70*/  HADD2.F32 R5, -RZ, R5.H0_H0 ;  /* 0x20000005ff057230 */ /* 0x000fe40000004100 */
[----:B------:R-:W-:Y:S02]  /*2a80*/  HADD2.F32 R32, -RZ, R32.H0_H0 ;  /* 0x20000020ff207230 */ /* 0x000fe40000004100 */
[-C--:B------:R-:W-:Y:S01]  /*2a90*/  FMUL.FTZ R34, R6, R11.reuse ;  /* 0x0000000b06227220 */ /* 0x080fe20000410000 */
[--C-:B------:R-:W-:Y:S02]  /*2aa0*/  HADD2.F32 R9, -RZ, R7.reuse.H1_H1 ;  /* 0x30000007ff097230 */ /* 0x100fe40000004100 */
[C---:B------:R-:W-:Y:S01]  /*2ab0*/  FMUL.FTZ R11, R5.reuse, R11 ;  /* 0x0000000b050b7220 */ /* 0x040fe20000410000 */
[----:B------:R-:W-:Y:S02]  /*2ac0*/  HADD2.F32 R7, -RZ, R7.H0_H0 ;  /* 0x20000007ff077230 */ /* 0x000fe40000004100 */
[----:B------:R-:W-:Y:S01]  /*2ad0*/  FFMA.FTZ R34, R5, R10, -R34 ;  /* 0x0000000a05227223 */ /* 0x000fe20000010822 */
[----:B------:R-:W-:-:S02]  /*2ae0*/  HADD2.F32 R5, -RZ, R4.H1_H1 ;  /* 0x30000004ff057230 */ /* 0x000fc40000004100 */
[----:B------:R-:W-:Y:S01]  /*2af0*/  FMUL.FTZ R76, R9, R32 ;  /* 0x00000020094c7220 */ /* 0x000fe20000410000 */
[----:B------:R-:W-:Y:S01]  /*2b00*/  FFMA.FTZ R33, R6, R10, R11 ;  /* 0x0000000a06217223 */ /* 0x000fe2000001000b */
[C---:B------:R-:W-:Y:S01]  /*2b10*/  FMUL.FTZ R32, R7.reuse, R32 ;  /* 0x0000002007207220 */ /* 0x040fe20000410000 */
[--C-:B------:R-:W-:Y:S02]  /*2b20*/  HADD2.F32 R10, -RZ, R85.reuse.H0_H0 ;  /* 0x20000055ff0a7230 */ /* 0x100fe40000004100 */
[-C--:B------:R-:W-:Y:S01]  /*2b30*/  FFMA.FTZ R76, R7, R14.reuse, -R76 ;  /* 0x0000000e074c7223 */ /* 0x080fe2000001084c */
[----:B------:R-:W-:Y:S02]  /*2b40*/  HADD2.F32 R11, -RZ, R85.H1_H1 ;  /* 0x30000055ff0b7230 */ /* 0x000fe40000004100 */
[----:B------:R-:W-:Y:S01]  /*2b50*/  FFMA.FTZ R79, R9, R14, R32 ;  /* 0x0000000e094f7223 */ /* 0x000fe20000010020 */
[----:B------:R-:W-:Y:S02]  /*2b60*/  HADD2.F32 R6, -RZ, R8.H1_H1 ;  /* 0x30000008ff067230 */ /* 0x000fe40000004100 */
[----:B------:R-:W-:Y:S01]  /*2b70*/  FMUL.FTZ R15, R5, R10 ;  /* 0x0000000a050f7220 */ /* 0x000fe20000410000 */
[----:B------:R-:W-:-:S02]  /*2b80*/  HADD2.F32 R4, -RZ, R4.H0_H0 ;  /* 0x20000004ff047230 */ /* 0x000fc40000004100 */
[----:B------:R-:W-:Y:S02]  /*2b90*/  HADD2.F32 R8, -RZ, R8.H0_H0 ;  /* 0x20000008ff087230 */ /* 0x000fe40000004100 */
[-C--:B------:R-:W-:Y:S01]  /*2ba0*/  FMUL.FTZ R35, R6, R11.reuse ;  /* 0x0000000b06237220 */ /* 0x080fe20000410000 */
[--C-:B------:R-:W-:Y:S02]  /*2bb0*/  HADD2.F32 R7, -RZ, R84.reuse.H0_H0 ;  /* 0x20000054ff077230 */ /* 0x100fe40000004100 */
[----:B------:R-:W-:Y:S01]  /*2bc0*/  FMUL.FTZ R10, R4, R10 ;  /* 0x0000000a040a7220 */ /* 0x000fe20000410000 */
[----:B------:R-:W-:Y:S02]  /*2bd0*/  HADD2.F32 R9, -RZ, R84.H1_H1 ;  /* 0x30000054ff097230 */ /* 0x000fe40000004100 */
[----:B------:R-:W-:Y:S01]  /*2be0*/  FMUL.FTZ R11, R8, R11 ;  /* 0x0000000b080b7220 */ /* 0x000fe20000410000 */
[-C--:B------:R-:W-:Y:S01]  /*2bf0*/  FFMA.FTZ R15, R4, R7.reuse, -R15 ;  /* 0x00000007040f7223 */ /* 0x080fe2000001080f */
[----:B------:R-:W-:Y:S01]  /*2c00*/  FFMA.FTZ R10, R5, R7, R10 ;  /* 0x00000007050a7223 */ /* 0x000fe2000001000a */
[-C--:B------:R-:W-:Y:S01]  /*2c10*/  FFMA.FTZ R35, R8, R9.reuse, -R35 ;  /* 0x0000000908237223 */ /* 0x080fe20000010823 */
[----:B------:R-:W-:Y:S01]  /*2c20*/  FFMA.FTZ R6, R6, R9, R11 ;  /* 0x0000000906067223 */ /* 0x000fe2000001000b */
[----:B------:R-:W-:-:S02]  /*2c30*/  F2FP.F16.F32.PACK_AB R5, R33, R34 ;  /* 0x000000222105723e */ /* 0x000fc400000000ff */
[----:B------:R-:W-:Y:S02]  /*2c40*/  F2FP.F16.F32.PACK_AB R7, R79, R76 ;  /* 0x0000004c4f07723e */ /* 0x000fe400000000ff */
[----:B------:R-:W-:Y:S02]  /*2c50*/  F2FP.F16.F32.PACK_AB R4, R10, R15 ;  /* 0x0000000f0a04723e */ /* 0x000fe400000000ff */
[----:B------:R-:W-:-:S07]  /*2c60*/  F2FP.F16.F32.PACK_AB R6, R6, R35 ;  /* 0x000000230606723e */ /* 0x000fce00000000ff */
.L_x_470:
[----:B------:R-:W-:Y:S05]  /*2c70*/  BSYNC B1 ;  /* 0x0000000000017941 */ /* 0x000fea0003800000 */
.L_x_469:
[----:B-1----:R1:W-:Y:S01]  /*2c80*/  STG.E.128 desc[UR40][R12.64+0x40], R4 ;  /* 0x000040040c007986 */ /* 0x0023e2000c101d28 */
[----:B------:R-:W-:Y:S05]  /*2c90*/  BRA `(.L_x_464) ;  /* 0x0000000c000c7947 */ /* 0x000fea0003800000 */
.L_x_458:
[----:B------:R-:W-:Y:S01]  /*2ca0*/  IMAD R58, R51, -0x40, R24 ;  /* 0xffffffc0333a7824 */ /* 0x000fe200078e0218 */
[----:B------:R-:W-:-:S04]  /*2cb0*/  ISETP.GE.AND P4, PT, R16, R63, PT ;  /* 0x0000003f1000720c */ /* 0x000fc80003f86270 */
[----:B------:R-:W-:-:S04]  /*2cc0*/  VIMNMX R58, R58, 0x40, PT ;  /* 0x000000403a3a7848 */ /* 0x000fc80003fe0100 */
[----:B------:R-:W-:-:S13]  /*2cd0*/  ISETP.GE.OR P3, PT, R19, R58, P4 ;  /* 0x0000003a1300720c */ /* 0x000fda0002766670 */
[----:B------:R-:W0:Y:S01]  /*2ce0*/  @!P3 LDC.64 R12, c[0x0][0x3c8] ;  /* 0x0000f200ff0cbb82 */ /* 0x000e220000000a00 */
[----:B------:R-:W-:Y:S01]  /*2cf0*/  @!P3 IADD3 R6, P5, R38, R4, RZ ;  /* 0x000000042606b210 */ /* 0x000fe20007fbe0ff */
[----:B------:R-:W-:Y:S02]  /*2d00*/  @!P3 IMAD R4, R56, R51, RZ ;  /* 0x000000333804b224 */ /* 0x000fe400078e02ff */
[----:B------:R-:W-:Y:S02]  /*2d10*/  @!P3 IMAD.MOV.U32 R5, RZ, RZ, R69 ;  /* 0x000000ffff05b224 */ /* 0x000fe400078e0045 */
[----:B------:R-:W-:Y:S02]  /*2d20*/  @!P3 IMAD R11, R76, R57, R4 ;  /* 0x000000394c0bb224 */ /* 0x000fe400078e0204 */
[----:B------:R-:W1:Y:S01]  /*2d30*/  @!P3 LDC.64 R34, c[0x0][0x3e0] ;  /* 0x0000f800ff22bb82 */ /* 0x000e620000000a00 */
[----:B------:R-:W-:Y:S02]  /*2d40*/  @!P3 IMAD.MOV.U32 R4, RZ, RZ, R28 ;  /* 0x000000ffff04b224 */ /* 0x000fe400078e001c */
[----:B------:R-:W-:-:S02]  /*2d50*/  @!P3 IMAD.X R7, R59, 0x1, R66, P5 ;  /* 0x000000013b07b824 */ /* 0x000fc400028e0642 */
[----:B------:R-:W-:Y:S01]  /*2d60*/  @!P3 IMAD.WIDE.U32 R8, R51, R57, R4 ;  /* 0x000000393308b225 */ /* 0x000fe200078e0004 */
[----:B------:R-:W-:-:S04]  /*2d70*/  CS2R R4, SRZ ;  /* 0x0000000000047805 */ /* 0x000fc8000001ff00 */
[----:B------:R-:W-:Y:S02]  /*2d80*/  @!P3 IADD3 R9, R11, R9, RZ ;  /* 0x000000090b09b210 */ /* 0x000fe40007ffe0ff */
[----:B0-----:R-:W-:-:S04]  /*2d90*/  @!P3 LEA R12, P5, R6, R12, 0x1 ;  /* 0x0000000c060cb211 */ /* 0x001fc800078a08ff */
[----:B------:R-:W-:Y:S02]  /*2da0*/  @!P3 LEA.HI.X R13, R6, R13, R7, 0x1, P5 ;  /* 0x0000000d060db211 */ /* 0x000fe400028f0c07 */
[----:B------:R-:W-:Y:S02]  /*2db0*/  CS2R R6, SRZ ;  /* 0x0000000000067805 */ /* 0x000fe4000001ff00 */
[C---:B-1----:R-:W-:Y:S02]  /*2dc0*/  @!P3 LEA R34, P5, R8.reuse, R34, 0x1 ;  /* 0x000000220822b211 */ /* 0x042fe400078a08ff */
[----:B------:R-:W-:Y:S02]  /*2dd0*/  CS2R R10, SRZ ;  /* 0x00000000000a7805 */ /* 0x000fe4000001ff00 */
[----:B------:R-:W2:Y:S01]  /*2de0*/  @!P3 LDG.E.128 R4, desc[UR40][R12.64] ;  /* 0x000000280c04b981 */ /* 0x000ea2000c1e1d00 */
[----:B------:R-:W-:Y:S02]  /*2df0*/  @!P3 LEA.HI.X R35, R8, R35, R9, 0x1, P5 ;  /* 0x000000230823b211 */ /* 0x000fe400028f0c09 */
[----:B------:R-:W-:-:S06]  /*2e00*/  CS2R R8, SRZ ;  /* 0x0000000000087805 */ /* 0x000fcc000001ff00 */
[----:B------:R-:W3:Y:S01]  /*2e10*/  @!P3 LDG.E.128 R8, desc[UR40][R34.64] ;  /* 0x000000282208b981 */ /* 0x000ee2000c1e1d00 */
[----:B------:R-:W-:Y:S01]  /*2e20*/  ISETP.NE.AND P3, PT, R184, 0x3, PT ;  /* 0x00000003b800780c */ /* 0x000fe20003f65270 */
[----:B--2---:R-:W-:Y:S01]  /*2e30*/  IMAD.MOV.U32 R33, RZ, RZ, R6 ;  /* 0x000000ffff217224 */ /* 0x004fe200078e0006 */
[----:B------:R-:W-:Y:S01]  /*2e40*/  MOV R76, R5 ;  /* 0x00000005004c7202 */ /* 0x000fe20000000f00 */
[----:B------:R-:W-:Y:S02]  /*2e50*/  IMAD.MOV.U32 R72, RZ, RZ, R4 ;  /* 0x000000ffff487224 */ /* 0x000fe400078e0004 */
[----:B------:R-:W-:Y:S01]  /*2e60*/  IMAD.MOV.U32 R59, RZ, RZ, R7 ;  /* 0x000000ffff3b7224 */ /* 0x000fe200078e0007 */
[----:B------:R-:W-:Y:S02]  /*2e70*/  PRMT R84, R84, 0x5410, R76 ;  /* 0x0000541054547816 */ /* 0x000fe4000000004c */
[----:B------:R-:W-:Y:S01]  /*2e80*/  PRMT R97, R33, 0x5410, R72 ;  /* 0x0000541021617816 */ /* 0x000fe20000000048 */
[----:B---3--:R-:W-:Y:S01]  /*2e90*/  IMAD.MOV.U32 R12, RZ, RZ, R10 ;  /* 0x000000ffff0c7224 */ /* 0x008fe200078e000a */
[----:B------:R-:W-:Y:S01]  /*2ea0*/  PRMT R88, R88, 0x5410, R59 ;  /* 0x0000541058587816 */ /* 0x000fe2000000003b */
[----:B------:R-:W-:Y:S01]  /*2eb0*/  IMAD.MOV.U32 R13, RZ, RZ, R11 ;  /* 0x000000ffff0d7224 */ /* 0x000fe200078e000b */
[----:B------:R-:W-:Y:S01]  /*2ec0*/  MOV R34, R9 ;  /* 0x0000000900227202 */ /* 0x000fe20000000f00 */
[----:B------:R-:W-:-:S03]  /*2ed0*/  IMAD.MOV.U32 R33, RZ, RZ, R8 ;  /* 0x000000ffff217224 */ /* 0x000fc600078e0008 */
[----:B------:R-:W-:Y:S02]  /*2ee0*/  PRMT R88, R13, 0x7610, R88 ;  /* 0x000076100d587816 */ /* 0x000fe40000000058 */
[----:B------:R-:W-:Y:S02]  /*2ef0*/  PRMT R96, R12, 0x5410, R33 ;  /* 0x000054100c607816 */ /* 0x000fe40000000021 */
[----:B------:R-:W-:Y:S01]  /*2f00*/  PRMT R84, R34, 0x7610, R84 ;  /* 0x0000761022547816 */ /* 0x000fe20000000054 */
[----:B------:R-:W-:Y:S06]  /*2f10*/  @!P3 BRA `(.L_x_471) ;  /* 0x000000000004b947 */ /* 0x000fec0003800000 */
[----:B------:R-:W-:Y:S01]  /*2f20*/  BPT.TRAP 0x1 ;  /* 0x000000040000795c */ /* 0x000fe20000300000 */
.L_x_471:
[----:B------:R-:W-:Y:S01]  /*2f30*/  IMAD R72, R22, 0x8, R2 ;  /* 0x0000000816487824 */ /* 0x000fe200078e0202 */
[----:B------:R-:W-:Y:S01]  /*2f40*/  SHF.L.U32 R59, R185, 0x1f, RZ ;  /* 0x0000001fb93b7819 */ /* 0x000fe200000006ff */
[----:B------:R-:W-:Y:S03]  /*2f50*/  BSSY B1, `(.L_x_472) ;  /* 0x0000003000017945 */ /* 0x000fe60003800000 */
[----:B------:R-:W0:Y:S02]  /*2f60*/  SYNCS.PHASECHK.TRANS64.TRYWAIT P5, [R72+URZ+0x28c90], R59 ;  /* 0x028c903b480075a7 */ /* 0x000e2400080a017f */
[----:B0-----:R-:W-:Y:S05]  /*2f70*/  @!P5 BRA `(.L_x_473) ;  /* 0x0000011c0040d947 */ /* 0x001fea0003800000 */
.L_x_672:
[----:B------:R-:W-:Y:S05]  /*2f80*/  BSYNC B1 ;  /* 0x0000000000017941 */ /* 0x000fea0003800000 */
.L_x_472:
[C---:B------:R-:W-:Y:S01]  /*2f90*/  ISETP.GE.OR P5, PT, R19.reuse, R58, P0 ;  /* 0x0000003a1300720c */ /* 0x040fe200007a6670 */
[----:B------:R-:W-:Y:S01]  /*2fa0*/  ULDC.64 UR4, c[0x0][0x2f0] ;  /* 0x0000bc0000047ab9 */ /* 0x000fe20000000a00 */
[----:B------:R-:W-:Y:S02]  /*2fb0*/  IMAD.MOV.U32 R78, RZ, RZ, R14 ;  /* 0x000000ffff4e7224 */ /* 0x000fe400078e000e */
[----:B------:R-:W-:Y:S02]  /*2fc0*/  IMAD R12, R208, UR4, RZ ;  /* 0x00000004d00c7c24 */ /* 0x000fe4000f8e02ff */
[----:B------:R-:W-:-:S04]  /*2fd0*/  IMAD.WIDE.U32 R78, R19, UR4, R78 ;  /* 0x00000004134e7c25 */ /* 0x000fc8000f8e004e */
[----:B------:R-:W-:-:S03]  /*2fe0*/  IMAD R95, R19, UR5, R12 ;  /* 0x00000005135f7c24 */ /* 0x000fc6000f8e020c */
[----:B------:R-:W-:Y:S05]  /*2ff0*/  @P5 BRA `(.L_x_464) ;  /* 0x0000000800345947 */ /* 0x000fea0003800000 */
[----:B------:R-:W-:Y:S01]  /*3000*/  IMAD.IADD R95, R95, 0x1, R79 ;  /* 0x000000015f5f7824 */ /* 0x000fe200078e024f */
[----:B------:R-:W-:Y:S01]  /*3010*/  IADD3 R76, P5, P6, R44, R78, R71 ;  /* 0x0000004e2c4c7210 */ /* 0x000fe20007ebe047 */
[----:B------:R-:W-:Y:S01]  /*3020*/  BSSY B1, `(.L_x_474) ;  /* 0x0000068000017945 */ /* 0x000fe20003800000 */
[C---:B------:R-:W-:Y:S02]  /*3030*/  IADD3 R12, -R65.reuse, R62, RZ ;  /* 0x0000003e410c7210 */ /* 0x040fe40007ffe1ff */
[----:B------:R-:W-:Y:S02]  /*3040*/  IADD3.X R81, R0, R95, R75, P5, P6 ;  /* 0x0000005f00517210 */ /* 0x000fe40002fec44b */
[----:B------:R-:W-:Y:S02]  /*3050*/  ISETP.NE.AND P6, PT, R74, RZ, PT ;  /* 0x000000ff4a00720c */ /* 0x000fe40003fc5270 */
[----:B------:R-:W-:Y:S02]  /*3060*/  LEA R80, P5, R76, R46, 0x1 ;  /* 0x0000002e4c507211 */ /* 0x000fe400078a08ff */
[----:B------:R-:W-:-:S02]  /*3070*/  SEL R12, R65, R12, !P6 ;  /* 0x0000000c410c7207 */ /* 0x000fc40007000000 */
[----:B------:R-:W-:Y:S02]  /*3080*/  LEA.HI.X R81, R76, R47, R81, 0x1, P5 ;  /* 0x0000002f4c517211 */ /* 0x000fe400028f0c51 */
[----:B------:R-:W-:-:S04]  /*3090*/  SHF.R.S32.HI R13, RZ, 0x1f, R12 ;  /* 0x0000001fff0d7819 */ /* 0x000fc8000001140c */
[----:B------:R-:W-:-:S04]  /*30a0*/  LEA.HI R13, R13, R12, RZ, 0x4 ;  /* 0x0000000c0d0d7211 */ /* 0x000fc800078f20ff */
[----:B------:R-:W-:-:S04]  /*30b0*/  SHF.R.S32.HI R13, RZ, 0x4, R13 ;  /* 0x00000004ff0d7819 */ /* 0x000fc8000001140d */
[----:B------:R-:W-:-:S05]  /*30c0*/  LEA.HI.SX32 R13, R50, R13, 0x1d ;  /* 0x0000000d320d7211 */ /* 0x000fca00078feaff */
[----:B------:R-:W-:-:S05]  /*30d0*/  IMAD.SHL.U32 R83, R13, 0x8, RZ ;  /* 0x000000080d537824 */ /* 0x000fca00078e00ff */
[----:B------:R-:W-:-:S04]  /*30e0*/  LOP3.LUT R13, R61, 0x38, R83, 0xf8, !PT ;  /* 0x000000383d0d7812 */ /* 0x000fc800078ef853 */
[----:B------:R-:W-:Y:S01]  /*30f0*/  LOP3.LUT R12, R13, R64, RZ, 0x3c, !PT ;  /* 0x000000400d0c7212 */ /* 0x000fe200078e3cff */
[----:B------:R-:W-:-:S04]  /*3100*/  IMAD.IADD R13, R70, 0x1, R32 ;  /* 0x00000001460d7824 */ /* 0x000fc800078e0220 */
[----:B------:R-:W-:Y:S02]  /*3110*/  IMAD R15, R189, 0x200, R12 ;  /* 0x00000200bd0f7824 */ /* 0x000fe400078e020c */
[----:B------:R-:W-:-:S03]  /*3120*/  IMAD R13, R13, 0x2, R2 ;  /* 0x000000020d0d7824 */ /* 0x000fc600078e0202 */
[----:B------:R-:W-:-:S05]  /*3130*/  IADD3 R15, R32, R15, RZ ;  /* 0x0000000f200f7210 */ /* 0x000fca0007ffe0ff */
[----:B------:R-:W-:Y:S02]  /*3140*/  IMAD R32, R15, 0x2, R2 ;  /* 0x000000020f207824 */ /* 0x000fe400078e0202 */
[----:B------:R-:W1:Y:S04]  /*3150*/  LDS.128 R12, [R13+0x22400] ;  /* 0x022400000d0c7984 */ /* 0x000e680000000c00 */
[----:B------:R-:W2:Y:S01]  /*3160*/  LDS.128 R32, [R32+0x22400] ;  /* 0x0224000020207984 */ /* 0x000ea20000000c00 */
[----:B------:R-:W-:Y:S05]  /*3170*/  @P4 BRA `(.L_x_475) ;  /* 0x0000000400484947 */ /* 0x000fea0003800000 */
[--C-:B------:R-:W-:Y:S02]  /*3180*/  SHF.R.U64 R92, R8, 0x10, R9.reuse ;  /* 0x00000010085c7819 */ /* 0x100fe40000001209 */
[----:B------:R-:W-:Y:S02]  /*3190*/  SHF.R.U32.HI R8, RZ, 0x10, R9 ;  /* 0x00000010ff087819 */ /* 0x000fe40000011609 */
[--C-:B------:R-:W-:Y:S01]  /*31a0*/  SHF.R.U64 R94, R4, 0x10, R5.reuse ;  /* 0x00000010045e7819 */ /* 0x100fe20000001205 */
[----:B-1----:R-:W-:Y:S01]  /*31b0*/  HADD2.F32 R4, -RZ, R13.H0_H0 ;  /* 0x2000000dff047230 */ /* 0x002fe20000004100 */
[----:B------:R-:W-:Y:S01]  /*31c0*/  SHF.R.U32.HI R76, RZ, 0x10, R5 ;  /* 0x00000010ff4c7819 */ /* 0x000fe20000011605 */
[--C-:B--2---:R-:W-:Y:S01]  /*31d0*/  HADD2.F32 R5, -RZ, R33.reuse.H0_H0 ;  /* 0x20000021ff057230 */ /* 0x104fe20000004100 */
[--C-:B------:R-:W-:Y:S01]  /*31e0*/  SHF.R.U64 R93, R6, 0x10, R7.reuse ;  /* 0x00000010065d7819 */ /* 0x100fe20000001207 */
[----:B------:R-:W-:Y:S01]  /*31f0*/  HADD2.F32 R33, -RZ, R33.H1_H1 ;  /* 0x30000021ff217230 */ /* 0x000fe20000004100 */
[----:B------:R-:W-:Y:S01]  /*3200*/  SHF.R.U32.HI R87, RZ, 0x10, R7 ;  /* 0x00000010ff577819 */ /* 0x000fe20000011607 */
[----:B------:R-:W-:Y:S01]  /*3210*/  HADD2.F32 R7, -RZ, R84.H0_H0 ;  /* 0x20000054ff077230 */ /* 0x000fe20000004100 */
[--C-:B------:R-:W-:Y:S01]  /*3220*/  SHF.R.U64 R91, R10, 0x10, R11.reuse ;  /* 0x000000100a5b7819 */ /* 0x100fe2000000120b */
[----:B------:R-:W-:Y:S01]  /*3230*/  HADD2.F32 R10, -RZ, R8.H0_H0 ;  /* 0x20000008ff0a7230 */ /* 0x000fe20000004100 */
[----:B------:R-:W-:Y:S01]  /*3240*/  SHF.R.U32.HI R11, RZ, 0x10, R11 ;  /* 0x00000010ff0b7819 */ /* 0x000fe2000001160b */
[----:B------:R-:W-:-:S02]  /*3250*/  HADD2.F32 R13, -RZ, R13.H1_H1 ;  /* 0x3000000dff0d7230 */ /* 0x000fc40000004100 */
[-C--:B------:R-:W-:Y:S01]  /*3260*/  FMUL.FTZ R9, R5, R7.reuse ;  /* 0x0000000705097220 */ /* 0x080fe20000410000 */
[----:B------:R-:W-:Y:S02]  /*3270*/  HADD2.F32 R6, -RZ, R84.H1_H1 ;  /* 0x30000054ff067230 */ /* 0x000fe40000004100 */
[C---:B------:R-:W-:Y:S01]  /*3280*/  FMUL.FTZ R84, R4.reuse, R7 ;  /* 0x0000000704547220 */ /* 0x040fe20000410000 */
[----:B------:R-:W-:Y:S02]  /*3290*/  HADD2.F32 R8, -RZ, R76.H0_H0 ;  /* 0x2000004cff087230 */ /* 0x000fe40000004100 */
[-C--:B------:R-:W-:Y:S01]  /*32a0*/  FMUL.FTZ R86, R33, R10.reuse ;  /* 0x0000000a21567220 */ /* 0x080fe20000410000 */
[----:B------:R-:W-:Y:S01]  /*32b0*/  FMUL.FTZ R10, R13, R10 ;  /* 0x0000000a0d0a7220 */ /* 0x000fe20000410000 */
[-C--:B------:R-:W-:Y:S01]  /*32c0*/  FFMA.FTZ R84, R5, R6.reuse, R84 ;  /* 0x0000000605547223 */ /* 0x080fe20000010054 */
[----:B------:R-:W-:Y:S01]  /*32d0*/  FFMA.FTZ R76, R4, R6, -R9 ;  /* 0x00000006044c7223 */ /* 0x000fe20000010809 */
[----:B------:R-:W-:-:S02]  /*32e0*/  HADD2.F32 R5, -RZ, R35.H0_H0 ;  /* 0x20000023ff057230 */ /* 0x000fc40000004100 */
[-C--:B------:R-:W-:Y:S01]  /*32f0*/  FFMA.FTZ R33, R33, R8.reuse, R10 ;  /* 0x0000000821217223 */ /* 0x080fe2000001000a */
[----:B------:R-:W-:Y:S02]  /*3300*/  HADD2.F32 R35, -RZ, R35.H1_H1 ;  /* 0x30000023ff237230 */ /* 0x000fe40000004100 */
[----:B------:R-:W-:Y:S01]  /*3310*/  FFMA.FTZ R85, R13, R8, -R86 ;  /* 0x000000080d557223 */ /* 0x000fe20000010856 */
[----:B------:R-:W-:Y:S02]  /*3320*/  HADD2.F32 R4, -RZ, R15.H0_H0 ;  /* 0x2000000fff047230 */ /* 0x000fe40000004100 */
[----:B------:R-:W-:Y:S01]  /*3330*/  HADD2.F32 R10, -RZ, R11.H0_H0 ;  /* 0x2000000bff0a7230 */ /* 0x000fe20000004100 */
[----:B------:R-:W-:Y:S01]  /*3340*/  F2FP.F16.F32.PACK_AB R33, R33, R84 ;  /* 0x000000542121723e */ /* 0x000fe200000000ff */
[----:B------:R-:W-:Y:S01]  /*3350*/  HADD2.F32 R7, -RZ, R88.H0_H0 ;  /* 0x20000058ff077230 */ /* 0x000fe20000004100 */
[----:B------:R-:W-:Y:S01]  /*3360*/  F2FP.F16.F32.PACK_AB R76, R85, R76 ;  /* 0x0000004c554c723e */ /* 0x000fe200000000ff */
[----:B------:R-:W-:-:S02]  /*3370*/  HADD2.F32 R15, -RZ, R15.H1_H1 ;  /* 0x3000000fff0f7230 */ /* 0x000fc40000004100 */
[-C--:B------:R-:W-:Y:S01]  /*3380*/  FMUL.FTZ R90, R35, R10.reuse ;  /* 0x0000000a235a7220 */ /* 0x080fe20000410000 */
[----:B------:R-:W-:Y:S02]  /*3390*/  HADD2.F32 R6, -RZ, R88.H1_H1 ;  /* 0x30000058ff067230 */ /* 0x000fe40000004100 */
[CC--:B------:R-:W-:Y:S01]  /*33a0*/  FMUL.FTZ R88, R4.reuse, R7.reuse ;  /* 0x0000000704587220 */ /* 0x0c0fe20000410000 */
[----:B------:R-:W-:Y:S02]  /*33b0*/  HADD2.F32 R8, -RZ, R87.H0_H0 ;  /* 0x20000057ff087230 */ /* 0x000fe40000004100 */
[----:B------:R-:W-:Y:S01]  /*33c0*/  FMUL.FTZ R10, R15, R10 ;  /* 0x0000000a0f0a7220 */ /* 0x000fe20000410000 */
[C---:B------:R-:W-:Y:S01]  /*33d0*/  FMUL.FTZ R9, R5.reuse, R7 ;  /* 0x0000000705097220 */ /* 0x040fe20000410000 */
[----:B------:R-:W-:Y:S01]  /*33e0*/  FFMA.FTZ R88, R5, R6, R88 ;  /* 0x0000000605587223 */ /* 0x000fe20000010058 */
[----:B------:R-:W-:Y:S02]  /*33f0*/  HADD2.F32 R5, -RZ, R32.H0_H0 ;  /* 0x20000020ff057230 */ /* 0x000fe40000004100 */
[-C--:B------:R-:W-:Y:S01]  /*3400*/  FFMA.FTZ R87, R15, R8.reuse, -R90 ;  /* 0x000000080f577223 */ /* 0x080fe2000001085a */
[----:B------:R-:W-:Y:S01]  /*3410*/  FFMA.FTZ R89, R35, R8, R10 ;  /* 0x0000000823597223 */ /* 0x000fe2000001000a */
[----:B------:R-:W-:Y:S01]  /*3420*/  FFMA.FTZ R86, R4, R6, -R9 ;  /* 0x0000000604567223 */ /* 0x000fe20000010809 */
[----:B------:R-:W-:-:S02]  /*3430*/  HADD2.F32 R8, -RZ, R96.H1_H1 ;  /* 0x30000060ff087230 */ /* 0x000fc40000004100 */
[----:B------:R-:W-:Y:S02]  /*3440*/  HADD2.F32 R9, -RZ, R92.H0_H0 ;  /* 0x2000005cff097230 */ /* 0x000fe40000004100 */
[----:B------:R-:W-:Y:S02]  /*3450*/  HADD2.F32 R4, -RZ, R12.H0_H0 ;  /* 0x2000000cff047230 */ /* 0x000fe40000004100 */
[----:B------:R-:W-:Y:S01]  /*3460*/  FMUL.FTZ R11, R5, R8 ;  /* 0x00000008050b7220 */ /* 0x000fe20000410000 */
[----:B------:R-:W-:Y:S01]  /*3470*/  HADD2.F32 R32, -RZ, R32.H1_H1 ;  /* 0x30000020ff207230 */ /* 0x000fe20000004100 */
[----:B------:R-:W-:Y:S01]  /*3480*/  F2FP.F16.F32.PACK_AB R86, R87, R86 ;  /* 0x000000565756723e */ /* 0x000fe200000000ff */
[----:B------:R-:W-:Y:S02]  /*3490*/  HADD2.F32 R12, -RZ, R12.H1_H1 ;  /* 0x3000000cff0c7230 */ /* 0x000fe40000004100 */
[----:B------:R-:W-:Y:S01]  /*34a0*/  FMUL.FTZ R8, R4, R8 ;  /* 0x0000000804087220 */ /* 0x000fe20000410000 */
[----:B------:R-:W-:-:S02]  /*34b0*/  HADD2.F32 R6, -RZ, R97.H1_H1 ;  /* 0x30000061ff067230 */ /* 0x000fc40000004100 */
[-C--:B------:R-:W-:Y:S01]  /*34c0*/  FMUL.FTZ R13, R32, R9.reuse ;  /* 0x00000009200d7220 */ /* 0x080fe20000410000 */
[----:B------:R-:W-:Y:S02]  /*34d0*/  HADD2.F32 R7, -RZ, R94.H0_H0 ;  /* 0x2000005eff077230 */ /* 0x000fe40000004100 */
[----:B------:R-:W-:Y:S01]  /*34e0*/  FMUL.FTZ R9, R12, R9 ;  /* 0x000000090c097220 */ /* 0x000fe20000410000 */
[-C--:B------:R-:W-:Y:S01]  /*34f0*/  FFMA.FTZ R10, R5, R6.reuse, R8 ;  /* 0x00000006050a7223 */ /* 0x080fe20000010008 */
[----:B------:R-:W-:Y:S01]  /*3500*/  FFMA.FTZ R11, R4, R6, -R11 ;  /* 0x00000006040b7223 */ /* 0x000fe2000001080b */
[-C--:B------:R-:W-:Y:S01]  /*3510*/  FFMA.FTZ R12, R12, R7.reuse, -R13 ;  /* 0x000000070c0c7223 */ /* 0x080fe2000001080d */
[----:B------:R-:W-:Y:S01]  /*3520*/  FFMA.FTZ R13, R32, R7, R9 ;  /* 0x00000007200d7223 */ /* 0x000fe20000010009 */
[----:B------:R-:W-:Y:S02]  /*3530*/  HADD2.F32 R5, -RZ, R34.H0_H0 ;  /* 0x20000022ff057230 */ /* 0x000fe40000004100 */
[----:B------:R-:W-:Y:S01]  /*3540*/  HADD2.F32 R8, -RZ, R96.H0_H0 ;  /* 0x20000060ff087230 */ /* 0x000fe20000004100 */
[----:B------:R-:W-:Y:S01]  /*3550*/  F2FP.F16.F32.PACK_AB R12, R12, R11 ;  /* 0x0000000b0c0c723e */ /* 0x000fe200000000ff */
[----:B------:R-:W-:Y:S01]  /*3560*/  HADD2.F32 R9, -RZ, R91.H0_H0 ;  /* 0x2000005bff097230 */ /* 0x000fe20000004100 */
[----:B------:R-:W-:Y:S01]  /*3570*/  F2FP.F16.F32.PACK_AB R32, R13, R10 ;  /* 0x0000000a0d20723e */ /* 0x000fe200000000ff */
[----:B------:R-:W-:-:S02]  /*3580*/  HADD2.F32 R4, -RZ, R14.H0_H0 ;  /* 0x2000000eff047230 */ /* 0x000fc40000004100 */
[-C--:B------:R-:W-:Y:S01]  /*3590*/  FMUL.FTZ R15, R5, R8.reuse ;  /* 0x00000008050f7220 */ /* 0x080fe20000410000 */
[----:B------:R-:W-:Y:S02]  /*35a0*/  HADD2.F32 R34, -RZ, R34.H1_H1 ;  /* 0x30000022ff227230 */ /* 0x000fe40000004100 */
[----:B------:R-:W-:Y:S02]  /*35b0*/  HADD2.F32 R14, -RZ, R14.H1_H1 ;  /* 0x3000000eff0e7230 */ /* 0x000fe40000004100 */
[----:B------:R-:W-:Y:S01]  /*35c0*/  FMUL.FTZ R8, R4, R8 ;  /* 0x0000000804087220 */ /* 0x000fe20000410000 */
[----:B------:R-:W-:Y:S02]  /*35d0*/  HADD2.F32 R6, -RZ, R97.H0_H0 ;  /* 0x20000061ff067230 */ /* 0x000fe40000004100 */
[-C--:B------:R-:W-:Y:S01]  /*35e0*/  FMUL.FTZ R35, R34, R9.reuse ;  /* 0x0000000922237220 */ /* 0x080fe20000410000 */
[----:B------:R-:W-:Y:S02]  /*35f0*/  HADD2.F32 R7, -RZ, R93.H0_H0 ;  /* 0x2000005dff077230 */ /* 0x000fe40000004100 */
[----:B------:R-:W-:Y:S01]  /*3600*/  FMUL.FTZ R9, R14, R9 ;  /* 0x000000090e097220 */ /* 0x000fe20000410000 */
[----:B------:R-:W-:-:S02]  /*3610*/  IMAD.MOV.U32 R13, RZ, RZ, R76 ;  /* 0x000000ffff0d7224 */ /* 0x000fc400078e004c */
[-C--:B------:R-:W-:Y:S01]  /*3620*/  FFMA.FTZ R15, R4, R6.reuse, -R15 ;  /* 0x00000006040f7223 */ /* 0x080fe2000001080f */
[----:B------:R-:W-:Y:S01]  /*3630*/  FFMA.FTZ R8, R5, R6, R8 ;  /* 0x0000000605087223 */ /* 0x000fe20000010008 */
[-C--:B------:R-:W-:Y:S01]  /*3640*/  FFMA.FTZ R14, R14, R7.reuse, -R35 ;  /* 0x000000070e0e7223 */ /* 0x080fe20000010823 */
[----:B------:R-:W-:Y:S01]  /*3650*/  FFMA.FTZ R9, R34, R7, R9 ;  /* 0x0000000722097223 */ /* 0x000fe20000010009 */
[----:B------:R-:W-:-:S03]  /*3660*/  F2FP.F16.F32.PACK_AB R35, R89, R88 ;  /* 0x000000585923723e */ /* 0x000fc600000000ff */
[----:B------:R-:W-:Y:S02]  /*3670*/  F2FP.F16.F32.PACK_AB R14, R14, R15 ;  /* 0x0000000f0e0e723e */ /* 0x000fe400000000ff */
[----:B------:R-:W-:Y:S02]  /*3680*/  F2FP.F16.F32.PACK_AB R34, R9, R8 ;  /* 0x000000080922723e */ /* 0x000fe400000000ff */
[----:B------:R-:W-:-:S07]  /*3690*/  MOV R15, R86 ;  /* 0x00000056000f7202 */ /* 0x000fce0000000f00 */
.L_x_475:
[----:B------:R-:W-:Y:S05]  /*36a0*/  BSYNC B1 ;  /* 0x0000000000017941 */ /* 0x000fea0003800000 */
.L_x_474:
[----:B-1----:R3:W-:Y:S01]  /*36b0*/  STG.E.128 desc[UR40][R80.64], R12 ;  /* 0x0000000c50007986 */ /* 0x0027e2000c101d28 */
[----:B------:R-:W-:-:S13]  /*36c0*/  ISETP.GE.AND P4, PT, R83, R62, PT ;  /* 0x0000003e5300720c */ /* 0x000fda0003f86270 */
[----:B------:R-:W-:Y:S05]  /*36d0*/  @P4 BRA `(.L_x_464) ;  /* 0x00000000007c4947 */ /* 0x000fea0003800000 */
[--C-:B------:R-:W-:Y:S02]  /*36e0*/  IADD3 R78, P4, P5, R44, R78, R83.reuse ;  /* 0x0000004e2c4e7210 */ /* 0x100fe40007d9e053 */
[----:B------:R-:W-:-:S04]  /*36f0*/  SHF.R.S32.HI R83, RZ, 0x1f, R83 ;  /* 0x0000001fff537819 */ /* 0x000fc80000011453 */
[----:B------:R-:W-:Y:S02]  /*3700*/  IADD3.X R83, R0, R95, R83, P4, P5 ;  /* 0x0000005f00537210 */ /* 0x000fe400027ea453 */
[----:B------:R-:W-:-:S04]  /*3710*/  LEA R4, P4, R78, R46, 0x1 ;  /* 0x0000002e4e047211 */ /* 0x000fc800078808ff */
[----:B------:R-:W-:-:S05]  /*3720*/  LEA.HI.X R5, R78, R47, R83, 0x1, P4 ;  /* 0x0000002f4e057211 */ /* 0x000fca00020f0c53 */
[----:B--2---:R4:W-:Y:S01]  /*3730*/  STG.E.128 desc[UR40][R4.64], R32 ;  /* 0x0000002004007986 */ /* 0x0049e2000c101d28 */
[----:B------:R-:W-:Y:S05]  /*3740*/  BRA `(.L_x_464) ;  /* 0x0000000000607947 */ /* 0x000fea0003800000 */
.L_x_457:
[----:B------:R-:W-:-:S13]  /*3750*/  ISETP.NE.AND P3, PT, R184, 0x3, PT ;  /* 0x00000003b800780c */ /* 0x000fda0003f65270 */
[----:B------:R-:W-:Y:S05]  /*3760*/  @!P3 BRA `(.L_x_476) ;  /* 0x000000000004b947 */ /* 0x000fea0003800000 */
[----:B------:R-:W-:Y:S01]  /*3770*/  BPT.TRAP 0x1 ;  /* 0x000000040000795c */ /* 0x000fe20000300000 */
.L_x_476:
[----:B------:R-:W-:Y:S01]  /*3780*/  IMAD R72, R22, 0x8, R2 ;  /* 0x0000000816487824 */ /* 0x000fe200078e0202 */
[----:B------:R-:W-:Y:S01]  /*3790*/  SHF.L.U32 R59, R185, 0x1f, RZ ;  /* 0x0000001fb93b7819 */ /* 0x000fe200000006ff */
[----:B------:R-:W-:Y:S01]  /*37a0*/  IMAD R58, R51, -0x40, R24 ;  /* 0xffffffc0333a7824 */ /* 0x000fe200078e0218 */
[----:B------:R-:W-:Y:S02]  /*37b0*/  BSSY B1, `(.L_x_477) ;  /* 0x0000005000017945 */ /* 0x000fe40003800000 */
[----:B------:R-:W0:Y:S02]  /*37c0*/  SYNCS.PHASECHK.TRANS64.TRYWAIT P5, [R72+URZ+0x28c90], R59 ;  /* 0x028c903b480075a7 */ /* 0x000e2400080a017f */
[----:B------:R-:W-:-:S04]  /*37d0*/  VIMNMX R58, R58, 0x40, PT ;  /* 0x000000403a3a7848 */ /* 0x000fc80003fe0100 */
[----:B------:R-:W-:Y:S01]  /*37e0*/  ISETP.GE.AND P4, PT, R19, R58, PT ;  /* 0x0000003a1300720c */ /* 0x000fe20003f86270 */
[----:B0-----:R-:W-:-:S12]  /*37f0*/  @!P5 BRA `(.L_x_478) ;  /* 0x000001140034d947 */ /* 0x001fd80003800000 */
.L_x_673:
[----:B------:R-:W-:Y:S05]  /*3800*/  BSYNC B1 ;  /* 0x0000000000017941 */ /* 0x000fea0003800000 */
.L_x_477:
[----:B------:R-:W-:Y:S05]  /*3810*/  @P4 BRA `(.L_x_464) ;  /* 0x00000000002c4947 */ /* 0x000fea0003800000 */
[----:B------:R-:W-:Y:S01]  /*3820*/  @!P1 LOP3.LUT P4, RZ, R186, 0x4, RZ, 0xc0, !PT ;  /* 0x00000004baff9812 */ /* 0x000fe2000788c0ff */
[----:B------:R-:W-:Y:S01]  /*3830*/  @!P1 VIADD R4, R67, 0x20 ;  /* 0x0000002043049836 */ /* 0x000fe20000000000 */
[----:B------:R-:W-:Y:S02]  /*3840*/  PLOP3.LUT P5, PT, PT, PT, PT, 0x8, 0x0 ;  /* 0x000000000000781c */ /* 0x000fe40003fae170 */
[----:B------:R-:W-:-:S13]  /*3850*/  @!P1 PLOP3.LUT P5, PT, P4, PT, PT, 0x80, 0x0 ;  /* 0x000000000000981c */ /* 0x000fda00027af070 */
[----:B------:R-:W-:-:S05]  /*3860*/  @P5 VIADD R4, R67, 0xffffffe0 ;  /* 0xffffffe043045836 */ /* 0x000fca0000000000 */
[----:B------:R-:W-:-:S05]  /*3870*/  @!P1 IADD3 R5, R32, R4, RZ ;  /* 0x0000000420059210 */ /* 0x000fca0007ffe0ff */
[----:B------:R-:W-:Y:S02]  /*3880*/  @!P1 IMAD R8, R5, 0x2, R2 ;  /* 0x0000000205089824 */ /* 0x000fe400078e0202 */
[----:B------:R-:W1:Y:S04]  /*3890*/  @!P0 LDS.128 R4, [R33+0x22400] ;  /* 0x0224000021048984 */ /* 0x000e680000000c00 */
[----:B------:R-:W2:Y:S04]  /*38a0*/  @!P1 LDS.128 R8, [R8+0x22400] ;  /* 0x0224000008089984 */ /* 0x000ea80000000c00 */
[----:B-1----:R1:W-:Y:S04]  /*38b0*/  @!P0 STG.E.128 desc[UR40][R12.64], R4 ;  /* 0x000000040c008986 */ /* 0x0023e8000c101d28 */
[----:B--2---:R1:W-:Y:S02]  /*38c0*/  @!P1 STG.E.128 desc[UR40][R12.64+0x40], R8 ;  /* 0x000040080c009986 */ /* 0x0043e4000c101d28 */
.L_x_464:
[----:B------:R-:W-:Y:S05]  /*38d0*/  BSYNC B0 ;  /* 0x0000000000007941 */ /* 0x000fea0003800000 */
.L_x_456:
[----:B-1--4-:R-:W1:Y:S01]  /*38e0*/  S2R R4, SR_TID.X ;  /* 0x0000000000047919 */ /* 0x012e620000002100 */
[----:B------:R-:W-:Y:S01]  /*38f0*/  @!PT LDS RZ, [RZ] ;  /* 0x00000000fffff984 */ /* 0x000fe20000000800 */
[----:B------:R-:W-:Y:S01]  /*3900*/  @!PT LDS RZ, [RZ] ;  /* 0x00000000fffff984 */ /* 0x000fe20000000800 */
[----:B------:R-:W-:Y:S01]  /*3910*/  @!PT LDS RZ, [RZ] ;  /* 0x00000000fffff984 */ /* 0x000fe20000000800 */
[----:B------:R-:W-:Y:S01]  /*3920*/  @!PT LDS RZ, [RZ] ;  /* 0x00000000fffff984 */ /* 0x000fe20000000800 */
[----:B------:R4:W-:Y:S06]  /*3930*/  MEMBAR.ALL.CTA ;  /* 0x0000000000007992 */ /* 0x0009ec0000008000 */
[----:B----4-:R-:W4:Y:S01]  /*3940*/  FENCE.VIEW.ASYNC.S ;  /* 0x00000000000073c6 */ /* 0x010f220000000000 */
[----:B------:R-:W-:Y:S05]  /*3950*/  WARPSYNC.ALL ;  /* 0x0000000000007948 */ /* 0x000fea0003800000 */
[----:B------:R-:W-:Y:S01]  /*3960*/  BSSY B0, `(.L_x_479) ;  /* 0x0000009000007945 */ /* 0x000fe20003800000 */
[----:B-1----:R-:W-:Y:S01]  /*3970*/  LOP3.LUT R4, R4, 0x7f, RZ, 0xc0, !PT ;  /* 0x0000007f04047812 */ /* 0x002fe200078ec0ff */
[----:B----4-:R1:W-:Y:S03]  /*3980*/  BAR.SYNC.DEFER_BLOCKING R60, 0x80 ;  /* 0x0002003c0000751d */ /* 0x0103e60000010000 */
[----:B------:R-:W-:-:S13]  /*3990*/  ISETP.NE.AND P4, PT, R4, RZ, PT ;  /* 0x000000ff0400720c */ /* 0x000fda0003f85270 */
[----:B------:R-:W-:-:S05]  /*39a0*/  @!P4 VIADD R4, R72, 0x28ca0 ;  /* 0x00028ca04804c836 */ /* 0x000fca0000000000 */
[----:B------:R-:W-:-:S04]  /*39b0*/  @!P4 PRMT R4, RZ, 0x654, R4 ;  /* 0x00000654ff04c816 */ /* 0x000fc80000000004 */
[----:B------:R1:W-:Y:S01]  /*39c0*/  @!P4 SYNCS.ARRIVE.TRANS64.RED.A1T0 RZ, [R4+URZ], RZ ;  /* 0x000000ff04ffc9a7 */ /* 0x0003e2000810043f */
[----:B------:R-:W-:Y:S05]  /*39d0*/  @!P3 BRA `(.L_x_480) ;  /* 0x000000000004b947 */ /* 0x000fea0003800000 */
[----:B------:R-:W-:Y:S01]  /*39e0*/  BPT.TRAP 0x1 ;  /* 0x000000040000795c */ /* 0x000fe20000300000 */
.L_x_480:
[----:B------:R-:W-:Y:S05]  /*39f0*/  BSYNC B0 ;  /* 0x0000000000007941 */ /* 0x000fea0003800000 */
.L_x_479:
[----:B------:R-:W4:Y:S01]  /*3a00*/  SYNCS.PHASECHK.TRANS64.TRYWAIT P5, [R72+URZ+0x28cb0], R59 ;  /* 0x028cb03b480075a7 */ /* 0x000f2200080a017f */
[----:B------:R-:W-:Y:S01]  /*3a10*/  BSSY B0, `(.L_x_481) ;  /* 0x0000003000007945 */ /* 0x000fe20003800000 */
[----:B------:R-:W-:-:S03]  /*3a20*/  ISETP.GE.AND P3, PT, R19, R58, PT ;  /* 0x0000003a1300720c */ /* 0x000fc60003f66270 */
[----:B----4-:R-:W-:Y:S10]  /*3a30*/  @!P5 BRA `(.L_x_482) ;  /* 0x0000011000b8d947 */ /* 0x010ff40003800000 */
.L_x_674:
[----:B------:R-:W-:Y:S05]  /*3a40*/  BSYNC B0 ;  /* 0x0000000000007941 */ /* 0x000fea0003800000 */
.L_x_481:
[----:B------:R-:W-:Y:S04]  /*3a50*/  BSSY B0, `(.L_x_483) ;  /* 0x0000051000007945 */ /* 0x000fe80003800000 */
[----:B------:R-:W-:Y:S05]  /*3a60*/  @P3 BRA `(.L_x_484) ;  /* 0x00000004003c3947 */ /* 0x000fea0003800000 */
[----:B-1----:R-:W-:Y:S01]  /*3a70*/  IMAD.WIDE R4, R51, 0x40, R48 ;  /* 0x0000004033047825 */ /* 0x002fe200078e0230 */
[----:B------:R-:W-:Y:S01]  /*3a80*/  ULDC.64 UR4, c[0x0][0x318] ;  /* 0x0000c60000047ab9 */ /* 0x000fe20000000a00 */
[----:B------:R-:W-:Y:S02]  /*3a90*/  LOP3.LUT P3, RZ, R186, 0x4, RZ, 0xc0, !PT ;  /* 0x00000004baff7812 */ /* 0x000fe4000786c0ff */
[----:B------:R-:W-:Y:S01]  /*3aa0*/  IMAD R5, R5, UR4, RZ ;  /* 0x0000000405057c24 */ /* 0x000fe2000f8e02ff */
[----:B------:R-:W-:Y:S01]  /*3ab0*/  LEA R9, R22, R67, 0xf ;  /* 0x0000004316097211 */ /* 0x000fe200078e78ff */
[----:B------:R-:W-:Y:S02]  /*3ac0*/  IMAD.MOV.U32 R76, RZ, RZ, R40 ;  /* 0x000000ffff4c7224 */ /* 0x000fe400078e0028 */
[C---:B------:R-:W-:Y:S02]  /*3ad0*/  IMAD R5, R4.reuse, UR5, R5 ;  /* 0x0000000504057c24 */ /* 0x040fe4000f8e0205 */
[----:B------:R-:W-:Y:S01]  /*3ae0*/  IMAD.WIDE.U32 R6, R4, UR4, R76 ;  /* 0x0000000404067c25 */ /* 0x000fe2000f8e004c */
[----:B------:R-:W-:Y:S01]  /*3af0*/  ULDC.64 UR4, c[0x0][0x308] ;  /* 0x0000c20000047ab9 */ /* 0x000fe20000000a00 */
[----:B------:R-:W-:-:S02]  /*3b00*/  IADD3 R76, R16, 0x100, RZ ;  /* 0x00000100104c7810 */ /* 0x000fc40007ffe0ff */
[----:B------:R-:W-:Y:S01]  /*3b10*/  IMAD.IADD R5, R7, 0x1, R5 ;  /* 0x0000000107057824 */ /* 0x000fe200078e0205 */
[----:B------:R-:W-:Y:S01]  /*3b20*/  LEA R58, P5, R6, UR4, 0x1 ;  /* 0x00000004063a7c11 */ /* 0x000fe2000f8a08ff */
[----:B------:R-:W-:Y:S01]  /*3b30*/  VIADD R4, R16, 0x40 ;  /* 0x0000004010047836 */ /* 0x000fe20000000000 */
[----:B------:R-:W-:Y:S01]  /*3b40*/  ULDC UR4, c[0x0][0x310] ;  /* 0x0000c40000047ab9 */ /* 0x000fe20000000800 */
[C---:B------:R-:W-:Y:S01]  /*3b50*/  VIADD R79, R9.reuse, 0x20 ;  /* 0x00000020094f7836 */ /* 0x040fe20000000000 */
[----:B0---4-:R-:W-:Y:S01]  /*3b60*/  LEA.HI.X R59, R6, UR5, R5, 0x1, P5 ;  /* 0x00000005063b7c11 */ /* 0x011fe2000a8f0c05 */
[C---:B---3--:R-:W-:Y:S01]  /*3b70*/  IMAD R80, R9.reuse, 0x2, R2 ;  /* 0x0000000209507824 */ /* 0x048fe200078e0202 */
[----:B------:R-:W-:Y:S01]  /*3b80*/  @P3 IADD3 R79, R9, -0x20, RZ ;  /* 0xffffffe0094f3810 */ /* 0x000fe20007ffe0ff */
[C---:B------:R-:W-:Y:S01]  /*3b90*/  VIADD R12, R16.reuse, 0x80 ;  /* 0x00000080100c7836 */ /* 0x040fe20000000000 */
[C---:B------:R-:W-:Y:S01]  /*3ba0*/  ISETP.GE.AND P5, PT, R16.reuse, UR4, PT ;  /* 0x0000000410007c0c */ /* 0x040fe2000bfa6270 */
[----:B------:R-:W-:Y:S01]  /*3bb0*/  VIADD R13, R16, 0xc0 ;  /* 0x000000c0100d7836 */ /* 0x000fe20000000000 */
[----:B------:R-:W-:Y:S01]  /*3bc0*/  ISETP.GE.AND P3, PT, R4, UR4, PT ;  /* 0x0000000404007c0c */ /* 0x000fe2000bf66270 */
[----:B------:R-:W-:-:S02]  /*3bd0*/  VIADD R78, R16, 0x140 ;  /* 0x00000140104e7836 */ /* 0x000fc40000000000 */
[----:B------:R-:W-:-:S08]  /*3be0*/  IMAD R79, R79, 0x2, R2 ;  /* 0x000000024f4f7824 */ /* 0x000fd000078e0202 */
[----:B------:R-:W0:Y:S04]  /*3bf0*/  @!P5 LDS.128 R4, [R80+0x400] ;  /* 0x000400005004d984 */ /* 0x000e280000000c00 */
[----:B------:R-:W1:Y:S04]  /*3c00*/  @!P3 LDS.128 R8, [R80+0x2400] ;  /* 0x002400005008b984 */ /* 0x000e680000000c00 */
[----:B0-----:R-:W-:Y:S01]  /*3c10*/  @!P5 STG.E.128 desc[UR40][R58.64], R4 ;  /* 0x000000043a00d986 */ /* 0x001fe2000c101d28 */
[----:B------:R-:W-:-:S03]  /*3c20*/  ISETP.GE.AND P5, PT, R12, UR4, PT ;  /* 0x000000040c007c0c */ /* 0x000fc6000bfa6270 */
[----:B-1----:R-:W-:Y:S01]  /*3c30*/  @!P3 STG.E.128 desc[UR40][R58.64+0x80], R8 ;  /* 0x000080083a00b986 */ /* 0x002fe2000c101d28 */
[----:B------:R-:W-:-:S09]  /*3c40*/  ISETP.GE.AND P3, PT, R13, UR4, PT ;  /* 0x000000040d007c0c */ /* 0x000fd2000bf66270 */
[----:B------:R-:W0:Y:S04]  /*3c50*/  @!P5 LDS.128 R12, [R80+0x4400] ;  /* 0x00440000500cd984 */ /* 0x000e280000000c00 */
[----:B--2---:R-:W1:Y:S04]  /*3c60*/  @!P3 LDS.128 R32, [R80+0x6400] ;  /* 0x006400005020b984 */ /* 0x004e680000000c00 */
[----:B0-----:R-:W-:Y:S01]  /*3c70*/  @!P5 STG.E.128 desc[UR40][R58.64+0x100], R12 ;  /* 0x0001000c3a00d986 */ /* 0x001fe2000c101d28 */
[----:B------:R-:W-:Y:S01]  /*3c80*/  ISETP.GE.AND P5, PT, R76, UR4, PT ;  /* 0x000000044c007c0c */ /* 0x000fe2000bfa6270 */
[----:B------:R-:W-:-:S02]  /*3c90*/  VIADD R76, R16, 0x180 ;  /* 0x00000180104c7836 */ /* 0x000fc40000000000 */
[----:B-1----:R-:W-:Y:S01]  /*3ca0*/  @!P3 STG.E.128 desc[UR40][R58.64+0x180], R32 ;  /* 0x000180203a00b986 */ /* 0x002fe2000c101d28 */
[----:B------:R-:W-:Y:S01]  /*3cb0*/  ISETP.GE.AND P3, PT, R78, UR4, PT ;  /* 0x000000044e007c0c */ /* 0x000fe2000bf66270 */
[----:B------:R-:W-:-:S08]  /*3cc0*/  VIADD R78, R16, 0x1c0 ;  /* 0x000001c0104e7836 */ /* 0x000fd00000000000 */
[----:B------:R-:W0:Y:S04]  /*3cd0*/  @!P5 LDS.128 R4, [R80+0x8400] ;  /* 0x008400005004d984 */ /* 0x000e280000000c00 */
[----:B------:R-:W1:Y:S04]  /*3ce0*/  @!P3 LDS.128 R8, [R80+0xa400] ;  /* 0x00a400005008b984 */ /* 0x000e680000000c00 */
[----:B0-----:R-:W-:Y:S01]  /*3cf0*/  @!P5 STG.E.128 desc[UR40][R58.64+0x200], R4 ;  /* 0x000200043a00d986 */ /* 0x001fe2000c101d28 */
[----:B------:R-:W-:Y:S02]  /*3d00*/  ISETP.GE.AND P5, PT, R76, UR4, PT ;  /* 0x000000044c007c0c */ /* 0x000fe4000bfa6270 */
[----:B------:R-:W-:Y:S01]  /*3d10*/  IADD3 R76, R16, 0x60, RZ ;  /* 0x00000060104c7810 */ /* 0x000fe20007ffe0ff */
[----:B-1----:R-:W-:Y:S01]  /*3d20*/  @!P3 STG.E.128 desc[UR40][R58.64+0x280], R8 ;  /* 0x000280083a00b986 */ /* 0x002fe2000c101d28 */
[----:B------:R-:W-:Y:S01]  /*3d30*/  ISETP.GE.AND P3, PT, R78, UR4, PT ;  /* 0x000000044e007c0c */ /* 0x000fe2000bf66270 */
[----:B------:R-:W-:-:S08]  /*3d40*/  VIADD R78, R16, 0xe0 ;  /* 0x000000e0104e7836 */ /* 0x000fd00000000000 */
[----:B------:R-:W0:Y:S04]  /*3d50*/  @!P5 LDS.128 R12, [R80+0xc400] ;  /* 0x00c40000500cd984 */ /* 0x000e280000000c00 */
[----:B------:R-:W1:Y:S04]  /*3d60*/  @!P3 LDS.128 R32, [R80+0xe400] ;  /* 0x00e400005020b984 */ /* 0x000e680000000c00 */
[----:B0-----:R-:W-:Y:S01]  /*3d70*/  @!P5 STG.E.128 desc[UR40][R58.64+0x300], R12 ;  /* 0x0003000c3a00d986 */ /* 0x001fe2000c101d28 */
[----:B------:R-:W-:-:S03]  /*3d80*/  ISETP.GE.AND P5, PT, R82, UR4, PT ;  /* 0x0000000452007c0c */ /* 0x000fc6000bfa6270 */
        /* <DEDUP_REMOVED lines=24> */
[----:B------:R-:W-:-:S09]  /*3f10*/  ISETP.GE.AND P3, PT, R78, UR4, PT ;  /* 0x000000044e007c0c */ /* 0x000fd2000bf66270 */
[----:B------:R-:W0:Y:S04]  /*3f20*/  @!P5 LDS.128 R12, [R79+0xc400] ;  /* 0x00c400004f0cd984 */ /* 0x000e280000000c00 */
[----:B------:R-:W1:Y:S04]  /*3f30*/  @!P3 LDS.128 R32, [R79+0xe400] ;  /* 0x00e400004f20b984 */ /* 0x000e680000000c00 */
[----:B0-----:R0:W-:Y:S04]  /*3f40*/  @!P5 STG.E.128 desc[UR40][R58.64+0x340], R12 ;  /* 0x0003400c3a00d986 */ /* 0x0011e8000c101d28 */
[----:B-1----:R0:W-:Y:S02]  /*3f50*/  @!P3 STG.E.128 desc[UR40][R58.64+0x3c0], R32 ;  /* 0x0003c0203a00b986 */ /* 0x0021e4000c101d28 */
.L_x_484:
[----:B------:R-:W-:Y:S05]  /*3f60*/  BSYNC B0 ;  /* 0x0000000000007941 */ /* 0x000fea0003800000 */
.L_x_483:
[----:B------:R-:W-:Y:S01]  /*3f70*/  @!PT LDS RZ, [RZ] ;  /* 0x00000000fffff984 */ /* 0x000fe20000000800 */
[----:B------:R-:W-:Y:S01]  /*3f80*/  @!PT LDS RZ, [RZ] ;  /* 0x00000000fffff984 */ /* 0x000fe20000000800 */
[----:B------:R-:W-:Y:S01]  /*3f90*/  @!PT LDS RZ, [RZ] ;  /* 0x00000000fffff984 */ /* 0x000fe20000000800 */
[----:B------:R-:W-:Y:S01]  /*3fa0*/  @!PT LDS RZ, [RZ] ;  /* 0x00000000fffff984 */ /* 0x000fe20000000800 */
[----:B------:R5:W-:Y:S06]  /*3fb0*/  MEMBAR.ALL.CTA ;  /* 0x0000000000007992 */ /* 0x000bec0000008000 */
[----:B-----5:R-:W5:Y:S01]  /*3fc0*/  FENCE.VIEW.ASYNC.S ;  /* 0x00000000000073c6 */ /* 0x020f620000000000 */
[----:B0---4-:R-:W-:Y:S01]  /*3fd0*/  @!P4 IADD3 R72, R72, 0x28cc0, RZ ;  /* 0x00028cc04848c810 */ /* 0x011fe20007ffe0ff */
[----:B------:R-:W-:Y:S01]  /*3fe0*/  VIADD R22, R22, 0x1 ;  /* 0x0000000116167836 */ /* 0x000fe20000000000 */
[----:B-----5:R0:W-:Y:S02]  /*3ff0*/  BAR.SYNC.DEFER_BLOCKING R60, 0x80 ;  /* 0x0002003c0000751d */ /* 0x0201e40000010000 */
[----:B------:R-:W-:-:S02]  /*4000*/  @!P4 PRMT R72, RZ, 0x654, R72 ;  /* 0x00000654ff48c816 */ /* 0x000fc40000000048 */
[----:B------:R-:W-:Y:S02]  /*4010*/  PLOP3.LUT P3, PT, PT, PT, PT, 0x8, 0x0 ;  /* 0x000000000000781c */ /* 0x000fe40003f6e170 */
[----:B------:R0:W-:Y:S01]  /*4020*/  @!P4 SYNCS.ARRIVE.TRANS64.RED.A1T0 RZ, [R72+URZ], RZ ;  /* 0x000000ff48ffc9a7 */ /* 0x0001e2000810043f */
[----:B------:R-:W-:-:S04]  /*4030*/  ISETP.NE.AND P4, PT, R22, 0x2, PT ;  /* 0x000000021600780c */ /* 0x000fc80003f85270 */
[----:B-1----:R-:W-:Y:S02]  /*4040*/  SEL R4, RZ, 0x1, P4 ;  /* 0x00000001ff047807 */ /* 0x002fe40002000000 */
[----:B------:R-:W-:Y:S02]  /*4050*/  SEL R22, R22, RZ, P4 ;  /* 0x000000ff16167207 */ /* 0x000fe40002000000 */
[----:B------:R-:W-:Y:S01]  /*4060*/  LOP3.LUT R185, R185, R4, RZ, 0x3c, !PT ;  /* 0x00000004b9b97212 */ /* 0x000fe200078e3cff */
[----:B0-----:R-:W-:Y:S06]  /*4070*/  @P2 BRA `(.L_x_485) ;  /* 0xffffffe000282947 */ /* 0x001fec000383ffff */
.L_x_451:
[----:B------:R-:W4:Y:S01]  /*4080*/  LDL R4, [R1] ;  /* 0x0000000001047983 */ /* 0x000f220000100800 */
[----:B------:R-:W-:Y:S01]  /*4090*/  BSSY B0, `(.L_x_486) ;  /* 0x0000049000007945 */ /* 0x000fe20003800000 */
        /* <DEDUP_REMOVED lines=24> */
[----:B---3--:R-:W-:Y:S02]  /*4220*/  CS2R R80, SRZ ;  /* 0x0000000000507805 */ /* 0x008fe4000001ff00 */
        /* <DEDUP_REMOVED lines=27> */
[----:B------:R-:W-:Y:S01]  /*43e0*/  CS2R R50, SRZ ;  /* 0x0000000000327805 */ /* 0x000fe2000001ff00 */
[----:B------:R-:W-:Y:S01]  /*43f0*/  IMAD.MOV.U32 R169, RZ, RZ, RZ ;  /* 0x000000ffffa97224 */ /* 0x000fe200078e00ff */
[----:B------:R-:W-:-:S02]  /*4400*/  CS2R R172, SRZ ;  /* 0x0000000000ac7805 */ /* 0x000fc4000001ff00 */
[----:B------:R-:W-:Y:S02]  /*4410*/  CS2R R46, SRZ ;  /* 0x00000000002e7805 */ /* 0x000fe4000001ff00 */
[----:B--2---:R-:W-:Y:S02]  /*4420*/  CS2R R32, SRZ ;  /* 0x0000000000207805 */ /* 0x004fe4000001ff00 */
[----:B------:R-:W-:Y:S02]  /*4430*/  CS2R R174, SRZ ;  /* 0x0000000000ae7805 */ /* 0x000fe4000001ff00 */
[----:B------:R-:W-:Y:S02]  /*4440*/  CS2R R38, SRZ ;  /* 0x0000000000267805 */ /* 0x000fe4000001ff00 */
[----:B------:R-:W-:Y:S01]  /*4450*/  CS2R R176, SRZ ;  /* 0x0000000000b07805 */ /* 0x000fe2000001ff00 */
[----:B------:R-:W-:Y:S01]  /*4460*/  IMAD.MOV.U32 R35, RZ, RZ, RZ ;  /* 0x000000ffff237224 */ /* 0x000fe200078e00ff */
[----:B------:R-:W-:-:S02]  /*4470*/  CS2R R28, SRZ ;  /* 0x00000000001c7805 */ /* 0x000fc4000001ff00 */
[----:B------:R-:W-:Y:S01]  /*4480*/  MOV R178, RZ ;  /* 0x000000ff00b27202 */ /* 0x000fe20000000f00 */
[----:B------:R-:W-:Y:S01]  /*4490*/  IMAD.MOV.U32 R31, RZ, RZ, RZ ;  /* 0x000000ffff1f7224 */ /* 0x000fe200078e00ff */
[----:B------:R-:W-:Y:S01]  /*44a0*/  MOV R0, RZ ;  /* 0x000000ff00007202 */ /* 0x000fe20000000f00 */
[----:B------:R-:W-:Y:S02]  /*44b0*/  IMAD.MOV.U32 R7, RZ, RZ, RZ ;  /* 0x000000ffff077224 */ /* 0x000fe400078e00ff */
[----:B------:R-:W-:Y:S02]  /*44c0*/  IMAD.MOV.U32 R180, RZ, RZ, RZ ;  /* 0x000000ffffb47224 */ /* 0x000fe400078e00ff */
[----:B------:R-:W-:Y:S01]  /*44d0*/  IMAD.MOV.U32 R5, RZ, RZ, RZ ;  /* 0x000000ffff057224 */ /* 0x000fe200078e00ff */
[----:B----4-:R-:W-:Y:S01]  /*44e0*/  ISETP.NE.AND P0, PT, R4, 0x1, PT ;  /* 0x000000010400780c */ /* 0x010fe20003f05270 */
[----:B------:R-:W-:-:S12]  /*44f0*/  @P3 BRA `(.L_x_487) ;  /* 0x0000000000083947 */ /* 0x000fd80003800000 */
[----:B------:R-:W0:Y:S02]  /*4500*/  FENCE.VIEW.ASYNC.G ;  /* 0x00000000000073c6 */ /* 0x000e240000000100 */
[----:B0-----:R-:W-:Y:S06]  /*4510*/  BAR.ARV 0xc, 0x120 ;  /* 0x0304800000007b1d */ /* 0x001fec0000002000 */
.L_x_487:
[----:B------:R-:W-:Y:S05]  /*4520*/  BSYNC B0 ;  /* 0x0000000000007941 */ /* 0x000fea0003800000 */
.L_x_486:
[----:B------:R-:W-:Y:S01]  /*4530*/  BSSY B7, `(.L_x_488) ;  /* 0x0000822000077945 */ /* 0x000fe20003800000 */
[----:B------:R-:W-:Y:S02]  /*4540*/  IMAD.MOV.U32 R179, RZ, RZ, RZ ;  /* 0x000000ffffb37224 */ /* 0x000fe400078e00ff */
[----:B------:R-:W-:Y:S01]  /*4550*/  IMAD.MOV.U32 R181, RZ, RZ, RZ ;  /* 0x000000ffffb57224 */ /* 0x000fe200078e00ff */
[----:B------:R-:W-:Y:S06]  /*4560*/  @!P0 BRA `(.L_x_489) ;  /* 0x0000001800b88947 */ /* 0x000fec0003800000 */
[----:B------:R-:W-:Y:S02]  /*4570*/  ISETP.GE.AND P1, PT, R168, 0x1, PT ;  /* 0x00000001a800780c */ /* 0x000fe40003f26270 */
[----:B------:R-:W-:-:S11]  /*4580*/  PLOP3.LUT P0, PT, PT, PT, PT, 0x80, 0x0 ;  /* 0x000000000000781c */ /* 0x000fd60003f0f070 */
[----:B------:R-:W-:Y:S05]  /*4590*/  @!P1 BRA `(.L_x_490) ;  /* 0x00000080006c9947 */ /* 0x000fea0003800000 */
[----:B------:R-:W0:Y:S01]  /*45a0*/  SHFL.IDX PT, R0, R206, RZ, 0x1f ;  /* 0x00001fffce007589 */ /* 0x000e2200000e0000 */
[----:B------:R-:W-:Y:S02]  /*45b0*/  ISETP.NE.AND P0, PT, R184, 0x3, PT ;  /* 0x00000003b800780c */ /* 0x000fe40003f05270 */
[----:B0-----:R-:W-:-:S04]  /*45c0*/  LEA.HI R3, R0, R0, RZ, 0x1 ;  /* 0x0000000000037211 */ /* 0x001fc800078f08ff */
[----:B------:R-:W-:-:S04]  /*45d0*/  LOP3.LUT R3, R3, 0x1fffe, RZ, 0xc0, !PT ;  /* 0x0001fffe03037812 */ /* 0x000fc800078ec0ff */
[----:B------:R-:W-:-:S05]  /*45e0*/  IADD3 R3, R0, -R3, RZ ;  /* 0x8000000300037210 */ /* 0x000fca0007ffe0ff */
[----:B------:R-:W-:-:S04]  /*45f0*/  IMAD R3, R3, 0x8000, R2 ;  /* 0x0000800003037824 */ /* 0x000fc800078e0202 */
[----:B------:R-:W-:-:S05]  /*4600*/  VIADD R3, R3, 0x400 ;  /* 0x0000040003037836 */ /* 0x000fca0000000000 */
[----:B------:R-:W-:-:S04]  /*4610*/  SHF.R.U32.HI R3, RZ, 0x4, R3 ;  /* 0x00000004ff037819 */ /* 0x000fc80000011603 */
[----:B------:R-:W-:-:S04]  /*4620*/  LOP3.LUT R3, R3, 0x3fff, RZ, 0xc0, !PT ;  /* 0x00003fff03037812 */ /* 0x000fc800078ec0ff */
[----:B------:R-:W-:Y:S01]  /*4630*/  LOP3.LUT R15, R3, 0x2000000, RZ, 0xfc, !PT ;  /* 0x02000000030f7812 */ /* 0x000fe200078efcff */
[----:B------:R-:W-:Y:S06]  /*4640*/  @!P0 BRA `(.L_x_491) ;  /* 0x0000000000048947 */ /* 0x000fec0003800000 */
[----:B------:R-:W-:Y:S01]  /*4650*/  BPT.TRAP 0x1 ;  /* 0x000000040000795c */ /* 0x000fe20000300000 */
.L_x_491:
[----:B------:R-:W-:Y:S01]  /*4660*/  IMAD R8, R18, 0x8, R2 ;  /* 0x0000000812087824 */ /* 0x000fe200078e0202 */
[----:B------:R-:W-:Y:S01]  /*4670*/  SHF.L.U32 R3, R23, 0x1f, RZ ;  /* 0x0000001f17037819 */ /* 0x000fe200000006ff */
[----:B------:R-:W-:Y:S01]  /*4680*/  BSSY B0, `(.L_x_492) ;  /* 0x0000009000007945 */ /* 0x000fe20003800000 */
[----:B------:R-:W-:Y:S01]  /*4690*/  IADD3 R0, R2, 0x26800, RZ ;  /* 0x0002680002007810 */ /* 0x000fe20007ffe0ff */
[----:B------:R-:W-:Y:S01]  /*46a0*/  IMAD R4, R18, 0x1000, R15 ;  /* 0x0000100012047824 */ /* 0x000fe200078e020f */
[----:B------:R-:W0:Y:S01]  /*46b0*/  SYNCS.PHASECHK.TRANS64.TRYWAIT P0, [R8+URZ+0x28c50], R3 ;  /* 0x028c5003080075a7 */ /* 0x000e22000800017f */
[----:B------:R-:W-:Y:S01]  /*46c0*/  IMAD.MOV.U32 R5, RZ, RZ, 0x40000040 ;  /* 0x40000040ff057424 */ /* 0x000fe200078e00ff */
[----:B------:R-:W-:-:S04]  /*46d0*/  SHF.R.U32.HI R0, RZ, 0x4, R0 ;  /* 0x00000004ff007819 */ /* 0x000fc80000011600 */
[----:B------:R-:W-:-:S04]  /*46e0*/  LOP3.LUT R0, R0, 0x3fff, RZ, 0xc0, !PT ;  /* 0x00003fff00007812 */ /* 0x000fc800078ec0ff */
[----:B------:R-:W-:Y:S01]  /*46f0*/  LOP3.LUT R0, R0, 0x10000, RZ, 0xfc, !PT ;  /* 0x0001000000007812 */ /* 0x000fe200078efcff */
[----:B0-----:R-:W-:Y:S06]  /*4700*/  @!P0 BRA `(.L_x_493) ;  /* 0x0000010400988947 */ /* 0x001fec0003800000 */
.L_x_675:
[----:B------:R-:W-:Y:S05]  /*4710*/  BSYNC B0 ;  /* 0x0000000000007941 */ /* 0x000fea0003800000 */
.L_x_492:
[----:B------:R-:W-:Y:S01]  /*4720*/  BAR.SYNC.DEFER_BLOCKING 0xe, 0x100 ;  /* 0x0384000000007b1d */ /* 0x000fe20000010000 */
[----:B------:R-:W-:Y:S01]  /*4730*/  IMAD.MOV.U32 R6, RZ, RZ, R0 ;  /* 0x000000ffff067224 */ /* 0x000fe200078e0000 */
[----:B------:R-:W-:Y:S01]  /*4740*/  MOV R7, 0x40000040 ;  /* 0x4000004000077802 */ /* 0x000fe20000000f00 */
[----:B------:R-:W-:Y:S01]  /*4750*/  VIADD R10, R0, 0x2 ;  /* 0x00000002000a7836 */ /* 0x000fe20000000000 */
[----:B------:R-:W-:Y:S01]  /*4760*/  R2UR UR6, R4 ;  /* 0x00000000040672ca */ /* 0x000fe200000e0000 */
[----:B------:R-:W-:Y:S01]  /*4770*/  VIADD R12, R0, 0x4 ;  /* 0x00000004000c7836 */ /* 0x000fe20000000000 */
[----:B------:R-:W-:Y:S01]  /*4780*/  R2UR UR7, R5 ;  /* 0x00000000050772ca */ /* 0x000fe200000e0000 */
[----:B------:R-:W-:Y:S01]  /*4790*/  BSSY B0, `(.L_x_494) ;  /* 0x00000fd000007945 */ /* 0x000fe20003800000 */
[----:B------:R-:W-:Y:S01]  /*47a0*/  R2UR UR4, R6 ;  /* 0x00000000060472ca */ /* 0x000fe200000e0000 */
[----:B------:R-:W-:Y:S01]  /*47b0*/  VIADD R6, R4, 0x80 ;  /* 0x0000008004067836 */ /* 0x000fe20000000000 */
[----:B------:R-:W-:Y:S01]  /*47c0*/  R2UR UR5, R7 ;  /* 0x00000000070572ca */ /* 0x000fe200000e0000 */
[----:B------:R-:W-:Y:S01]  /*47d0*/  IMAD.MOV.U32 R7, RZ, RZ, 0x40000040 ;  /* 0x40000040ff077424 */ /* 0x000fe200078e00ff */
[----:B------:R-:W-:Y:S01]  /*47e0*/  MOV R11, 0x40000040 ;  /* 0x40000040000b7802 */ /* 0x000fe20000000f00 */
[----:B------:R-:W1:Y:S01]  /*47f0*/  S2R R9, SR_TID.X ;  /* 0x0000000000097919 */ /* 0x000e620000002100 */
[----:B------:R-:W-:-:S02]  /*4800*/  MOV R13, 0x40000040 ;  /* 0x40000040000d7802 */ /* 0x000fc40000000f00 */
[----:B------:R-:W-:Y:S01]  /*4810*/  MOV R5, 0x40000040 ;  /* 0x4000004000057802 */ /* 0x000fe20000000f00 */
[----:B-----5:R-:W-:-:S06]  /*4820*/  WARPGROUP.ARRIVE ;  /* 0x00000000000079c5 */ /* 0x020fcc0000000000 */
[----:B------:R-:W-:Y:S01]  /*4830*/  HGMMA.64x256x16.F32 R24, gdesc[UR4].tnspB, RZ, !UPT, gsb0 ;  /* 0x43e00000041879f0 */ /* 0x000fe2000c0008ff */
[----:B------:R-:W-:Y:S01]  /*4840*/  R2UR UR6, R6 ;  /* 0x00000000060672ca */ /* 0x000fe200000e0000 */
[----:B------:R-:W-:Y:S01]  /*4850*/  VIADD R6, R4, 0x100 ;  /* 0x0000010004067836 */ /* 0x000fe20000000000 */
[----:B------:R-:W-:Y:S01]  /*4860*/  R2UR UR7, R7 ;  /* 0x00000000070772ca */ /* 0x000fe200000e0000 */
[----:B------:R-:W-:Y:S01]  /*4870*/  IMAD.MOV.U32 R7, RZ, RZ, 0x40000040 ;  /* 0x40000040ff077424 */ /* 0x000fe200078e00ff */
[----:B------:R-:W-:Y:S02]  /*4880*/  R2UR UR4, R10 ;  /* 0x000000000a0472ca */ /* 0x000fe400000e0000 */
[----:B------:R-:W-:Y:S02]  /*4890*/  R2UR UR5, R11 ;  /* 0x000000000b0572ca */ /* 0x000fe400000e0000 */
[----:B-1----:R-:W-:-:S04]  /*48a0*/  LOP3.LUT R9, R9, 0x7f, RZ, 0xc0, !PT ;  /* 0x0000007f09097812 */ /* 0x002fc800078ec0ff */
[----:B------:R-:W-:Y:S01]  /*48b0*/  ISETP.NE.AND P0, PT, R9, RZ, PT ;  /* 0x000000ff0900720c */ /* 0x000fe20003f05270 */
[----:B------:R-:W-:Y:S02]  /*48c0*/  WARPGROUP.DEPBAR.LE gsb0, 0x0 ;  /* 0x00008000000079c5 */ /* 0x000fe40000010000 */
[----:B------:R-:W-:-:S12]  /*48d0*/  WARPGROUP.ARRIVE ;  /* 0x00000000000079c5 */ /* 0x000fd80000000000 */
[----:B------:R-:W-:Y:S01]  /*48e0*/  HGMMA.64x256x16.F32 R24, gdesc[UR4].tnspB, R24, gsb0 ;  /* 0x43e00000041879f0 */ /* 0x000fe20008000818 */
[----:B------:R-:W-:Y:S01]  /*48f0*/  R2UR UR6, R6 ;  /* 0x00000000060672ca */ /* 0x000fe200000e0000 */
[----:B------:R-:W-:Y:S01]  /*4900*/  VIADD R6, R4, 0x180 ;  /* 0x0000018004067836 */ /* 0x000fe20000000000 */
[----:B------:R-:W-:Y:S01]  /*4910*/  R2UR UR7, R7 ;  /* 0x00000000070772ca */ /* 0x000fe200000e0000 */
[----:B------:R-:W-:Y:S01]  /*4920*/  VIADD R4, R0, 0x6 ;  /* 0x0000000600047836 */ /* 0x000fe20000000000 */
[----:B------:R-:W-:Y:S01]  /*4930*/  R2UR UR4, R12 ;  /* 0x000000000c0472ca */ /* 0x000fe200000e0000 */
[----:B------:R-:W-:Y:S01]  /*4940*/  IMAD.MOV.U32 R7, RZ, RZ, 0x40000040 ;  /* 0x40000040ff077424 */ /* 0x000fe200078e00ff */
[----:B------:R-:W-:Y:S01]  /*4950*/  R2UR UR5, R13 ;  /* 0x000000000d0572ca */ /* 0x000fe200000e0000 */
[----:B------:R-:W-:-:S05]  /*4960*/  @!P0 VIADD R0, R8, 0x28c60 ;  /* 0x00028c6008008836 */ /* 0x000fca0000000000 */
[----:B------:R-:W-:Y:S01]  /*4970*/  @!P0 PRMT R0, RZ, 0x654, R0 ;  /* 0x00000654ff008816 */ /* 0x000fe20000000000 */
[----:B------:R-:W-:Y:S02]  /*4980*/  WARPGROUP.DEPBAR.LE gsb0, 0x0 ;  /* 0x00008000000079c5 */ /* 0x000fe40000010000 */
[----:B------:R-:W-:-:S12]  /*4990*/  WARPGROUP.ARRIVE ;  /* 0x00000000000079c5 */ /* 0x000fd80000000000 */
[----:B------:R-:W-:Y:S01]  /*49a0*/  HGMMA.64x256x16.F32 R24, gdesc[UR4].tnspB, R24, gsb0 ;  /* 0x43e00000041879f0 */ /* 0x000fe20008000818 */
[----:B------:R-:W-:Y:S02]  /*49b0*/  R2UR UR6, R6 ;  /* 0x00000000060672ca */ /* 0x000fe400000e0000 */
[----:B------:R-:W-:Y:S02]  /*49c0*/  R2UR UR7, R7 ;  /* 0x00000000070772ca */ /* 0x000fe400000e0000 */
[----:B------:R-:W-:Y:S02]  /*49d0*/  R2UR UR4, R4 ;  /* 0x00000000040472ca */ /* 0x000fe400000e0000 */
[----:B------:R-:W-:Y:S01]  /*49e0*/  R2UR UR5, R5 ;  /* 0x00000000050572ca */ /* 0x000fe200000e0000 */
[----:B------:R-:W-:Y:S02]  /*49f0*/  WARPGROUP.DEPBAR.LE gsb0, 0x0 ;  /* 0x00008000000079c5 */ /* 0x000fe40000010000 */
[----:B------:R-:W-:-:S15]  /*4a00*/  WARPGROUP.ARRIVE ;  /* 0x00000000000079c5 */ /* 0x000fde0000000000 */
[----:B------:R-:W-:-:S03]  /*4a10*/  NOP ;  /* 0x0000000000007918 */ /* 0x000fc60000000000 */
[----:B------:R-:W-:Y:S03]  /*4a20*/  HGMMA.64x256x16.F32 R24, gdesc[UR4].tnspB, R24, gsb0 ;  /* 0x43e00000041879f0 */ /* 0x000fe60008000818 */
[----:B------:R-:W-:Y:S02]  /*4a30*/  WARPGROUP.DEPBAR.LE gsb0, 0x0 ;  /* 0x00008000000079c5 */ /* 0x000fe40000010000 */
[----:B------:R-:W-:Y:S06]  /*4a40*/  BAR.ARV 0xf, 0x100 ;  /* 0x03c4000000007b1d */ /* 0x000fec0000002000 */
[----:B------:R1:W-:Y:S01]  /*4a50*/  @!P0 SYNCS.ARRIVE.TRANS64.RED.A1T0 RZ, [R0+URZ], RZ ;  /* 0x000000ff00ff89a7 */ /* 0x0003e2000810043f */
[----:B------:R-:W-:-:S13]  /*4a60*/  ISETP.GE.AND P0, PT, R168, 0x41, PT ;  /* 0x00000041a800780c */ /* 0x000fda0003f06270 */
[----:B-1----:R-:W-:Y:S05]  /*4a70*/  @!P0 BRA `(.L_x_495) ;  /* 0x0000000c00388947 */ /* 0x002fea0003800000 */
[----:B------:R-:W-:-:S07]  /*4a80*/  VIADD R182, R182, 0xfffffffe ;  /* 0xfffffffeb6b67836 */ /* 0x000fce0000000000 */
.L_x_501:
[----:B------:R-:W-:Y:S01]  /*4a90*/  BAR.SYNC.DEFER_BLOCKING 0xe, 0x100 ;  /* 0x0384000000007b1d */ /* 0x000fe20000010000 */
[----:B0-----:R-:W-:Y:S01]  /*4aa0*/  IMAD R3, R18, 0x40, R188 ;  /* 0x0000004012037824 */ /* 0x001fe200078e02bc */
[----:B------:R-:W-:Y:S01]  /*4ab0*/  ISETP.NE.AND P2, PT, R184, 0x3, PT ;  /* 0x00000003b800780c */ /* 0x000fe20003f45270 */
[----:B------:R-:W-:Y:S01]  /*4ac0*/  VIADD R18, R18, 0x1 ;  /* 0x0000000112127836 */ /* 0x000fe20000000000 */
[C---:B------:R-:W-:Y:S01]  /*4ad0*/  ISETP.GT.AND P1, PT, R182.reuse, RZ, PT ;  /* 0x000000ffb600720c */ /* 0x040fe20003f24270 */
[----:B------:R-:W-:Y:S01]  /*4ae0*/  VIADD R182, R182, 0xffffffff ;  /* 0xffffffffb6b67836 */ /* 0x000fe20000000000 */
[----:B------:R-:W-:Y:S02]  /*4af0*/  LEA R3, R3, R2, 0x2 ;  /* 0x0000000203037211 */ /* 0x000fe400078e10ff */
[----:B------:R-:W-:-:S04]  /*4b00*/  ISETP.NE.AND P0, PT, R18, 0x2, PT ;  /* 0x000000021200780c */ /* 0x000fc80003f05270 */
[----:B------:R-:W-:Y:S02]  /*4b10*/  SEL R6, RZ, 0x1, P0 ;  /* 0x00000001ff067807 */ /* 0x000fe40000000000 */
[----:B------:R-:W-:Y:S02]  /*4b20*/  SEL R18, R18, RZ, P0 ;  /* 0x000000ff12127207 */ /* 0x000fe40000000000 */
[----:B------:R-:W-:Y:S01]  /*4b30*/  LOP3.LUT R23, R23, R6, RZ, 0x3c, !PT ;  /* 0x0000000617177212 */ /* 0x000fe200078e3cff */
[----:B-1----:R-:W0:Y:S04]  /*4b40*/  LDS R0, [R3+0x28800] ;  /* 0x0288000003007984 */ /* 0x002e280000000800 */
        /* <DEDUP_REMOVED lines=131> */
.L_x_496:
[----:B------:R-:W-:Y:S01]  /*5380*/  IMAD R0, R18, 0x8, R2 ;  /* 0x0000000812007824 */ /* 0x000fe200078e0202 */
[----:B------:R-:W-:-:S04]  /*5390*/  SHF.L.U32 R3, R23, 0x1f, RZ ;  /* 0x0000001f17037819 */ /* 0x000fc800000006ff */
[----:B------:R0:W1:Y:S01]  /*53a0*/  SYNCS.PHASECHK.TRANS64.TRYWAIT P0, [R0+URZ+0x28c50], R3 ;  /* 0x028c5003000075a7 */ /* 0x000062000800017f */
[----:B------:R-:W-:Y:S05]  /*53b0*/  @!P2 BRA `(.L_x_497) ;  /* 0x000000000004a947 */ /* 0x000fea0003800000 */
[----:B------:R-:W-:Y:S01]  /*53c0*/  BPT.TRAP 0x1 ;  /* 0x000000040000795c */ /* 0x000fe20000300000 */
.L_x_497:
[----:B------:R-:W-:Y:S04]  /*53d0*/  BSSY B1, `(.L_x_498) ;  /* 0x0000004000017945 */ /* 0x000fe80003800000 */
[----:B-1----:R-:W-:Y:S05]  /*53e0*/  @P0 BRA `(.L_x_499) ;  /* 0x0000000000080947 */ /* 0x002fea0003800000 */
[----:B------:R-:W1:Y:S02]  /*53f0*/  SYNCS.PHASECHK.TRANS64.TRYWAIT P0, [R0+URZ+0x28c50], R3 ;  /* 0x028c5003000075a7 */ /* 0x000e64000800017f */
[----:B-1----:R-:W-:Y:S05]  /*5400*/  @!P0 BRA `(.L_x_500) ;  /* 0x000000f8006c8947 */ /* 0x002fea0003800000 */
.L_x_499:
[----:B------:R-:W-:Y:S05]  /*5410*/  BSYNC B1 ;  /* 0x0000000000017941 */ /* 0x000fea0003800000 */
.L_x_498:
[----:B01----:R-:W-:Y:S01]  /*5420*/  IADD3 R0, R2, 0x26800, RZ ;  /* 0x0002680002007810 */ /* 0x003fe20007ffe0ff */
[----:B------:R-:W-:Y:S01]  /*5430*/  IMAD R6, R18, 0x1000, R15 ;  /* 0x0000100012067824 */ /* 0x000fe200078e020f */
[----:B------:R-:W-:Y:S01]  /*5440*/  WARPGROUP.ARRIVE ;  /* 0x00000000000079c5 */ /* 0x000fe20000000000 */
[----:B------:R-:W-:Y:S01]  /*5450*/  IMAD.MOV.U32 R7, RZ, RZ, 0x40000040 ;  /* 0x40000040ff077424 */ /* 0x000fe200078e00ff */
[----:B------:R-:W-:Y:S01]  /*5460*/  SHF.R.U32.HI R0, RZ, 0x4, R0 ;  /* 0x00000004ff007819 */ /* 0x000fe20000011600 */
[----:B------:R-:W-:Y:S01]  /*5470*/  IMAD.MOV.U32 R9, RZ, RZ, 0x40000040 ;  /* 0x40000040ff097424 */ /* 0x000fe200078e00ff */
[----:B------:R-:W-:Y:S02]  /*5480*/  R2UR UR6, R6 ;  /* 0x00000000060672ca */ /* 0x000fe400000e0000 */
[----:B------:R-:W0:Y:S01]  /*5490*/  S2R R14, SR_TID.X ;  /* 0x00000000000e7919 */ /* 0x000e220000002100 */
[----:B------:R-:W-:Y:S02]  /*54a0*/  LOP3.LUT R0, R0, 0x3fff, RZ, 0xc0, !PT ;  /* 0x00003fff00007812 */ /* 0x000fe400078ec0ff */
[----:B------:R-:W-:Y:S01]  /*54b0*/  R2UR UR7, R7 ;  /* 0x00000000070772ca */ /* 0x000fe200000e0000 */
[----:B------:R-:W-:Y:S01]  /*54c0*/  IMAD.MOV.U32 R7, RZ, RZ, 0x40000040 ;  /* 0x40000040ff077424 */ /* 0x000fe200078e00ff */
[----:B------:R-:W-:-:S02]  /*54d0*/  LOP3.LUT R8, R0, 0x10000, RZ, 0xfc, !PT ;  /* 0x0001000000087812 */ /* 0x000fc400078efcff */
[----:B------:R-:W-:Y:S01]  /*54e0*/  R2UR UR5, R9 ;  /* 0x00000000090572ca */ /* 0x000fe200000e0000 */
[----:B------:R-:W-:Y:S01]  /*54f0*/  IMAD.MOV.U32 R9, RZ, RZ, 0x40000040 ;  /* 0x40000040ff097424 */ /* 0x000fe200078e00ff */
[----:B------:R-:W-:Y:S02]  /*5500*/  R2UR UR4, R8 ;  /* 0x00000000080472ca */ /* 0x000fe400000e0000 */
[----:B------:R-:W-:-:S11]  /*5510*/  IADD3 R8, R6, 0x80, RZ ;  /* 0x0000008006087810 */ /* 0x000fd60007ffe0ff */
[----:B------:R-:W-:Y:S01]  /*5520*/  HGMMA.64x256x16.F32 R24, gdesc[UR4].tnspB, R24, gsb0 ;  /* 0x43e00000041879f0 */ /* 0x000fe20008000818 */
[----:B------:R-:W-:Y:S02]  /*5530*/  R2UR UR4, R10 ;  /* 0x000000000a0472ca */ /* 0x000fe400000e0000 */
[----:B------:R-:W-:Y:S02]  /*5540*/  R2UR UR5, R11 ;  /* 0x000000000b0572ca */ /* 0x000fe400000e0000 */
[----:B------:R-:W-:Y:S01]  /*5550*/  R2UR UR6, R8 ;  /* 0x00000000080672ca */ /* 0x000fe200000e0000 */
[C---:B------:R-:W-:Y:S01]  /*5560*/  VIADD R8, R6.reuse, 0x100 ;  /* 0x0000010006087836 */ /* 0x040fe20000000000 */
[----:B------:R-:W-:Y:S01]  /*5570*/  R2UR UR7, R9 ;  /* 0x00000000090772ca */ /* 0x000fe200000e0000 */
[----:B------:R-:W-:Y:S01]  /*5580*/  IMAD.MOV.U32 R9, RZ, RZ, 0x40000040 ;  /* 0x40000040ff097424 */ /* 0x000fe200078e00ff */
[----:B------:R-:W-:Y:S02]  /*5590*/  IADD3 R6, R6, 0x180, RZ ;  /* 0x0000018006067810 */ /* 0x000fe40007ffe0ff */
[----:B0-----:R-:W-:-:S04]  /*55a0*/  LOP3.LUT R14, R14, 0x7f, RZ, 0xc0, !PT ;  /* 0x0000007f0e0e7812 */ /* 0x001fc800078ec0ff */
[----:B------:R-:W-:-:S13]  /*55b0*/  ISETP.NE.AND P0, PT, R14, RZ, PT ;  /* 0x000000ff0e00720c */ /* 0x000fda0003f05270 */
[----:B------:R-:W-:-:S04]  /*55c0*/  @!P0 IMAD R0, R18, 0x8, R2 ;  /* 0x0000000812008824 */ /* 0x000fc800078e0202 */
[----:B------:R-:W-:-:S05]  /*55d0*/  @!P0 VIADD R0, R0, 0x28c60 ;  /* 0x00028c6000008836 */ /* 0x000fca0000000000 */
[----:B------:R-:W-:Y:S01]  /*55e0*/  @!P0 PRMT R0, RZ, 0x654, R0 ;  /* 0x00000654ff008816 */ /* 0x000fe20000000000 */
[----:B------:R-:W-:Y:S02]  /*55f0*/  WARPGROUP.DEPBAR.LE gsb0, 0x0 ;  /* 0x00008000000079c5 */ /* 0x000fe40000010000 */
[----:B------:R-:W-:-:S06]  /*5600*/  WARPGROUP.ARRIVE ;  /* 0x00000000000079c5 */ /* 0x000fcc0000000000 */
        /* <DEDUP_REMOVED lines=20> */
[----:B------:R-:W-:Y:S05]  /*5750*/  @P1 BRA `(.L_x_501) ;  /* 0xfffffff000cc1947 */ /* 0x000fea000383ffff */
.L_x_495:
[----:B------:R-:W-:Y:S05]  /*5760*/  BSYNC B0 ;  /* 0x0000000000007941 */ /* 0x000fea0003800000 */
.L_x_494:
[----:B------:R-:W-:Y:S01]  /*5770*/  BAR.SYNC.DEFER_BLOCKING 0xe, 0x100 ;  /* 0x0384000000007b1d */ /* 0x000fe20000010000 */
[C---:B0-----:R-:W-:Y:S01]  /*5780*/  LEA R3, R18.reuse, R188, 0x6 ;  /* 0x000000bc12037211 */ /* 0x041fe200078e30ff */
[----:B------:R-:W-:Y:S01]  /*5790*/  VIADD R18, R18, 0x1 ;  /* 0x0000000112127836 */ /* 0x000fe20000000000 */
[----:B------:R-:W-:Y:S02]  /*57a0*/  PLOP3.LUT P0, PT, PT, PT, PT, 0x8, 0x0 ;  /* 0x000000000000781c */ /* 0x000fe40003f0e170 */
[----:B------:R-:W-:Y:S01]  /*57b0*/  CS2R R20, SRZ ;  /* 0x0000000000147805 */ /* 0x000fe2000001ff00 */
[----:B------:R-:W-:Y:S01]  /*57c0*/  IMAD R3, R3, 0x4, R2 ;  /* 0x0000000403037824 */ /* 0x000fe200078e0202 */
        /* <DEDUP_REMOVED lines=136> */
.L_x_489:
[----:B------:R-:W-:Y:S02]  /*6050*/  ISETP.GE.AND P1, PT, R168, 0x1, PT ;  /* 0x00000001a800780c */ /* 0x000fe40003f26270 */
[----:B------:R-:W-:-:S11]  /*6060*/  PLOP3.LUT P0, PT, PT, PT, PT, 0x80, 0x0 ;  /* 0x000000000000781c */ /* 0x000fd60003f0f070 */
[----:B------:R-:W-:Y:S05]  /*6070*/  @!P1 BRA `(.L_x_490) ;  /* 0x0000006400b49947 */ /* 0x000fea0003800000 */
[----:B------:R-:W0:Y:S01]  /*6080*/  SHFL.IDX PT, R0, R206, RZ, 0x1f ;  /* 0x00001fffce007589 */ /* 0x000e2200000e0000 */
[----:B------:R-:W-:Y:S01]  /*6090*/  BSSY B6, `(.L_x_502) ;  /* 0x000001b000067945 */ /* 0x000fe20003800000 */
[----:B0-----:R-:W-:-:S04]  /*60a0*/  LEA.HI R3, R0, R0, RZ, 0x1 ;  /* 0x0000000000037211 */ /* 0x001fc800078f08ff */
[----:B------:R-:W-:-:S05]  /*60b0*/  LOP3.LUT R3, R3, 0x1fffe, RZ, 0xc0, !PT ;  /* 0x0001fffe03037812 */ /* 0x000fca00078ec0ff */
[----:B------:R-:W-:Y:S02]  /*60c0*/  IMAD.IADD R3, R0, 0x1, -R3 ;  /* 0x0000000100037824 */ /* 0x000fe400078e0a03 */
[----:B------:R-:W-:-:S03]  /*60d0*/  VIADD R0, R2, 0x26800 ;  /* 0x0002680002007836 */ /* 0x000fc60000000000 */
[----:B------:R-:W-:Y:S02]  /*60e0*/  LEA R3, R3, R2, 0xf ;  /* 0x0000000203037211 */ /* 0x000fe400078e78ff */
[----:B------:R-:W-:-:S03]  /*60f0*/  LOP3.LUT P0, RZ, R0, 0x3ff, RZ, 0xc0, !PT ;  /* 0x000003ff00ff7812 */ /* 0x000fc6000780c0ff */
        /* <DEDUP_REMOVED lines=20> */
.L_x_503:
[----:B------:R-:W-:Y:S05]  /*6240*/  BSYNC B6 ;  /* 0x0000000000067941 */ /* 0x000fea0003800000 */
.L_x_502:
[----:B------:R-:W-:Y:S02]  /*6250*/  ULDC UR4, c[0x0][0x3d4] ;  /* 0x0000f50000047ab9 */ /* 0x000fe40000000800 */
[----:B------:R-:W-:-:S13]  /*6260*/  ISETP.LT.AND P0, PT, RZ, UR4, PT ;  /* 0x00000004ff007c0c */ /* 0x000fda000bf01270 */
[----:B------:R-:W-:Y:S05]  /*6270*/  @P0 BRA `(.L_x_504) ;  /* 0x00000000003c0947 */ /* 0x000fea0003800000 */
[----:B------:R-:W-:-:S04]  /*6280*/  LEA.HI R0, R202, R202, RZ, 0x1 ;  /* 0x000000caca007211 */ /* 0x000fc800078f08ff */
[----:B------:R-:W-:-:S04]  /*6290*/  LOP3.LUT R3, R0, 0xfffffffe, RZ, 0xc0, !PT ;  /* 0xfffffffe00037812 */ /* 0x000fc800078ec0ff */
[----:B------:R-:W-:-:S04]  /*62a0*/  IADD3 R3, R202, -R3, RZ ;  /* 0x80000003ca037210 */ /* 0x000fc80007ffe0ff */
[----:B------:R-:W-:-:S04]  /*62b0*/  SHF.L.U32 R3, R3, 0x1f, RZ ;  /* 0x0000001f03037819 */ /* 0x000fc800000006ff */
[----:B------:R0:W1:Y:S03]  /*62c0*/  SYNCS.PHASECHK.TRANS64.TRYWAIT P0, [R2+URZ+0x28c00], R3 ;  /* 0x028c0003020075a7 */ /* 0x000066000800017f */
[----:B-1----:R-:W-:Y:S05]  /*62d0*/  @!P0 NANOSLEEP.SYNCS 0x989680 ;  /* 0x009896800000895d */ /* 0x002fea0003900000 */
[----:B------:R-:W1:Y:S01]  /*62e0*/  @!P0 SYNCS.PHASECHK.TRANS64 P0, [R2+URZ+0x28c00], R3 ;  /* 0x028c0003020085a7 */ /* 0x000e62000800007f */
[----:B------:R-:W-:Y:S04]  /*62f0*/  BSSY B0, `(.L_x_505) ;  /* 0x0000006000007945 */ /* 0x000fe80003800000 */
[----:B-1----:R-:W-:Y:S05]  /*6300*/  @P0 BRA `(.L_x_506) ;  /* 0x0000000000100947 */ /* 0x002fea0003800000 */
.L_x_507:
[----:B-1----:R1:W2:Y:S02]  /*6310*/  SYNCS.PHASECHK.TRANS64.TRYWAIT P0, [R2+URZ+0x28c00], R3 ;  /* 0x028c0003020075a7 */ /* 0x0022a4000800017f */
[----:B--2---:R-:W-:Y:S05]  /*6320*/  @!P0 NANOSLEEP.SYNCS 0x989680 ;  /* 0x009896800000895d */ /* 0x004fea0003900000 */
[----:B------:R-:W2:Y:S02]  /*6330*/  @!P0 SYNCS.PHASECHK.TRANS64 P0, [R2+URZ+0x28c00], R3 ;  /* 0x028c0003020085a7 */ /* 0x000ea4000800007f */
[----:B--2---:R-:W-:Y:S05]  /*6340*/  @!P0 BRA `(.L_x_507) ;  /* 0xfffffffc00f08947 */ /* 0x004fea000383ffff */
.L_x_506:
[----:B------:R-:W-:Y:S05]  /*6350*/  BSYNC B0 ;  /* 0x0000000000007941 */ /* 0x000fea0003800000 */
.L_x_505:
[----:B------:R-:W-:Y:S05]  /*6360*/  BRA `(.L_x_508) ;  /* 0x0000002000747947 */ /* 0x000fea0003800000 */
.L_x_504:
[----:B-----5:R-:W-:Y:S01]  /*6370*/  SHF.R.S32.HI R0, RZ, 0x1f, R27 ;  /* 0x0000001fff007819 */ /* 0x020fe2000001141b */
[----:B------:R-:W-:Y:S01]  /*6380*/  ULDC.64 UR4, c[0x0][0x3d8] ;  /* 0x0000f60000047ab9 */ /* 0x000fe20000000a00 */
[----:B------:R-:W-:Y:S01]  /*6390*/  VIADD R3, R2, 0x20400 ;  /* 0x0002040002037836 */ /* 0x000fe20000000000 */
[----:B------:R-:W-:Y:S01]  /*63a0*/  ULDC.64 UR6, c[0x0][0x3e8] ;  /* 0x0000fa0000067ab9 */ /* 0x000fe20000000a00 */
[----:B------:R-:W-:Y:S01]  /*63b0*/  IMAD.WIDE.U32 R4, R27, UR4, RZ ;  /* 0x000000041b047c25 */ /* 0x000fe2000f8e00ff */
[----:B------:R-:W-:Y:S01]  /*63c0*/  SHF.R.S32.HI R14, RZ, 0x1f, R16 ;  /* 0x0000001fff0e7819 */ /* 0x000fe20000011410 */
[----:B------:R-:W-:Y:S01]  /*63d0*/  BSSY B6, `(.L_x_509) ;  /* 0x0000032000067945 */ /* 0x000fe20003800000 */
[----:B------:R-:W-:Y:S01]  /*63e0*/  LOP3.LUT P0, RZ, R3, 0x3ff, RZ, 0xc0, !PT ;  /* 0x000003ff03ff7812 */ /* 0x000fe2000780c0ff */
[----:B------:R-:W-:Y:S02]  /*63f0*/  IMAD R6, R0, UR4, RZ ;  /* 0x0000000400067c24 */ /* 0x000fe4000f8e02ff */
[----:B------:R-:W-:-:S02]  /*6400*/  IMAD.SHL.U32 R29, R204, 0x4, RZ ;  /* 0x00000004cc1d7824 */ /* 0x000fc400078e00ff */
[----:B------:R-:W-:Y:S01]  /*6410*/  IMAD R11, R27, UR5, R6 ;  /* 0x000000051b0b7c24 */ /* 0x000fe2000f8e0206 */
[----:B------:R-:W-:Y:S01]  /*6420*/  ULDC.64 UR4, c[0x0][0x3c8] ;  /* 0x0000f20000047ab9 */ /* 0x000fe20000000a00 */
[----:B------:R-:W-:Y:S01]  /*6430*/  IMAD R0, R0, UR6, RZ ;  /* 0x0000000600007c24 */ /* 0x000fe2000f8e02ff */
[C---:B------:R-:W-:Y:S01]  /*6440*/  LEA R24, P2, R4.reuse, UR4, 0x1 ;  /* 0x0000000404187c11 */ /* 0x040fe2000f8408ff */
[----:B------:R-:W-:Y:S01]  /*6450*/  IMAD.IADD R11, R11, 0x1, R5 ;  /* 0x000000010b0b7824 */ /* 0x000fe200078e0205 */
[-C--:B------:R-:W-:Y:S01]  /*6460*/  IADD3 R3, P6, R29, R4.reuse, RZ ;  /* 0x000000041d037210 */ /* 0x080fe20007fde0ff */
[C---:B------:R-:W-:Y:S01]  /*6470*/  IMAD R9, R27.reuse, UR7, R0 ;  /* 0x000000071b097c24 */ /* 0x040fe2000f8e0200 */
[----:B------:R-:W-:Y:S01]  /*6480*/  SHF.R.S32.HI R12, RZ, 0x1f, R29 ;  /* 0x0000001fff0c7819 */ /* 0x000fe2000001141d */
[----:B------:R-:W-:Y:S01]  /*6490*/  IMAD.WIDE.U32 R6, R27, UR6, RZ ;  /* 0x000000061b067c25 */ /* 0x000fe2000f8e00ff */
[--C-:B------:R-:W-:Y:S01]  /*64a0*/  LEA.HI.X R26, R4, UR5, R11.reuse, 0x1, P2 ;  /* 0x00000005041a7c11 */ /* 0x100fe200090f0c0b */
[----:B------:R-:W-:Y:S01]  /*64b0*/  ULDC.64 UR6, c[0x0][0x3e0] ;  /* 0x0000f80000067ab9 */ /* 0x000fe20000000a00 */
[----:B------:R-:W-:Y:S01]  /*64c0*/  IADD3 R5, P1, R16, R4, RZ ;  /* 0x0000000410057210 */ /* 0x000fe20007f3e0ff */
[----:B------:R-:W-:Y:S01]  /*64d0*/  IMAD.X R10, R12, 0x1, R11, P6 ;  /* 0x000000010c0a7824 */ /* 0x000fe200030e060b */
[----:B------:R-:W-:-:S02]  /*64e0*/  IADD3 R8, P2, R29, R6, RZ ;  /* 0x000000061d087210 */ /* 0x000fc40007f5e0ff */
[----:B------:R-:W-:Y:S01]  /*64f0*/  IADD3 R9, R9, R7, RZ ;  /* 0x0000000709097210 */ /* 0x000fe20007ffe0ff */
[----:B------:R-:W-:Y:S01]  /*6500*/  IMAD.X R4, R14, 0x1, R11, P1 ;  /* 0x000000010e047824 */ /* 0x000fe200008e060b */
[C---:B------:R-:W-:Y:S02]  /*6510*/  LEA R32, P5, R3.reuse, UR4, 0x1 ;  /* 0x0000000403207c11 */ /* 0x040fe4000f8a08ff */
[----:B------:R-:W-:Y:S01]  /*6520*/  IADD3 R0, P4, R16, R6, RZ ;  /* 0x0000000610007210 */ /* 0x000fe20007f9e0ff */
[----:B------:R-:W-:Y:S01]  /*6530*/  IMAD.X R7, R12, 0x1, R9, P2 ;  /* 0x000000010c077824 */ /* 0x000fe200010e0609 */
[----:B------:R-:W-:Y:S02]  /*6540*/  LEA.HI.X R33, R3, UR5, R10, 0x1, P5 ;  /* 0x0000000503217c11 */ /* 0x000fe4000a8f0c0a */
[----:B------:R-:W-:Y:S02]  /*6550*/  LEA R27, P3, R6, UR6, 0x1 ;  /* 0x00000006061b7c11 */ /* 0x000fe4000f8608ff */
[----:B------:R-:W-:-:S02]  /*6560*/  LEA R34, P6, R8, UR6, 0x1 ;  /* 0x0000000608227c11 */ /* 0x000fc4000f8c08ff */
[C---:B------:R-:W-:Y:S02]  /*6570*/  LEA R36, P1, R5.reuse, UR4, 0x1 ;  /* 0x0000000405247c11 */ /* 0x040fe4000f8208ff */
[----:B------:R-:W-:Y:S02]  /*6580*/  LEA R38, P2, R0, UR6, 0x1 ;  /* 0x0000000600267c11 */ /* 0x000fe4000f8408ff */
[----:B------:R-:W-:Y:S02]  /*6590*/  IADD3.X R3, R14, R9, RZ, P4, !PT ;  /* 0x000000090e037210 */ /* 0x000fe400027fe4ff */
[----:B------:R-:W-:Y:S02]  /*65a0*/  LEA.HI.X R35, R8, UR7, R7, 0x1, P6 ;  /* 0x0000000708237c11 */ /* 0x000fe4000b0f0c07 */
[----:B------:R-:W-:Y:S02]  /*65b0*/  LEA.HI.X R28, R6, UR7, R9, 0x1, P3 ;  /* 0x00000007061c7c11 */ /* 0x000fe400098f0c09 */
[----:B------:R-:W-:-:S02]  /*65c0*/  LEA.HI.X R37, R5, UR5, R4, 0x1, P1 ;  /* 0x0000000505257c11 */ /* 0x000fc400088f0c04 */
[----:B------:R-:W-:Y:S01]  /*65d0*/  LEA.HI.X R39, R0, UR7, R3, 0x1, P2 ;  /* 0x0000000700277c11 */ /* 0x000fe200090f0c03 */
[----:B------:R-:W-:Y:S06]  /*65e0*/  @!P0 BRA `(.L_x_510) ;  /* 0x0000000000408947 */ /* 0x000fec0003800000 */
        /* <DEDUP_REMOVED lines=16> */
.L_x_510:
[----:B------:R-:W-:Y:S05]  /*66f0*/  BSYNC B6 ;  /* 0x0000000000067941 */ /* 0x000fea0003800000 */
.L_x_509:
[----:B------:R-:W-:Y:S01]  /*6700*/  ULDC.U8 UR4, c[0x0][0x3f0] ;  /* 0x0000fc0000047ab9 */ /* 0x000fe20000000000 */
[----:B------:R-:W-:Y:S01]  /*6710*/  BSSY B0, `(.L_x_511) ;  /* 0x00001da000007945 */ /* 0x000fe20003800000 */
[----:B------:R-:W-:-:S13]  /*6720*/  ISETP.NE.AND P0, PT, RZ, UR4, PT ;  /* 0x00000004ff007c0c */ /* 0x000fda000bf05270 */
[----:B------:R-:W-:Y:S05]  /*6730*/  @!P0 BRA `(.L_x_512) ;  /* 0x0000000c00dc8947 */ /* 0x000fea0003800000 */
[----:B------:R-:W-:Y:S01]  /*6740*/  IMAD R30, R25, -0x40, R30 ;  /* 0xffffffc0191e7824 */ /* 0x000fe200078e021e */
[----:B------:R-:W-:Y:S01]  /*6750*/  LEA.HI R0, R202, R202, RZ, 0x1 ;  /* 0x000000caca007211 */ /* 0x000fe200078f08ff */
[----:B------:R-:W-:Y:S01]  /*6760*/  IMAD.SHL.U32 R3, R186, 0x40, RZ ;  /* 0x00000040ba037824 */ /* 0x000fe200078e00ff */
[----:B------:R-:W-:Y:S01]  /*6770*/  BSSY B1, `(.L_x_513) ;  /* 0x000001b000017945 */ /* 0x000fe20003800000 */
[----:B------:R-:W-:Y:S02]  /*6780*/  CS2R R6, SRZ ;  /* 0x0000000000067805 */ /* 0x000fe4000001ff00 */
[----:B------:R-:W-:Y:S02]  /*6790*/  VIMNMX R30, R30, 0x40, PT ;  /* 0x000000401e1e7848 */ /* 0x000fe40003fe0100 */
[----:B------:R-:W-:Y:S02]  /*67a0*/  CS2R R8, SRZ ;  /* 0x0000000000087805 */ /* 0x000fe4000001ff00 */
[----:B------:R-:W-:-:S02]  /*67b0*/  LOP3.LUT R5, R3, 0x1c0, RZ, 0xc0, !PT ;  /* 0x000001c003057812 */ /* 0x000fc400078ec0ff */
[----:B------:R-:W-:Y:S02]  /*67c0*/  CS2R R20, SRZ ;  /* 0x0000000000147805 */ /* 0x000fe4000001ff00 */
[----:B------:R-:W-:Y:S02]  /*67d0*/  ISETP.GE.AND P1, PT, R19, R30, PT ;  /* 0x0000001e1300720c */ /* 0x000fe40003f26270 */
[----:B------:R-:W-:Y:S02]  /*67e0*/  LOP3.LUT R3, R0, 0xfffffffe, RZ, 0xc0, !PT ;  /* 0xfffffffe00037812 */ /* 0x000fe400078ec0ff */
[----:B------:R-:W-:Y:S02]  /*67f0*/  LOP3.LUT R0, R5, 0x18, R16, 0xf8, !PT ;  /* 0x0000001805007812 */ /* 0x000fe400078ef810 */
[----:B------:R-:W-:Y:S01]  /*6800*/  SHF.R.U32.HI R5, RZ, 0x3, R5 ;  /* 0x00000003ff057819 */ /* 0x000fe20000011605 */
[----:B------:R-:W-:-:S03]  /*6810*/  IMAD.IADD R3, R202, 0x1, -R3 ;  /* 0x00000001ca037824 */ /* 0x000fc600078e0a03 */
[----:B------:R-:W-:Y:S02]  /*6820*/  LOP3.LUT R0, R0, R5, RZ, 0x3c, !PT ;  /* 0x0000000500007212 */ /* 0x000fe400078e3cff */
[----:B------:R-:W-:Y:S02]  /*6830*/  CS2R R4, SRZ ;  /* 0x0000000000047805 */ /* 0x000fe4000001ff00 */
[----:B------:R-:W-:Y:S01]  /*6840*/  SHF.L.U32 R25, R3, 0x1f, RZ ;  /* 0x0000001f03197819 */ /* 0x000fe200000006ff */
[----:B------:R-:W-:Y:S06]  /*6850*/  @P1 BRA `(.L_x_514) ;  /* 0x0000000000301947 */ /* 0x000fec0003800000 */
[C---:B------:R-:W-:Y:S01]  /*6860*/  IADD3 R3, R29.reuse, 0x10, RZ ;  /* 0x000000101d037810 */ /* 0x040fe20007ffe0ff */
[----:B------:R-:W-:Y:S01]  /*6870*/  ULDC UR4, c[0x0][0x3d4] ;  /* 0x0000f50000047ab9 */ /* 0x000fe20000000800 */
[----:B------:R-:W-:Y:S02]  /*6880*/  CS2R R8, SRZ ;  /* 0x0000000000087805 */ /* 0x000fe4000001ff00 */
[----:B------:R-:W-:Y:S02]  /*6890*/  ISETP.GE.AND P0, PT, R29, UR4, PT ;  /* 0x000000041d007c0c */ /* 0x000fe4000bf06270 */
[----:B------:R-:W-:Y:S02]  /*68a0*/  CS2R R20, SRZ ;  /* 0x0000000000147805 */ /* 0x000fe4000001ff00 */
[----:B------:R-:W-:Y:S02]  /*68b0*/  ISETP.GE.AND P2, PT, R3, UR4, PT ;  /* 0x0000000403007c0c */ /* 0x000fe4000bf46270 */
[----:B------:R-:W-:-:S02]  /*68c0*/  CS2R R4, SRZ ;  /* 0x0000000000047805 */ /* 0x000fc4000001ff00 */
[----:B------:R-:W-:-:S05]  /*68d0*/  CS2R R6, SRZ ;  /* 0x0000000000067805 */ /* 0x000fca000001ff00 */
[----:B------:R0:W5:Y:S04]  /*68e0*/  @!P0 LDG.E.64 R8, desc[UR40][R32.64] ;  /* 0x0000002820088981 */ /* 0x000168000c1e1b00 */
[----:B------:R0:W5:Y:S04]  /*68f0*/  @!P2 LDG.E.64 R20, desc[UR40][R32.64+0x20] ;  /* 0x000020282014a981 */ /* 0x000168000c1e1b00 */
[----:B------:R0:W5:Y:S04]  /*6900*/  @!P0 LDG.E.64 R4, desc[UR40][R34.64] ;  /* 0x0000002822048981 */ /* 0x000168000c1e1b00 */
[----:B------:R0:W5:Y:S02]  /*6910*/  @!P2 LDG.E.64 R6, desc[UR40][R34.64+0x20] ;  /* 0x000020282206a981 */ /* 0x000164000c1e1b00 */
.L_x_514:
[----:B------:R-:W-:Y:S05]  /*6920*/  BSYNC B1 ;  /* 0x0000000000017941 */ /* 0x000fea0003800000 */
.L_x_513:
[----:B------:R-:W-:-:S03]  /*6930*/  UMOV UR4, 0xffffffff ;  /* 0xffffffff00047882 */ /* 0x000fc60000000000 */
[----:B------:R-:W-:Y:S05]  /*6940*/  BRA.DIV UR4, `(.L_x_515) ;  /* 0x000000e604307947 */ /* 0x000fea000b800000 */
.L_x_678:
[----:B------:R-:W-:-:S03]  /*6950*/  UMOV UR4, 0xffffffff ;  /* 0xffffffff00047882 */ /* 0x000fc60000000000 */
[----:B------:R-:W-:Y:S05]  /*6960*/  BRA.DIV UR4, `(.L_x_516) ;  /* 0x000000e604507947 */ /* 0x000fea000b800000 */
.L_x_681:
[----:B------:R-:W-:-:S03]  /*6970*/  UMOV UR4, 0xffffffff ;  /* 0xffffffff00047882 */ /* 0x000fc60000000000 */
[----:B------:R-:W-:Y:S05]  /*6980*/  BRA.DIV UR4, `(.L_x_517) ;  /* 0x000000e604707947 */ /* 0x000fea000b800000 */
.L_x_684:
[----:B------:R-:W-:-:S03]  /*6990*/  UMOV UR4, 0xffffffff ;  /* 0xffffffff00047882 */ /* 0x000fc60000000000 */
[----:B------:R-:W-:Y:S05]  /*69a0*/  BRA.DIV UR4, `(.L_x_518) ;  /* 0x000000e604907947 */ /* 0x000fea000b800000 */
.L_x_687:
[----:B------:R-:W1:Y:S01]  /*69b0*/  SYNCS.PHASECHK.TRANS64.TRYWAIT P0, [R2+URZ+0x28c00], R25 ;  /* 0x028c0019020075a7 */ /* 0x000e62000800017f */
[----:B------:R-:W-:Y:S01]  /*69c0*/  LOP3.LUT P2, RZ, R186, 0x4, RZ, 0xc0, !PT ;  /* 0x00000004baff7812 */ /* 0x000fe2000784c0ff */
[----:B------:R-:W-:Y:S01]  /*69d0*/  IMAD R3, R189, 0x200, R0 ;  /* 0x00000200bd037824 */ /* 0x000fe200078e0200 */
[--C-:B0----5:R-:W-:Y:S01]  /*69e0*/  SHF.R.U64 R33, R8, 0x10, R9.reuse ;  /* 0x0000001008217819 */ /* 0x121fe20000001209 */
[----:B------:R-:W-:Y:S01]  /*69f0*/  IMAD.MOV.U32 R31, RZ, RZ, R8 ;  /* 0x000000ffff1f7224 */ /* 0x000fe200078e0008 */
[--C-:B------:R-:W-:Y:S01]  /*6a00*/  SHF.R.U32.HI R11, RZ, 0x10, R9.reuse ;  /* 0x00000010ff0b7819 */ /* 0x100fe20000011609 */
[----:B------:R-:W-:Y:S01]  /*6a10*/  IMAD R3, R3, 0x2, R2 ;  /* 0x0000000203037824 */ /* 0x000fe200078e0202 */
[----:B------:R-:W-:Y:S01]  /*6a20*/  MOV R8, R5 ;  /* 0x0000000500087202 */ /* 0x000fe20000000f00 */
[----:B------:R-:W-:Y:S01]  /*6a30*/  IMAD.MOV.U32 R10, RZ, RZ, R9 ;  /* 0x000000ffff0a7224 */ /* 0x000fe200078e0009 */
[----:B------:R-:W-:Y:S01]  /*6a40*/  SHF.R.U64 R35, R4, 0x10, R5 ;  /* 0x0000001004237819 */ /* 0x000fe20000001205 */
[----:B------:R-:W-:Y:S01]  /*6a50*/  IMAD.MOV.U32 R9, RZ, RZ, R21 ;  /* 0x000000ffff097224 */ /* 0x000fe200078e0015 */
[----:B------:R-:W-:Y:S01]  /*6a60*/  SHF.R.U32.HI R13, RZ, 0x10, R5 ;  /* 0x00000010ff0d7819 */ /* 0x000fe20000011605 */
[----:B------:R-:W-:Y:S01]  /*6a70*/  IMAD.MOV.U32 R27, RZ, RZ, R4 ;  /* 0x000000ffff1b7224 */ /* 0x000fe200078e0004 */
[----:B------:R-:W-:Y:S01]  /*6a80*/  MOV R32, R20 ;  /* 0x0000001400207202 */ /* 0x000fe20000000f00 */
[----:B------:R-:W-:Y:S01]  /*6a90*/  IMAD.MOV.U32 R28, RZ, RZ, R6 ;  /* 0x000000ffff1c7224 */ /* 0x000fe200078e0006 */
[--C-:B------:R-:W-:Y:S01]  /*6aa0*/  SHF.R.U64 R34, R20, 0x10, R21.reuse ;  /* 0x0000001014227819 */ /* 0x100fe20000001215 */
[C---:B------:R-:W-:Y:S01]  /*6ab0*/  VIADD R4, R3.reuse, 0x20400 ;  /* 0x0002040003047836 */ /* 0x040fe20000000000 */
[----:B------:R-:W-:Y:S01]  /*6ac0*/  SHF.R.U32.HI R12, RZ, 0x10, R21 ;  /* 0x00000010ff0c7819 */ /* 0x000fe20000011615 */
[----:B------:R-:W-:Y:S01]  /*6ad0*/  BSSY B1, `(.L_x_519) ;  /* 0x000000e000017945 */ /* 0x000fe20003800000 */
[----:B------:R-:W-:Y:S01]  /*6ae0*/  MOV R5, R7 ;  /* 0x0000000700057202 */ /* 0x000fe20000000f00 */
[----:B------:R-:W-:Y:S01]  /*6af0*/  VIADD R0, R3, 0x20440 ;  /* 0x0002044003007836 */ /* 0x000fe20000000000 */
[--C-:B------:R-:W-:Y:S01]  /*6b00*/  SHF.R.U64 R36, R6, 0x10, R7.reuse ;  /* 0x0000001006247819 */ /* 0x100fe20000001207 */
[----:B------:R-:W-:Y:S01]  /*6b10*/  @P2 VIADD R0, R4, 0xffffffc0 ;  /* 0xffffffc004002836 */ /* 0x000fe20000000000 */
[----:B------:R-:W-:-:S02]  /*6b20*/  SHF.R.U32.HI R6, RZ, 0x10, R7 ;  /* 0x00000010ff067819 */ /* 0x000fc40000011607 */
[----:B------:R-:W-:Y:S02]  /*6b30*/  PRMT R31, R31, 0x5410, R10 ;  /* 0x000054101f1f7816 */ /* 0x000fe4000000000a */
[----:B------:R-:W-:Y:S02]  /*6b40*/  PRMT R33, R33, 0x5410, R11 ;  /* 0x0000541021217816 */ /* 0x000fe4000000000b */
[----:B------:R-:W-:Y:S02]  /*6b50*/  PRMT R32, R32, 0x5410, R9 ;  /* 0x0000541020207816 */ /* 0x000fe40000000009 */
[----:B------:R-:W-:Y:S02]  /*6b60*/  PRMT R34, R34, 0x5410, R12 ;  /* 0x0000541022227816 */ /* 0x000fe4000000000c */
[----:B------:R-:W-:Y:S02]  /*6b70*/  PRMT R27, R27, 0x5410, R8 ;  /* 0x000054101b1b7816 */ /* 0x000fe40000000008 */
[----:B------:R-:W-:-:S02]  /*6b80*/  PRMT R35, R35, 0x5410, R13 ;  /* 0x0000541023237816 */ /* 0x000fc4000000000d */
[----:B------:R-:W-:Y:S01]  /*6b90*/  PRMT R28, R28, 0x5410, R5 ;  /* 0x000054101c1c7816 */ /* 0x000fe20000000005 */
[----:B-1----:R-:W-:Y:S06]  /*6ba0*/  @!P0 BRA `(.L_x_520) ;  /* 0x000000e400388947 */ /* 0x002fec0003800000 */
.L_x_688:
[----:B------:R-:W-:Y:S05]  /*6bb0*/  BSYNC B1 ;  /* 0x0000000000017941 */ /* 0x000fea0003800000 */
.L_x_519:
[----:B------:R-:W-:Y:S01]  /*6bc0*/  BSSY B1, `(.L_x_521) ;  /* 0x0000057000017945 */ /* 0x000fe20003800000 */
[----:B------:R-:W-:-:S03]  /*6bd0*/  PRMT R36, R36, 0x5410, R6 ;  /* 0x0000541024247816 */ /* 0x000fc60000000006 */
[----:B------:R-:W-:Y:S05]  /*6be0*/  @P1 BRA `(.L_x_522) ;  /* 0x0000000400501947 */ /* 0x000fea0003800000 */
[----:B------:R-:W1:Y:S01]  /*6bf0*/  LDC R4, c[0x0][0x3d4] ;  /* 0x0000f500ff047b82 */ /* 0x000e620000000800 */
[C---:B------:R-:W-:Y:S01]  /*6c00*/  VIADD R5, R29.reuse, 0x10 ;  /* 0x000000101d057836 */ /* 0x040fe20000000000 */
[----:B------:R-:W-:Y:S01]  /*6c10*/  BSSY B2, `(.L_x_523) ;  /* 0x000002a000027945 */ /* 0x000fe20003800000 */
[----:B-1----:R-:W-:-:S03]  /*6c20*/  ISETP.GE.AND P0, PT, R29, R4, PT ;  /* 0x000000041d00720c */ /* 0x002fc60003f06270 */
[----:B------:R-:W-:-:S10]  /*6c30*/  ISETP.GE.AND P1, PT, R5, R4, PT ;  /* 0x000000040500720c */ /* 0x000fd40003f26270 */
[----:B------:R-:W-:Y:S05]  /*6c40*/  @P0 BRA `(.L_x_524) ;  /* 0x0000000000980947 */ /* 0x000fea0003800000 */
[----:B------:R-:W1:Y:S01]  /*6c50*/  LDS.128 R4, [R3+0x20400] ;  /* 0x0204000003047984 */ /* 0x000e620000000c00 */
[----:B------:R-:W-:Y:S02]  /*6c60*/  HADD2.F32 R15, -RZ, R27.H0_H0 ;  /* 0x2000001bff0f7230 */ /* 0x000fe40000004100 */
[----:B------:R-:W-:Y:S02]  /*6c70*/  HADD2.F32 R13, -RZ, R31.H0_H0 ;  /* 0x2000001fff0d7230 */ /* 0x000fe40000004100 */
[----:B------:R-:W-:Y:S02]  /*6c80*/  HADD2.F32 R12, -RZ, R33.H0_H0 ;  /* 0x20000021ff0c7230 */ /* 0x000fe40000004100 */
[----:B------:R-:W-:Y:S02]  /*6c90*/  HADD2.F32 R14, -RZ, R35.H0_H0 ;  /* 0x20000023ff0e7230 */ /* 0x000fe40000004100 */
[--C-:B-1----:R-:W-:Y:S02]  /*6ca0*/  HADD2.F32 R8, -RZ, R4.reuse.H0_H0 ;  /* 0x20000004ff087230 */ /* 0x102fe40000004100 */
[----:B------:R-:W-:-:S02]  /*6cb0*/  HADD2.F32 R4, -RZ, R4.H1_H1 ;  /* 0x30000004ff047230 */ /* 0x000fc40000004100 */
[--C-:B------:R-:W-:Y:S02]  /*6cc0*/  HADD2.F32 R9, -RZ, R5.reuse.H0_H0 ;  /* 0x20000005ff097230 */ /* 0x100fe40000004100 */
[----:B------:R-:W-:Y:S02]  /*6cd0*/  HADD2.F32 R5, -RZ, R5.H1_H1 ;  /* 0x30000005ff057230 */ /* 0x000fe40000004100 */
[C---:B------:R-:W-:Y:S01]  /*6ce0*/  FMUL.FTZ R21, R4.reuse, R15 ;  /* 0x0000000f04157220 */ /* 0x040fe20000410000 */
[-C--:B------:R-:W-:Y:S01]  /*6cf0*/  FMUL.FTZ R4, R4, R13.reuse ;  /* 0x0000000d04047220 */ /* 0x080fe20000410000 */
[--C-:B------:R-:W-:Y:S02]  /*6d00*/  HADD2.F32 R10, -RZ, R6.reuse.H0_H0 ;  /* 0x20000006ff0a7230 */ /* 0x100fe40000004100 */
[----:B------:R-:W-:Y:S02]  /*6d10*/  HADD2.F32 R11, -RZ, R7.H0_H0 ;  /* 0x20000007ff0b7230 */ /* 0x000fe40000004100 */
[C---:B------:R-:W-:Y:S01]  /*6d20*/  FMUL.FTZ R24, R5.reuse, R14 ;  /* 0x0000000e05187220 */ /* 0x040fe20000410000 */
[C---:B------:R-:W-:Y:S01]  /*6d30*/  FFMA.FTZ R21, R8.reuse, R13, -R21 ;  /* 0x0000000d08157223 */ /* 0x040fe20000010815 */
[----:B------:R-:W-:Y:S01]  /*6d40*/  FFMA.FTZ R20, R8, R15, R4 ;  /* 0x0000000f08147223 */ /* 0x000fe20000010004 */
[----:B------:R-:W-:Y:S01]  /*6d50*/  FMUL.FTZ R26, R5, R12 ;  /* 0x0000000c051a7220 */ /* 0x000fe20000410000 */
[----:B------:R-:W-:-:S02]  /*6d60*/  HADD2.F32 R6, -RZ, R6.H1_H1 ;  /* 0x30000006ff067230 */ /* 0x000fc40000004100 */
[C---:B------:R-:W-:Y:S01]  /*6d70*/  FFMA.FTZ R24, R9.reuse, R12, -R24 ;  /* 0x0000000c09187223 */ /* 0x040fe20000010818 */
[----:B------:R-:W-:Y:S02]  /*6d80*/  HADD2.F32 R7, -RZ, R7.H1_H1 ;  /* 0x30000007ff077230 */ /* 0x000fe40000004100 */
[----:B------:R-:W-:Y:S01]  /*6d90*/  FFMA.FTZ R9, R9, R14, R26 ;  /* 0x0000000e09097223 */ /* 0x000fe2000001001a */
[----:B------:R-:W-:Y:S02]  /*6da0*/  HADD2.F32 R13, -RZ, R27.H1_H1 ;  /* 0x3000001bff0d7230 */ /* 0x000fe40000004100 */
[----:B------:R-:W-:Y:S02]  /*6db0*/  HADD2.F32 R5, -RZ, R31.H1_H1 ;  /* 0x3000001fff057230 */ /* 0x000fe40000004100 */
[----:B------:R-:W-:Y:S02]  /*6dc0*/  HADD2.F32 R8, -RZ, R35.H1_H1 ;  /* 0x30000023ff087230 */ /* 0x000fe40000004100 */
[----:B------:R-:W-:Y:S01]  /*6dd0*/  FMUL.FTZ R15, R6, R13 ;  /* 0x0000000d060f7220 */ /* 0x000fe20000410000 */
[----:B------:R-:W-:-:S02]  /*6de0*/  HADD2.F32 R4, -RZ, R33.H1_H1 ;  /* 0x30000021ff047230 */ /* 0x000fc40000004100 */
[-C--:B------:R-:W-:Y:S01]  /*6df0*/  FMUL.FTZ R12, R6, R5.reuse ;  /* 0x00000005060c7220 */ /* 0x080fe20000410000 */
[C---:B------:R-:W-:Y:S01]  /*6e00*/  FMUL.FTZ R14, R7.reuse, R8 ;  /* 0x00000008070e7220 */ /* 0x040fe20000410000 */
[C---:B------:R-:W-:Y:S01]  /*6e10*/  FFMA.FTZ R6, R10.reuse, R5, -R15 ;  /* 0x000000050a067223 */ /* 0x040fe2000001080f */
[-C--:B0-----:R-:W-:Y:S01]  /*6e20*/  FMUL.FTZ R25, R7, R4.reuse ;  /* 0x0000000407197220 */ /* 0x081fe20000410000 */
[----:B------:R-:W-:Y:S01]  /*6e30*/  FFMA.FTZ R13, R10, R13, R12 ;  /* 0x0000000d0a0d7223 */ /* 0x000fe2000001000c */
[C---:B------:R-:W-:Y:S01]  /*6e40*/  FFMA.FTZ R7, R11.reuse, R4, -R14 ;  /* 0x000000040b077223 */ /* 0x040fe2000001080e */
[----:B------:R-:W-:Y:S01]  /*6e50*/  F2FP.F16.F32.PACK_AB R4, R20, R21 ;  /* 0x000000151404723e */ /* 0x000fe200000000ff */
[----:B------:R-:W-:Y:S01]  /*6e60*/  FFMA.FTZ R8, R11, R8, R25 ;  /* 0x000000080b087223 */ /* 0x000fe20000010019 */
[----:B------:R-:W-:Y:S02]  /*6e70*/  F2FP.F16.F32.PACK_AB R5, R9, R24 ;  /* 0x000000180905723e */ /* 0x000fe400000000ff */
[----:B------:R-:W-:-:S02]  /*6e80*/  F2FP.F16.F32.PACK_AB R6, R13, R6 ;  /* 0x000000060d06723e */ /* 0x000fc400000000ff */
[----:B------:R-:W-:-:S05]  /*6e90*/  F2FP.F16.F32.PACK_AB R7, R8, R7 ;  /* 0x000000070807723e */ /* 0x000fca00000000ff */
[----:B------:R1:W-:Y:S02]  /*6ea0*/  STS.128 [R3+0x20400], R4 ;  /* 0x0204000403007388 */ /* 0x0003e40000000c00 */
.L_x_524:
[----:B------:R-:W-:Y:S05]  /*6eb0*/  BSYNC B2 ;  /* 0x0000000000027941 */ /* 0x000fea0003800000 */
.L_x_523:
[----:B------:R-:W-:Y:S05]  /*6ec0*/  @P1 BRA `(.L_x_522) ;  /* 0x0000000000981947 */ /* 0x000fea0003800000 */
[----:B-1----:R-:W1:Y:S01]  /*6ed0*/  LDS.128 R4, [R0] ;  /* 0x0000000000047984 */ /* 0x002e620000000c00 */
        /* <DEDUP_REMOVED lines=36> */
[----:B------:R2:W-:Y:S02]  /*7120*/  STS.128 [R0], R4 ;  /* 0x0000000400007388 */ /* 0x0005e40000000c00 */
.L_x_522:
[----:B------:R-:W-:Y:S05]  /*7130*/  BSYNC B1 ;  /* 0x0000000000017941 */ /* 0x000fea0003800000 */
.L_x_521:
[----:B------:R-:W-:-:S13]  /*7140*/  ISETP.GE.AND P0, PT, R216, R30, PT ;  /* 0x0000001ed800720c */ /* 0x000fda0003f06270 */
[----:B------:R-:W-:Y:S05]  /*7150*/  @P0 BRA `(.L_x_525) ;  /* 0x0000001000d40947 */ /* 0x000fea0003800000 */
[----:B-12---:R-:W1:Y:S01]  /*7160*/  LDC R4, c[0x0][0x3d4] ;  /* 0x0000f500ff047b82 */ /* 0x006e620000000800 */
        /* <DEDUP_REMOVED lines=8> */
[----:B0-----:R-:W-:Y:S02]  /*71f0*/  HADD2.F32 R25, -RZ, R35.H0_H0 ;  /* 0x20000023ff197230 */ /* 0x001fe40000004100 */
[----:B------:R-:W-:Y:S02]  /*7200*/  HADD2.F32 R21, -RZ, R33.H0_H0 ;  /* 0x20000021ff157230 */ /* 0x000fe40000004100 */
[----:B------:R-:W-:Y:S02]  /*7210*/  HADD2.F32 R24, -RZ, R27.H1_H1 ;  /* 0x3000001bff187230 */ /* 0x000fe40000004100 */
[----:B------:R-:W-:-:S02]  /*7220*/  HADD2.F32 R27, -RZ, R35.H1_H1 ;  /* 0x30000023ff1b7230 */ /* 0x000fc40000004100 */
[--C-:B-1----:R-:W-:Y:S02]  /*7230*/  HADD2.F32 R8, -RZ, R4.reuse.H0_H0 ;  /* 0x20000004ff087230 */ /* 0x102fe40000004100 */
[----:B------:R-:W-:Y:S02]  /*7240*/  HADD2.F32 R4, -RZ, R4.H1_H1 ;  /* 0x30000004ff047230 */ /* 0x000fe40000004100 */
[--C-:B------:R-:W-:Y:S02]  /*7250*/  HADD2.F32 R9, -RZ, R5.reuse.H0_H0 ;  /* 0x20000005ff097230 */ /* 0x100fe40000004100 */
[----:B------:R-:W-:Y:S02]  /*7260*/  HADD2.F32 R5, -RZ, R5.H1_H1 ;  /* 0x30000005ff057230 */ /* 0x000fe40000004100 */
[-C--:B------:R-:W-:Y:S01]  /*7270*/  FMUL.FTZ R13, R20, R4.reuse ;  /* 0x00000004140d7220 */ /* 0x080fe20000410000 */
[----:B------:R-:W-:Y:S01]  /*7280*/  FMUL.FTZ R15, R14, R4 ;  /* 0x000000040e0f7220 */ /* 0x000fe20000410000 */
[----:B------:R-:W-:-:S02]  /*7290*/  HADD2.F32 R10, -RZ, R6.H0_H0 ;  /* 0x20000006ff0a7230 */ /* 0x000fc40000004100 */
[-C--:B------:R-:W-:Y:S01]  /*72a0*/  FMUL.FTZ R12, R25, R5.reuse ;  /* 0x00000005190c7220 */ /* 0x080fe20000410000 */
[-C--:B------:R-:W-:Y:S01]  /*72b0*/  FFMA.FTZ R4, R14, R8.reuse, -R13 ;  /* 0x000000080e047223 */ /* 0x080fe2000001080d */
[----:B------:R-:W-:Y:S01]  /*72c0*/  FFMA.FTZ R15, R20, R8, R15 ;  /* 0x00000008140f7223 */ /* 0x000fe2000001000f */
[C---:B------:R-:W-:Y:S01]  /*72d0*/  FMUL.FTZ R8, R21.reuse, R5 ;  /* 0x0000000515087220 */ /* 0x040fe20000410000 */
[--C-:B------:R-:W-:Y:S02]  /*72e0*/  HADD2.F32 R11, -RZ, R7.reuse.H0_H0 ;  /* 0x20000007ff0b7230 */ /* 0x100fe40000004100 */
[-C--:B------:R-:W-:Y:S01]  /*72f0*/  FFMA.FTZ R5, R21, R9.reuse, -R12 ;  /* 0x0000000915057223 */ /* 0x080fe2000001080c */
[----:B------:R-:W-:Y:S02]  /*7300*/  HADD2.F32 R6, -RZ, R6.H1_H1 ;  /* 0x30000006ff067230 */ /* 0x000fe40000004100 */
[----:B------:R-:W-:Y:S01]  /*7310*/  FFMA.FTZ R8, R25, R9, R8 ;  /* 0x0000000919087223 */ /* 0x000fe20000010008 */
[----:B------:R-:W-:Y:S01]  /*7320*/  HADD2.F32 R7, -RZ, R7.H1_H1 ;  /* 0x30000007ff077230 */ /* 0x000fe20000004100 */
[----:B------:R-:W-:Y:S01]  /*7330*/  F2FP.F16.F32.PACK_AB R4, R15, R4 ;  /* 0x000000040f04723e */ /* 0x000fe200000000ff */
[----:B------:R-:W-:-:S02]  /*7340*/  HADD2.F32 R20, -RZ, R31.H1_H1 ;  /* 0x3000001fff147230 */ /* 0x000fc40000004100 */
[-C--:B------:R-:W-:Y:S01]  /*7350*/  FMUL.FTZ R9, R24, R6.reuse ;  /* 0x0000000618097220 */ /* 0x080fe20000410000 */
[----:B------:R-:W-:Y:S02]  /*7360*/  HADD2.F32 R21, -RZ, R33.H1_H1 ;  /* 0x30000021ff157230 */ /* 0x000fe40000004100 */
[----:B------:R-:W-:Y:S01]  /*7370*/  FMUL.FTZ R12, R27, R7 ;  /* 0x000000071b0c7220 */ /* 0x000fe20000410000 */
[----:B------:R-:W-:Y:S01]  /*7380*/  F2FP.F16.F32.PACK_AB R5, R8, R5 ;  /* 0x000000050805723e */ /* 0x000fe200000000ff */
[C---:B------:R-:W-:Y:S01]  /*7390*/  FMUL.FTZ R13, R20.reuse, R6 ;  /* 0x00000006140d7220 */ /* 0x040fe20000410000 */
[-C--:B------:R-:W-:Y:S01]  /*73a0*/  FFMA.FTZ R6, R20, R10.reuse, -R9 ;  /* 0x0000000a14067223 */ /* 0x080fe20000010809 */
[C---:B------:R-:W-:Y:S01]  /*73b0*/  FMUL.FTZ R14, R21.reuse, R7 ;  /* 0x00000007150e7220 */ /* 0x040fe20000410000 */
[-C--:B------:R-:W-:Y:S01]  /*73c0*/  FFMA.FTZ R7, R21, R11.reuse, -R12 ;  /* 0x0000000b15077223 */ /* 0x080fe2000001080c */
[----:B------:R-:W-:Y:S02]  /*73d0*/  FFMA.FTZ R13, R24, R10, R13 ;  /* 0x0000000a180d7223 */ /* 0x000fe4000001000d */
[----:B------:R-:W-:-:S03]  /*73e0*/  FFMA.FTZ R14, R27, R11, R14 ;  /* 0x0000000b1b0e7223 */ /* 0x000fc6000001000e */
[----:B------:R-:W-:Y:S02]  /*73f0*/  F2FP.F16.F32.PACK_AB R6, R13, R6 ;  /* 0x000000060d06723e */ /* 0x000fe400000000ff */
[----:B------:R-:W-:-:S05]  /*7400*/  F2FP.F16.F32.PACK_AB R7, R14, R7 ;  /* 0x000000070e07723e */ /* 0x000fca00000000ff */
[----:B------:R1:W-:Y:S02]  /*7410*/  STS.128 [R3+0x21400], R4 ;  /* 0x0214000403007388 */ /* 0x0003e40000000c00 */
.L_x_527:
[----:B------:R-:W-:Y:S05]  /*7420*/  BSYNC B1 ;  /* 0x0000000000017941 */ /* 0x000fea0003800000 */
.L_x_526:
[----:B------:R-:W-:Y:S05]  /*7430*/  @P1 BRA `(.L_x_525) ;  /* 0x00000010001c1947 */ /* 0x000fea0003800000 */
[----:B-1----:R-:W1:Y:S01]  /*7440*/  LDS.128 R4, [R0+0x1000] ;  /* 0x0010000000047984 */ /* 0x002e620000000c00 */
[----:B------:R-:W-:Y:S02]  /*7450*/  HADD2.F32 R15, -RZ, R28.H0_H0 ;  /* 0x2000001cff0f7230 */ /* 0x000fe40000004100 */
[----:B------:R-:W-:Y:S02]  /*7460*/  HADD2.F32 R13, -RZ, R32.H0_H0 ;  /* 0x20000020ff0d7230 */ /* 0x000fe40000004100 */
[----:B------:R-:W-:Y:S02]  /*7470*/  HADD2.F32 R20, -RZ, R36.H0_H0 ;  /* 0x20000024ff147230 */ /* 0x000fe40000004100 */
[----:B------:R-:W-:Y:S02]  /*7480*/  HADD2.F32 R14, -RZ, R34.H0_H0 ;  /* 0x20000022ff0e7230 */ /* 0x000fe40000004100 */
[----:B------:R-:W-:Y:S02]  /*7490*/  HADD2.F32 R24, -RZ, R36.H1_H1 ;  /* 0x30000024ff187230 */ /* 0x000fe40000004100 */
[----:B-1----:R-:W-:-:S02]  /*74a0*/  HADD2.F32 R3, -RZ, R4.H0_H0 ;  /* 0x20000004ff037230 */ /* 0x002fc40000004100 */
[----:B------:R-:W-:Y:S02]  /*74b0*/  HADD2.F32 R4, -RZ, R4.H1_H1 ;  /* 0x30000004ff047230 */ /* 0x000fe40000004100 */
[--C-:B------:R-:W-:Y:S02]  /*74c0*/  HADD2.F32 R8, -RZ, R5.reuse.H0_H0 ;  /* 0x20000005ff087230 */ /* 0x100fe40000004100 */
[----:B------:R-:W-:Y:S02]  /*74d0*/  HADD2.F32 R5, -RZ, R5.H1_H1 ;  /* 0x30000005ff057230 */ /* 0x000fe40000004100 */
[-C--:B------:R-:W-:Y:S01]  /*74e0*/  FMUL.FTZ R12, R15, R4.reuse ;  /* 0x000000040f0c7220 */ /* 0x080fe20000410000 */
[C---:B------:R-:W-:Y:S01]  /*74f0*/  FMUL.FTZ R4, R13.reuse, R4 ;  /* 0x000000040d047220 */ /* 0x040fe20000410000 */
[----:B------:R-:W-:Y:S02]  /*7500*/  HADD2.F32 R9, -RZ, R6.H0_H0 ;  /* 0x20000006ff097230 */ /* 0x000fe40000004100 */
[----:B------:R-:W-:Y:S01]  /*7510*/  FMUL.FTZ R11, R20, R5 ;  /* 0x00000005140b7220 */ /* 0x000fe20000410000 */
[----:B------:R-:W-:Y:S01]  /*7520*/  FFMA.FTZ R12, R13, R3, -R12 ;  /* 0x000000030d0c7223 */ /* 0x000fe2000001080c */
[----:B------:R-:W-:-:S02]  /*7530*/  HADD2.F32 R10, -RZ, R7.H0_H0 ;  /* 0x20000007ff0a7230 */ /* 0x000fc40000004100 */
[----:B------:R-:W-:Y:S01]  /*7540*/  FFMA.FTZ R3, R15, R3, R4 ;  /* 0x000000030f037223 */ /* 0x000fe20000010004 */
[----:B------:R-:W-:Y:S02]  /*7550*/  HADD2.F32 R6, -RZ, R6.H1_H1 ;  /* 0x30000006ff067230 */ /* 0x000fe40000004100 */
[C---:B------:R-:W-:Y:S01]  /*7560*/  FMUL.FTZ R5, R14.reuse, R5 ;  /* 0x000000050e057220 */ /* 0x040fe20000410000 */
[----:B------:R-:W-:Y:S02]  /*7570*/  HADD2.F32 R7, -RZ, R7.H1_H1 ;  /* 0x30000007ff077230 */ /* 0x000fe40000004100 */
[-C--:B------:R-:W-:Y:S01]  /*7580*/  FFMA.FTZ R11, R14, R8.reuse, -R11 ;  /* 0x000000080e0b7223 */ /* 0x080fe2000001080b */
[----:B------:R-:W-:Y:S02]  /*7590*/  HADD2.F32 R15, -RZ, R28.H1_H1 ;  /* 0x3000001cff0f7230 */ /* 0x000fe40000004100 */
[----:B------:R-:W-:Y:S01]  /*75a0*/  FFMA.FTZ R8, R20, R8, R5 ;  /* 0x0000000814087223 */ /* 0x000fe20000010005 */
[----:B------:R-:W-:-:S02]  /*75b0*/  HADD2.F32 R13, -RZ, R32.H1_H1 ;  /* 0x30000020ff0d7230 */ /* 0x000fc40000004100 */
[-C--:B------:R-:W-:Y:S01]  /*75c0*/  FMUL.FTZ R5, R24, R7.reuse ;  /* 0x0000000718057220 */ /* 0x080fe20000410000 */
[----:B------:R-:W-:Y:S02]  /*75d0*/  HADD2.F32 R14, -RZ, R34.H1_H1 ;  /* 0x30000022ff0e7230 */ /* 0x000fe40000004100 */
[----:B------:R-:W-:Y:S01]  /*75e0*/  FMUL.FTZ R4, R15, R6 ;  /* 0x000000060f047220 */ /* 0x000fe20000410000 */
[----:B------:R-:W-:Y:S01]  /*75f0*/  F2FP.F16.F32.PACK_AB R12, R3, R12 ;  /* 0x0000000c030c723e */ /* 0x000fe200000000ff */
[C---:B------:R-:W-:Y:S01]  /*7600*/  FMUL.FTZ R6, R13.reuse, R6 ;  /* 0x000000060d067220 */ /* 0x040fe20000410000 */
[C---:B------:R-:W-:Y:S01]  /*7610*/  FMUL.FTZ R7, R14.reuse, R7 ;  /* 0x000000070e077220 */ /* 0x040fe20000410000 */
[-C--:B------:R-:W-:Y:S01]  /*7620*/  FFMA.FTZ R4, R13, R9.reuse, -R4 ;  /* 0x000000090d047223 */ /* 0x080fe20000010804 */
[-C--:B------:R-:W-:Y:S01]  /*7630*/  FFMA.FTZ R5, R14, R10.reuse, -R5 ;  /* 0x0000000a0e057223 */ /* 0x080fe20000010805 */
[----:B------:R-:W-:Y:S01]  /*7640*/  FFMA.FTZ R9, R15, R9, R6 ;  /* 0x000000090f097223 */ /* 0x000fe20000010006 */
[----:B------:R-:W-:Y:S01]  /*7650*/  FFMA.FTZ R10, R24, R10, R7 ;  /* 0x0000000a180a7223 */ /* 0x000fe20000010007 */
[----:B------:R-:W-:-:S03]  /*7660*/  F2FP.F16.F32.PACK_AB R13, R8, R11 ;  /* 0x0000000b080d723e */ /* 0x000fc600000000ff */
[----:B------:R-:W-:Y:S02]  /*7670*/  F2FP.F16.F32.PACK_AB R14, R9, R4 ;  /* 0x00000004090e723e */ /* 0x000fe400000000ff */
[----:B------:R-:W-:-:S05]  /*7680*/  F2FP.F16.F32.PACK_AB R15, R10, R5 ;  /* 0x000000050a0f723e */ /* 0x000fca00000000ff */
[----:B------:R3:W-:Y:S01]  /*7690*/  STS.128 [R0+0x1000], R12 ;  /* 0x0010000c00007388 */ /* 0x0007e20000000c00 */
[----:B------:R-:W-:Y:S05]  /*76a0*/  BRA `(.L_x_525) ;  /* 0x0000000c00807947 */ /* 0x000fea0003800000 */
.L_x_512:
[----:B------:R-:W0:Y:S01]  /*76b0*/  LDC R9, c[0x0][0x3d4] ;  /* 0x0000f500ff097b82 */ /* 0x000e220000000800 */
[----:B------:R-:W-:Y:S01]  /*76c0*/  IMAD R30, R25, -0x40, R30 ;  /* 0xffffffc0191e7824 */ /* 0x000fe200078e021e */
[----:B------:R-:W-:Y:S02]  /*76d0*/  CS2R R34, SRZ ;  /* 0x0000000000227805 */ /* 0x000fe4000001ff00 */
[----:B------:R-:W-:Y:S02]  /*76e0*/  CS2R R32, SRZ ;  /* 0x0000000000207805 */ /* 0x000fe4000001ff00 */
[----:B------:R-:W-:Y:S02]  /*76f0*/  CS2R R6, SRZ ;  /* 0x0000000000067805 */ /* 0x000fe4000001ff00 */
[----:B------:R-:W-:Y:S02]  /*7700*/  CS2R R4, SRZ ;  /* 0x0000000000047805 */ /* 0x000fe4000001ff00 */
[----:B------:R-:W-:-:S02]  /*7710*/  VIMNMX R30, R30, 0x40, PT ;  /* 0x000000401e1e7848 */ /* 0x000fc40003fe0100 */
[----:B0-----:R-:W-:-:S04]  /*7720*/  ISETP.GE.AND P0, PT, R16, R9, PT ;  /* 0x000000091000720c */ /* 0x001fc80003f06270 */
[----:B------:R-:W-:-:S13]  /*7730*/  ISETP.GE.OR P1, PT, R19, R30, P0 ;  /* 0x0000001e1300720c */ /* 0x000fda0000726670 */
[----:B------:R0:W5:Y:S04]  /*7740*/  @!P1 LDG.E.128 R32, desc[UR40][R36.64] ;  /* 0x0000002824209981 */ /* 0x000168000c1e1d00 */
[----:B------:R0:W5:Y:S01]  /*7750*/  @!P1 LDG.E.128 R4, desc[UR40][R38.64] ;  /* 0x0000002826049981 */ /* 0x000162000c1e1d00 */
[----:B------:R-:W-:Y:S01]  /*7760*/  UMOV UR4, 0xffffffff ;  /* 0xffffffff00047882 */ /* 0x000fe20000000000 */
[----:B------:R-:W-:Y:S02]  /*7770*/  LEA.HI R0, R202, R202, RZ, 0x1 ;  /* 0x000000caca007211 */ /* 0x000fe400078f08ff */
[----:B------:R-:W-:Y:S05]  /*7780*/  BRA.DIV UR4, `(.L_x_528) ;  /* 0x000000da04547947 */ /* 0x000fea000b800000 */
.L_x_691:
[----:B------:R-:W-:Y:S01]  /*7790*/  UMOV UR4, 0xffffffff ;  /* 0xffffffff00047882 */ /* 0x000fe20000000000 */
[----:B------:R-:W-:Y:S02]  /*77a0*/  LOP3.LUT R3, R0, 0xfffffffe, RZ, 0xc0, !PT ;  /* 0xfffffffe00037812 */ /* 0x000fe400078ec0ff */
[----:B------:R-:W-:Y:S05]  /*77b0*/  BRA.DIV UR4, `(.L_x_529) ;  /* 0x000000da04707947 */ /* 0x000fea000b800000 */
.L_x_694:
[----:B------:R-:W-:Y:S01]  /*77c0*/  UMOV UR4, 0xffffffff ;  /* 0xffffffff00047882 */ /* 0x000fe20000000000 */
[----:B------:R-:W-:Y:S02]  /*77d0*/  IADD3 R3, R202, -R3, RZ ;  /* 0x80000003ca037210 */ /* 0x000fe40007ffe0ff */
[----:B------:R-:W-:Y:S05]  /*77e0*/  BRA.DIV UR4, `(.L_x_530) ;  /* 0x000000da048c7947 */ /* 0x000fea000b800000 */
.L_x_697:
[----:B------:R-:W-:Y:S01]  /*77f0*/  UMOV UR4, 0xffffffff ;  /* 0xffffffff00047882 */ /* 0x000fe20000000000 */
[----:B------:R-:W-:Y:S02]  /*7800*/  SHF.L.U32 R3, R3, 0x1f, RZ ;  /* 0x0000001f03037819 */ /* 0x000fe400000006ff */
[----:B------:R-:W-:Y:S05]  /*7810*/  BRA.DIV UR4, `(.L_x_531) ;  /* 0x000000da04a87947 */ /* 0x000fea000b800000 */
.L_x_700:
[----:B------:R-:W1:Y:S01]  /*7820*/  SYNCS.PHASECHK.TRANS64.TRYWAIT P1, [R2+URZ+0x28c00], R3 ;  /* 0x028c0003020075a7 */ /* 0x000e62000802017f */
[----:B0----5:R-:W-:Y:S01]  /*7830*/  IMAD.MOV.U32 R38, RZ, RZ, R34 ;  /* 0x000000ffff267224 */ /* 0x021fe200078e0022 */
[----:B------:R-:W-:Y:S01]  /*7840*/  MOV R0, R35 ;  /* 0x0000002300007202 */ /* 0x000fe20000000f00 */
[----:B------:R-:W-:Y:S01]  /*7850*/  IMAD.MOV.U32 R39, RZ, RZ, R32 ;  /* 0x000000ffff277224 */ /* 0x000fe200078e0020 */
[----:B------:R-:W-:Y:S01]  /*7860*/  SHF.R.U64 R42, R4, 0x10, R5 ;  /* 0x00000010042a7819 */ /* 0x000fe20000001205 */
[----:B------:R-:W-:Y:S01]  /*7870*/  IMAD.MOV.U32 R8, RZ, RZ, R33 ;  /* 0x000000ffff087224 */ /* 0x000fe200078e0021 */
[----:B------:R-:W-:Y:S01]  /*7880*/  PRMT R38, R38, 0x5410, R0 ;  /* 0x0000541026267816 */ /* 0x000fe20000000000 */
[----:B------:R-:W-:Y:S01]  /*7890*/  IMAD.MOV.U32 R0, RZ, RZ, R4 ;  /* 0x000000ffff007224 */ /* 0x000fe200078e0004 */
[--C-:B------:R-:W-:Y:S01]  /*78a0*/  SHF.R.U32.HI R4, RZ, 0x10, R5.reuse ;  /* 0x00000010ff047819 */ /* 0x100fe20000011605 */
[----:B------:R-:W-:Y:S01]  /*78b0*/  IMAD.MOV.U32 R37, RZ, RZ, R6 ;  /* 0x000000ffff257224 */ /* 0x000fe200078e0006 */
[----:B------:R-:W-:Y:S01]  /*78c0*/  PRMT R39, R39, 0x5410, R8 ;  /* 0x0000541027277816 */ /* 0x000fe20000000008 */
[----:B------:R-:W-:Y:S01]  /*78d0*/  IMAD.MOV.U32 R8, RZ, RZ, R5 ;  /* 0x000000ffff087224 */ /* 0x000fe200078e0005 */
[----:B------:R-:W-:Y:S01]  /*78e0*/  MOV R36, R7 ;  /* 0x0000000700247202 */ /* 0x000fe20000000f00 */
[----:B------:R-:W-:Y:S01]  /*78f0*/  BSSY B1, `(.L_x_532) ;  /* 0x0000011000017945 */ /* 0x000fe20003800000 */
[----:B------:R-:W-:-:S02]  /*7900*/  SHF.R.U64 R40, R32, 0x10, R33 ;  /* 0x0000001020287819 */ /* 0x000fc40000001221 */
[----:B------:R-:W-:Y:S02]  /*7910*/  SHF.R.U32.HI R10, RZ, 0x10, R33 ;  /* 0x00000010ff0a7819 */ /* 0x000fe40000011621 */
[--C-:B------:R-:W-:Y:S02]  /*7920*/  SHF.R.U64 R41, R34, 0x10, R35.reuse ;  /* 0x0000001022297819 */ /* 0x100fe40000001223 */
[----:B------:R-:W-:Y:S02]  /*7930*/  SHF.R.U32.HI R11, RZ, 0x10, R35 ;  /* 0x00000010ff0b7819 */ /* 0x000fe40000011623 */
[--C-:B------:R-:W-:Y:S02]  /*7940*/  SHF.R.U64 R43, R6, 0x10, R7.reuse ;  /* 0x00000010062b7819 */ /* 0x100fe40000001207 */
[----:B------:R-:W-:Y:S02]  /*7950*/  SHF.R.U32.HI R5, RZ, 0x10, R7 ;  /* 0x00000010ff057819 */ /* 0x000fe40000011607 */
[----:B------:R-:W-:-:S02]  /*7960*/  ISETP.GE.OR P2, PT, R19, R30, P0 ;  /* 0x0000001e1300720c */ /* 0x000fc40000746670 */
[----:B------:R-:W-:Y:S01]  /*7970*/  PRMT R36, R36, 0x5410, R0 ;  /* 0x0000541024247816 */ /* 0x000fe20000000000 */
[----:B------:R-:W-:Y:S01]  /*7980*/  IMAD.IADD R0, R16, 0x1, R9 ;  /* 0x0000000110007824 */ /* 0x000fe200078e0209 */
[----:B------:R-:W-:Y:S02]  /*7990*/  ISETP.GE.OR P0, PT, R216, R30, P0 ;  /* 0x0000001ed800720c */ /* 0x000fe40000706670 */
[----:B------:R-:W-:Y:S02]  /*79a0*/  PRMT R40, R40, 0x5410, R10 ;  /* 0x0000541028287816 */ /* 0x000fe4000000000a */
[----:B------:R-:W-:Y:S02]  /*79b0*/  PRMT R41, R41, 0x5410, R11 ;  /* 0x0000541029297816 */ /* 0x000fe4000000000b */
[----:B------:R-:W-:Y:S02]  /*79c0*/  PRMT R37, R37, 0x5410, R8 ;  /* 0x0000541025257816 */ /* 0x000fe40000000008 */
[----:B------:R-:W-:-:S02]  /*79d0*/  PRMT R42, R42, 0x5410, R4 ;  /* 0x000054102a2a7816 */ /* 0x000fc40000000004 */
[----:B------:R-:W-:Y:S01]  /*79e0*/  PRMT R43, R43, 0x5410, R5 ;  /* 0x000054102b2b7816 */ /* 0x000fe20000000005 */
[----:B-1----:R-:W-:Y:S06]  /*79f0*/  @!P1 BRA `(.L_x_533) ;  /* 0x000000d800589947 */ /* 0x002fec0003800000 */
.L_x_701:
[----:B------:R-:W-:Y:S05]  /*7a00*/  BSYNC B1 ;  /* 0x0000000000017941 */ /* 0x000fea0003800000 */
.L_x_532:
[----:B------:R-:W-:Y:S01]  /*7a10*/  BSSY B1, `(.L_x_534) ;  /* 0x0000059000017945 */ /* 0x000fe20003800000 */
[----:B------:R-:W-:-:S03]  /*7a20*/  LOP3.LUT R0, R0, 0x38, RZ, 0xc0, !PT ;  /* 0x0000003800007812 */ /* 0x000fc600078ec0ff */
[----:B------:R-:W-:Y:S05]  /*7a30*/  @P2 BRA `(.L_x_535) ;  /* 0x0000000400582947 */ /* 0x000fea0003800000 */
[----:B0-----:R-:W-:Y:S02]  /*7a40*/  IMAD.SHL.U32 R3, R186, 0x40, RZ ;  /* 0x00000040ba037824 */ /* 0x001fe400078e00ff */
[----:B------:R-:W-:Y:S02]  /*7a50*/  HADD2.F32 R26, -RZ, R39.H0_H0 ;  /* 0x20000027ff1a7230 */ /* 0x000fe40000004100 */
[----:B------:R-:W-:Y:S01]  /*7a60*/  HADD2.F32 R28, -RZ, R36.H1_H1 ;  /* 0x30000024ff1c7230 */ /* 0x000fe20000004100 */
[----:B------:R-:W-:Y:S01]  /*7a70*/  LOP3.LUT R5, R3, 0x1c0, RZ, 0xc0, !PT ;  /* 0x000001c003057812 */ /* 0x000fe200078ec0ff */
[----:B------:R-:W-:Y:S02]  /*7a80*/  HADD2.F32 R25, -RZ, R42.H0_H0 ;  /* 0x2000002aff197230 */ /* 0x000fe40000004100 */
[----:B------:R-:W-:Y:S01]  /*7a90*/  HADD2.F32 R27, -RZ, R37.H1_H1 ;  /* 0x30000025ff1b7230 */ /* 0x000fe20000004100 */
[----:B------:R-:W-:Y:S02]  /*7aa0*/  LOP3.LUT R3, R5, 0x38, R16, 0xf8, !PT ;  /* 0x0000003805037812 */ /* 0x000fe400078ef810 */
[----:B------:R-:W-:-:S04]  /*7ab0*/  SHF.R.U32.HI R6, RZ, 0x3, R5 ;  /* 0x00000003ff067819 */ /* 0x000fc80000011605 */
[----:B------:R-:W-:-:S05]  /*7ac0*/  LOP3.LUT R4, R3, R6, RZ, 0x3c, !PT ;  /* 0x0000000603047212 */ /* 0x000fca00078e3cff */
[----:B------:R-:W-:Y:S01]  /*7ad0*/  IMAD R3, R189, 0x200, R4 ;  /* 0x00000200bd037824 */ /* 0x000fe200078e0204 */
[----:B------:R-:W-:-:S04]  /*7ae0*/  LOP3.LUT R4, R6, R0, R5, 0x1e, !PT ;  /* 0x0000000006047212 */ /* 0x000fc800078e1e05 */
[----:B------:R-:W-:Y:S01]  /*7af0*/  LEA R33, R3, R2, 0x1 ;  /* 0x0000000203217211 */ /* 0x000fe200078e08ff */
[----:B------:R-:W-:-:S04]  /*7b00*/  IMAD R3, R189, 0x200, R4 ;  /* 0x00000200bd037824 */ /* 0x000fc800078e0204 */
[----:B------:R-:W-:Y:S01]  /*7b10*/  IMAD R35, R3, 0x2, R2 ;  /* 0x0000000203237824 */ /* 0x000fe200078e0202 */
[----:B------:R-:W0:Y:S04]  /*7b20*/  LDS.128 R8, [R33+0x20400] ;  /* 0x0204000021087984 */ /* 0x000e280000000c00 */
[----:B------:R-:W1:Y:S01]  /*7b30*/  LDS.128 R4, [R35+0x20400] ;  /* 0x0204000023047984 */ /* 0x000e620000000c00 */
[--C-:B0-----:R-:W-:Y:S02]  /*7b40*/  HADD2.F32 R3, -RZ, R8.reuse.H0_H0 ;  /* 0x20000008ff037230 */ /* 0x101fe40000004100 */
[----:B------:R-:W-:Y:S02]  /*7b50*/  HADD2.F32 R8, -RZ, R8.H1_H1 ;  /* 0x30000008ff087230 */ /* 0x000fe40000004100 */
[----:B-1----:R-:W-:-:S02]  /*7b60*/  HADD2.F32 R15, -RZ, R4.H0_H0 ;  /* 0x20000004ff0f7230 */ /* 0x002fc40000004100 */
[----:B------:R-:W-:Y:S02]  /*7b70*/  HADD2.F32 R4, -RZ, R4.H1_H1 ;  /* 0x30000004ff047230 */ /* 0x000fe40000004100 */
[----:B------:R-:W-:Y:S02]  /*7b80*/  HADD2.F32 R20, -RZ, R5.H0_H0 ;  /* 0x20000005ff147230 */ /* 0x000fe40000004100 */
[C---:B------:R-:W-:Y:S01]  /*7b90*/  FMUL.FTZ R30, R15.reuse, R28 ;  /* 0x0000001c0f1e7220 */ /* 0x040fe20000410000 */
[-C--:B------:R-:W-:Y:S01]  /*7ba0*/  FMUL.FTZ R32, R15, R26.reuse ;  /* 0x0000001a0f207220 */ /* 0x080fe20000410000 */
[----:B------:R-:W-:Y:S02]  /*7bb0*/  HADD2.F32 R15, -RZ, R40.H0_H0 ;  /* 0x20000028ff0f7230 */ /* 0x000fe40000004100 */
[----:B------:R-:W-:Y:S01]  /*7bc0*/  FMUL.FTZ R29, R4, R25 ;  /* 0x00000019041d7220 */ /* 0x000fe20000410000 */
[C---:B------:R-:W-:Y:S01]  /*7bd0*/  FFMA.FTZ R30, R3.reuse, R26, -R30 ;  /* 0x0000001a031e7223 */ /* 0x040fe2000001081e */
[----:B------:R-:W-:Y:S01]  /*7be0*/  FFMA.FTZ R32, R3, R28, R32 ;  /* 0x0000001c03207223 */ /* 0x000fe20000010020 */
[----:B------:R-:W-:-:S02]  /*7bf0*/  HADD2.F32 R3, -RZ, R39.H1_H1 ;  /* 0x30000027ff037230 */ /* 0x000fc40000004100 */
[-C--:B------:R-:W-:Y:S01]  /*7c00*/  FMUL.FTZ R31, R4, R15.reuse ;  /* 0x0000000f041f7220 */ /* 0x080fe20000410000 */
[----:B------:R-:W-:Y:S01]  /*7c10*/  FFMA.FTZ R29, R8, R15, -R29 ;  /* 0x0000000f081d7223 */ /* 0x000fe2000001081d */
[----:B------:R-:W-:Y:S02]  /*7c20*/  HADD2.F32 R12, -RZ, R9.H0_H0 ;  /* 0x20000009ff0c7230 */ /* 0x000fe40000004100 */
[C---:B------:R-:W-:Y:S01]  /*7c30*/  FMUL.FTZ R15, R20.reuse, R27 ;  /* 0x0000001b140f7220 */ /* 0x040fe20000410000 */
[----:B------:R-:W-:Y:S02]  /*7c40*/  HADD2.F32 R5, -RZ, R5.H1_H1 ;  /* 0x30000005ff057230 */ /* 0x000fe40000004100 */
[----:B------:R-:W-:Y:S01]  /*7c50*/  FMUL.FTZ R20, R20, R3 ;  /* 0x0000000314147220 */ /* 0x000fe20000410000 */
[----:B------:R-:W-:Y:S02]  /*7c60*/  HADD2.F32 R26, -RZ, R42.H1_H1 ;  /* 0x3000002aff1a7230 */ /* 0x000fe40000004100 */
[----:B------:R-:W-:Y:S01]  /*7c70*/  FFMA.FTZ R31, R8, R25, R31 ;  /* 0x00000019081f7223 */ /* 0x000fe2000001001f */
[----:B------:R-:W-:-:S02]  /*7c80*/  HADD2.F32 R4, -RZ, R40.H1_H1 ;  /* 0x30000028ff047230 */ /* 0x000fc40000004100 */
[C---:B------:R-:W-:Y:S01]  /*7c90*/  FFMA.FTZ R15, R12.reuse, R3, -R15 ;  /* 0x000000030c0f7223 */ /* 0x040fe2000001080f */
[----:B------:R-:W-:Y:S02]  /*7ca0*/  HADD2.F32 R9, -RZ, R9.H1_H1 ;  /* 0x30000009ff097230 */ /* 0x000fe40000004100 */
[----:B------:R-:W-:Y:S01]  /*7cb0*/  FFMA.FTZ R20, R12, R27, R20 ;  /* 0x0000001b0c147223 */ /* 0x000fe20000010014 */
[----:B------:R-:W-:Y:S02]  /*7cc0*/  HADD2.F32 R21, -RZ, R6.H0_H0 ;  /* 0x20000006ff157230 */ /* 0x000fe40000004100 */
[C---:B------:R-:W-:Y:S01]  /*7cd0*/  FMUL.FTZ R28, R5.reuse, R26 ;  /* 0x0000001a051c7220 */ /* 0x040fe20000410000 */
[----:B------:R-:W-:Y:S02]  /*7ce0*/  HADD2.F32 R8, -RZ, R38.H0_H0 ;  /* 0x20000026ff087230 */ /* 0x000fe40000004100 */
[----:B------:R-:W-:Y:S01]  /*7cf0*/  FMUL.FTZ R34, R5, R4 ;  /* 0x0000000405227220 */ /* 0x000fe20000410000 */
[----:B------:R-:W-:-:S02]  /*7d00*/  HADD2.F32 R12, -RZ, R37.H0_H0 ;  /* 0x20000025ff0c7230 */ /* 0x000fc40000004100 */
[----:B------:R-:W-:Y:S01]  /*7d10*/  FFMA.FTZ R28, R9, R4, -R28 ;  /* 0x00000004091c7223 */ /* 0x000fe2000001081c */
[----:B------:R-:W-:Y:S02]  /*7d20*/  HADD2.F32 R6, -RZ, R6.H1_H1 ;  /* 0x30000006ff067230 */ /* 0x000fe40000004100 */
[C---:B------:R-:W-:Y:S01]  /*7d30*/  FMUL.FTZ R27, R21.reuse, R8 ;  /* 0x00000008151b7220 */ /* 0x040fe20000410000 */
[----:B------:R-:W-:Y:S02]  /*7d40*/  HADD2.F32 R5, -RZ, R43.H0_H0 ;  /* 0x2000002bff057230 */ /* 0x000fe40000004100 */
[----:B------:R-:W-:Y:S01]  /*7d50*/  FMUL.FTZ R4, R21, R12 ;  /* 0x0000000c15047220 */ /* 0x000fe20000410000 */
[--C-:B------:R-:W-:Y:S02]  /*7d60*/  HADD2.F32 R13, -RZ, R10.reuse.H0_H0 ;  /* 0x2000000aff0d7230 */ /* 0x100fe40000004100 */
[----:B------:R-:W-:Y:S01]  /*7d70*/  FFMA.FTZ R21, R9, R26, R34 ;  /* 0x0000001a09157223 */ /* 0x000fe20000010022 */
[----:B------:R-:W-:-:S02]  /*7d80*/  HADD2.F32 R10, -RZ, R10.H1_H1 ;  /* 0x3000000aff0a7230 */ /* 0x000fc40000004100 */
[----:B------:R-:W-:Y:S01]  /*7d90*/  FMUL.FTZ R9, R6, R5 ;  /* 0x0000000506097220 */ /* 0x000fe20000410000 */
[----:B------:R-:W-:Y:S02]  /*7da0*/  HADD2.F32 R3, -RZ, R41.H0_H0 ;  /* 0x20000029ff037230 */ /* 0x000fe40000004100 */
[C---:B------:R-:W-:Y:S01]  /*7db0*/  FFMA.FTZ R27, R13.reuse, R12, R27 ;  /* 0x0000000c0d1b7223 */ /* 0x040fe2000001001b */
[----:B------:R-:W-:Y:S01]  /*7dc0*/  FFMA.FTZ R25, R13, R8, -R4 ;  /* 0x000000080d197223 */ /* 0x000fe20000010804 */
[----:B------:R-:W-:Y:S02]  /*7dd0*/  HADD2.F32 R24, -RZ, R7.H0_H0 ;  /* 0x20000007ff187230 */ /* 0x000fe40000004100 */
[-C--:B------:R-:W-:Y:S01]  /*7de0*/  FFMA.FTZ R12, R10, R3.reuse, -R9 ;  /* 0x000000030a0c7223 */ /* 0x080fe20000010809 */
[----:B------:R-:W-:Y:S01]  /*7df0*/  FMUL.FTZ R13, R6, R3 ;  /* 0x00000003060d7220 */ /* 0x000fe20000410000 */
[----:B------:R-:W-:Y:S02]  /*7e00*/  HADD2.F32 R9, -RZ, R36.H0_H0 ;  /* 0x20000024ff097230 */ /* 0x000fe40000004100 */
[----:B------:R-:W-:-:S02]  /*7e10*/  HADD2.F32 R3, -RZ, R38.H1_H1 ;  /* 0x30000026ff037230 */ /* 0x000fc40000004100 */
[----:B------:R-:W-:Y:S01]  /*7e20*/  FFMA.FTZ R10, R10, R5, R13 ;  /* 0x000000050a0a7223 */ /* 0x000fe2000001000d */
[----:B------:R-:W-:Y:S02]  /*7e30*/  HADD2.F32 R7, -RZ, R7.H1_H1 ;  /* 0x30000007ff077230 */ /* 0x000fe40000004100 */
[C---:B------:R-:W-:Y:S01]  /*7e40*/  FMUL.FTZ R5, R24.reuse, R9 ;  /* 0x0000000918057220 */ /* 0x040fe20000410000 */
[----:B------:R-:W-:Y:S02]  /*7e50*/  HADD2.F32 R6, -RZ, R43.H1_H1 ;  /* 0x3000002bff067230 */ /* 0x000fe40000004100 */
[----:B------:R-:W-:Y:S01]  /*7e60*/  FMUL.FTZ R24, R24, R3 ;  /* 0x0000000318187220 */ /* 0x000fe20000410000 */
[----:B------:R-:W-:Y:S01]  /*7e70*/  HADD2.F32 R4, -RZ, R41.H1_H1 ;  /* 0x30000029ff047230 */ /* 0x000fe20000004100 */
[----:B------:R-:W-:Y:S01]  /*7e80*/  F2FP.F16.F32.PACK_AB R10, R10, R27 ;  /* 0x0000001b0a0a723e */ /* 0x000fe200000000ff */
[--C-:B------:R-:W-:Y:S02]  /*7e90*/  HADD2.F32 R14, -RZ, R11.reuse.H0_H0 ;  /* 0x2000000bff0e7230 */ /* 0x100fe40000004100 */
[----:B------:R-:W-:Y:S01]  /*7ea0*/  FMUL.FTZ R8, R7, R6 ;  /* 0x0000000607087220 */ /* 0x000fe20000410000 */
[----:B------:R-:W-:-:S02]  /*7eb0*/  HADD2.F32 R11, -RZ, R11.H1_H1 ;  /* 0x3000000bff0b7230 */ /* 0x000fc40000004100 */
[-C--:B------:R-:W-:Y:S01]  /*7ec0*/  FMUL.FTZ R13, R7, R4.reuse ;  /* 0x00000004070d7220 */ /* 0x080fe20000410000 */
[C---:B------:R-:W-:Y:S01]  /*7ed0*/  FFMA.FTZ R7, R14.reuse, R3, -R5 ;  /* 0x000000030e077223 */ /* 0x040fe20000010805 */
[----:B------:R-:W-:Y:S01]  /*7ee0*/  FFMA.FTZ R24, R14, R9, R24 ;  /* 0x000000090e187223 */ /* 0x000fe20000010018 */
[C---:B------:R-:W-:Y:S01]  /*7ef0*/  FFMA.FTZ R14, R11.reuse, R4, -R8 ;  /* 0x000000040b0e7223 */ /* 0x040fe20000010808 */
[----:B------:R-:W-:Y:S01]  /*7f00*/  FFMA.FTZ R11, R11, R6, R13 ;  /* 0x000000060b0b7223 */ /* 0x000fe2000001000d */
[----:B------:R-:W-:Y:S02]  /*7f10*/  F2FP.F16.F32.PACK_AB R4, R29, R30 ;  /* 0x0000001e1d04723e */ /* 0x000fe400000000ff */
[----:B------:R-:W-:Y:S02]  /*7f20*/  F2FP.F16.F32.PACK_AB R5, R28, R15 ;  /* 0x0000000f1c05723e */ /* 0x000fe400000000ff */
[----:B------:R-:W-:Y:S02]  /*7f30*/  F2FP.F16.F32.PACK_AB R6, R12, R25 ;  /* 0x000000190c06723e */ /* 0x000fe400000000ff */
[----:B------:R-:W-:-:S02]  /*7f40*/  F2FP.F16.F32.PACK_AB R7, R14, R7 ;  /* 0x000000070e07723e */ /* 0x000fc400000000ff */
[----:B------:R-:W-:Y:S02]  /*7f50*/  F2FP.F16.F32.PACK_AB R8, R31, R32 ;  /* 0x000000201f08723e */ /* 0x000fe400000000ff */
[----:B------:R-:W-:Y:S01]  /*7f60*/  F2FP.F16.F32.PACK_AB R9, R21, R20 ;  /* 0x000000141509723e */ /* 0x000fe200000000ff */
[----:B------:R1:W-:Y:S01]  /*7f70*/  STS.128 [R33+0x20400], R4 ;  /* 0x0204000421007388 */ /* 0x0003e20000000c00 */
[----:B------:R-:W-:-:S05]  /*7f80*/  F2FP.F16.F32.PACK_AB R11, R11, R24 ;  /* 0x000000180b0b723e */ /* 0x000fca00000000ff */
[----:B------:R1:W-:Y:S02]  /*7f90*/  STS.128 [R35+0x20400], R8 ;  /* 0x0204000823007388 */ /* 0x0003e40000000c00 */
.L_x_535:
[----:B------:R-:W-:Y:S05]  /*7fa0*/  BSYNC B1 ;  /* 0x0000000000017941 */ /* 0x000fea0003800000 */
.L_x_534:
[----:B------:R-:W-:Y:S05]  /*7fb0*/  @P0 BRA `(.L_x_525) ;  /* 0x00000004003c0947 */ /* 0x000fea0003800000 */
[----:B0-----:R-:W-:Y:S01]  /*7fc0*/  LOP3.LUT R3, R215, R0, R209, 0x1e, !PT ;  /* 0x00000000d7037212 */ /* 0x001fe200078e1ed1 */
[----:B-1----:R-:W0:Y:S01]  /*7fd0*/  LDS.128 R8, [R207+0x20400] ;  /* 0x02040000cf087984 */ /* 0x002e220000000c00 */
[----:B------:R-:W-:Y:S02]  /*7fe0*/  HADD2.F32 R28, -RZ, R36.H1_H1 ;  /* 0x30000024ff1c7230 */ /* 0x000fe40000004100 */
[----:B------:R-:W-:Y:S02]  /*7ff0*/  HADD2.F32 R26, -RZ, R39.H0_H0 ;  /* 0x20000027ff1a7230 */ /* 0x000fe40000004100 */
[----:B------:R-:W-:Y:S02]  /*8000*/  IMAD.IADD R3, R210, 0x1, R3 ;  /* 0x00000001d2037824 */ /* 0x000fe400078e0203 */
[--C-:B------:R-:W-:Y:S02]  /*8010*/  HADD2.F32 R30, -RZ, R42.reuse.H0_H0 ;  /* 0x2000002aff1e7230 */ /* 0x100fe40000004100 */
[----:B------:R-:W-:Y:S01]  /*8020*/  HADD2.F32 R32, -RZ, R37.H1_H1 ;  /* 0x30000025ff207230 */ /* 0x000fe20000004100 */
[----:B------:R-:W-:Y:S01]  /*8030*/  LEA R3, R3, R2, 0x1 ;  /* 0x0000000203037211 */ /* 0x000fe200078e08ff */
[----:B------:R-:W-:-:S02]  /*8040*/  HADD2.F32 R35, -RZ, R42.H1_H1 ;  /* 0x3000002aff237230 */ /* 0x000fc40000004100 */
[----:B------:R-:W-:Y:S02]  /*8050*/  HADD2.F32 R33, -RZ, R38.H0_H0 ;  /* 0x20000026ff217230 */ /* 0x000fe40000004100 */
[----:B------:R-:W1:Y:S01]  /*8060*/  LDS.128 R4, [R3+0x20400] ;  /* 0x0204000003047984 */ /* 0x000e620000000c00 */
[----:B------:R-:W-:Y:S02]  /*8070*/  HADD2.F32 R37, -RZ, R37.H0_H0 ;  /* 0x20000025ff257230 */ /* 0x000fe40000004100 */
[--C-:B0-----:R-:W-:Y:S02]  /*8080*/  HADD2.F32 R0, -RZ, R8.reuse.H0_H0 ;  /* 0x20000008ff007230 */ /* 0x101fe40000004100 */
[----:B------:R-:W-:Y:S02]  /*8090*/  HADD2.F32 R8, -RZ, R8.H1_H1 ;  /* 0x30000008ff087230 */ /* 0x000fe40000004100 */
[--C-:B------:R-:W-:Y:S02]  /*80a0*/  HADD2.F32 R12, -RZ, R9.reuse.H0_H0 ;  /* 0x20000009ff0c7230 */ /* 0x100fe40000004100 */
[----:B------:R-:W-:-:S02]  /*80b0*/  HADD2.F32 R9, -RZ, R9.H1_H1 ;  /* 0x30000009ff097230 */ /* 0x000fc40000004100 */
[--C-:B------:R-:W-:Y:S02]  /*80c0*/  HADD2.F32 R13, -RZ, R10.reuse.H0_H0 ;  /* 0x2000000aff0d7230 */ /* 0x100fe40000004100 */
[----:B------:R-:W-:Y:S02]  /*80d0*/  HADD2.F32 R10, -RZ, R10.H1_H1 ;  /* 0x3000000aff0a7230 */ /* 0x000fe40000004100 */
[--C-:B------:R-:W-:Y:S02]  /*80e0*/  HADD2.F32 R14, -RZ, R11.reuse.H0_H0 ;  /* 0x2000000bff0e7230 */ /* 0x100fe40000004100 */
[----:B------:R-:W-:Y:S02]  /*80f0*/  HADD2.F32 R11, -RZ, R11.H1_H1 ;  /* 0x3000000bff0b7230 */ /* 0x000fe40000004100 */
[--C-:B-1----:R-:W-:Y:S02]  /*8100*/  HADD2.F32 R15, -RZ, R4.reuse.H0_H0 ;  /* 0x20000004ff0f7230 */ /* 0x102fe40000004100 */
[----:B------:R-:W-:-:S02]  /*8110*/  HADD2.F32 R4, -RZ, R4.H1_H1 ;  /* 0x30000004ff047230 */ /* 0x000fc40000004100 */
[--C-:B------:R-:W-:Y:S02]  /*8120*/  HADD2.F32 R20, -RZ, R5.reuse.H0_H0 ;  /* 0x20000005ff147230 */ /* 0x100fe40000004100 */
[-C--:B------:R-:W-:Y:S01]  /*8130*/  FMUL.FTZ R25, R28, R15.reuse ;  /* 0x0000000f1c197220 */ /* 0x080fe20000410000 */
[----:B------:R-:W-:Y:S01]  /*8140*/  FMUL.FTZ R15, R26, R15 ;  /* 0x0000000f1a0f7220 */ /* 0x000fe20000410000 */
[----:B------:R-:W-:Y:S01]  /*8150*/  FMUL.FTZ R27, R30, R4 ;  /* 0x000000041e1b7220 */ /* 0x000fe20000410000 */
[----:B------:R-:W-:Y:S02]  /*8160*/  HADD2.F32 R5, -RZ, R5.H1_H1 ;  /* 0x30000005ff057230 */ /* 0x000fe40000004100 */
[-C--:B------:R-:W-:Y:S01]  /*8170*/  FFMA.FTZ R25, R26, R0.reuse, -R25 ;  /* 0x000000001a197223 */ /* 0x080fe20000010819 */
[----:B------:R-:W-:Y:S02]  /*8180*/  HADD2.F32 R26, -RZ, R40.H0_H0 ;  /* 0x20000028ff1a7230 */ /* 0x000fe40000004100 */
[----:B------:R-:W-:Y:S01]  /*8190*/  FFMA.FTZ R15, R28, R0, R15 ;  /* 0x000000001c0f7223 */ /* 0x000fe2000001000f */
[----:B------:R-:W-:-:S02]  /*81a0*/  HADD2.F32 R0, -RZ, R39.H1_H1 ;  /* 0x30000027ff007230 */ /* 0x000fc40000004100 */
[----:B------:R-:W-:Y:S02]  /*81b0*/  HADD2.F32 R21, -RZ, R6.H0_H0 ;  /* 0x20000006ff157230 */ /* 0x000fe40000004100 */
[C---:B------:R-:W-:Y:S01]  /*81c0*/  FMUL.FTZ R29, R26.reuse, R4 ;  /* 0x000000041a1d7220 */ /* 0x040fe20000410000 */
[----:B------:R-:W-:Y:S01]  /*81d0*/  FFMA.FTZ R4, R26, R8, -R27 ;  /* 0x000000081a047223 */ /* 0x000fe2000001081b */
[-C--:B------:R-:W-:Y:S01]  /*81e0*/  FMUL.FTZ R27, R32, R20.reuse ;  /* 0x00000014201b7220 */ /* 0x080fe20000410000 */
[----:B------:R-:W-:Y:S01]  /*81f0*/  FMUL.FTZ R31, R0, R20 ;  /* 0x00000014001f7220 */ /* 0x000fe20000410000 */
[----:B------:R-:W-:Y:S01]  /*8200*/  FFMA.FTZ R8, R30, R8, R29 ;  /* 0x000000081e087223 */ /* 0x000fe2000001001d */
[----:B------:R-:W-:Y:S02]  /*8210*/  HADD2.F32 R29, -RZ, R40.H1_H1 ;  /* 0x30000028ff1d7230 */ /* 0x000fe40000004100 */
[----:B------:R-:W-:Y:S01]  /*8220*/  FFMA.FTZ R27, R0, R12, -R27 ;  /* 0x0000000c001b7223 */ /* 0x000fe2000001081b */
[----:B------:R-:W-:-:S02]  /*8230*/  HADD2.F32 R6, -RZ, R6.H1_H1 ;  /* 0x30000006ff067230 */ /* 0x000fc40000004100 */
[----:B------:R-:W-:Y:S01]  /*8240*/  FFMA.FTZ R31, R32, R12, R31 ;  /* 0x0000000c201f7223 */ /* 0x000fe2000001001f */
[----:B------:R-:W-:Y:S02]  /*8250*/  HADD2.F32 R30, -RZ, R43.H0_H0 ;  /* 0x2000002bff1e7230 */ /* 0x000fe40000004100 */
[-C--:B------:R-:W-:Y:S01]  /*8260*/  FMUL.FTZ R0, R35, R5.reuse ;  /* 0x0000000523007220 */ /* 0x080fe20000410000 */
[----:B------:R-:W-:Y:S01]  /*8270*/  FMUL.FTZ R12, R29, R5 ;  /* 0x000000051d0c7220 */ /* 0x000fe20000410000 */
[----:B------:R-:W-:Y:S02]  /*8280*/  HADD2.F32 R28, -RZ, R41.H0_H0 ;  /* 0x20000029ff1c7230 */ /* 0x000fe40000004100 */
[-C--:B------:R-:W-:Y:S01]  /*8290*/  FMUL.FTZ R20, R37, R21.reuse ;  /* 0x0000001525147220 */ /* 0x080fe20000410000 */
[----:B------:R-:W-:Y:S01]  /*82a0*/  FMUL.FTZ R26, R33, R21 ;  /* 0x00000015211a7220 */ /* 0x000fe20000410000 */
[----:B------:R-:W-:Y:S01]  /*82b0*/  FMUL.FTZ R5, R30, R6 ;  /* 0x000000061e057220 */ /* 0x000fe20000410000 */
[-C--:B------:R-:W-:Y:S01]  /*82c0*/  FFMA.FTZ R0, R29, R9.reuse, -R0 ;  /* 0x000000091d007223 */ /* 0x080fe20000010800 */
[----:B------:R-:W-:Y:S01]  /*82d0*/  FFMA.FTZ R12, R35, R9, R12 ;  /* 0x00000009230c7223 */ /* 0x000fe2000001000c */
[-C--:B------:R-:W-:Y:S01]  /*82e0*/  FFMA.FTZ R20, R33, R13.reuse, -R20 ;  /* 0x0000000d21147223 */ /* 0x080fe20000010814 */
[----:B------:R-:W-:Y:S01]  /*82f0*/  FFMA.FTZ R26, R37, R13, R26 ;  /* 0x0000000d251a7223 */ /* 0x000fe2000001001a */
[----:B------:R-:W-:-:S02]  /*8300*/  HADD2.F32 R24, -RZ, R7.H0_H0 ;  /* 0x20000007ff187230 */ /* 0x000fc40000004100 */
[C---:B------:R-:W-:Y:S01]  /*8310*/  FMUL.FTZ R13, R28.reuse, R6 ;  /* 0x000000061c0d7220 */ /* 0x040fe20000410000 */
[-C--:B------:R-:W-:Y:S01]  /*8320*/  FFMA.FTZ R9, R28, R10.reuse, -R5 ;  /* 0x0000000a1c097223 */ /* 0x080fe20000010805 */
[----:B------:R-:W-:Y:S01]  /*8330*/  HADD2.F32 R7, -RZ, R7.H1_H1 ;  /* 0x30000007ff077230 */ /* 0x000fe20000004100 */
[----:B------:R-:W-:Y:S01]  /*8340*/  F2FP.F16.F32.PACK_AB R4, R4, R25 ;  /* 0x000000190404723e */ /* 0x000fe200000000ff */
[----:B------:R-:W-:Y:S02]  /*8350*/  HADD2.F32 R32, -RZ, R36.H0_H0 ;  /* 0x20000024ff207230 */ /* 0x000fe40000004100 */
[----:B------:R-:W-:Y:S01]  /*8360*/  FFMA.FTZ R13, R30, R10, R13 ;  /* 0x0000000a1e0d7223 */ /* 0x000fe2000001000d */
[----:B------:R-:W-:Y:S02]  /*8370*/  HADD2.F32 R28, -RZ, R38.H1_H1 ;  /* 0x30000026ff1c7230 */ /* 0x000fe40000004100 */
[----:B------:R-:W-:Y:S02]  /*8380*/  HADD2.F32 R33, -RZ, R43.H1_H1 ;  /* 0x3000002bff217230 */ /* 0x000fe40000004100 */
[----:B------:R-:W-:Y:S01]  /*8390*/  FMUL.FTZ R5, R32, R24 ;  /* 0x0000001820057220 */ /* 0x000fe20000410000 */
[----:B------:R-:W-:-:S02]  /*83a0*/  HADD2.F32 R29, -RZ, R41.H1_H1 ;  /* 0x30000029ff1d7230 */ /* 0x000fc40000004100 */
[C---:B------:R-:W-:Y:S01]  /*83b0*/  FMUL.FTZ R21, R28.reuse, R24 ;  /* 0x000000181c157220 */ /* 0x040fe20000410000 */
[----:B------:R-:W-:Y:S01]  /*83c0*/  F2FP.F16.F32.PACK_AB R30, R13, R26 ;  /* 0x0000001a0d1e723e */ /* 0x000fe200000000ff */
[-C--:B------:R-:W-:Y:S01]  /*83d0*/  FMUL.FTZ R6, R33, R7.reuse ;  /* 0x0000000721067220 */ /* 0x080fe20000410000 */
[C---:B------:R-:W-:Y:S01]  /*83e0*/  FMUL.FTZ R24, R29.reuse, R7 ;  /* 0x000000071d187220 */ /* 0x040fe20000410000 */
[-C--:B------:R-:W-:Y:S02]  /*83f0*/  FFMA.FTZ R7, R28, R14.reuse, -R5 ;  /* 0x0000000e1c077223 */ /* 0x080fe40000010805 */
[-C--:B------:R-:W-:Y:S01]  /*8400*/  FFMA.FTZ R10, R29, R11.reuse, -R6 ;  /* 0x0000000b1d0a7223 */ /* 0x080fe20000010806 */
[----:B------:R-:W-:Y:S01]  /*8410*/  FFMA.FTZ R21, R32, R14, R21 ;  /* 0x0000000e20157223 */ /* 0x000fe20000010015 */
[----:B------:R-:W-:Y:S01]  /*8420*/  FFMA.FTZ R24, R33, R11, R24 ;  /* 0x0000000b21187223 */ /* 0x000fe20000010018 */
[----:B------:R-:W-:Y:S02]  /*8430*/  F2FP.F16.F32.PACK_AB R5, R0, R27 ;  /* 0x0000001b0005723e */ /* 0x000fe400000000ff */
[----:B------:R-:W-:-:S02]  /*8440*/  F2FP.F16.F32.PACK_AB R29, R12, R31 ;  /* 0x0000001f0c1d723e */ /* 0x000fc400000000ff */
[----:B------:R-:W-:Y:S02]  /*8450*/  F2FP.F16.F32.PACK_AB R6, R9, R20 ;  /* 0x000000140906723e */ /* 0x000fe400000000ff */
[----:B------:R-:W-:Y:S02]  /*8460*/  F2FP.F16.F32.PACK_AB R7, R10, R7 ;  /* 0x000000070a07723e */ /* 0x000fe400000000ff */
[----:B------:R-:W-:Y:S02]  /*8470*/  F2FP.F16.F32.PACK_AB R28, R8, R15 ;  /* 0x0000000f081c723e */ /* 0x000fe400000000ff */
[----:B------:R-:W-:Y:S01]  /*8480*/  F2FP.F16.F32.PACK_AB R31, R24, R21 ;  /* 0x00000015181f723e */ /* 0x000fe200000000ff */
[----:B------:R4:W-:Y:S04]  /*8490*/  STS.128 [R207+0x20400], R4 ;  /* 0x02040004cf007388 */ /* 0x0009e80000000c00 */
[----:B------:R4:W-:Y:S02]  /*84a0*/  STS.128 [R3+0x20400], R28 ;  /* 0x0204001c03007388 */ /* 0x0009e40000000c00 */
.L_x_525:
[----:B------:R-:W-:Y:S05]  /*84b0*/  BSYNC B0 ;  /* 0x0000000000007941 */ /* 0x000fea0003800000 */
.L_x_511:
[----:B------:R-:W-:Y:S01]  /*84c0*/  @!PT LDS RZ, [RZ] ;  /* 0x00000000fffff984 */ /* 0x000fe20000000800 */
[----:B------:R-:W-:Y:S01]  /*84d0*/  @!PT LDS RZ, [RZ] ;  /* 0x00000000fffff984 */ /* 0x000fe20000000800 */
[----:B------:R-:W-:Y:S01]  /*84e0*/  @!PT LDS RZ, [RZ] ;  /* 0x00000000fffff984 */ /* 0x000fe20000000800 */
[----:B------:R-:W-:Y:S01]  /*84f0*/  @!PT LDS RZ, [RZ] ;  /* 0x00000000fffff984 */ /* 0x000fe20000000800 */
[----:B------:R5:W-:Y:S06]  /*8500*/  MEMBAR.ALL.CTA ;  /* 0x0000000000007992 */ /* 0x000bec0000008000 */
[----:B-----5:R-:W5:Y:S01]  /*8510*/  FENCE.VIEW.ASYNC.S ;  /* 0x00000000000073c6 */ /* 0x020f620000000000 */
[----:B------:R-:W-:Y:S05]  /*8520*/  WARPSYNC.ALL ;  /* 0x0000000000007948 */ /* 0x000fea0003800000 */
[----:B-----5:R-:W-:Y:S06]  /*8530*/  BAR.SYNC.DEFER_BLOCKING 0xd, 0x80 ;  /* 0x0342000000007b1d */ /* 0x020fec0000010000 */
.L_x_508:
[----:B------:R-:W-:-:S13]  /*8540*/  ISETP.NE.AND P0, PT, R184, 0x3, PT ;  /* 0x00000003b800780c */ /* 0x000fda0003f05270 */
[----:B------:R-:W-:Y:S05]  /*8550*/  @!P0 BRA `(.L_x_536) ;  /* 0x0000000000048947 */ /* 0x000fea0003800000 */
[----:B------:R-:W-:Y:S01]  /*8560*/  BPT.TRAP 0x1 ;  /* 0x000000040000795c */ /* 0x000fe20000300000 */
.L_x_536:
[----:B---3--:R-:W-:Y:S01]  /*8570*/  IMAD R15, R18, 0x8, R2 ;  /* 0x00000008120f7824 */ /* 0x008fe200078e0202 */
[----:B------:R-:W-:-:S04]  /*8580*/  SHF.L.U32 R58, R23, 0x1f, RZ ;  /* 0x0000001f173a7819 */ /* 0x000fc800000006ff */
[----:B------:R3:W0:Y:S01]  /*8590*/  SYNCS.PHASECHK.TRANS64.TRYWAIT P1, [R15+URZ+0x28c30], R58 ;  /* 0x028c303a0f0075a7 */ /* 0x000622000802017f */
[----:B------:R-:W-:Y:S05]  /*85a0*/  @!P0 BRA `(.L_x_537) ;  /* 0x0000000000048947 */ /* 0x000fea0003800000 */
[----:B------:R-:W-:Y:S01]  /*85b0*/  BPT.TRAP 0x1 ;  /* 0x000000040000795c */ /* 0x000fe20000300000 */
.L_x_537:
[C---:B--2---:R-:W-:Y:S02]  /*85c0*/  VIADD R0, R2.reuse, 0x22400 ;  /* 0x0002240002007836 */ /* 0x044fe40000000000 */
[----:B01--4-:R-:W-:-:S03]  /*85d0*/  VIADD R3, R2, 0x20400 ;  /* 0x0002040002037836 */ /* 0x013fc60000000000 */
[----:B------:R-:W-:Y:S02]  /*85e0*/  SHF.R.U32.HI R0, RZ, 0x4, R0 ;  /* 0x00000004ff007819 */ /* 0x000fe40000011600 */
[----:B------:R-:W-:Y:S02]  /*85f0*/  SHF.R.U32.HI R3, RZ, 0x4, R3 ;  /* 0x00000004ff037819 */ /* 0x000fe40000011603 */
[----:B------:R-:W-:Y:S02]  /*8600*/  LOP3.LUT R0, R0, 0x3fff, RZ, 0xc0, !PT ;  /* 0x00003fff00007812 */ /* 0x000fe400078ec0ff */
[----:B------:R-:W-:Y:S02]  /*8610*/  LOP3.LUT R3, R3, 0x3fff, RZ, 0xc0, !PT ;  /* 0x00003fff03037812 */ /* 0x000fe400078ec0ff */
[----:B------:R-:W-:Y:S01]  /*8620*/  LOP3.LUT R0, R0, 0x10000, RZ, 0xfc, !PT ;  /* 0x0001000000007812 */ /* 0x000fe200078efcff */
[----:B------:R-:W-:Y:S06]  /*8630*/  @P1 BRA `(.L_x_538) ;  /* 0x0000000000081947 */ /* 0x000fec0003800000 */
[----:B------:R-:W0:Y:S02]  /*8640*/  SYNCS.PHASECHK.TRANS64.TRYWAIT P1, [R15+URZ+0x28c30], R58 ;  /* 0x028c303a0f0075a7 */ /* 0x000e24000802017f */
[----:B0-----:R-:W-:Y:S05]  /*8650*/  @!P1 BRA `(.L_x_539) ;  /* 0x000000cc00549947 */ /* 0x001fea0003800000 */
.L_x_538:
[----:B------:R-:W-:Y:S01]  /*8660*/  IMAD.MOV.U32 R5, RZ, RZ, 0x40000040 ;  /* 0x40000040ff057424 */ /* 0x000fe200078e00ff */
[----:B------:R-:W-:Y:S01]  /*8670*/  LOP3.LUT R4, R3, 0x10000, RZ, 0xfc, !PT ;  /* 0x0001000003047812 */ /* 0x000fe200078efcff */
[----:B------:R-:W-:Y:S01]  /*8680*/  IMAD.MOV.U32 R11, RZ, RZ, 0x40000040 ;  /* 0x40000040ff0b7424 */ /* 0x000fe200078e00ff */
[----:B------:R-:W-:Y:S01]  /*8690*/  LEA R10, R18, R0, 0x9 ;  /* 0x00000000120a7211 */ /* 0x000fe200078e48ff */
[----:B------:R-:W-:Y:S05]  /*86a0*/  WARPSYNC.ALL ;  /* 0x0000000000007948 */ /* 0x000fea0003800000 */
[C---:B------:R-:W-:Y:S01]  /*86b0*/  R2UR UR4, R4.reuse ;  /* 0x00000000040472ca */ /* 0x040fe200000e0000 */
[----:B-----5:R-:W-:Y:S01]  /*86c0*/  WARPGROUP.ARRIVE ;  /* 0x00000000000079c5 */ /* 0x020fe20000000000 */
[----:B------:R-:W-:Y:S01]  /*86d0*/  R2UR UR5, R5 ;  /* 0x00000000050572ca */ /* 0x000fe200000e0000 */
[----:B------:R-:W-:Y:S01]  /*86e0*/  VIADD R8, R4, 0x2 ;  /* 0x0000000204087836 */ /* 0x000fe20000000000 */
[C---:B------:R-:W-:Y:S01]  /*86f0*/  R2UR UR6, R10.reuse ;  /* 0x000000000a0672ca */ /* 0x040fe200000e0000 */
[----:B------:R-:W-:Y:S01]  /*8700*/  IMAD.MOV.U32 R9, RZ, RZ, 0x40000040 ;  /* 0x40000040ff097424 */ /* 0x000fe200078e00ff */
[----:B------:R-:W-:Y:S01]  /*8710*/  R2UR UR7, R11 ;  /* 0x000000000b0772ca */ /* 0x000fe200000e0000 */
[----:B------:R-:W-:Y:S01]  /*8720*/  IMAD.MOV.U32 R7, RZ, RZ, 0x40000040 ;  /* 0x40000040ff077424 */ /* 0x000fe200078e00ff */
[C---:B------:R-:W-:Y:S01]  /*8730*/  IADD3 R6, R10.reuse, 0x2, RZ ;  /* 0x000000020a067810 */ /* 0x040fe20007ffe0ff */
[----:B------:R-:W-:Y:S01]  /*8740*/  IMAD.MOV.U32 R13, RZ, RZ, 0x40000040 ;  /* 0x40000040ff0d7424 */ /* 0x000fe200078e00ff */
[C---:B------:R-:W-:Y:S01]  /*8750*/  IADD3 R12, R10.reuse, 0x4, RZ ;  /* 0x000000040a0c7810 */ /* 0x040fe20007ffe0ff */
[----:B------:R-:W-:Y:S01]  /*8760*/  IMAD.MOV.U32 R5, RZ, RZ, 0x40000040 ;  /* 0x40000040ff057424 */ /* 0x000fe200078e00ff */
[----:B------:R-:W-:Y:S01]  /*8770*/  IADD3 R10, R10, 0x6, RZ ;  /* 0x000000060a0a7810 */ /* 0x000fe20007ffe0ff */
[----:B------:R-:W-:Y:S01]  /*8780*/  IMAD.MOV.U32 R11, RZ, RZ, 0x40000040 ;  /* 0x40000040ff0b7424 */ /* 0x000fe200078e00ff */
[----:B------:R-:W1:Y:S01]  /*8790*/  S2R R60, SR_TID.X ;  /* 0x00000000003c7919 */ /* 0x000e620000002100 */
[----:B------:R-:W-:-:S04]  /*87a0*/  IMAD R3, R182, -0x40, R168 ;  /* 0xffffffc0b6037824 */ /* 0x000fc800078e02a8 */
[----:B------:R-:W-:Y:S01]  /*87b0*/  HGMMA.64x64x16.F32 R24, gdesc[UR4], RZ, !UPT, gsb0 ;  /* 0x00e00000041879f0 */ /* 0x000fe2000c0008ff */
[----:B------:R-:W-:Y:S02]  /*87c0*/  R2UR UR4, R8 ;  /* 0x00000000080472ca */ /* 0x000fe400000e0000 */
[----:B------:R-:W-:Y:S02]  /*87d0*/  R2UR UR5, R9 ;  /* 0x00000000090572ca */ /* 0x000fe400000e0000 */
[----:B------:R-:W-:Y:S01]  /*87e0*/  R2UR UR6, R6 ;  /* 0x00000000060672ca */ /* 0x000fe200000e0000 */
[----:B------:R-:W-:Y:S01]  /*87f0*/  VIADD R6, R4, 0x4 ;  /* 0x0000000404067836 */ /* 0x000fe20000000000 */
[----:B------:R-:W-:Y:S01]  /*8800*/  R2UR UR7, R7 ;  /* 0x00000000070772ca */ /* 0x000fe200000e0000 */
[----:B------:R-:W-:Y:S01]  /*8810*/  IMAD.MOV.U32 R7, RZ, RZ, 0x40000040 ;  /* 0x40000040ff077424 */ /* 0x000fe200078e00ff */
[----:B------:R-:W-:Y:S01]  /*8820*/  IADD3 R3, -R190, 0x40, R3 ;  /* 0x00000040be037810 */ /* 0x000fe20007ffe103 */
[----:B------:R-:W-:-:S03]  /*8830*/  VIADD R4, R4, 0x6 ;  /* 0x0000000604047836 */ /* 0x000fc60000000000 */
[C---:B------:R-:W-:Y:S02]  /*8840*/  ISETP.GT.AND P1, PT, R3.reuse, RZ, PT ;  /* 0x000000ff0300720c */ /* 0x040fe40003f24270 */
[C---:B------:R-:W-:Y:S02]  /*8850*/  ISETP.GT.AND P2, PT, R3.reuse, 0x1, PT ;  /* 0x000000010300780c */ /* 0x040fe40003f44270 */
[C---:B------:R-:W-:Y:S02]  /*8860*/  ISETP.GT.AND P3, PT, R3.reuse, 0x8, PT ;  /* 0x000000080300780c */ /* 0x040fe40003f64270 */
[C---:B------:R-:W-:Y:S02]  /*8870*/  ISETP.GT.AND P4, PT, R3.reuse, 0x9, PT ;  /* 0x000000090300780c */ /* 0x040fe40003f84270 */
[C---:B------:R-:W-:Y:S02]  /*8880*/  ISETP.GT.AND P5, PT, R3.reuse, 0x10, PT ;  /* 0x000000100300780c */ /* 0x040fe40003fa4270 */
[----:B------:R-:W-:-:S02]  /*8890*/  ISETP.GT.AND P6, PT, R3, 0x11, PT ;  /* 0x000000110300780c */ /* 0x000fc40003fc4270 */
[----:B-1----:R-:W-:Y:S01]  /*88a0*/  LOP3.LUT R60, R60, 0x7f, RZ, 0xc0, !PT ;  /* 0x0000007f3c3c7812 */ /* 0x002fe200078ec0ff */
[----:B------:R-:W-:Y:S02]  /*88b0*/  WARPGROUP.DEPBAR.LE gsb0, 0x0 ;  /* 0x00008000000079c5 */ /* 0x000fe40000010000 */
[----:B------:R-:W-:-:S06]  /*88c0*/  WARPGROUP.ARRIVE ;  /* 0x00000000000079c5 */ /* 0x000fcc0000000000 */
[----:B------:R-:W-:Y:S01]  /*88d0*/  HGMMA.64x64x16.F32 R24, gdesc[UR4], R24, gsb0 ;  /* 0x00e00000041879f0 */ /* 0x000fe20008000818 */
[----:B------:R-:W-:Y:S02]  /*88e0*/  R2UR UR4, R6 ;  /* 0x00000000060472ca */ /* 0x000fe400000e0000 */
[----:B------:R-:W-:Y:S02]  /*88f0*/  R2UR UR5, R7 ;  /* 0x00000000070572ca */ /* 0x000fe400000e0000 */
[----:B------:R-:W-:Y:S02]  /*8900*/  R2UR UR6, R12 ;  /* 0x000000000c0672ca */ /* 0x000fe400000e0000 */
[----:B------:R-:W-:Y:S01]  /*8910*/  R2UR UR7, R13 ;  /* 0x000000000d0772ca */ /* 0x000fe200000e0000 */
[----:B------:R-:W-:Y:S02]  /*8920*/  WARPGROUP.DEPBAR.LE gsb0, 0x0 ;  /* 0x00008000000079c5 */ /* 0x000fe40000010000 */
[----:B------:R-:W-:-:S10]  /*8930*/  WARPGROUP.ARRIVE ;  /* 0x00000000000079c5 */ /* 0x000fd40000000000 */
        /* <DEDUP_REMOVED lines=8> */
[----:B------:R-:W-:Y:S01]  /*89c0*/  ULDC UR4, c[0x0][0x9d8] ;  /* 0x0002760000047ab9 */ /* 0x000fe20000000800 */
[----:B------:R-:W-:Y:S01]  /*89d0*/  ULDC UR5, c[0x0][0x988] ;  /* 0x0002620000057ab9 */ /* 0x000fe20000000800 */
        /* <DEDUP_REMOVED lines=40> */
[----:B----4-:R-:W-:Y:S01]  /*8c60*/  FSEL R57, R28, -INF , P3 ;  /* 0xff8000001c397808 */ /* 0x010fe20001800000 */
[----:B------:R-:W-:-:S03]  /*8c70*/  FMUL.FTZ R55, R55, UR4 ;  /* 0x0000000437377c20 */ /* 0x000fc60008410000 */
[----:B------:R-:W-:-:S03]  /*8c80*/  FMNMX.FTZ R10, R57, R10, !PT ;  /* 0x0000000a390a7209 */ /* 0x000fc60007810000 */
[----:B------:R-:W4:Y:S01]  /*8c90*/  MUFU.TANH R26, R26 ;  /* 0x0000001a001a7308 */ /* 0x000f220000002400 */
[----:B-1----:R-:W-:-:S04]  /*8ca0*/  FSEL R29, R29, -INF , P4 ;  /* 0xff8000001d1d7808 */ /* 0x002fc80002000000 */
[----:B------:R-:W-:-:S03]  /*8cb0*/  FMNMX.FTZ R10, R29, R10, !PT ;  /* 0x0000000a1d0a7209 */ /* 0x000fc60007810000 */
[----:B------:R-:W1:Y:S01]  /*8cc0*/  MUFU.TANH R33, R33 ;  /* 0x0000002100217308 */ /* 0x000e620000002400 */
[----:B--2---:R-:W-:-:S04]  /*8cd0*/  FSEL R59, R32, -INF , P5 ;  /* 0xff800000203b7808 */ /* 0x004fc80002800000 */
[----:B------:R-:W-:-:S03]  /*8ce0*/  FMNMX.FTZ R10, R59, R10, !PT ;  /* 0x0000000a3b0a7209 */ /* 0x000fc60007810000 */
[----:B------:R-:W2:Y:S01]  /*8cf0*/  MUFU.TANH R27, R27 ;  /* 0x0000001b001b7308 */ /* 0x000ea20000002400 */
[----:B----4-:R-:W-:Y:S02]  /*8d00*/  FSEL R13, R26, -INF , P1 ;  /* 0xff8000001a0d7808 */ /* 0x010fe40000800000 */
[----:B------:R-:W-:-:S05]  /*8d10*/  ISETP.GT.AND P1, PT, R3, 0x18, PT ;  /* 0x000000180300780c */ /* 0x000fca0003f24270 */
[----:B------:R-:W4:Y:S01]  /*8d20*/  MUFU.TANH R36, R36 ;  /* 0x0000002400247308 */ /* 0x000f220000002400 */
[----:B-1----:R-:W-:-:S04]  /*8d30*/  FSEL R61, R33, -INF , P6 ;  /* 0xff800000213d7808 */ /* 0x002fc80003000000 */
[----:B------:R-:W-:-:S03]  /*8d40*/  FMNMX.FTZ R10, R61, R10, !PT ;  /* 0x0000000a3d0a7209 */ /* 0x000fc60007810000 */
[----:B------:R-:W1:Y:S01]  /*8d50*/  MUFU.TANH R30, R30 ;  /* 0x0000001e001e7308 */ /* 0x000e620000002400 */
[----:B--2---:R-:W-:Y:S02]  /*8d60*/  FSEL R27, R27, -INF , P2 ;  /* 0xff8000001b1b7808 */ /* 0x004fe40001000000 */
[----:B------:R-:W-:-:S05]  /*8d70*/  ISETP.GT.AND P2, PT, R3, 0x19, PT ;  /* 0x000000190300780c */ /* 0x000fca0003f44270 */
[----:B------:R-:W2:Y:S01]  /*8d80*/  MUFU.TANH R37, R37 ;  /* 0x0000002500257308 */ /* 0x000ea20000002400 */
[----:B----4-:R-:W-:-:S04]  /*8d90*/  FSEL R63, R36, -INF , P1 ;  /* 0xff800000243f7808 */ /* 0x010fc80000800000 */
[----:B------:R-:W-:-:S03]  /*8da0*/  FMNMX.FTZ R10, R63, R10, !PT ;  /* 0x0000000a3f0a7209 */ /* 0x000fc60007810000 */
[----:B------:R-:W4:Y:S01]  /*8db0*/  MUFU.TANH R31, R31 ;  /* 0x0000001f001f7308 */ /* 0x000f220000002400 */
[----:B-1----:R-:W-:Y:S02]  /*8dc0*/  FSEL R21, R30, -INF , P3 ;  /* 0xff8000001e157808 */ /* 0x002fe40001800000 */
[----:B------:R-:W-:-:S05]  /*8dd0*/  ISETP.GT.AND P3, PT, R3, 0x20, PT ;  /* 0x000000200300780c */ /* 0x000fca0003f64270 */
        /* <DEDUP_REMOVED lines=42> */
[----:B------:R-:W-:Y:S01]  /*9080*/  MUFU.TANH R46, R46 ;  /* 0x0000002e002e7308 */ /* 0x000fe20000002400 */
[----:B-1----:R-:W-:-:S04]  /*9090*/  FSEL R79, R52, -INF , P3 ;  /* 0xff800000344f7808 */ /* 0x002fc80001800000 */
[----:B------:R-:W-:-:S03]  /*90a0*/  FMNMX.FTZ R10, R79, R10, !PT ;  /* 0x0000000a4f0a7209 */ /* 0x000fc60007810000 */
[----:B------:R-:W1:Y:S01]  /*90b0*/  MUFU.TANH R47, R47 ;  /* 0x0000002f002f7308 */ /* 0x000e620000002400 */
[----:B--2---:R-:W-:-:S04]  /*90c0*/  FSEL R81, R53, -INF , P4 ;  /* 0xff80000035517808 */ /* 0x004fc80002000000 */
[----:B------:R-:W-:-:S03]  /*90d0*/  FMNMX.FTZ R3, R81, R10, !PT ;  /* 0x0000000a51037209 */ /* 0x000fc60007810000 */
[----:B------:R-:W2:Y:S02]  /*90e0*/  MUFU.TANH R50, R50 ;  /* 0x0000003200327308 */ /* 0x000ea40000002400 */
[----:B------:R-:W4:Y:S06]  /*90f0*/  SHFL.BFLY PT, R10, R3, 0x2, 0x1f ;  /* 0x0c401f00030a7f89 */ /* 0x000f2c00000e0000 */
[----:B------:R-:W0:Y:S01]  /*9100*/  MUFU.TANH R51, R51 ;  /* 0x0000003300337308 */ /* 0x000e220000002400 */
[----:B-1----:R-:W-:-:S07]  /*9110*/  FSEL R47, R47, -INF , P6 ;  /* 0xff8000002f2f7808 */ /* 0x002fce0003000000 */
[----:B------:R-:W1:Y:S01]  /*9120*/  MUFU.TANH R54, R54 ;  /* 0x0000003600367308 */ /* 0x000e620000002400 */
[----:B--2---:R-:W-:-:S07]  /*9130*/  FSEL R49, R50, -INF , P1 ;  /* 0xff80000032317808 */ /* 0x004fce0000800000 */
[----:B------:R-:W2:Y:S01]  /*9140*/  MUFU.TANH R55, R55 ;  /* 0x0000003700377308 */ /* 0x000ea20000002400 */
[----:B0-----:R-:W-:Y:S02]  /*9150*/  FSEL R51, R51, -INF , P2 ;  /* 0xff80000033337808 */ /* 0x001fe40001000000 */
[----:B----4-:R-:W-:Y:S02]  /*9160*/  FMNMX.FTZ R14, R3, R10, !PT ;  /* 0x0000000a030e7209 */ /* 0x010fe40007810000 */
[----:B------:R-:W-:-:S03]  /*9170*/  FMNMX.FTZ R10, R13, R27, !PT ;  /* 0x0000001b0d0a7209 */ /* 0x000fc60007810000 */
[----:B------:R-:W0:Y:S01]  /*9180*/  SHFL.BFLY PT, R45, R14, 0x1, 0x1f ;  /* 0x0c201f000e2d7f89 */ /* 0x000e2200000e0000 */
[----:B------:R-:W-:Y:S02]  /*9190*/  FMNMX.FTZ R10, R21, R10, !PT ;  /* 0x0000000a150a7209 */ /* 0x000fe40007810000 */
[----:B-1----:R-:W-:Y:S02]  /*91a0*/  FSEL R53, R54, -INF , P3 ;  /* 0xff80000036357808 */ /* 0x002fe40001800000 */
[----:B------:R-:W-:-:S04]  /*91b0*/  FMNMX.FTZ R10, R31, R10, !PT ;  /* 0x0000000a1f0a7209 */ /* 0x000fc80007810000 */
[----:B------:R-:W-:Y:S02]  /*91c0*/  FMNMX.FTZ R10, R33, R10, !PT ;  /* 0x0000000a210a7209 */ /* 0x000fe40007810000 */
[----:B--2---:R-:W-:Y:S02]  /*91d0*/  FSEL R55, R55, -INF , P4 ;  /* 0xff80000037377808 */ /* 0x004fe40002000000 */
[----:B------:R-:W-:-:S04]  /*91e0*/  FMNMX.FTZ R10, R35, R10, !PT ;  /* 0x0000000a230a7209 */ /* 0x000fc80007810000 */
[----:B------:R-:W-:Y:S01]  /*91f0*/  FMNMX.FTZ R12, R37, R10, !PT ;  /* 0x0000000a250c7209 */ /* 0x000fe20007810000 */
[----:B------:R-:W-:-:S03]  /*9200*/  IMAD.U32 R10, RZ, RZ, UR5 ;  /* 0x00000005ff0a7e24 */ /* 0x000fc6000f8e00ff */
[----:B------:R-:W-:Y:S02]  /*9210*/  FMNMX.FTZ R12, R39, R12, !PT ;  /* 0x0000000c270c7209 */ /* 0x000fe40007810000 */
[----:B0-----:R-:W-:Y:S02]  /*9220*/  FMNMX.FTZ R3, R14, R45, !PT ;  /* 0x0000002d0e037209 */ /* 0x001fe40007810000 */
[----:B------:R-:W-:Y:S02]  /*9230*/  FMNMX.FTZ R12, R41, R12, !PT ;  /* 0x0000000c290c7209 */ /* 0x000fe40007810000 */
[----:B------:R-:W-:Y:S01]  /*9240*/  FSEL R45, R46, -INF , P5 ;  /* 0xff8000002e2d7808 */ /* 0x000fe20002800000 */
[----:B------:R-:W-:Y:S01]  /*9250*/  FMUL.FTZ R14, R3, R10 ;  /* 0x0000000a030e7220 */ /* 0x000fe20000410000 */
[----:B------:R-:W-:Y:S02]  /*9260*/  FMNMX.FTZ R12, R43, R12, !PT ;  /* 0x0000000c2b0c7209 */ /* 0x000fe40007810000 */
[----:B------:R-:W-:-:S02]  /*9270*/  FSETP.NEU.FTZ.AND P5, PT, R3, -INF , PT ;  /* 0xff8000000300780b */ /* 0x000fc40003fbd000 */
[----:B------:R-:W-:Y:S02]  /*9280*/  FMNMX.FTZ R12, R45, R12, !PT ;  /* 0x0000000c2d0c7209 */ /* 0x000fe40007810000 */
[----:B------:R-:W-:Y:S02]  /*9290*/  FSEL R20, R14, RZ, P5 ;  /* 0x000000ff0e147208 */ /* 0x000fe40002800000 */
[----:B------:R-:W-:-:S03]  /*92a0*/  FMNMX.FTZ R12, R47, R12, !PT ;  /* 0x0000000c2f0c7209 */ /* 0x000fc60007810000 */
[--C-:B------:R-:W-:Y:S01]  /*92b0*/  FFMA.FTZ R11, R11, R10, -R20.reuse ;  /* 0x0000000a0b0b7223 */ /* 0x100fe20000010814 */
[----:B------:R-:W-:Y:S01]  /*92c0*/  FMNMX.FTZ R12, R49, R12, !PT ;  /* 0x0000000c310c7209 */ /* 0x000fe20007810000 */
[-CC-:B------:R-:W-:Y:S01]  /*92d0*/  FFMA.FTZ R25, R25, R10.reuse, -R20.reuse ;  /* 0x0000000a19197223 */ /* 0x180fe20000010814 */
[--C-:B------:R-:W-:Y:S01]  /*92e0*/  FFMA.FTZ R57, R57, R10, -R20.reuse ;  /* 0x0000000a39397223 */ /* 0x100fe20000010814 */
[----:B------:R0:W-:Y:S01]  /*92f0*/  MUFU.EX2 R152, R11 ;  /* 0x0000000b00987308 */ /* 0x0001e20000000800 */
[----:B------:R-:W-:Y:S01]  /*9300*/  FMNMX.FTZ R12, R51, R12, !PT ;  /* 0x0000000c330c7209 */ /* 0x000fe20007810000 */
[-CC-:B------:R-:W-:Y:S01]  /*9310*/  FFMA.FTZ R29, R29, R10.reuse, -R20.reuse ;  /* 0x0000000a1d1d7223 */ /* 0x180fe20000010814 */
[-CC-:B------:R-:W-:Y:S01]  /*9320*/  FFMA.FTZ R59, R59, R10.reuse, -R20.reuse ;  /* 0x0000000a3b3b7223 */ /* 0x180fe20000010814 */
[--C-:B------:R-:W-:Y:S01]  /*9330*/  FFMA.FTZ R61, R61, R10, -R20.reuse ;  /* 0x0000000a3d3d7223 */ /* 0x100fe20000010814 */
[----:B------:R-:W-:Y:S01]  /*9340*/  FMNMX.FTZ R12, R53, R12, !PT ;  /* 0x0000000c350c7209 */ /* 0x000fe20007810000 */
[-CC-:B------:R-:W-:Y:S01]  /*9350*/  FFMA.FTZ R63, R63, R10.reuse, -R20.reuse ;  /* 0x0000000a3f3f7223 */ /* 0x180fe20000010814 */
[--C-:B------:R-:W-:Y:S01]  /*9360*/  FFMA.FTZ R65, R65, R10, -R20.reuse ;  /* 0x0000000a41417223 */ /* 0x100fe20000010814 */
[----:B------:R-:W1:Y:S01]  /*9370*/  MUFU.EX2 R25, R25 ;  /* 0x0000001900197308 */ /* 0x000e620000000800 */
[----:B------:R-:W-:Y:S01]  /*9380*/  FMNMX.FTZ R12, R55, R12, !PT ;  /* 0x0000000c370c7209 */ /* 0x000fe20007810000 */
[-CC-:B------:R-:W-:Y:S01]  /*9390*/  FFMA.FTZ R67, R67, R10.reuse, -R20.reuse ;  /* 0x0000000a43437223 */ /* 0x180fe20000010814 */
[-CC-:B------:R-:W-:Y:S01]  /*93a0*/  FFMA.FTZ R69, R69, R10.reuse, -R20.reuse ;  /* 0x0000000a45457223 */ /* 0x180fe20000010814 */
[-CC-:B------:R-:W-:Y:S01]  /*93b0*/  FFMA.FTZ R71, R71, R10.reuse, -R20.reuse ;  /* 0x0000000a47477223 */ /* 0x180fe20000010814 */
[-CC-:B------:R-:W-:Y:S01]  /*93c0*/  FFMA.FTZ R73, R73, R10.reuse, -R20.reuse ;  /* 0x0000000a49497223 */ /* 0x180fe20000010814 */
[----:B0-----:R-:W0:Y:S01]  /*93d0*/  SHFL.BFLY PT, R11, R12, 0x2, 0x1f ;  /* 0x0c401f000c0b7f89 */ /* 0x001e2200000e0000 */
[-CC-:B------:R-:W-:Y:S01]  /*93e0*/  FFMA.FTZ R75, R75, R10.reuse, -R20.reuse ;  /* 0x0000000a4b4b7223 */ /* 0x180fe20000010814 */
[----:B------:R-:W2:Y:S01]  /*93f0*/  MUFU.EX2 R57, R57 ;  /* 0x0000003900397308 */ /* 0x000ea20000000800 */
[-CC-:B------:R-:W-:Y:S01]  /*9400*/  FFMA.FTZ R77, R77, R10.reuse, -R20.reuse ;  /* 0x0000000a4d4d7223 */ /* 0x180fe20000010814 */
[-CC-:B------:R-:W-:Y:S01]  /*9410*/  FFMA.FTZ R79, R79, R10.reuse, -R20.reuse ;  /* 0x0000000a4f4f7223 */ /* 0x180fe20000010814 */
[----:B------:R-:W-:-:S05]  /*9420*/  FFMA.FTZ R20, R81, R10, -R20 ;  /* 0x0000000a51147223 */ /* 0x000fca0000010814 */
[----:B------:R-:W4:Y:S08]  /*9430*/  MUFU.EX2 R154, R29 ;  /* 0x0000001d009a7308 */ /* 0x000f300000000800 */
[----:B------:R-:W-:Y:S01]  /*9440*/  MUFU.EX2 R59, R59 ;  /* 0x0000003b003b7308 */ /* 0x000fe20000000800 */
[----:B0-----:R-:W-:-:S07]  /*9450*/  FMNMX.FTZ R14, R12, R11, !PT ;  /* 0x0000000b0c0e7209 */ /* 0x001fce0007810000 */
[----:B------:R-:W-:Y:S01]  /*9460*/  MUFU.EX2 R156, R61 ;  /* 0x0000003d009c7308 */ /* 0x000fe20000000800 */
[----:B------:R-:W0:Y:S07]  /*9470*/  SHFL.BFLY PT, R11, R14, 0x1, 0x1f ;  /* 0x0c201f000e0b7f89 */ /* 0x000e2e00000e0000 */
[----:B------:R-:W-:Y:S08]  /*9480*/  MUFU.EX2 R63, R63 ;  /* 0x0000003f003f7308 */ /* 0x000ff00000000800 */
[----:B------:R-:W-:Y:S08]  /*9490*/  MUFU.EX2 R158, R65 ;  /* 0x00000041009e7308 */ /* 0x000ff00000000800 */
[----:B------:R-:W-:Y:S01]  /*94a0*/  MUFU.EX2 R67, R67 ;  /* 0x0000004300437308 */ /* 0x000fe20000000800 */
[----:B0-----:R-:W-:-:S04]  /*94b0*/  FMNMX.FTZ R11, R14, R11, !PT ;  /* 0x0000000b0e0b7209 */ /* 0x001fc80007810000 */
[C---:B------:R-:W-:Y:S01]  /*94c0*/  FSETP.NEU.FTZ.AND P1, PT, R11.reuse, -INF , PT ;  /* 0xff8000000b00780b */ /* 0x040fe20003f3d000 */
[----:B------:R-:W-:Y:S02]  /*94d0*/  FMUL.FTZ R12, R11, R10 ;  /* 0x0000000a0b0c7220 */ /* 0x000fe40000410000 */
[----:B------:R-:W-:Y:S03]  /*94e0*/  MUFU.EX2 R160, R69 ;  /* 0x0000004500a07308 */ /* 0x000fe60000000800 */
[----:B------:R-:W-:Y:S01]  /*94f0*/  FSEL R24, R12, RZ, P1 ;  /* 0x000000ff0c187208 */ /* 0x000fe20000800000 */
[----:B-1----:R-:W-:Y:S01]  /*9500*/  FADD.FTZ R12, R152, R25 ;  /* 0x00000019980c7221 */ /* 0x002fe20000010000 */
[----:B------:R-:W-:-:S03]  /*9510*/  ISETP.NE.AND P1, PT, R60, RZ, PT ;  /* 0x000000ff3c00720c */ /* 0x000fc60003f25270 */
[----:B------:R-:W-:Y:S01]  /*9520*/  MUFU.EX2 R71, R71 ;  /* 0x0000004700477308 */ /* 0x000fe20000000800 */
[-CC-:B------:R-:W-:Y:S01]  /*9530*/  FFMA.FTZ R13, R13, R10.reuse, -R24.reuse ;  /* 0x0000000a0d0d7223 */ /* 0x180fe20000010818 */
[-CC-:B------:R-:W-:Y:S01]  /*9540*/  FFMA.FTZ R27, R27, R10.reuse, -R24.reuse ;  /* 0x0000000a1b1b7223 */ /* 0x180fe20000010818 */
[-CC-:B------:R-:W-:Y:S01]  /*9550*/  FFMA.FTZ R21, R21, R10.reuse, -R24.reuse ;  /* 0x0000000a15157223 */ /* 0x180fe20000010818 */
[-CC-:B------:R-:W-:Y:S01]  /*9560*/  FFMA.FTZ R31, R31, R10.reuse, -R24.reuse ;  /* 0x0000000a1f1f7223 */ /* 0x180fe20000010818 */
[-CC-:B------:R-:W-:Y:S01]  /*9570*/  FFMA.FTZ R33, R33, R10.reuse, -R24.reuse ;  /* 0x0000000a21217223 */ /* 0x180fe20000010818 */
[-CC-:B------:R-:W-:Y:S01]  /*9580*/  FFMA.FTZ R35, R35, R10.reuse, -R24.reuse ;  /* 0x0000000a23237223 */ /* 0x180fe20000010818 */
[-CC-:B------:R-:W-:Y:S01]  /*9590*/  FFMA.FTZ R37, R37, R10.reuse, -R24.reuse ;  /* 0x0000000a25257223 */ /* 0x180fe20000010818 */
        /* <DEDUP_REMOVED lines=8> */
[----:B------:R2:W0:Y:S01]  /*9620*/  MUFU.EX2 R26, R27 ;  /* 0x0000001b001a7308 */ /* 0x0004220000000800 */
[-CC-:B------:R-:W-:Y:S01]  /*9630*/  FFMA.FTZ R53, R53, R10.reuse, -R24.reuse ;  /* 0x0000000a35357223 */ /* 0x180fe20000010818 */
[----:B------:R-:W-:Y:S01]  /*9640*/  FFMA.FTZ R24, R55, R10, -R24 ;  /* 0x0000000a37187223 */ /* 0x000fe20000010818 */
[----:B------:R-:W-:-:S05]  /*9650*/  F2FP.F16.F32.PACK_AB R152, R25, R152 ;  /* 0x000000981998723e */ /* 0x000fca00000000ff */
[----:B------:R-:W1:Y:S01]  /*9660*/  MUFU.EX2 R21, R21 ;  /* 0x0000001500157308 */ /* 0x000e620000000800 */
[----:B--2---:R-:W-:-:S04]  /*9670*/  FADD.FTZ R27, R57, R12 ;  /* 0x0000000c391b7221 */ /* 0x004fc80000010000 */
[C---:B----4-:R-:W-:Y:S01]  /*9680*/  FADD.FTZ R38, R154.reuse, R27 ;  /* 0x0000001b9a267221 */ /* 0x050fe20000010000 */
[----:B------:R-:W-:Y:S02]  /*9690*/  F2FP.F16.F32.PACK_AB R154, R154, R57 ;  /* 0x000000399a9a723e */ /* 0x000fe400000000ff */
[----:B------:R-:W2:Y:S01]  /*96a0*/  MUFU.EX2 R28, R31 ;  /* 0x0000001f001c7308 */ /* 0x000ea20000000800 */
[----:B0-----:R-:W-:Y:S01]  /*96b0*/  FADD.FTZ R12, R13, R26 ;  /* 0x0000001a0d0c7221 */ /* 0x001fe20000010000 */
[----:B------:R-:W-:Y:S01]  /*96c0*/  FADD.FTZ R29, R59, R38 ;  /* 0x000000263b1d7221 */ /* 0x000fe20000010000 */
[----:B------:R-:W-:-:S03]  /*96d0*/  F2FP.F16.F32.PACK_AB R153, R26, R13 ;  /* 0x0000000d1a99723e */ /* 0x000fc600000000ff */
[C---:B------:R-:W-:Y:S01]  /*96e0*/  FADD.FTZ R42, R156.reuse, R29 ;  /* 0x0000001d9c2a7221 */ /* 0x040fe20000010000 */
[----:B------:R-:W-:Y:S01]  /*96f0*/  F2FP.F16.F32.PACK_AB R156, R156, R59 ;  /* 0x0000003b9c9c723e */ /* 0x000fe200000000ff */
[----:B------:R-:W0:Y:S01]  /*9700*/  MUFU.EX2 R33, R33 ;  /* 0x0000002100217308 */ /* 0x000e220000000800 */
[----:B-1----:R-:W-:Y:S01]  /*9710*/  FADD.FTZ R27, R21, R12 ;  /* 0x0000000c151b7221 */ /* 0x002fe20000010000 */
[----:B------:R-:W-:Y:S01]  /*9720*/  @!P1 IADD3 R12, R15, 0x28c40, RZ ;  /* 0x00028c400f0c9810 */ /* 0x000fe20007ffe0ff */
[----:B------:R-:W-:-:S03]  /*9730*/  FADD.FTZ R29, R63, R42 ;  /* 0x0000002a3f1d7221 */ /* 0x000fc60000010000 */
[----:B------:R-:W-:Y:S02]  /*9740*/  @!P1 PRMT R12, RZ, 0x654, R12 ;  /* 0x00000654ff0c9816 */ /* 0x000fe4000000000c */
[----:B------:R-:W1:Y:S01]  /*9750*/  MUFU.EX2 R30, R35 ;  /* 0x00000023001e7308 */ /* 0x000e620000000800 */
[C---:B--2---:R-:W-:Y:S01]  /*9760*/  FADD.FTZ R40, R28.reuse, R27 ;  /* 0x0000001b1c287221 */ /* 0x044fe20000010000 */
[----:B------:R1:W-:Y:S01]  /*9770*/  @!P1 SYNCS.ARRIVE.TRANS64.RED.A1T0 RZ, [R12+URZ], RZ ;  /* 0x000000ff0cff99a7 */ /* 0x0003e2000810043f */
[----:B------:R-:W-:Y:S01]  /*9780*/  F2FP.F16.F32.PACK_AB R155, R28, R21 ;  /* 0x000000151c9b723e */ /* 0x000fe200000000ff */
[----:B------:R-:W-:Y:S01]  /*9790*/  BAR.SYNC.DEFER_BLOCKING 0xf, 0x100 ;  /* 0x03c4000000007b1d */ /* 0x000fe20000010000 */
[----:B0-----:R-:W-:-:S05]  /*97a0*/  FADD.FTZ R27, R33, R40 ;  /* 0x00000028211b7221 */ /* 0x001fca0000010000 */
[----:B------:R-:W0:Y:S01]  /*97b0*/  MUFU.EX2 R37, R37 ;  /* 0x0000002500257308 */ /* 0x000e220000000800 */
[C---:B------:R-:W-:Y:S01]  /*97c0*/  FADD.FTZ R40, R158.reuse, R29 ;  /* 0x0000001d9e287221 */ /* 0x040fe20000010000 */
[----:B------:R-:W-:-:S03]  /*97d0*/  F2FP.F16.F32.PACK_AB R158, R158, R63 ;  /* 0x0000003f9e9e723e */ /* 0x000fc600000000ff */
[----:B------:R-:W-:Y:S01]  /*97e0*/  FADD.FTZ R29, R67, R40 ;  /* 0x00000028431d7221 */ /* 0x000fe20000010000 */
[----:B-1----:R-:W-:Y:S02]  /*97f0*/  FADD.FTZ R12, R30, R27 ;  /* 0x0000001b1e0c7221 */ /* 0x002fe40000010000 */
[----:B------:R-:W1:Y:S01]  /*9800*/  MUFU.EX2 R32, R39 ;  /* 0x0000002700207308 */ /* 0x000e620000000800 */
[----:B------:R-:W-:Y:S01]  /*9810*/  FADD.FTZ R40, R160, R29 ;  /* 0x0000001da0287221 */ /* 0x000fe20000010000 */
[----:B------:R-:W-:Y:S02]  /*9820*/  F2FP.F16.F32.PACK_AB R157, R30, R33 ;  /* 0x000000211e9d723e */ /* 0x000fe400000000ff */
[----:B------:R-:W-:-:S04]  /*9830*/  F2FP.F16.F32.PACK_AB R160, R160, R67 ;  /* 0x00000043a0a0723e */ /* 0x000fc800000000ff */
[----:B------:R-:W2:Y:S01]  /*9840*/  MUFU.EX2 R41, R41 ;  /* 0x0000002900297308 */ /* 0x000ea20000000800 */
[----:B0-----:R-:W-:Y:S01]  /*9850*/  FADD.FTZ R27, R37, R12 ;  /* 0x0000000c251b7221 */ /* 0x001fe20000010000 */
[----:B------:R0:W-:Y:S06]  /*9860*/  STSM.16.M88.4 [R194+0x26800], R152 ;  /* 0x02680098c2007844 */ /* 0x0001ec0000000200 */
[----:B------:R-:W4:Y:S01]  /*9870*/  MUFU.EX2 R34, R43 ;  /* 0x0000002b00227308 */ /* 0x000f220000000800 */
[C---:B-1----:R-:W-:Y:S01]  /*9880*/  FADD.FTZ R12, R32.reuse, R27 ;  /* 0x0000001b200c7221 */ /* 0x042fe20000010000 */
[----:B------:R-:W-:Y:S01]  /*9890*/  FADD.FTZ R27, R71, R40 ;  /* 0x00000028471b7221 */ /* 0x000fe20000010000 */
[----:B------:R-:W-:-:S05]  /*98a0*/  F2FP.F16.F32.PACK_AB R159, R32, R37 ;  /* 0x00000025209f723e */ /* 0x000fca00000000ff */
[----:B------:R-:W1:Y:S01]  /*98b0*/  MUFU.EX2 R45, R45 ;  /* 0x0000002d002d7308 */ /* 0x000e620000000800 */
[----:B--2---:R-:W-:Y:S01]  /*98c0*/  FADD.FTZ R25, R41, R12 ;  /* 0x0000000c29197221 */ /* 0x004fe20000010000 */
[----:B------:R0:W-:Y:S06]  /*98d0*/  STSM.16.M88.4 [R195], R156 ;  /* 0x0000009cc3007844 */ /* 0x0001ec0000000200 */
[----:B------:R-:W2:Y:S01]  /*98e0*/  MUFU.EX2 R162, R73 ;  /* 0x0000004900a27308 */ /* 0x000ea20000000800 */
[C---:B----4-:R-:W-:Y:S01]  /*98f0*/  FADD.FTZ R12, R34.reuse, R25 ;  /* 0x00000019220c7221 */ /* 0x050fe20000010000 */
[----:B------:R-:W-:-:S06]  /*9900*/  F2FP.F16.F32.PACK_AB R161, R34, R41 ;  /* 0x0000002922a1723e */ /* 0x000fcc00000000ff */
[----:B------:R-:W4:Y:S01]  /*9910*/  MUFU.EX2 R36, R47 ;  /* 0x0000002f00247308 */ /* 0x000f220000000800 */
[----:B-1----:R-:W-:-:S07]  /*9920*/  FADD.FTZ R13, R45, R12 ;  /* 0x0000000c2d0d7221 */ /* 0x002fce0000010000 */
[----:B------:R-:W-:Y:S01]  /*9930*/  MUFU.EX2 R75, R75 ;  /* 0x0000004b004b7308 */ /* 0x000fe20000000800 */
[C---:B--2---:R-:W-:Y:S01]  /*9940*/  FADD.FTZ R40, R162.reuse, R27 ;  /* 0x0000001ba2287221 */ /* 0x044fe20000010000 */
[----:B------:R-:W-:-:S06]  /*9950*/  F2FP.F16.F32.PACK_AB R162, R162, R71 ;  /* 0x00000047a2a2723e */ /* 0x000fcc00000000ff */
[----:B------:R-:W1:Y:S01]  /*9960*/  MUFU.EX2 R14, R77 ;  /* 0x0000004d000e7308 */ /* 0x000e620000000800 */
[C---:B----4-:R-:W-:Y:S01]  /*9970*/  FADD.FTZ R12, R36.reuse, R13 ;  /* 0x0000000d240c7221 */ /* 0x050fe20000010000 */
[----:B------:R-:W-:-:S05]  /*9980*/  F2FP.F16.F32.PACK_AB R163, R36, R45 ;  /* 0x0000002d24a3723e */ /* 0x000fca00000000ff */
[----:B------:R0:W-:Y:S01]  /*9990*/  STSM.16.M88.4 [R197], R160 ;  /* 0x000000a0c5007844 */ /* 0x0001e20000000200 */
[----:B------:R-:W-:Y:S08]  /*99a0*/  MUFU.EX2 R49, R49 ;  /* 0x0000003100317308 */ /* 0x000ff00000000800 */
[----:B------:R-:W2:Y:S01]  /*99b0*/  MUFU.EX2 R38, R51 ;  /* 0x0000003300267308 */ /* 0x000ea20000000800 */
[----:B-1----:R-:W-:Y:S01]  /*99c0*/  F2FP.F16.F32.PACK_AB R164, R14, R75 ;  /* 0x0000004b0ea4723e */ /* 0x002fe200000000ff */
[----:B------:R-:W-:-:S04]  /*99d0*/  FADD.FTZ R75, R75, R40 ;  /* 0x000000284b4b7221 */ /* 0x000fc80000010000 */
[----:B------:R-:W-:Y:S02]  /*99e0*/  FADD.FTZ R14, R14, R75 ;  /* 0x0000004b0e0e7221 */ /* 0x000fe40000010000 */
[----:B------:R-:W-:Y:S08]  /*99f0*/  MUFU.EX2 R79, R79 ;  /* 0x0000004f004f7308 */ /* 0x000ff00000000800 */
[----:B------:R-:W1:Y:S01]  /*9a00*/  MUFU.EX2 R20, R20 ;  /* 0x0000001400147308 */ /* 0x000e620000000800 */
[----:B--2---:R-:W-:Y:S01]  /*9a10*/  F2FP.F16.F32.PACK_AB R165, R38, R49 ;  /* 0x0000003126a5723e */ /* 0x004fe200000000ff */
[----:B------:R-:W-:-:S04]  /*9a20*/  FADD.FTZ R49, R49, R12 ;  /* 0x0000000c31317221 */ /* 0x000fc80000010000 */
[----:B------:R-:W-:Y:S02]  /*9a30*/  FADD.FTZ R38, R38, R49 ;  /* 0x0000003126267221 */ /* 0x000fe40000010000 */
[----:B------:R-:W2:Y:S08]  /*9a40*/  MUFU.EX2 R53, R53 ;  /* 0x0000003500357308 */ /* 0x000eb00000000800 */
[----:B------:R-:W4:Y:S01]  /*9a50*/  MUFU.EX2 R24, R24 ;  /* 0x0000001800187308 */ /* 0x000f220000000800 */
[----:B-1----:R-:W-:Y:S01]  /*9a60*/  F2FP.F16.F32.PACK_AB R166, R20, R79 ;  /* 0x0000004f14a6723e */ /* 0x002fe200000000ff */
[----:B------:R-:W-:-:S04]  /*9a70*/  FADD.FTZ R79, R79, R14 ;  /* 0x0000000e4f4f7221 */ /* 0x000fc80000010000 */
[----:B------:R-:W-:Y:S01]  /*9a80*/  FADD.FTZ R12, R20, R79 ;  /* 0x0000004f140c7221 */ /* 0x000fe20000010000 */
[----:B--2---:R-:W-:Y:S01]  /*9a90*/  FADD.FTZ R13, R53, R38 ;  /* 0x00000026350d7221 */ /* 0x004fe20000010000 */
[----:B----4-:R-:W-:-:S03]  /*9aa0*/  F2FP.F16.F32.PACK_AB R167, R24, R53 ;  /* 0x0000003518a7723e */ /* 0x010fc600000000ff */
[----:B------:R-:W-:Y:S02]  /*9ab0*/  FADD.FTZ R13, R24, R13 ;  /* 0x0000000d180d7221 */ /* 0x000fe40000010000 */
[----:B------:R0:W-:Y:S01]  /*9ac0*/  STSM.16.M88.4 [R196], R164 ;  /* 0x000000a4c4007844 */ /* 0x0001e20000000200 */
[----:B------:R-:W-:Y:S05]  /*9ad0*/  @!P0 BRA `(.L_x_540) ;  /* 0x0000000000048947 */ /* 0x000fea0003800000 */
[----:B------:R-:W-:Y:S01]  /*9ae0*/  BPT.TRAP 0x1 ;  /* 0x000000040000795c */ /* 0x000fe20000300000 */
.L_x_540:
[----:B------:R1:W2:Y:S01]  /*9af0*/  SYNCS.PHASECHK.TRANS64.TRYWAIT P2, [R15+URZ+0x28c50], R58 ;  /* 0x028c503a0f0075a7 */ /* 0x0002a2000804017f */
[----:B------:R-:W-:Y:S05]  /*9b00*/  @!P0 BRA `(.L_x_541) ;  /* 0x0000000000048947 */ /* 0x000fea0003800000 */
[----:B------:R-:W-:Y:S01]  /*9b10*/  BPT.TRAP 0x1 ;  /* 0x000000040000795c */ /* 0x000fe20000300000 */
.L_x_541:
[----:B------:R-:W-:Y:S01]  /*9b20*/  LOP3.LUT R14, R56, 0x2000000, RZ, 0xfc, !PT ;  /* 0x02000000380e7812 */ /* 0x000fe200078efcff */
[----:B------:R-:W-:Y:S01]  /*9b30*/  ULDC UR37, c[0x0][0x9d8] ;  /* 0x0002760000257ab9 */ /* 0x000fe20000000800 */
[----:B------:R-:W-:Y:S01]  /*9b40*/  ULDC UR36, c[0x0][0x988] ;  /* 0x0002620000247ab9 */ /* 0x000fe20000000800 */
[----:B------:R-:W-:Y:S01]  /*9b50*/  BSSY B0, `(.L_x_542) ;  /* 0x0000006000007945 */ /* 0x000fe20003800000 */
[----:B------:R-:W-:Y:S02]  /*9b60*/  IMAD.MOV.U32 R21, RZ, RZ, 0x40000040 ;  /* 0x40000040ff157424 */ /* 0x000fe400078e00ff */
[----:B------:R-:W-:Y:S01]  /*9b70*/  IMAD R20, R18, 0x1000, R14 ;  /* 0x0000100012147824 */ /* 0x000fe200078e020e */
[----:B--2---:R-:W-:Y:S06]  /*9b80*/  @P2 BRA `(.L_x_543) ;  /* 0x0000000000082947 */ /* 0x004fec0003800000 */
[----:B------:R-:W2:Y:S02]  /*9b90*/  SYNCS.PHASECHK.TRANS64.TRYWAIT P2, [R15+URZ+0x28c50], R58 ;  /* 0x028c503a0f0075a7 */ /* 0x000ea4000804017f */
[----:B--2---:R-:W-:Y:S05]  /*9ba0*/  @!P2 BRA `(.L_x_544) ;  /* 0x000000b80014a947 */ /* 0x004fea0003800000 */
.L_x_543:
[----:B------:R-:W-:Y:S05]  /*9bb0*/  BSYNC B0 ;  /* 0x0000000000007941 */ /* 0x000fea0003800000 */
.L_x_542:
[----:B------:R-:W-:Y:S01]  /*9bc0*/  R2UR UR6, R20 ;  /* 0x00000000140672ca */ /* 0x000fe200000e0000 */
[----:B-123--:R-:W-:Y:S01]  /*9bd0*/  WARPGROUP.ARRIVE ;  /* 0x00000000000079c5 */ /* 0x00efe20000000000 */
[----:B------:R-:W-:Y:S01]  /*9be0*/  R2UR UR7, R21 ;  /* 0x00000000150772ca */ /* 0x000fe200000e0000 */
[----:B------:R-:W-:Y:S01]  /*9bf0*/  @!P1 VIADD R15, R15, 0x28c60 ;  /* 0x00028c600f0f9836 */ /* 0x000fe20000000000 */
[----:B------:R-:W-:Y:S01]  /*9c00*/  MOV R21, 0x40000040 ;  /* 0x4000004000157802 */ /* 0x000fe20000000f00 */
[----:B------:R-:W-:Y:S01]  /*9c10*/  BSSY B0, `(.L_x_545) ;  /* 0x000020b000007945 */ /* 0x000fe20003800000 */
[----:B------:R-:W-:Y:S02]  /*9c20*/  ISETP.GE.AND P2, PT, R168, 0x41, PT ;  /* 0x00000041a800780c */ /* 0x000fe40003f46270 */
[----:B------:R-:W-:-:S07]  /*9c30*/  @!P1 PRMT R15, RZ, 0x654, R15 ;  /* 0x00000654ff0f9816 */ /* 0x000fce000000000f */
[----:B------:R-:W-:Y:S03]  /*9c40*/  HGMMA.64x256x16.F32 R24, R152, gdesc[UR4].tnspB, RZ, !UPT, gsb0 ;  /* 0x43e0000498187df0 */ /* 0x000fe6000c0008ff */
[----:B------:R-:W-:Y:S02]  /*9c50*/  WARPGROUP.DEPBAR.LE gsb0, 0x0 ;  /* 0x00008000000079c5 */ /* 0x000fe40000010000 */
[----:B0-----:R-:W-:Y:S01]  /*9c60*/  VIADD R152, R20, 0x80 ;  /* 0x0000008014987836 */ /* 0x001fe20000000000 */
[----:B------:R-:W-:Y:S01]  /*9c70*/  MOV R153, 0x40000040 ;  /* 0x4000004000997802 */ /* 0x000fe20000000f00 */
[----:B------:R-:W-:-:S03]  /*9c80*/  WARPGROUP.ARRIVE ;  /* 0x00000000000079c5 */ /* 0x000fc60000000000 */
[----:B------:R-:W-:Y:S01]  /*9c90*/  R2UR UR6, R152 ;  /* 0x00000000980672ca */ /* 0x000fe200000e0000 */
[C---:B------:R-:W-:Y:S01]  /*9ca0*/  VIADD R152, R20.reuse, 0x100 ;  /* 0x0000010014987836 */ /* 0x040fe20000000000 */
[----:B------:R-:W-:Y:S01]  /*9cb0*/  R2UR UR7, R153 ;  /* 0x00000000990772ca */ /* 0x000fe200000e0000 */
[----:B------:R-:W-:Y:S02]  /*9cc0*/  IMAD.MOV.U32 R153, RZ, RZ, 0x40000040 ;  /* 0x40000040ff997424 */ /* 0x000fe400078e00ff */
[----:B------:R-:W-:-:S13]  /*9cd0*/  VIADD R20, R20, 0x180 ;  /* 0x0000018014147836 */ /* 0x000fda0000000000 */
[----:B------:R-:W-:Y:S01]  /*9ce0*/  HGMMA.64x256x16.F32 R24, R156, gdesc[UR4].tnspB, R24, gsb0 ;  /* 0x43e000049c187df0 */ /* 0x000fe20008000818 */
[----:B------:R-:W-:Y:S02]  /*9cf0*/  R2UR UR6, R152 ;  /* 0x00000000980672ca */ /* 0x000fe400000e0000 */
[----:B------:R-:W-:Y:S01]  /*9d00*/  R2UR UR7, R153 ;  /* 0x00000000990772ca */ /* 0x000fe200000e0000 */
[----:B------:R-:W-:Y:S02]  /*9d10*/  WARPGROUP.DEPBAR.LE gsb0, 0x0 ;  /* 0x00008000000079c5 */ /* 0x000fe40000010000 */
[----:B------:R-:W-:-:S15]  /*9d20*/  WARPGROUP.ARRIVE ;  /* 0x00000000000079c5 */ /* 0x000fde0000000000 */
[----:B------:R-:W-:-:S07]  /*9d30*/  NOP ;  /* 0x0000000000007918 */ /* 0x000fce0000000000 */
[----:B------:R-:W-:Y:S01]  /*9d40*/  HGMMA.64x256x16.F32 R24, R160, gdesc[UR4].tnspB, R24, gsb0 ;  /* 0x43e00004a0187df0 */ /* 0x000fe20008000818 */
[----:B------:R-:W-:Y:S02]  /*9d50*/  R2UR UR6, R20 ;  /* 0x00000000140672ca */ /* 0x000fe400000e0000 */
[----:B------:R-:W-:Y:S01]  /*9d60*/  R2UR UR7, R21 ;  /* 0x00000000150772ca */ /* 0x000fe200000e0000 */
[----:B------:R-:W-:Y:S02]  /*9d70*/  WARPGROUP.DEPBAR.LE gsb0, 0x0 ;  /* 0x00008000000079c5 */ /* 0x000fe40000010000 */
[----:B------:R-:W-:-:S15]  /*9d80*/  WARPGROUP.ARRIVE ;  /* 0x00000000000079c5 */ /* 0x000fde0000000000 */
[----:B------:R-:W-:-:S07]  /*9d90*/  NOP ;  /* 0x0000000000007918 */ /* 0x000fce0000000000 */
[----:B------:R-:W-:Y:S03]  /*9da0*/  HGMMA.64x256x16.F32 R24, R164, gdesc[UR4].tnspB, R24, gsb0 ;  /* 0x43e00004a4187df0 */ /* 0x000fe60008000818 */
[----:B------:R-:W-:Y:S02]  /*9db0*/  WARPGROUP.DEPBAR.LE gsb0, 0x0 ;  /* 0x00008000000079c5 */ /* 0x000fe40000010000 */
[----:B------:R-:W-:Y:S01]  /*9dc0*/  @!PT LDS RZ, [RZ] ;  /* 0x00000000fffff984 */ /* 0x000fe20000000800 */
[----:B------:R-:W-:Y:S01]  /*9dd0*/  @!PT LDS RZ, [RZ] ;  /* 0x00000000fffff984 */ /* 0x000fe20000000800 */
[----:B------:R-:W-:Y:S01]  /*9de0*/  @!PT LDS RZ, [RZ] ;  /* 0x00000000fffff984 */ /* 0x000fe20000000800 */
[----:B------:R-:W-:Y:S01]  /*9df0*/  @!PT LDS RZ, [RZ] ;  /* 0x00000000fffff984 */ /* 0x000fe20000000800 */
[----:B------:R0:W-:Y:S06]  /*9e00*/  MEMBAR.ALL.CTA ;  /* 0x0000000000007992 */ /* 0x0001ec0000008000 */
[----:B0-----:R-:W0:Y:S02]  /*9e10*/  FENCE.VIEW.ASYNC.S ;  /* 0x00000000000073c6 */ /* 0x001e240000000000 */
[----:B0-----:R-:W-:Y:S01]  /*9e20*/  NOP ;  /* 0x0000000000007918 */ /* 0x001fe20000000000 */
[----:B------:R-:W-:Y:S06]  /*9e30*/  BAR.ARV 0xe, 0x100 ;  /* 0x0384000000007b1d */ /* 0x000fec0000002000 */
[----:B------:R0:W-:Y:S01]  /*9e40*/  @!P1 SYNCS.ARRIVE.TRANS64.RED.A1T0 RZ, [R15+URZ], RZ ;  /* 0x000000ff0fff99a7 */ /* 0x0001e2000810043f */
[----:B------:R-:W-:Y:S05]  /*9e50*/  @!P2 BRA `(.L_x_546) ;  /* 0x0000001c0098a947 */ /* 0x000fea0003800000 */
[----:B------:R-:W-:Y:S01]  /*9e60*/  VIADD R211, R182, 0xfffffffe ;  /* 0xfffffffeb6d37836 */ /* 0x000fe20000000000 */
[----:B------:R-:W-:Y:S01]  /*9e70*/  MOV R220, R3 ;  /* 0x0000000300dc7202 */ /* 0x000fe20000000f00 */
[----:B------:R-:W-:Y:S02]  /*9e80*/  IMAD.MOV.U32 R218, RZ, RZ, R11 ;  /* 0x000000ffffda7224 */ /* 0x000fe400078e000b */
[----:B------:R-:W-:-:S07]  /*9e90*/  IMAD.MOV.U32 R217, RZ, RZ, R18 ;  /* 0x000000ffffd97224 */ /* 0x000fce00078e0012 */
.L_x_557:
[----:B------:R-:W-:Y:S01]  /*9ea0*/  VIADD R18, R217, 0x1 ;  /* 0x00000001d9127836 */ /* 0x000fe20000000000 */
[C---:B------:R-:W-:Y:S01]  /*9eb0*/  ISETP.GT.AND P2, PT, R211.reuse, RZ, PT ;  /* 0x000000ffd300720c */ /* 0x040fe20003f44270 */
[----:B------:R-:W-:-:S03]  /*9ec0*/  VIADD R211, R211, 0xffffffff ;  /* 0xffffffffd3d37836 */ /* 0x000fc60000000000 */
[----:B------:R-:W-:-:S04]  /*9ed0*/  ISETP.NE.AND P3, PT, R18, 0x2, PT ;  /* 0x000000021200780c */ /* 0x000fc80003f65270 */
[----:B------:R-:W-:Y:S02]  /*9ee0*/  SEL R10, RZ, 0x1, P3 ;  /* 0x00000001ff0a7807 */ /* 0x000fe40001800000 */
[----:B------:R-:W-:Y:S02]  /*9ef0*/  SEL R18, R18, RZ, P3 ;  /* 0x000000ff12127207 */ /* 0x000fe40001800000 */
[----:B------:R-:W-:Y:S01]  /*9f00*/  LOP3.LUT R23, R23, R10, RZ, 0x3c, !PT ;  /* 0x0000000a17177212 */ /* 0x000fe200078e3cff */
[----:B-1----:R-:W-:Y:S06]  /*9f10*/  @!P0 BRA `(.L_x_547) ;  /* 0x0000000000048947 */ /* 0x002fec0003800000 */
[----:B------:R-:W-:Y:S01]  /*9f20*/  BPT.TRAP 0x1 ;  /* 0x000000040000795c */ /* 0x000fe20000300000 */
.L_x_547:
[----:B0-----:R-:W-:Y:S02]  /*9f30*/  LEA R15, R18, R2, 0x3 ;  /* 0x00000002120f7211 */ /* 0x001fe400078e18ff */
[----:B------:R-:W-:-:S04]  /*9f40*/  SHF.L.U32 R213, R23, 0x1f, RZ ;  /* 0x0000001f17d57819 */ /* 0x000fc800000006ff */
[----:B------:R0:W1:Y:S01]  /*9f50*/  SYNCS.PHASECHK.TRANS64.TRYWAIT P3, [R15+URZ+0x28c30], R213 ;  /* 0x028c30d50f0075a7 */ /* 0x000062000806017f */
[----:B------:R-:W-:Y:S05]  /*9f60*/  @!P0 BRA `(.L_x_548) ;  /* 0x0000000000048947 */ /* 0x000fea0003800000 */
[----:B------:R-:W-:Y:S01]  /*9f70*/  BPT.TRAP 0x1 ;  /* 0x000000040000795c */ /* 0x000fe20000300000 */
.L_x_548:
[----:B------:R-:W-:Y:S01]  /*9f80*/  VIADD R3, R2, 0x20400 ;  /* 0x0002040002037836 */ /* 0x000fe20000000000 */
[----:B------:R-:W-:Y:S01]  /*9f90*/  BSSY B1, `(.L_x_549) ;  /* 0x0000009000017945 */ /* 0x000fe20003800000 */
[----:B------:R-:W-:Y:S02]  /*9fa0*/  IMAD R10, R18, 0x200, R0 ;  /* 0x00000200120a7824 */ /* 0x000fe400078e0200 */
[----:B------:R-:W-:Y:S01]  /*9fb0*/  IMAD.MOV.U32 R11, RZ, RZ, 0x40000040 ;  /* 0x40000040ff0b7424 */ /* 0x000fe200078e00ff */
[----:B------:R-:W-:-:S04]  /*9fc0*/  SHF.R.U32.HI R3, RZ, 0x4, R3 ;  /* 0x00000004ff037819 */ /* 0x000fc80000011603 */
[----:B------:R-:W-:-:S04]  /*9fd0*/  LOP3.LUT R3, R3, 0x3fff, RZ, 0xc0, !PT ;  /* 0x00003fff03037812 */ /* 0x000fc800078ec0ff */
[----:B------:R-:W-:Y:S01]  /*9fe0*/  LOP3.LUT R20, R3, 0x10000, RZ, 0xfc, !PT ;  /* 0x0001000003147812 */ /* 0x000fe200078efcff */
[----:B-1----:R-:W-:Y:S06]  /*9ff0*/  @P3 BRA `(.L_x_550) ;  /* 0x0000000000083947 */ /* 0x002fec0003800000 */
[----:B------:R-:W1:Y:S02]  /*a000*/  SYNCS.PHASECHK.TRANS64.TRYWAIT P3, [R15+URZ+0x28c30], R213 ;  /* 0x028c30d50f0075a7 */ /* 0x000e64000806017f */
[----:B-1----:R-:W-:Y:S05]  /*a010*/  @!P3 BRA `(.L_x_551) ;  /* 0x000000b4000cb947 */ /* 0x002fea0003800000 */
.L_x_550:
[----:B------:R-:W-:Y:S05]  /*a020*/  BSYNC B1 ;  /* 0x0000000000017941 */ /* 0x000fea0003800000 */
.L_x_549:
[----:B------:R-:W-:Y:S01]  /*a030*/  MOV R21, 0x40000040 ;  /* 0x4000004000157802 */ /* 0x000fe20000000f00 */
[----:B------:R-:W-:Y:S01]  /*a040*/  WARPGROUP.ARRIVE ;  /* 0x00000000000079c5 */ /* 0x000fe20000000000 */
[----:B------:R-:W-:Y:S02]  /*a050*/  R2UR UR6, R10 ;  /* 0x000000000a0672ca */ /* 0x000fe400000e0000 */
[----:B------:R-:W-:Y:S01]  /*a060*/  R2UR UR7, R11 ;  /* 0x000000000b0772ca */ /* 0x000fe200000e0000 */
[----:B------:R-:W-:Y:S01]  /*a070*/  IMAD.MOV.U32 R11, RZ, RZ, 0x40000040 ;  /* 0x40000040ff0b7424 */ /* 0x000fe200078e00ff */
[----:B------:R-:W-:Y:S01]  /*a080*/  R2UR UR4, R20 ;  /* 0x00000000140472ca */ /* 0x000fe200000e0000 */
[----:B------:R-:W-:Y:S01]  /*a090*/  VIADD R20, R10, 0x2 ;  /* 0x000000020a147836 */ /* 0x000fe20000000000 */
[----:B------:R-:W-:Y:S01]  /*a0a0*/  R2UR UR5, R21 ;  /* 0x00000000150572ca */ /* 0x000fe200000e0000 */
[----:B------:R-:W-:-:S12]  /*a0b0*/  IMAD.MOV.U32 R21, RZ, RZ, 0x40000040 ;  /* 0x40000040ff157424 */ /* 0x000fd800078e00ff */
[----:B------:R-:W-:Y:S01]  /*a0c0*/  HGMMA.64x64x16.F32 R152, gdesc[UR4], RZ, !UPT, gsb0 ;  /* 0x00e00000049879f0 */ /* 0x000fe2000c0008ff */
[----:B------:R-:W-:Y:S01]  /*a0d0*/  R2UR UR6, R20 ;  /* 0x00000000140672ca */ /* 0x000fe200000e0000 */
[C---:B------:R-:W-:Y:S01]  /*a0e0*/  VIADD R20, R10.reuse, 0x4 ;  /* 0x000000040a147836 */ /* 0x040fe20000000000 */
[----:B------:R-:W-:Y:S01]  /*a0f0*/  R2UR UR7, R21 ;  /* 0x00000000150772ca */ /* 0x000fe200000e0000 */
[----:B------:R-:W-:Y:S01]  /*a100*/  VIADD R10, R10, 0x6 ;  /* 0x000000060a0a7836 */ /* 0x000fe20000000000 */
[----:B------:R-:W-:Y:S02]  /*a110*/  R2UR UR4, R8 ;  /* 0x00000000080472ca */ /* 0x000fe400000e0000 */
[----:B------:R-:W-:Y:S02]  /*a120*/  R2UR UR5, R9 ;  /* 0x00000000090572ca */ /* 0x000fe400000e0000 */
[----:B------:R-:W-:Y:S01]  /*a130*/  MOV R21, 0x40000040 ;  /* 0x4000004000157802 */ /* 0x000fe20000000f00 */
[----:B------:R-:W-:-:S02]  /*a140*/  WARPGROUP.DEPBAR.LE gsb0, 0x0 ;  /* 0x00008000000079c5 */ /* 0x000fc40000010000 */
[----:B------:R-:W-:-:S08]  /*a150*/  WARPGROUP.ARRIVE ;  /* 0x00000000000079c5 */ /* 0x000fd00000000000 */
        /* <DEDUP_REMOVED lines=39> */
[----:B--2---:R-:W-:Y:S01]  /*a3d0*/  FMNMX.FTZ R10, R11, R220, !PT ;  /* 0x000000dc0b0a7209 */ /* 0x004fe20007810000 */
[----:B------:R-:W-:Y:S01]  /*a3e0*/  FMUL.FTZ R235, R162, UR37 ;  /* 0x00000025a2eb7c20 */ /* 0x000fe20008410000 */
[----:B------:R-:W-:Y:S01]  /*a3f0*/  FMUL.FTZ R163, R163, UR37 ;  /* 0x00000025a3a37c20 */ /* 0x000fe20008410000 */
[----:B------:R-:W-:Y:S01]  /*a400*/  FMUL.FTZ R237, R166, UR37 ;  /* 0x00000025a6ed7c20 */ /* 0x000fe20008410000 */
[----:B------:R-:W-:Y:S01]  /*a410*/  FMUL.FTZ R167, R167, UR37 ;  /* 0x00000025a7a77c20 */ /* 0x000fe20008410000 */
[----:B------:R-:W-:Y:S01]  /*a420*/  FMUL.FTZ R20, R170, UR37 ;  /* 0x00000025aa147c20 */ /* 0x000fe20008410000 */
[----:B------:R-:W-:Y:S01]  /*a430*/  FMUL.FTZ R171, R171, UR37 ;  /* 0x00000025abab7c20 */ /* 0x000fe20008410000 */
[----:B------:R-:W2:Y:S01]  /*a440*/  MUFU.TANH R157, R157 ;  /* 0x0000009d009d7308 */ /* 0x000ea20000002400 */
[----:B---3--:R-:W-:Y:S01]  /*a450*/  FMNMX.FTZ R10, R21, R10, !PT ;  /* 0x0000000a150a7209 */ /* 0x008fe20007810000 */
[----:B------:R-:W-:Y:S01]  /*a460*/  FMUL.FTZ R152, R174, UR37 ;  /* 0x00000025ae987c20 */ /* 0x000fe20008410000 */
[----:B------:R-:W-:Y:S01]  /*a470*/  FMUL.FTZ R175, R175, UR37 ;  /* 0x00000025afaf7c20 */ /* 0x000fe20008410000 */
[----:B------:R-:W-:Y:S01]  /*a480*/  FMUL.FTZ R154, R178, UR37 ;  /* 0x00000025b29a7c20 */ /* 0x000fe20008410000 */
[----:B------:R-:W-:Y:S01]  /*a490*/  FMUL.FTZ R179, R179, UR37 ;  /* 0x00000025b3b37c20 */ /* 0x000fe20008410000 */
[----:B------:R-:W-:Y:S01]  /*a4a0*/  FMUL.FTZ R156, R182, UR37 ;  /* 0x00000025b69c7c20 */ /* 0x000fe20008410000 */
[----:B------:R-:W-:Y:S01]  /*a4b0*/  FMUL.FTZ R183, R183, UR37 ;  /* 0x00000025b7b77c20 */ /* 0x000fe20008410000 */
[----:B------:R-:W3:Y:S01]  /*a4c0*/  MUFU.TANH R223, R223 ;  /* 0x000000df00df7308 */ /* 0x000ee20000002400 */
[----:B----4-:R-:W-:-:S07]  /*a4d0*/  FMNMX.FTZ R10, R219, R10, !PT ;  /* 0x0000000adb0a7209 */ /* 0x010fce0007810000 */
[----:B------:R-:W4:Y:S01]  /*a4e0*/  MUFU.TANH R161, R161 ;  /* 0x000000a100a17308 */ /* 0x000f220000002400 */
[----:B--2---:R-:W-:-:S07]  /*a4f0*/  FMNMX.FTZ R10, R157, R10, !PT ;  /* 0x0000000a9d0a7209 */ /* 0x004fce0007810000 */
[----:B------:R-:W2:Y:S01]  /*a500*/  MUFU.TANH R225, R225 ;  /* 0x000000e100e17308 */ /* 0x000ea20000002400 */
[----:B---3--:R-:W-:-:S07]  /*a510*/  FMNMX.FTZ R10, R223, R10, !PT ;  /* 0x0000000adf0a7209 */ /* 0x008fce0007810000 */
        /* <DEDUP_REMOVED lines=21> */
[----:B--2---:R-:W-:-:S05]  /*a670*/  FMNMX.FTZ R10, R181, R10, !PT ;  /* 0x0000000ab50a7209 */ /* 0x004fca0007810000 */
[----:B------:R-:W2:Y:S02]  /*a680*/  SHFL.BFLY PT, R3, R10, 0x2, 0x1f ;  /* 0x0c401f000a037f89 */ /* 0x000ea400000e0000 */
[----:B------:R-:W5:Y:S08]  /*a690*/  MUFU.TANH R221, R221 ;  /* 0x000000dd00dd7308 */ /* 0x000f700000002400 */
[----:B------:R-:W0:Y:S08]  /*a6a0*/  MUFU.TANH R159, R159 ;  /* 0x0000009f009f7308 */ /* 0x000e300000002400 */
[----:B------:R-:W1:Y:S01]  /*a6b0*/  MUFU.TANH R235, R235 ;  /* 0x000000eb00eb7308 */ /* 0x000e620000002400 */
[----:B--2---:R-:W-:-:S02]  /*a6c0*/  FMNMX.FTZ R3, R10, R3, !PT ;  /* 0x000000030a037209 */ /* 0x004fc40007810000 */
[----:B---3--:R-:W-:-:S05]  /*a6d0*/  FMNMX.FTZ R10, R153, R218, !PT ;  /* 0x000000da990a7209 */ /* 0x008fca0007810000 */
[----:B------:R-:W2:Y:S01]  /*a6e0*/  MUFU.TANH R163, R163 ;  /* 0x000000a300a37308 */ /* 0x000ea20000002400 */
[----:B------:R-:W3:Y:S01]  /*a6f0*/  SHFL.BFLY PT, R160, R3, 0x1, 0x1f ;  /* 0x0c201f0003a07f89 */ /* 0x000ee200000e0000 */
[----:B----4-:R-:W-:-:S04]  /*a700*/  FMNMX.FTZ R10, R155, R10, !PT ;  /* 0x0000000a9b0a7209 */ /* 0x010fc80007810000 */
[----:B-----5:R-:W-:Y:S02]  /*a710*/  FMNMX.FTZ R10, R221, R10, !PT ;  /* 0x0000000add0a7209 */ /* 0x020fe40007810000 */
[----:B------:R-:W4:Y:S02]  /*a720*/  MUFU.TANH R237, R237 ;  /* 0x000000ed00ed7308 */ /* 0x000f240000002400 */
[----:B0-----:R-:W-:Y:S01]  /*a730*/  FMNMX.FTZ R158, R159, R10, !PT ;  /* 0x0000000a9f9e7209 */ /* 0x001fe20007810000 */
[----:B------:R-:W-:-:S03]  /*a740*/  IMAD.U32 R10, RZ, RZ, UR36 ;  /* 0x00000024ff0a7e24 */ /* 0x000fc6000f8e00ff */
[----:B-1----:R-:W-:Y:S02]  /*a750*/  FMNMX.FTZ R158, R235, R158, !PT ;  /* 0x0000009eeb9e7209 */ /* 0x002fe40007810000 */
[----:B------:R-:W0:Y:S02]  /*a760*/  MUFU.TANH R167, R167 ;  /* 0x000000a700a77308 */ /* 0x000e240000002400 */
[----:B--2---:R-:W-:-:S06]  /*a770*/  FMNMX.FTZ R158, R163, R158, !PT ;  /* 0x0000009ea39e7209 */ /* 0x004fcc0007810000 */
[----:B------:R-:W1:Y:S01]  /*a780*/  MUFU.TANH R20, R20 ;  /* 0x0000001400147308 */ /* 0x000e620000002400 */
[----:B---3--:R-:W-:-:S05]  /*a790*/  FMNMX.FTZ R3, R3, R160, !PT ;  /* 0x000000a003037209 */ /* 0x008fca0007810000 */
[C---:B------:R-:W-:Y:S02]  /*a7a0*/  FADD.FTZ R160, -R3.reuse, R220 ;  /* 0x000000dc03a07221 */ /* 0x040fe40000010100 */
[----:B------:R-:W2:Y:S01]  /*a7b0*/  MUFU.TANH R171, R171 ;  /* 0x000000ab00ab7308 */ /* 0x000ea20000002400 */
[-C--:B------:R-:W-:Y:S01]  /*a7c0*/  FMUL.FTZ R168, R3, R10.reuse ;  /* 0x0000000a03a87220 */ /* 0x080fe20000410000 */
[----:B------:R-:W-:Y:S01]  /*a7d0*/  FMUL.FTZ R164, R160, R10 ;  /* 0x0000000aa0a47220 */ /* 0x000fe20000410000 */
[----:B----4-:R-:W-:Y:S02]  /*a7e0*/  FMNMX.FTZ R160, R237, R158, !PT ;  /* 0x0000009eeda07209 */ /* 0x010fe40007810000 */
[-CC-:B------:R-:W-:Y:S01]  /*a7f0*/  FFMA.FTZ R166, R11, R10.reuse, -R168.reuse ;  /* 0x0000000a0ba67223 */ /* 0x180fe200000108a8 */
[-CC-:B------:R-:W-:Y:S01]  /*a800*/  FFMA.FTZ R180, R177, R10.reuse, -R168.reuse ;  /* 0x0000000ab1b47223 */ /* 0x180fe200000108a8 */
[--C-:B------:R-:W-:Y:S01]  /*a810*/  FFMA.FTZ R177, R181, R10, -R168.reuse ;  /* 0x0000000ab5b17223 */ /* 0x100fe200000108a8 */
[----:B------:R-:W3:Y:S01]  /*a820*/  MUFU.TANH R152, R152 ;  /* 0x0000009800987308 */ /* 0x000ee20000002400 */
[----:B0-----:R-:W-:Y:S01]  /*a830*/  FMNMX.FTZ R160, R167, R160, !PT ;  /* 0x000000a0a7a07209 */ /* 0x001fe20007810000 */
[-CC-:B------:R-:W-:Y:S01]  /*a840*/  FFMA.FTZ R21, R21, R10.reuse, -R168.reuse ;  /* 0x0000000a15157223 */ /* 0x180fe200000108a8 */
[-CC-:B------:R-:W-:Y:S01]  /*a850*/  FFMA.FTZ R157, R157, R10.reuse, -R168.reuse ;  /* 0x0000000a9d9d7223 */ /* 0x180fe200000108a8 */
[--C-:B------:R-:W-:Y:S01]  /*a860*/  FFMA.FTZ R161, R161, R10, -R168.reuse ;  /* 0x0000000aa1a17223 */ /* 0x100fe200000108a8 */
[----:B-1----:R-:W-:Y:S01]  /*a870*/  FMNMX.FTZ R162, R20, R160, !PT ;  /* 0x000000a014a27209 */ /* 0x002fe20007810000 */
[-CC-:B------:R-:W-:Y:S01]  /*a880*/  FFMA.FTZ R165, R165, R10.reuse, -R168.reuse ;  /* 0x0000000aa5a57223 */ /* 0x180fe200000108a8 */
[--C-:B------:R-:W-:Y:S01]  /*a890*/  FFMA.FTZ R170, R227, R10, -R168.reuse ;  /* 0x0000000ae3aa7223 */ /* 0x100fe200000108a8 */
[----:B------:R-:W0:Y:S01]  /*a8a0*/  MUFU.TANH R175, R175 ;  /* 0x000000af00af7308 */ /* 0x000e220000002400 */
[----:B--2---:R-:W-:Y:S01]  /*a8b0*/  FMNMX.FTZ R11, R171, R162, !PT ;  /* 0x000000a2ab0b7209 */ /* 0x004fe20007810000 */
[-CC-:B------:R-:W-:Y:S01]  /*a8c0*/  FFMA.FTZ R169, R169, R10.reuse, -R168.reuse ;  /* 0x0000000aa9a97223 */ /* 0x180fe200000108a8 */
[-CC-:B------:R-:W-:Y:S01]  /*a8d0*/  FFMA.FTZ R173, R173, R10.reuse, -R168.reuse ;  /* 0x0000000aadad7223 */ /* 0x180fe200000108a8 */
[----:B------:R-:W-:-:S04]  /*a8e0*/  FFMA.FTZ R174, R231, R10, -R168 ;  /* 0x0000000ae7ae7223 */ /* 0x000fc800000108a8 */
[----:B------:R-:W1:Y:S01]  /*a8f0*/  MUFU.TANH R154, R154 ;  /* 0x0000009a009a7308 */ /* 0x000e620000002400 */
[----:B---3--:R-:W-:-:S07]  /*a900*/  FMNMX.FTZ R162, R152, R11, !PT ;  /* 0x0000000b98a27209 */ /* 0x008fce0007810000 */
[----:B------:R-:W2:Y:S01]  /*a910*/  MUFU.TANH R179, R179 ;  /* 0x000000b300b37308 */ /* 0x000ea20000002400 */
[----:B0-----:R-:W-:Y:S01]  /*a920*/  FMNMX.FTZ R11, R175, R162, !PT ;  /* 0x000000a2af0b7209 */ /* 0x001fe20007810000 */
[-CC-:B------:R-:W-:Y:S01]  /*a930*/  FFMA.FTZ R162, R219, R10.reuse, -R168.reuse ;  /* 0x0000000adba27223 */ /* 0x180fe200000108a8 */
[----:B------:R-:W-:-:S05]  /*a940*/  FFMA.FTZ R219, R233, R10, -R168 ;  /* 0x0000000ae9db7223 */ /* 0x000fca00000108a8 */
[----:B------:R-:W0:Y:S08]  /*a950*/  MUFU.TANH R156, R156 ;  /* 0x0000009c009c7308 */ /* 0x000e300000002400 */
[----:B------:R-:W-:Y:S08]  /*a960*/  MUFU.TANH R183, R183 ;  /* 0x000000b700b77308 */ /* 0x000ff00000002400 */
[----:B------:R1:W3:Y:S08]  /*a970*/  MUFU.EX2 R158, R164 ;  /* 0x000000a4009e7308 */ /* 0x0002f00000000800 */
[----:B------:R4:W5:Y:S01]  /*a980*/  MUFU.EX2 R160, R166 ;  /* 0x000000a600a07308 */ /* 0x0009620000000800 */
[----:B-1----:R-:W-:-:S04]  /*a990*/  FMNMX.FTZ R164, R154, R11, !PT ;  /* 0x0000000b9aa47209 */ /* 0x002fc80007810000 */
[----:B--2---:R-:W-:-:S03]  /*a9a0*/  FMNMX.FTZ R11, R179, R164, !PT ;  /* 0x000000a4b30b7209 */ /* 0x004fc60007810000 */
[----:B------:R-:W-:Y:S01]  /*a9b0*/  MUFU.EX2 R21, R21 ;  /* 0x0000001500157308 */ /* 0x000fe20000000800 */
[----:B0-----:R-:W-:Y:S01]  /*a9c0*/  FMNMX.FTZ R164, R156, R11, !PT ;  /* 0x0000000b9ca47209 */ /* 0x001fe20007810000 */
[--C-:B----4-:R-:W-:Y:S01]  /*a9d0*/  FFMA.FTZ R166, R225, R10, -R168.reuse ;  /* 0x0000000ae1a67223 */ /* 0x110fe200000108a8 */
[-C--:B---3--:R-:W-:Y:S01]  /*a9e0*/  FMUL.FTZ R24, R24, R158.reuse ;  /* 0x0000009e18187220 */ /* 0x088fe20000410000 */
[----:B------:R-:W-:Y:S01]  /*a9f0*/  FMUL.FTZ R25, R25, R158 ;  /* 0x0000009e19197220 */ /* 0x000fe20000410000 */
[----:B------:R-:W-:Y:S01]  /*aa00*/  FMNMX.FTZ R11, R183, R164, !PT ;  /* 0x000000a4b70b7209 */ /* 0x000fe20007810000 */
[----:B------:R-:W-:Y:S01]  /*aa10*/  FFMA.FTZ R164, R223, R10, -R168 ;  /* 0x0000000adfa47223 */ /* 0x000fe200000108a8 */
[----:B------:R-:W-:Y:S01]  /*aa20*/  FMUL.FTZ R28, R28, R158 ;  /* 0x0000009e1c1c7220 */ /* 0x000fe20000410000 */
[----:B------:R-:W-:Y:S01]  /*aa30*/  MUFU.EX2 R162, R162 ;  /* 0x000000a200a27308 */ /* 0x000fe20000000800 */
[----:B-----5:R-:W-:Y:S01]  /*aa40*/  FFMA.FTZ R12, R158, R12, R160 ;  /* 0x0000000c9e0c7223 */ /* 0x020fe200000100a0 */
[----:B------:R-:W0:Y:S01]  /*aa50*/  SHFL.BFLY PT, R172, R11, 0x2, 0x1f ;  /* 0x0c401f000bac7f89 */ /* 0x000e2200000e0000 */
        /* <DEDUP_REMOVED lines=22> */
[----:B------:R-:W-:Y:S01]  /*abc0*/  FMUL.FTZ R68, R68, R158 ;  /* 0x0000009e44447220 */ /* 0x000fe20000410000 */
[----:B0-----:R-:W-:Y:S01]  /*abd0*/  FMNMX.FTZ R176, R11, R172, !PT ;  /* 0x000000ac0bb07209 */ /* 0x001fe20007810000 */
[----:B------:R-:W-:Y:S01]  /*abe0*/  FFMA.FTZ R172, R229, R10, -R168 ;  /* 0x0000000ae5ac7223 */ /* 0x000fe200000108a8 */
[-C--:B------:R-:W-:Y:S01]  /*abf0*/  FMUL.FTZ R69, R69, R158.reuse ;  /* 0x0000009e45457220 */ /* 0x080fe20000410000 */
[-C--:B------:R-:W-:Y:S01]  /*ac00*/  FMUL.FTZ R72, R72, R158.reuse ;  /* 0x0000009e48487220 */ /* 0x080fe20000410000 */
[-C--:B------:R-:W-:Y:S01]  /*ac10*/  FMUL.FTZ R73, R73, R158.reuse ;  /* 0x0000009e49497220 */ /* 0x080fe20000410000 */
[----:B------:R-:W0:Y:S01]  /*ac20*/  SHFL.BFLY PT, R11, R176, 0x1, 0x1f ;  /* 0x0c201f00b00b7f89 */ /* 0x000e2200000e0000 */
        /* <DEDUP_REMOVED lines=23> */
[----:B0-----:R-:W-:Y:S01]  /*ada0*/  FMNMX.FTZ R11, R176, R11, !PT ;  /* 0x0000000bb00b7209 */ /* 0x001fe20007810000 */
[----:B------:R-:W-:Y:S01]  /*adb0*/  MUFU.EX2 R169, R169 ;  /* 0x000000a900a97308 */ /* 0x000fe20000000800 */
[-C--:B------:R-:W-:Y:S01]  /*adc0*/  FMUL.FTZ R116, R116, R158.reuse ;  /* 0x0000009e74747220 */ /* 0x080fe20000410000 */
[-C--:B------:R-:W-:Y:S01]  /*add0*/  FMUL.FTZ R117, R117, R158.reuse ;  /* 0x0000009e75757220 */ /* 0x080fe20000410000 */
[----:B------:R-:W-:Y:S01]  /*ade0*/  FMUL.FTZ R120, R120, R158 ;  /* 0x0000009e78787220 */ /* 0x000fe20000410000 */
[C---:B------:R-:W-:Y:S01]  /*adf0*/  FADD.FTZ R181, -R11.reuse, R218 ;  /* 0x000000da0bb57221 */ /* 0x040fe20000010100 */
[----:B------:R-:W-:Y:S01]  /*ae00*/  FMUL.FTZ R222, R11, R10 ;  /* 0x0000000a0bde7220 */ /* 0x000fe20000410000 */
[-C--:B------:R-:W-:Y:S01]  /*ae10*/  FMUL.FTZ R121, R121, R158.reuse ;  /* 0x0000009e79797220 */ /* 0x080fe20000410000 */
[----:B------:R-:W-:Y:S01]  /*ae20*/  FMUL.FTZ R124, R124, R158 ;  /* 0x0000009e7c7c7220 */ /* 0x000fe20000410000 */
[-C--:B------:R-:W-:Y:S01]  /*ae30*/  FMUL.FTZ R168, R181, R10.reuse ;  /* 0x0000000ab5a87220 */ /* 0x080fe20000410000 */
[----:B------:R-:W-:Y:S01]  /*ae40*/  IADD3 R181, -R191, RZ, RZ ;  /* 0x000000ffbfb57210 */ /* 0x000fe20007ffe1ff */
[-CC-:B------:R-:W-:Y:S01]  /*ae50*/  FFMA.FTZ R153, R153, R10.reuse, -R222.reuse ;  /* 0x0000000a99997223 */ /* 0x180fe200000108de */
[-CC-:B------:R-:W-:Y:S01]  /*ae60*/  FFMA.FTZ R218, R167, R10.reuse, -R222.reuse ;  /* 0x0000000aa7da7223 */ /* 0x180fe200000108de */
[-CC-:B------:R-:W-:Y:S01]  /*ae70*/  FFMA.FTZ R167, R171, R10.reuse, -R222.reuse ;  /* 0x0000000aaba77223 */ /* 0x180fe200000108de */
[----:B------:R-:W-:Y:S01]  /*ae80*/  ISETP.NE.AND P3, PT, R190, R181, PT ;  /* 0x000000b5be00720c */ /* 0x000fe20003f65270 */
[----:B------:R-:W-:Y:S01]  /*ae90*/  MUFU.EX2 R168, R168 ;  /* 0x000000a800a87308 */ /* 0x000fe20000000800 */
[-CC-:B------:R-:W-:Y:S01]  /*aea0*/  FFMA.FTZ R178, R155, R10.reuse, -R222.reuse ;  /* 0x0000000a9bb27223 */ /* 0x180fe200000108de */
[----:B------:R-:W-:Y:S01]  /*aeb0*/  FFMA.FTZ R171, R152, R10, -R222 ;  /* 0x0000000a98ab7223 */ /* 0x000fe200000108de */
[----:B------:R-:W-:-:S02]  /*aec0*/  @!P1 VIADD R152, R15, 0x28c40 ;  /* 0x00028c400f989836 */ /* 0x000fc40000000000 */
[-CC-:B------:R-:W-:Y:S01]  /*aed0*/  FFMA.FTZ R155, R221, R10.reuse, -R222.reuse ;  /* 0x0000000add9b7223 */ /* 0x180fe200000108de */
[-CC-:B------:R-:W-:Y:S01]  /*aee0*/  FFMA.FTZ R182, R163, R10.reuse, -R222.reuse ;  /* 0x0000000aa3b67223 */ /* 0x180fe200000108de */
[-CC-:B------:R-:W-:Y:S01]  /*aef0*/  FFMA.FTZ R163, R237, R10.reuse, -R222.reuse ;  /* 0x0000000aeda37223 */ /* 0x180fe200000108de */
[-C--:B------:R-:W-:Y:S01]  /*af00*/  FFMA.FTZ R220, R175, R10.reuse, -R222 ;  /* 0x0000000aafdc7223 */ /* 0x080fe200000108de */
[----:B------:R-:W0:Y:S01]  /*af10*/  MUFU.EX2 R153, R153 ;  /* 0x0000009900997308 */ /* 0x000e220000000800 */
[----:B------:R-:W-:Y:S01]  /*af20*/  @!P1 PRMT R152, RZ, 0x654, R152 ;  /* 0x00000654ff989816 */ /* 0x000fe20000000098 */
[-CC-:B------:R-:W-:Y:S01]  /*af30*/  FFMA.FTZ R20, R20, R10.reuse, -R222.reuse ;  /* 0x0000000a14147223 */ /* 0x180fe200000108de */
[-C--:B------:R-:W-:Y:S01]  /*af40*/  FFMA.FTZ R175, R154, R10.reuse, -R222 ;  /* 0x0000000a9aaf7223 */ /* 0x080fe200000108de */
[----:B------:R-:W-:Y:S01]  /*af50*/  @!P3 IMAD R181, R217, 0x40, R188 ;  /* 0x00000040d9b5b824 */ /* 0x000fe200078e02bc */
[----:B------:R1:W-:Y:S01]  /*af60*/  @!P1 SYNCS.ARRIVE.TRANS64.RED.A1T0 RZ, [R152+URZ], RZ ;  /* 0x000000ff98ff99a7 */ /* 0x0003e2000810043f */
[----:B------:R-:W-:Y:S01]  /*af70*/  FFMA.FTZ R183, R183, R10, -R222 ;  /* 0x0000000ab7b77223 */ /* 0x000fe200000108de */
[----:B------:R-:W-:Y:S01]  /*af80*/  FMUL.FTZ R125, R125, R158 ;  /* 0x0000009e7d7d7220 */ /* 0x000fe20000410000 */
[----:B------:R-:W2:Y:S01]  /*af90*/  MUFU.EX2 R178, R178 ;  /* 0x000000b200b27308 */ /* 0x000ea20000000800 */
[----:B------:R-:W-:-:S02]  /*afa0*/  @!P3 IMAD R181, R181, 0x4, R2 ;  /* 0x00000004b5b5b824 */ /* 0x000fc400078e0202 */
[-C--:B------:R-:W-:Y:S01]  /*afb0*/  FMUL.FTZ R128, R128, R158.reuse ;  /* 0x0000009e80807220 */ /* 0x080fe20000410000 */
[-C--:B------:R-:W-:Y:S01]  /*afc0*/  FMUL.FTZ R129, R129, R158.reuse ;  /* 0x0000009e81817220 */ /* 0x080fe20000410000 */
[----:B------:R-:W-:Y:S01]  /*afd0*/  FMUL.FTZ R132, R132, R158 ;  /* 0x0000009e84847220 */ /* 0x000fe20000410000 */
[-CC-:B-1----:R-:W-:Y:S01]  /*afe0*/  FFMA.FTZ R152, R179, R10.reuse, -R222.reuse ;  /* 0x0000000ab3987223 */ /* 0x182fe200000108de */
[----:B------:R-:W-:Y:S01]  /*aff0*/  @!P3 STS [R181+0x28800], R158 ;  /* 0x0288009eb500b388 */ /* 0x000fe20000000800 */
[--C-:B------:R-:W-:Y:S01]  /*b000*/  FFMA.FTZ R179, R156, R10, -R222.reuse ;  /* 0x0000000a9cb37223 */ /* 0x100fe200000108de */
[----:B------:R1:W-:Y:S01]  /*b010*/  MUFU.EX2 R176, R180 ;  /* 0x000000b400b07308 */ /* 0x0003e20000000800 */
[----:B0-----:R-:W-:Y:S01]  /*b020*/  FFMA.FTZ R13, R168, R13, R153 ;  /* 0x0000000da80d7223 */ /* 0x001fe20000010099 */
[----:B------:R0:W-:Y:S01]  /*b030*/  @!P3 STS [R181+0x28820], R168 ;  /* 0x028820a8b500b388 */ /* 0x0001e20000000800 */
[-C--:B------:R-:W-:Y:S01]  /*b040*/  FMUL.FTZ R133, R133, R158.reuse ;  /* 0x0000009e85857220 */ /* 0x080fe20000410000 */
[-C--:B------:R-:W-:Y:S01]  /*b050*/  FMUL.FTZ R136, R136, R158.reuse ;  /* 0x0000009e88887220 */ /* 0x080fe20000410000 */
[-C--:B------:R-:W-:Y:S01]  /*b060*/  FMUL.FTZ R137, R137, R158.reuse ;  /* 0x0000009e89897220 */ /* 0x080fe20000410000 */
[-C--:B------:R-:W-:Y:S01]  /*b070*/  FMUL.FTZ R140, R140, R158.reuse ;  /* 0x0000009e8c8c7220 */ /* 0x080fe20000410000 */
[----:B------:R-:W-:Y:S01]  /*b080*/  FMUL.FTZ R141, R141, R158 ;  /* 0x0000009e8d8d7220 */ /* 0x000fe20000410000 */
[----:B------:R-:W3:Y:S01]  /*b090*/  MUFU.EX2 R155, R155 ;  /* 0x0000009b009b7308 */ /* 0x000ee20000000800 */
[-CC-:B-1----:R-:W-:Y:S01]  /*b0a0*/  FFMA.FTZ R180, R159, R10.reuse, -R222.reuse ;  /* 0x0000000a9fb47223 */ /* 0x182fe200000108de */
[----:B------:R-:W-:Y:S01]  /*b0b0*/  FFMA.FTZ R159, R235, R10, -R222 ;  /* 0x0000000aeb9f7223 */ /* 0x000fe200000108de */
[-C--:B------:R-:W-:Y:S01]  /*b0c0*/  FMUL.FTZ R144, R144, R158.reuse ;  /* 0x0000009e90907220 */ /* 0x080fe20000410000 */
[----:B0-----:R-:W-:Y:S01]  /*b0d0*/  FADD.FTZ R181, R21, R12 ;  /* 0x0000000c15b57221 */ /* 0x001fe20000010000 */
[-C--:B------:R-:W-:Y:S01]  /*b0e0*/  FMUL.FTZ R145, R145, R158.reuse ;  /* 0x0000009e91917220 */ /* 0x080fe20000410000 */
[-C--:B------:R-:W-:Y:S01]  /*b0f0*/  FMUL.FTZ R148, R148, R158.reuse ;  /* 0x0000009e94947220 */ /* 0x080fe20000410000 */
[----:B------:R-:W-:Y:S01]  /*b100*/  FMUL.FTZ R149, R149, R158 ;  /* 0x0000009e95957220 */ /* 0x000fe20000410000 */
[----:B------:R-:W0:Y:S01]  /*b110*/  MUFU.EX2 R180, R180 ;  /* 0x000000b400b47308 */ /* 0x000e220000000800 */
[----:B------:R-:W-:Y:S01]  /*b120*/  FADD.FTZ R12, R162, R181 ;  /* 0x000000b5a20c7221 */ /* 0x000fe20000010000 */
[----:B------:R-:W-:Y:S01]  /*b130*/  F2FP.F16.F32.PACK_AB R158, R165, R166 ;  /* 0x000000a6a59e723e */ /* 0x000fe200000000ff */
[----:B------:R-:W-:Y:S01]  /*b140*/  FMUL.FTZ R26, R26, R168 ;  /* 0x000000a81a1a7220 */ /* 0x000fe20000410000 */
[C---:B--2---:R-:W-:Y:S01]  /*b150*/  F2FP.F16.F32.PACK_AB R153, R178.reuse, R153 ;  /* 0x00000099b299723e */ /* 0x044fe200000000ff */
[----:B------:R-:W-:Y:S01]  /*b160*/  FADD.FTZ R181, R157, R12 ;  /* 0x0000000c9db57221 */ /* 0x000fe20000010000 */
[----:B------:R-:W-:Y:S01]  /*b170*/  FADD.FTZ R12, R178, R13 ;  /* 0x0000000db20c7221 */ /* 0x000fe20000010000 */
[----:B------:R-:W-:Y:S01]  /*b180*/  F2FP.F16.F32.PACK_AB R156, R161, R164 ;  /* 0x000000a4a19c723e */ /* 0x000fe200000000ff */
[----:B------:R-:W1:Y:S01]  /*b190*/  MUFU.EX2 R159, R159 ;  /* 0x0000009f009f7308 */ /* 0x000e620000000800 */
[-C--:B------:R-:W-:Y:S01]  /*b1a0*/  FMUL.FTZ R27, R27, R168.reuse ;  /* 0x000000a81b1b7220 */ /* 0x080fe20000410000 */
[----:B---3--:R-:W-:Y:S01]  /*b1b0*/  FADD.FTZ R13, R155, R12 ;  /* 0x0000000c9b0d7221 */ /* 0x008fe20000010000 */
[-C--:B------:R-:W-:Y:S01]  /*b1c0*/  FMUL.FTZ R30, R30, R168.reuse ;  /* 0x000000a81e1e7220 */ /* 0x080fe20000410000 */
[-C--:B------:R-:W-:Y:S01]  /*b1d0*/  FMUL.FTZ R31, R31, R168.reuse ;  /* 0x000000a81f1f7220 */ /* 0x080fe20000410000 */
[-C--:B------:R-:W-:Y:S01]  /*b1e0*/  FMUL.FTZ R34, R34, R168.reuse ;  /* 0x000000a822227220 */ /* 0x080fe20000410000 */
[-C--:B------:R-:W-:Y:S01]  /*b1f0*/  FMUL.FTZ R35, R35, R168.reuse ;  /* 0x000000a823237220 */ /* 0x080fe20000410000 */
[-C--:B------:R-:W-:Y:S01]  /*b200*/  FMUL.FTZ R38, R38, R168.reuse ;  /* 0x000000a826267220 */ /* 0x080fe20000410000 */
[----:B------:R-:W2:Y:S01]  /*b210*/  MUFU.EX2 R182, R182 ;  /* 0x000000b600b67308 */ /* 0x000ea20000000800 */
[C---:B0-----:R-:W-:Y:S01]  /*b220*/  FADD.FTZ R12, R180.reuse, R13 ;  /* 0x0000000db40c7221 */ /* 0x041fe20000010000 */
[----:B------:R-:W-:Y:S01]  /*b230*/  F2FP.F16.F32.PACK_AB R155, R180, R155 ;  /* 0x0000009bb49b723e */ /* 0x000fe200000000ff */
[-C--:B------:R-:W-:Y:S01]  /*b240*/  FMUL.FTZ R39, R39, R168.reuse ;  /* 0x000000a827277220 */ /* 0x080fe20000410000 */
[-C--:B------:R-:W-:Y:S01]  /*b250*/  FMUL.FTZ R42, R42, R168.reuse ;  /* 0x000000a82a2a7220 */ /* 0x080fe20000410000 */
[-C--:B------:R-:W-:Y:S01]  /*b260*/  FMUL.FTZ R43, R43, R168.reuse ;  /* 0x000000a82b2b7220 */ /* 0x080fe20000410000 */
[-C--:B------:R-:W-:Y:S01]  /*b270*/  FMUL.FTZ R46, R46, R168.reuse ;  /* 0x000000a82e2e7220 */ /* 0x080fe20000410000 */
[-C--:B------:R-:W-:Y:S01]  /*b280*/  FMUL.FTZ R47, R47, R168.reuse ;  /* 0x000000a82f2f7220 */ /* 0x080fe20000410000 */
[----:B------:R0:W-:Y:S01]  /*b290*/  MUFU.EX2 R222, R152 ;  /* 0x0000009800de7308 */ /* 0x0001e20000000800 */
        /* <DEDUP_REMOVED lines=9> */
[----:B--2---:R-:W-:Y:S01]  /*b330*/  FADD.FTZ R12, R182, R13 ;  /* 0x0000000db60c7221 */ /* 0x004fe20000010000 */
[-C--:B------:R-:W-:Y:S01]  /*b340*/  FMUL.FTZ R62, R62, R168.reuse ;  /* 0x000000a83e3e7220 */ /* 0x080fe20000410000 */
[-C--:B------:R-:W-:Y:S01]  /*b350*/  FMUL.FTZ R63, R63, R168.reuse ;  /* 0x000000a83f3f7220 */ /* 0x080fe20000410000 */
[----:B------:R-:W-:Y:S01]  /*b360*/  FADD.FTZ R181, R161, R152 ;  /* 0x00000098a1b57221 */ /* 0x000fe20000010000 */
[-C--:B------:R-:W-:Y:S01]  /*b370*/  FMUL.FTZ R66, R66, R168.reuse ;  /* 0x000000a842427220 */ /* 0x080fe20000410000 */
[-C--:B------:R-:W-:Y:S01]  /*b380*/  FMUL.FTZ R67, R67, R168.reuse ;  /* 0x000000a843437220 */ /* 0x080fe20000410000 */
[----:B------:R-:W0:Y:S01]  /*b390*/  MUFU.EX2 R218, R218 ;  /* 0x000000da00da7308 */ /* 0x000e220000000800 */
[----:B------:R-:W-:Y:S01]  /*b3a0*/  FADD.FTZ R152, R166, R181 ;  /* 0x000000b5a6987221 */ /* 0x000fe20000010000 */
[-C--:B------:R-:W-:Y:S01]  /*b3b0*/  FMUL.FTZ R70, R70, R168.reuse ;  /* 0x000000a846467220 */ /* 0x080fe20000410000 */
[-C--:B------:R-:W-:Y:S01]  /*b3c0*/  FMUL.FTZ R71, R71, R168.reuse ;  /* 0x000000a847477220 */ /* 0x080fe20000410000 */
[-C--:B------:R-:W-:Y:S01]  /*b3d0*/  FMUL.FTZ R74, R74, R168.reuse ;  /* 0x000000a84a4a7220 */ /* 0x080fe20000410000 */
[----:B------:R-:W-:Y:S01]  /*b3e0*/  FADD.FTZ R181, R165, R152 ;  /* 0x00000098a5b57221 */ /* 0x000fe20000010000 */
[-C--:B------:R-:W-:Y:S01]  /*b3f0*/  FMUL.FTZ R75, R75, R168.reuse ;  /* 0x000000a84b4b7220 */ /* 0x080fe20000410000 */
[-C--:B------:R-:W-:Y:S01]  /*b400*/  FMUL.FTZ R78, R78, R168.reuse ;  /* 0x000000a84e4e7220 */ /* 0x080fe20000410000 */
[----:B------:R-:W2:Y:S01]  /*b410*/  MUFU.EX2 R172, R172 ;  /* 0x000000ac00ac7308 */ /* 0x000ea20000000800 */
[----:B------:R-:W-:Y:S01]  /*b420*/  FADD.FTZ R152, R170, R181 ;  /* 0x000000b5aa987221 */ /* 0x000fe20000010000 */
[----:B-1----:R-:W-:Y:S01]  /*b430*/  FADD.FTZ R13, R163, R12 ;  /* 0x0000000ca30d7221 */ /* 0x002fe20000010000 */
[-C--:B------:R-:W-:Y:S01]  /*b440*/  FMUL.FTZ R79, R79, R168.reuse ;  /* 0x000000a84f4f7220 */ /* 0x080fe20000410000 */
[----:B------:R-:W-:Y:S01]  /*b450*/  FMUL.FTZ R82, R82, R168 ;  /* 0x000000a852527220 */ /* 0x000fe20000410000 */
[----:B------:R-:W-:Y:S01]  /*b460*/  FADD.FTZ R181, R169, R152 ;  /* 0x00000098a9b57221 */ /* 0x000fe20000010000 */
        /* <DEDUP_REMOVED lines=25> */
[----:B------:R-:W-:Y:S01]  /*b600*/  FMUL.FTZ R119, R119, R168 ;  /* 0x000000a877777220 */ /* 0x000fe20000410000 */
[----:B------:R-:W1:Y:S01]  /*b610*/  MUFU.EX2 R219, R219 ;  /* 0x000000db00db7308 */ /* 0x000e620000000800 */
[----:B0-----:R-:W-:Y:S01]  /*b620*/  FADD.FTZ R13, R173, R154 ;  /* 0x0000009aad0d7221 */ /* 0x001fe20000010000 */
[----:B------:R-:W-:Y:S01]  /*b630*/  F2FP.F16.F32.PACK_AB R154, R157, R162 ;  /* 0x000000a29d9a723e */ /* 0x000fe200000000ff */
[----:B------:R-:W-:Y:S01]  /*b640*/  BAR.SYNC.DEFER_BLOCKING 0xf, 0x100 ;  /* 0x03c4000000007b1d */ /* 0x000fe20000010000 */
[----:B------:R-:W-:Y:S01]  /*b650*/  F2FP.F16.F32.PACK_AB R157, R182, R159 ;  /* 0x0000009fb69d723e */ /* 0x000fe200000000ff */
[-C--:B------:R-:W-:Y:S01]  /*b660*/  FMUL.FTZ R122, R122, R168.reuse ;  /* 0x000000a87a7a7220 */ /* 0x080fe20000410000 */
[----:B------:R-:W-:Y:S01]  /*b670*/  F2FP.F16.F32.PACK_AB R159, R218, R163 ;  /* 0x000000a3da9f723e */ /* 0x000fe200000000ff */
[----:B------:R-:W-:Y:S01]  /*b680*/  FMUL.FTZ R123, R123, R168 ;  /* 0x000000a87b7b7220 */ /* 0x000fe20000410000 */
[----:B------:R-:W-:Y:S01]  /*b690*/  F2FP.F16.F32.PACK_AB R162, R173, R172 ;  /* 0x000000acada2723e */ /* 0x000fe200000000ff */
[----:B------:R-:W0:Y:S01]  /*b6a0*/  MUFU.EX2 R167, R167 ;  /* 0x000000a700a77308 */ /* 0x000e220000000800 */
[----:B--2---:R-:W-:Y:S01]  /*b6b0*/  FADD.FTZ R160, R174, R13 ;  /* 0x0000000daea07221 */ /* 0x004fe20000010000 */
[-C--:B------:R-:W-:Y:S01]  /*b6c0*/  FMUL.FTZ R126, R126, R168.reuse ;  /* 0x000000a87e7e7220 */ /* 0x080fe20000410000 */
[-C--:B------:R-:W-:Y:S01]  /*b6d0*/  FMUL.FTZ R127, R127, R168.reuse ;  /* 0x000000a87f7f7220 */ /* 0x080fe20000410000 */
[-C--:B------:R-:W-:Y:S01]  /*b6e0*/  FMUL.FTZ R130, R130, R168.reuse ;  /* 0x000000a882827220 */ /* 0x080fe20000410000 */
[-C--:B------:R-:W-:Y:S01]  /*b6f0*/  FMUL.FTZ R131, R131, R168.reuse ;  /* 0x000000a883837220 */ /* 0x080fe20000410000 */
[-C--:B------:R-:W-:Y:S01]  /*b700*/  FMUL.FTZ R134, R134, R168.reuse ;  /* 0x000000a886867220 */ /* 0x080fe20000410000 */
[----:B------:R-:W-:Y:S01]  /*b710*/  FMUL.FTZ R135, R135, R168 ;  /* 0x000000a887877220 */ /* 0x000fe20000410000 */
[----:B------:R-:W2:Y:S01]  /*b720*/  MUFU.EX2 R171, R171 ;  /* 0x000000ab00ab7308 */ /* 0x000ea20000000800 */
[----:B-1----:R-:W-:Y:S01]  /*b730*/  FADD.FTZ R21, R219, R160 ;  /* 0x000000a0db157221 */ /* 0x002fe20000010000 */
[----:B------:R-:W-:Y:S01]  /*b740*/  F2FP.F16.F32.PACK_AB R160, R169, R170 ;  /* 0x000000aaa9a0723e */ /* 0x000fe200000000ff */
[----:B------:R-:W-:Y:S01]  /*b750*/  FMUL.FTZ R138, R138, R168 ;  /* 0x000000a88a8a7220 */ /* 0x000fe20000410000 */
[----:B------:R-:W-:Y:S01]  /*b760*/  F2FP.F16.F32.PACK_AB R164, R219, R174 ;  /* 0x000000aedba4723e */ /* 0x000fe200000000ff */
[----:B------:R-:W-:Y:S01]  /*b770*/  FADD.FTZ R166, R176, R21 ;  /* 0x00000015b0a67221 */ /* 0x000fe20000010000 */
[-C--:B------:R-:W-:Y:S01]  /*b780*/  FMUL.FTZ R139, R139, R168.reuse ;  /* 0x000000a88b8b7220 */ /* 0x080fe20000410000 */
[----:B------:R-:W-:Y:S01]  /*b790*/  FMUL.FTZ R142, R142, R168 ;  /* 0x000000a88e8e7220 */ /* 0x000fe20000410000 */
[----:B------:R-:W1:Y:S01]  /*b7a0*/  MUFU.EX2 R220, R220 ;  /* 0x000000dc00dc7308 */ /* 0x000e620000000800 */
[C---:B0-----:R-:W-:Y:S01]  /*b7b0*/  FADD.FTZ R12, R167.reuse, R12 ;  /* 0x0000000ca70c7221 */ /* 0x041fe20000010000 */
[----:B------:R-:W-:Y:S01]  /*b7c0*/  F2FP.F16.F32.PACK_AB R161, R167, R20 ;  /* 0x00000014a7a1723e */ /* 0x000fe200000000ff */
[----:B------:R0:W-:Y:S01]  /*b7d0*/  STSM.16.M88.4 [R194+0x26800], R152 ;  /* 0x02680098c2007844 */ /* 0x0001e20000000200 */
[-C--:B------:R-:W-:Y:S01]  /*b7e0*/  FMUL.FTZ R143, R143, R168.reuse ;  /* 0x000000a88f8f7220 */ /* 0x080fe20000410000 */
[-C--:B------:R-:W-:Y:S01]  /*b7f0*/  FMUL.FTZ R146, R146, R168.reuse ;  /* 0x000000a892927220 */ /* 0x080fe20000410000 */
[-C--:B------:R-:W-:Y:S01]  /*b800*/  FMUL.FTZ R147, R147, R168.reuse ;  /* 0x000000a893937220 */ /* 0x080fe20000410000 */
[----:B------:R0:W-:Y:S01]  /*b810*/  STSM.16.M88.4 [R195], R156 ;  /* 0x0000009cc3007844 */ /* 0x0001e20000000200 */
[----:B------:R-:W3:Y:S01]  /*b820*/  MUFU.EX2 R175, R175 ;  /* 0x000000af00af7308 */ /* 0x000ee20000000800 */
[----:B--2---:R-:W-:Y:S01]  /*b830*/  FADD.FTZ R13, R171, R12 ;  /* 0x0000000cab0d7221 */ /* 0x004fe20000010000 */
[-C--:B------:R-:W-:Y:S01]  /*b840*/  FMUL.FTZ R150, R150, R168.reuse ;  /* 0x000000a896967220 */ /* 0x080fe20000410000 */
[----:B------:R-:W-:-:S05]  /*b850*/  FMUL.FTZ R151, R151, R168 ;  /* 0x000000a897977220 */ /* 0x000fca0000410000 */
[----:B------:R-:W2:Y:S01]  /*b860*/  MUFU.EX2 R177, R177 ;  /* 0x000000b100b17308 */ /* 0x000ea20000000800 */
[C---:B-1----:R-:W-:Y:S01]  /*b870*/  FADD.FTZ R12, R220.reuse, R13 ;  /* 0x0000000ddc0c7221 */ /* 0x042fe20000010000 */
[----:B------:R-:W-:-:S05]  /*b880*/  F2FP.F16.F32.PACK_AB R163, R220, R171 ;  /* 0x000000abdca3723e */ /* 0x000fca00000000ff */
[----:B------:R0:W-:Y:S01]  /*b890*/  STSM.16.M88.4 [R197], R160 ;  /* 0x000000a0c5007844 */ /* 0x0001e20000000200 */
[----:B------:R-:W1:Y:S01]  /*b8a0*/  MUFU.EX2 R179, R179 ;  /* 0x000000b300b37308 */ /* 0x000e620000000800 */
[----:B---3--:R-:W-:Y:S01]  /*b8b0*/  FADD.FTZ R13, R175, R12 ;  /* 0x0000000caf0d7221 */ /* 0x008fe20000010000 */
[----:B------:R-:W-:-:S03]  /*b8c0*/  F2FP.F16.F32.PACK_AB R165, R222, R175 ;  /* 0x000000afdea5723e */ /* 0x000fc600000000ff */
[----:B------:R-:W-:-:S03]  /*b8d0*/  FADD.FTZ R172, R222, R13 ;  /* 0x0000000ddeac7221 */ /* 0x000fc60000010000 */
[----:B------:R-:W3:Y:S01]  /*b8e0*/  MUFU.EX2 R170, R183 ;  /* 0x000000b700aa7308 */ /* 0x000ee20000000800 */
[C---:B--2---:R-:W-:Y:S01]  /*b8f0*/  FADD.FTZ R12, R177.reuse, R166 ;  /* 0x000000a6b10c7221 */ /* 0x044fe20000010000 */
[----:B------:R-:W-:Y:S01]  /*b900*/  F2FP.F16.F32.PACK_AB R166, R177, R176 ;  /* 0x000000b0b1a6723e */ /* 0x000fe200000000ff */
[----:B-1----:R-:W-:Y:S01]  /*b910*/  FADD.FTZ R13, R179, R172 ;  /* 0x000000acb30d7221 */ /* 0x002fe20000010000 */
[----:B---3--:R-:W-:-:S03]  /*b920*/  F2FP.F16.F32.PACK_AB R167, R170, R179 ;  /* 0x000000b3aaa7723e */ /* 0x008fc600000000ff */
[----:B------:R-:W-:Y:S02]  /*b930*/  FADD.FTZ R13, R170, R13 ;  /* 0x0000000daa0d7221 */ /* 0x000fe40000010000 */
[----:B------:R0:W-:Y:S01]  /*b940*/  STSM.16.M88.4 [R196], R164 ;  /* 0x000000a4c4007844 */ /* 0x0001e20000000200 */
[----:B------:R-:W-:Y:S05]  /*b950*/  @!P0 BRA `(.L_x_552) ;  /* 0x0000000000048947 */ /* 0x000fea0003800000 */
[----:B------:R-:W-:Y:S01]  /*b960*/  BPT.TRAP 0x1 ;  /* 0x000000040000795c */ /* 0x000fe20000300000 */
.L_x_552:
[----:B------:R1:W2:Y:S01]  /*b970*/  SYNCS.PHASECHK.TRANS64.TRYWAIT P3, [R15+URZ+0x28c50], R213 ;  /* 0x028c50d50f0075a7 */ /* 0x0002a2000806017f */
[----:B------:R-:W-:Y:S05]  /*b980*/  @!P0 BRA `(.L_x_553) ;  /* 0x0000000000048947 */ /* 0x000fea0003800000 */
[----:B------:R-:W-:Y:S01]  /*b990*/  BPT.TRAP 0x1 ;  /* 0x000000040000795c */ /* 0x000fe20000300000 */
.L_x_553:
[----:B------:R-:W-:Y:S04]  /*b9a0*/  BSSY B1, `(.L_x_554) ;  /* 0x0000004000017945 */ /* 0x000fe80003800000 */
[----:B--2---:R-:W-:Y:S05]  /*b9b0*/  @P3 BRA `(.L_x_555) ;  /* 0x0000000000083947 */ /* 0x004fea0003800000 */
[----:B------:R-:W2:Y:S02]  /*b9c0*/  SYNCS.PHASECHK.TRANS64.TRYWAIT P3, [R15+URZ+0x28c50], R213 ;  /* 0x028c50d50f0075a7 */ /* 0x000ea4000806017f */
[----:B--2---:R-:W-:Y:S05]  /*b9d0*/  @!P3 BRA `(.L_x_556) ;  /* 0x0000009800b0b947 */ /* 0x004fea0003800000 */
.L_x_555:
[----:B------:R-:W-:Y:S05]  /*b9e0*/  BSYNC B1 ;  /* 0x0000000000017941 */ /* 0x000fea0003800000 */
.L_x_554:
[----:B------:R-:W-:Y:S01]  /*b9f0*/  IMAD.MOV.U32 R21, RZ, RZ, 0x40000040 ;  /* 0x40000040ff157424 */ /* 0x000fe200078e00ff */
[----:B------:R-:W-:Y:S01]  /*ba00*/  LEA R20, R18, R14, 0xc ;  /* 0x0000000e12147211 */ /* 0x000fe200078e60ff */
[----:B------:R-:W-:Y:S01]  /*ba10*/  WARPGROUP.ARRIVE ;  /* 0x00000000000079c5 */ /* 0x000fe20000000000 */
[----:B-12---:R-:W-:Y:S01]  /*ba20*/  @!P1 IADD3 R15, R15, 0x28c60, RZ ;  /* 0x00028c600f0f9810 */ /* 0x006fe20007ffe0ff */
[----:B------:R-:W-:Y:S01]  /*ba30*/  IMAD.MOV.U32 R218, RZ, RZ, R11 ;  /* 0x000000ffffda7224 */ /* 0x000fe200078e000b */
[----:B------:R-:W-:Y:S01]  /*ba40*/  R2UR UR6, R20 ;  /* 0x00000000140672ca */ /* 0x000fe200000e0000 */
[----:B------:R-:W-:Y:S01]  /*ba50*/  IMAD.MOV.U32 R220, RZ, RZ, R3 ;  /* 0x000000ffffdc7224 */ /* 0x000fe200078e0003 */
[----:B------:R-:W-:Y:S01]  /*ba60*/  R2UR UR7, R21 ;  /* 0x00000000150772ca */ /* 0x000fe200000e0000 */
[----:B------:R-:W-:Y:S01]  /*ba70*/  IMAD.MOV.U32 R21, RZ, RZ, 0x40000040 ;  /* 0x40000040ff157424 */ /* 0x000fe200078e00ff */
[----:B------:R-:W-:Y:S01]  /*ba80*/  @!P1 PRMT R15, RZ, 0x654, R15 ;  /* 0x00000654ff0f9816 */ /* 0x000fe2000000000f */
[----:B------:R-:W-:-:S10]  /*ba90*/  IMAD.MOV.U32 R217, RZ, RZ, R18 ;  /* 0x000000ffffd97224 */ /* 0x000fd400078e0012 */
[----:B------:R-:W-:Y:S03]  /*baa0*/  HGMMA.64x256x16.F32 R24, R152, gdesc[UR4].tnspB, R24, gsb0 ;  /* 0x43e0000498187df0 */ /* 0x000fe60008000818 */
[----:B------:R-:W-:Y:S02]  /*bab0*/  WARPGROUP.DEPBAR.LE gsb0, 0x0 ;  /* 0x00008000000079c5 */ /* 0x000fe40000010000 */
[----:B0-----:R-:W-:Y:S01]  /*bac0*/  VIADD R152, R20, 0x80 ;  /* 0x0000008014987836 */ /* 0x001fe20000000000 */
[----:B------:R-:W-:Y:S01]  /*bad0*/  WARPGROUP.ARRIVE ;  /* 0x00000000000079c5 */ /* 0x000fe20000000000 */
[----:B------:R-:W-:-:S03]  /*bae0*/  IMAD.MOV.U32 R153, RZ, RZ, 0x40000040 ;  /* 0x40000040ff997424 */ /* 0x000fc600078e00ff */
[----:B------:R-:W-:Y:S02]  /*baf0*/  R2UR UR6, R152 ;  /* 0x00000000980672ca */ /* 0x000fe400000e0000 */
[----:B------:R-:W-:Y:S01]  /*bb00*/  R2UR UR7, R153 ;  /* 0x00000000990772ca */ /* 0x000fe200000e0000 */
[----:B------:R-:W-:Y:S01]  /*bb10*/  IMAD.MOV.U32 R153, RZ, RZ, 0x40000040 ;  /* 0x40000040ff997424 */ /* 0x000fe200078e00ff */
[C---:B------:R-:W-:Y:S01]  /*bb20*/  IADD3 R152, R20.reuse, 0x100, RZ ;  /* 0x0000010014987810 */ /* 0x040fe20007ffe0ff */
        /* <DEDUP_REMOVED lines=24> */
[----:B------:R-:W-:Y:S05]  /*bcb0*/  @P2 BRA `(.L_x_557) ;  /* 0xffffffe000782947 */ /* 0x000fea000383ffff */
.L_x_546:
[----:B------:R-:W-:Y:S05]  /*bcc0*/  BSYNC B0 ;  /* 0x0000000000007941 */ /* 0x000fea0003800000 */
.L_x_545:
[----:B------:R-:W2:Y:S01]  /*bcd0*/  SHFL.BFLY PT, R5, R12, 0x2, 0x1f ;  /* 0x0c401f000c057f89 */ /* 0x000ea200000e0000 */
[----:B------:R-:W-:Y:S01]  /*bce0*/  IMAD.MOV.U32 R6, RZ, RZ, RZ ;  /* 0x000000ffff067224 */ /* 0x000fe200078e00ff */
[----:B------:R-:W-:Y:S01]  /*bcf0*/  MOV R20, 0xff800000 ;  /* 0xff80000000147802 */ /* 0x000fe20000000f00 */
[----:B------:R-:W-:Y:S01]  /*bd00*/  IMAD.MOV.U32 R21, RZ, RZ, -0x800000 ;  /* 0xff800000ff157424 */ /* 0x000fe200078e00ff */
[----:B------:R-:W3:Y:S01]  /*bd10*/  SHFL.BFLY PT, R0, R13, 0x2, 0x1f ;  /* 0x0c401f000d007f89 */ /* 0x000ee200000e0000 */
[----:B------:R-:W-:Y:S01]  /*bd20*/  VIADD R202, R202, 0x1 ;  /* 0x00000001caca7836 */ /* 0x000fe20000000000 */
[----:B------:R-:W-:Y:S08]  /*bd30*/  BAR.ARV 0x8, 0xa0 ;  /* 0x0202800000007b1d */ /* 0x000ff00000002000 */
[----:B------:R-:W-:Y:S01]  /*bd40*/  BAR.SYNC.DEFER_BLOCKING 0xf, 0x100 ;  /* 0x03c4000000007b1d */ /* 0x000fe20000010000 */
[----:B--2---:R-:W-:Y:S01]  /*bd50*/  FADD.FTZ R4, R5, R12 ;  /* 0x0000000c05047221 */ /* 0x004fe20000010000 */
[----:B---3--:R-:W-:-:S04]  /*bd60*/  FADD.FTZ R7, R0, R13 ;  /* 0x0000000d00077221 */ /* 0x008fc80000010000 */
[----:B------:R-:W2:Y:S04]  /*bd70*/  SHFL.BFLY PT, R5, R4, 0x1, 0x1f ;  /* 0x0c201f0004057f89 */ /* 0x000ea800000e0000 */
[----:B------:R-:W3:Y:S01]  /*bd80*/  SHFL.BFLY PT, R0, R7, 0x1, 0x1f ;  /* 0x0c201f0007007f89 */ /* 0x000ee200000e0000 */
[----:B--2---:R-:W-:Y:S01]  /*bd90*/  FADD.FTZ R9, R4, R5 ;  /* 0x0000000504097221 */ /* 0x004fe20000010000 */
[----:B------:R-:W-:Y:S01]  /*bda0*/  IADD3 R5, -R191, RZ, RZ ;  /* 0x000000ffbf057210 */ /* 0x000fe20007ffe1ff */
[----:B------:R-:W-:Y:S02]  /*bdb0*/  VIADD R4, R18, 0x1 ;  /* 0x0000000112047836 */ /* 0x000fe40000000000 */
[----:B---3--:R-:W-:Y:S01]  /*bdc0*/  FADD.FTZ R0, R7, R0 ;  /* 0x0000000007007221 */ /* 0x008fe20000010000 */
[----:B------:R-:W-:-:S02]  /*bdd0*/  FSETP.NE.FTZ.AND P2, PT, R9, RZ, PT ;  /* 0x000000ff0900720b */ /* 0x000fc40003f55000 */
[----:B------:R-:W-:Y:S01]  /*bde0*/  ISETP.NE.AND P0, PT, R190, R5, PT ;  /* 0x00000005be00720c */ /* 0x000fe20003f05270 */
[----:B------:R-:W-:Y:S01]  /*bdf0*/  IMAD.MOV.U32 R5, RZ, RZ, RZ ;  /* 0x000000ffff057224 */ /* 0x000fe200078e00ff */
[----:B------:R-:W-:Y:S02]  /*be00*/  FSETP.NE.FTZ.AND P3, PT, R0, RZ, PT ;  /* 0x000000ff0000720b */ /* 0x000fe40003f75000 */
[----:B------:R-:W-:-:S04]  /*be10*/  ISETP.NE.AND P1, PT, R4, 0x2, PT ;  /* 0x000000020400780c */ /* 0x000fc80003f25270 */
[----:B------:R-:W-:-:S03]  /*be20*/  SEL R8, RZ, 0x1, P1 ;  /* 0x00000001ff087807 */ /* 0x000fc60000800000 */
[----:B------:R-:W2:Y:S01]  /*be30*/  @P2 MUFU.RCP R5, R9 ;  /* 0x0000000900052308 */ /* 0x000ea20000001000 */
[----:B------:R-:W-:Y:S02]  /*be40*/  LOP3.LUT R23, R23, R8, RZ, 0x3c, !PT ;  /* 0x0000000817177212 */ /* 0x000fe400078e3cff */
[----:B------:R-:W-:Y:S01]  /*be50*/  @!P0 LEA R7, R18, R188, 0x6 ;  /* 0x000000bc12078211 */ /* 0x000fe200078e30ff */
[C---:B------:R-:W-:Y:S01]  /*be60*/  @P2 FMUL.FTZ R18, R10.reuse, 0.69314718246459960938 ;  /* 0x3f3172180a122820 */ /* 0x040fe20000410000 */
[----:B------:R-:W-:-:S03]  /*be70*/  @P3 FMUL.FTZ R10, R10, 0.69314718246459960938 ;  /* 0x3f3172180a0a3820 */ /* 0x000fc60000410000 */
[----:B------:R-:W3:Y:S01]  /*be80*/  @P3 MUFU.RCP R6, R0 ;  /* 0x0000000000063308 */ /* 0x000ee20000001000 */
[----:B------:R-:W-:-:S07]  /*be90*/  @!P0 IMAD R7, R7, 0x4, R2 ;  /* 0x0000000407078824 */ /* 0x000fce00078e0202 */
[----:B------:R-:W4:Y:S01]  /*bea0*/  @P2 MUFU.LG2 R2, R9 ;  /* 0x0000000900022308 */ /* 0x000f220000000c00 */
[-C--:B--2---:R-:W-:Y:S01]  /*beb0*/  FMUL.FTZ R181, R24, R5.reuse ;  /* 0x0000000518b57220 */ /* 0x084fe20000410000 */
[----:B------:R2:W-:Y:S01]  /*bec0*/  @!P0 STS [R7+0x28800], R5 ;  /* 0x0288000507008388 */ /* 0x0005e20000000800 */
[-C--:B------:R-:W-:Y:S01]  /*bed0*/  FMUL.FTZ R179, R25, R5.reuse ;  /* 0x0000000519b37220 */ /* 0x080fe20000410000 */
[-C--:B------:R-:W-:Y:S01]  /*bee0*/  FMUL.FTZ R180, R28, R5.reuse ;  /* 0x000000051cb47220 */ /* 0x080fe20000410000 */
[-C--:B------:R-:W-:Y:S01]  /*bef0*/  FMUL.FTZ R178, R32, R5.reuse ;  /* 0x0000000520b27220 */ /* 0x080fe20000410000 */
[-C--:B------:R-:W-:Y:S01]  /*bf00*/  FMUL.FTZ R28, R33, R5.reuse ;  /* 0x00000005211c7220 */ /* 0x080fe20000410000 */
[-C--:B------:R-:W-:Y:S01]  /*bf10*/  FMUL.FTZ R175, R40, R5.reuse ;  /* 0x0000000528af7220 */ /* 0x080fe20000410000 */
[----:B------:R5:W1:Y:S01]  /*bf20*/  @P3 MUFU.LG2 R24, R0 ;  /* 0x0000000000183308 */ /* 0x000a620000000c00 */
[----:B---3--:R3:W-:Y:S01]  /*bf30*/  @!P0 STS [R7+0x28820], R6 ;  /* 0x0288200607008388 */ /* 0x0087e20000000800 */
[-C--:B------:R-:W-:Y:S01]  /*bf40*/  FMUL.FTZ R177, R29, R5.reuse ;  /* 0x000000051db17220 */ /* 0x080fe20000410000 */
[-C--:B------:R-:W-:Y:S01]  /*bf50*/  FMUL.FTZ R176, R36, R5.reuse ;  /* 0x0000000524b07220 */ /* 0x080fe20000410000 */
[-C--:B------:R-:W-:Y:S01]  /*bf60*/  FMUL.FTZ R174, R37, R5.reuse ;  /* 0x0000000525ae7220 */ /* 0x080fe20000410000 */
[-C--:B------:R-:W-:Y:S01]  /*bf70*/  FMUL.FTZ R32, R41, R5.reuse ;  /* 0x0000000529207220 */ /* 0x080fe20000410000 */
[-C--:B------:R-:W-:Y:S01]  /*bf80*/  FMUL.FTZ R173, R44, R5.reuse ;  /* 0x000000052cad7220 */ /* 0x080fe20000410000 */
[-C--:B------:R-:W-:Y:S01]  /*bf90*/  FMUL.FTZ R171, R45, R5.reuse ;  /* 0x000000052dab7220 */ /* 0x080fe20000410000 */
[-C--:B------:R-:W-:Y:S01]  /*bfa0*/  FMUL.FTZ R172, R48, R5.reuse ;  /* 0x0000000530ac7220 */ /* 0x080fe20000410000 */
[-C--:B-----5:R-:W-:Y:S01]  /*bfb0*/  FMUL.FTZ R0, R27, R6.reuse ;  /* 0x000000061b007220 */ /* 0x0a0fe20000410000 */
[----:B----4-:R-:W-:Y:S01]  /*bfc0*/  @P2 FMUL.FTZ R25, R2, 0.69314718246459960938 ;  /* 0x3f31721802192820 */ /* 0x010fe20000410000 */
        /* <DEDUP_REMOVED lines=55> */
[-C--:B0-----:R-:W-:Y:S01]  /*c340*/  FMUL.FTZ R15, R70, R6.reuse ;  /* 0x00000006460f7220 */ /* 0x081fe20000410000 */
[-C--:B------:R-:W-:Y:S01]  /*c350*/  FMUL.FTZ R40, R91, R6.reuse ;  /* 0x000000065b287220 */ /* 0x080fe20000410000 */
[----:B------:R-:W-:Y:S01]  /*c360*/  @P2 FFMA.FTZ R21, R18, R3, R25 ;  /* 0x0000000312152223 */ /* 0x000fe20000010019 */
[----:B------:R-:W-:Y:S01]  /*c370*/  PLOP3.LUT P0, PT, PT, PT, PT, 0x8, 0x0 ;  /* 0x000000000000781c */ /* 0x000fe20003f0e170 */
[-C--:B--2---:R-:W-:Y:S01]  /*c380*/  FMUL.FTZ R5, R26, R6.reuse ;  /* 0x000000061a057220 */ /* 0x084fe20000410000 */
        /* <DEDUP_REMOVED lines=59> */
[----:B------:R-:W-:Y:S06]  /*c740*/  BAR.ARV 0xe, 0x100 ;  /* 0x0384000000007b1d */ /* 0x000fec0000002000 */
.L_x_490:
[----:B------:R-:W-:Y:S05]  /*c750*/  BSYNC B7 ;  /* 0x0000000000077941 */ /* 0x000fea0003800000 */
.L_x_488:
[----:B------:R-:W0:Y:S08]  /*c760*/  S2UR UR5, SR_CgaCtaId ;  /* 0x00000000000579c3 */ /* 0x000e300000008800 */
[----:B------:R-:W-:Y:S06]  /*c770*/  BAR.SYNC.DEFER_BLOCKING 0x5, 0x120 ;  /* 0x0144800000007b1d */ /* 0x000fec0000010000 */
[----:B------:R-:W-:Y:S01]  /*c780*/  UMOV UR4, 0x400 ;  /* 0x0000040000047882 */ /* 0x000fe20000000000 */
[----:B------:R-:W-:Y:S01]  /*c790*/  BSSY B0, `(.L_x_558) ;  /* 0x000026e000007945 */ /* 0x000fe20003800000 */
[----:B0-----:R-:W-:-:S06]  /*c7a0*/  ULEA UR4, UR5, UR4, 0x18 ;  /* 0x0000000405047291 */ /* 0x001fcc000f8ec03f */
[----:B------:R-:W-:-:S05]  /*c7b0*/  IMAD.U32 R2, RZ, RZ, UR4 ;  /* 0x00000004ff027e24 */ /* 0x000fca000f8e00ff */
[----:B-----5:R0:W1:Y:S01]  /*c7c0*/  LDS.128 R24, [R2+0x28cd0] ;  /* 0x028cd00002187984 */ /* 0x0200620000000c00 */
[----:B------:R-:W-:Y:S06]  /*c7d0*/  BAR.ARV 0x4, 0x120 ;  /* 0x0104800000007b1d */ /* 0x000fec0000002000 */
[----:B------:R-:W-:Y:S05]  /*c7e0*/  @P0 BRA `(.L_x_559) ;  /* 0x0000001c00140947 */ /* 0x000fea0003800000 */
[----:B------:R-:W2:Y:S01]  /*c7f0*/  S2R R3, SR_SWINHI ;  /* 0x0000000000037919 */ /* 0x000ea20000002f00 */
[----:B------:R-:W-:Y:S01]  /*c800*/  F2FP.F16.F32.PACK_AB R5, R0, R5 ;  /* 0x000000050005723e */ /* 0x000fe200000000ff */
[----:B------:R-:W-:Y:S01]  /*c810*/  ULDC.64 UR4, c[0x0][0xbd8] ;  /* 0x0002f60000047ab9 */ /* 0x000fe20000000a00 */
[----:B------:R-:W-:Y:S02]  /*c820*/  F2FP.F16.F32.PACK_AB R7, R31, R7 ;  /* 0x000000071f07723e */ /* 0x000fe400000000ff */
[----:B------:R-:W-:Y:S02]  /*c830*/  F2FP.F16.F32.PACK_AB R28, R28, R178 ;  /* 0x000000b21c1c723e */ /* 0x000fe400000000ff */
[----:B------:R-:W-:Y:S02]  /*c840*/  F2FP.F16.F32.PACK_AB R29, R35, R29 ;  /* 0x0000001d231d723e */ /* 0x000fe400000000ff */
[----:B------:R-:W-:Y:S02]  /*c850*/  F2FP.F16.F32.PACK_AB R31, R39, R38 ;  /* 0x00000026271f723e */ /* 0x000fe400000000ff */
        /* <DEDUP_REMOVED lines=11> */
[----:B------:R-:W-:Y:S02]  /*c910*/  MOV R36, R2 ;  /* 0x0000000200247202 */ /* 0x000fe40000000f00 */
[----:B--2---:R-:W-:-:S02]  /*c920*/  MOV R37, R3 ;  /* 0x0000000300257202 */ /* 0x004fc40000000f00 */
        /* <DEDUP_REMOVED lines=9> */
[----:B------:R-:W-:Y:S02]  /*c9c0*/  LOP3.LUT R52, R211, 0x380, RZ, 0xc0, !PT ;  /* 0x00000380d3347812 */ /* 0x000fe400078ec0ff */
[----:B------:R-:W-:Y:S02]  /*c9d0*/  IADD3 R213, P4, R118, 0x60, RZ ;  /* 0x0000006076d57810 */ /* 0x000fe40007f9e0ff */
[----:B------:R-:W-:Y:S02]  /*c9e0*/  LOP3.LUT R48, R183, 0x380, RZ, 0xc0, !PT ;  /* 0x00000380b7307812 */ /* 0x000fe400078ec0ff */
[----:B------:R-:W-:Y:S01]  /*c9f0*/  LOP3.LUT R60, R217, 0x380, RZ, 0xc0, !PT ;  /* 0x00000380d93c7812 */ /* 0x000fe200078ec0ff */
[----:B------:R-:W-:Y:S01]  /*ca00*/  IMAD.X R57, RZ, RZ, R119, P4 ;  /* 0x000000ffff397224 */ /* 0x000fe200020e0677 */
[----:B------:R-:W-:-:S02]  /*ca10*/  SHF.R.U64 R52, R52, 0x3, RZ ;  /* 0x0000000334347819 */ /* 0x000fc400000012ff */
[----:B------:R-:W-:Y:S02]  /*ca20*/  IADD3 R68, P5, R118, 0x2040, RZ ;  /* 0x0000204076447810 */ /* 0x000fe40007fbe0ff */
[----:B------:R-:W-:Y:S02]  /*ca30*/  IADD3.X R49, RZ, R119, RZ, P1, !PT ;  /* 0x00000077ff317210 */ /* 0x000fe40000ffe4ff */
[----:B------:R-:W-:Y:S01]  /*ca40*/  LOP3.LUT R56, R213, 0x380, RZ, 0xc0, !PT ;  /* 0x00000380d5387812 */ /* 0x000fe200078ec0ff */
[----:B------:R-:W-:Y:S01]  /*ca50*/  IMAD.X R69, RZ, RZ, R119, P5 ;  /* 0x000000ffff457224 */ /* 0x000fe200028e0677 */
[----:B------:R-:W-:Y:S02]  /*ca60*/  SHF.R.U64 R48, R48, 0x3, RZ ;  /* 0x0000000330307819 */ /* 0x000fe400000012ff */
[----:B------:R-:W-:Y:S02]  /*ca70*/  SHF.R.U64 R60, R60, 0x3, RZ ;  /* 0x000000033c3c7819 */ /* 0x000fe400000012ff */
[----:B------:R-:W-:-:S02]  /*ca80*/  IADD3 R44, P6, R118, 0x2020, RZ ;  /* 0x00002020762c7810 */ /* 0x000fc40007fde0ff */
[----:B------:R-:W-:Y:S02]  /*ca90*/  IADD3 R94, P1, R118, 0x4000, RZ ;  /* 0x00004000765e7810 */ /* 0x000fe40007f3e0ff */
[----:B------:R-:W-:Y:S01]  /*caa0*/  LOP3.LUT R52, R52, R211, RZ, 0x3c, !PT ;  /* 0x000000d334347212 */ /* 0x000fe200078e3cff */
[--C-:B------:R-:W-:Y:S01]  /*cab0*/  IMAD.X R65, RZ, RZ, R119.reuse, P6 ;  /* 0x000000ffff417224 */ /* 0x100fe200030e0677 */
[----:B------:R-:W-:Y:S01]  /*cac0*/  LOP3.LUT R211, R68, 0x380, RZ, 0xc0, !PT ;  /* 0x0000038044d37812 */ /* 0x000fe200078ec0ff */
[----:B------:R-:W-:Y:S01]  /*cad0*/  IMAD.X R95, RZ, RZ, R119, P1 ;  /* 0x000000ffff5f7224 */ /* 0x000fe200008e0677 */
[----:B------:R-:W-:Y:S02]  /*cae0*/  LOP3.LUT R11, R118, 0x380, RZ, 0xc0, !PT ;  /* 0x00000380760b7812 */ /* 0x000fe400078ec0ff */
[----:B------:R-:W-:Y:S02]  /*caf0*/  SHF.R.U64 R56, R56, 0x3, RZ ;  /* 0x0000000338387819 */ /* 0x000fe400000012ff */
[----:B------:R-:W-:-:S02]  /*cb00*/  LOP3.LUT R48, R48, R183, RZ, 0x3c, !PT ;  /* 0x000000b730307212 */ /* 0x000fc400078e3cff */
[----:B------:R-:W-:Y:S02]  /*cb10*/  LOP3.LUT R60, R60, R217, RZ, 0x3c, !PT ;  /* 0x000000d93c3c7212 */ /* 0x000fe400078e3cff */
[----:B------:R-:W-:Y:S02]  /*cb20*/  IADD3 R72, P2, R118, 0x2060, RZ ;  /* 0x0000206076487810 */ /* 0x000fe40007f5e0ff */
[----:B------:R-:W-:Y:S02]  /*cb30*/  LOP3.LUT R183, R44, 0x380, RZ, 0xc0, !PT ;  /* 0x000003802cb77812 */ /* 0x000fe400078ec0ff */
[----:B------:R-:W-:Y:S02]  /*cb40*/  LOP3.LUT R217, R94, 0x380, RZ, 0xc0, !PT ;  /* 0x000003805ed97812 */ /* 0x000fe400078ec0ff */
[----:B------:R-:W-:Y:S02]  /*cb50*/  SHF.R.U64 R211, R211, 0x3, RZ ;  /* 0x00000003d3d37819 */ /* 0x000fe400000012ff */
[----:B------:R-:W-:-:S02]  /*cb60*/  IADD3 R30, P4, R118, 0x4040, RZ ;  /* 0x00004040761e7810 */ /* 0x000fc40007f9e0ff */
[----:B------:R-:W-:Y:S02]  /*cb70*/  SHF.R.U64 R11, R11, 0x3, RZ ;  /* 0x000000030b0b7819 */ /* 0x000fe400000012ff */
[----:B------:R-:W-:Y:S02]  /*cb80*/  LOP3.LUT R56, R56, R213, RZ, 0x3c, !PT ;  /* 0x000000d538387212 */ /* 0x000fe400078e3cff */
[----:B------:R-:W-:Y:S02]  /*cb90*/  LOP3.LUT R213, R72, 0x380, RZ, 0xc0, !PT ;  /* 0x0000038048d57812 */ /* 0x000fe400078ec0ff */
[----:B------:R-:W-:Y:S02]  /*cba0*/  SHF.R.U64 R183, R183, 0x3, RZ ;  /* 0x00000003b7b77819 */ /* 0x000fe400000012ff */
[----:B------:R-:W-:Y:S02]  /*cbb0*/  SHF.R.U64 R217, R217, 0x3, RZ ;  /* 0x00000003d9d97819 */ /* 0x000fe400000012ff */
[----:B------:R-:W-:-:S02]  /*cbc0*/  IADD3 R4, P0, R118, 0x4020, RZ ;  /* 0x0000402076047810 */ /* 0x000fc40007f1e0ff */
[-C--:B------:R-:W-:Y:S02]  /*cbd0*/  IADD3.X R61, RZ, R119.reuse, RZ, P3, !PT ;  /* 0x00000077ff3d7210 */ /* 0x080fe40001ffe4ff */
[C---:B------:R-:W-:Y:S01]  /*cbe0*/  IADD3 R6, P6, R118.reuse, 0x6000, RZ ;  /* 0x0000600076067810 */ /* 0x040fe20007fde0ff */
[--C-:B------:R-:W-:Y:S01]  /*cbf0*/  IMAD.X R99, RZ, RZ, R119.reuse, P0 ;  /* 0x000000ffff637224 */ /* 0x100fe200000e0677 */
[----:B------:R-:W-:Y:S02]  /*cc00*/  IADD3.X R73, RZ, R119, RZ, P2, !PT ;  /* 0x00000077ff497210 */ /* 0x000fe400017fe4ff */
[C---:B------:R-:W-:Y:S01]  /*cc10*/  IADD3 R34, P3, R118.reuse, 0x4060, RZ ;  /* 0x0000406076227810 */ /* 0x040fe20007f7e0ff */
[--C-:B------:R-:W-:Y:S01]  /*cc20*/  IMAD.X R111, RZ, RZ, R119.reuse, P6 ;  /* 0x000000ffff6f7224 */ /* 0x100fe200030e0677 */
[C---:B------:R-:W-:Y:S02]  /*cc30*/  IADD3 R3, P5, R118.reuse, 0x6020, RZ ;  /* 0x0000602076037810 */ /* 0x040fe40007fbe0ff */
[C---:B------:R-:W-:Y:S01]  /*cc40*/  IADD3 R10, P2, R118.reuse, 0x6040, RZ ;  /* 0x00006040760a7810 */ /* 0x040fe20007f5e0ff */
[----:B------:R-:W-:Y:S01]  /*cc50*/  IMAD.X R107, RZ, RZ, R119, P3 ;  /* 0x000000ffff6b7224 */ /* 0x000fe200018e0677 */
[----:B-1----:R-:W-:-:S02]  /*cc60*/  IADD3 R24, P1, R118, 0x6060, RZ ;  /* 0x0000606076187810 */ /* 0x002fc40007f3e0ff */
[----:B------:R-:W-:Y:S02]  /*cc70*/  LOP3.LUT R68, R211, R68, RZ, 0x3c, !PT ;  /* 0x00000044d3447212 */ /* 0x000fe400078e3cff */
[----:B------:R-:W-:Y:S01]  /*cc80*/  LOP3.LUT R118, R11, R118, RZ, 0x3c, !PT ;  /* 0x000000760b767212 */ /* 0x000fe200078e3cff */
[--C-:B------:R-:W-:Y:S01]  /*cc90*/  IMAD.X R11, RZ, RZ, R119.reuse, P2 ;  /* 0x000000ffff0b7224 */ /* 0x100fe200010e0677 */
[----:B------:R-:W-:Y:S01]  /*cca0*/  LOP3.LUT R211, R30, 0x380, RZ, 0xc0, !PT ;  /* 0x000003801ed37812 */ /* 0x000fe200078ec0ff */
[----:B------:R-:W-:Y:S01]  /*ccb0*/  IMAD.X R45, RZ, RZ, R119, P1 ;  /* 0x000000ffff2d7224 */ /* 0x000fe200008e0677 */
[----:B------:R-:W-:Y:S02]  /*ccc0*/  SHF.R.U64 R213, R213, 0x3, RZ ;  /* 0x00000003d5d57819 */ /* 0x000fe400000012ff */
[----:B------:R-:W-:Y:S02]  /*ccd0*/  LOP3.LUT R64, R183, R44, RZ, 0x3c, !PT ;  /* 0x0000002cb7407212 */ /* 0x000fe400078e3cff */
[----:B------:R-:W-:-:S02]  /*cce0*/  LOP3.LUT R94, R217, R94, RZ, 0x3c, !PT ;  /* 0x0000005ed95e7212 */ /* 0x000fc400078e3cff */
[----:B------:R-:W-:Y:S02]  /*ccf0*/  LOP3.LUT R183, R4, 0x380, RZ, 0xc0, !PT ;  /* 0x0000038004b77812 */ /* 0x000fe400078ec0ff */
[----:B------:R-:W-:Y:S02]  /*cd00*/  LOP3.LUT R217, R6, 0x380, RZ, 0xc0, !PT ;  /* 0x0000038006d97812 */ /* 0x000fe400078ec0ff */
[-C--:B------:R-:W-:Y:S02]  /*cd10*/  IADD3.X R103, RZ, R119.reuse, RZ, P4, !PT ;  /* 0x00000077ff677210 */ /* 0x080fe400027fe4ff */
[-C--:B------:R-:W-:Y:S02]  /*cd20*/  IADD3.X R115, RZ, R119.reuse, RZ, P5, !PT ;  /* 0x00000077ff737210 */ /* 0x080fe40002ffe4ff */
[----:B------:R-:W-:Y:S02]  /*cd30*/  SHF.R.U64 R211, R211, 0x3, RZ ;  /* 0x00000003d3d37819 */ /* 0x000fe400000012ff */
[----:B------:R-:W-:-:S02]  /*cd40*/  MOV R118, R118 ;  /* 0x0000007600767202 */ /* 0x000fc40000000f00 */
[----:B------:R-:W-:Y:S02]  /*cd50*/  LOP3.LUT R72, R213, R72, RZ, 0x3c, !PT ;  /* 0x00000048d5487212 */ /* 0x000fe400078e3cff */
[----:B------:R-:W-:Y:S02]  /*cd60*/  LOP3.LUT R119, R10, 0x380, RZ, 0xc0, !PT ;  /* 0x000003800a777812 */ /* 0x000fe400078ec0ff */
[----:B------:R-:W-:Y:S02]  /*cd70*/  LOP3.LUT R213, R34, 0x380, RZ, 0xc0, !PT ;  /* 0x0000038022d57812 */ /* 0x000fe400078ec0ff */
[----:B------:R-:W-:Y:S02]  /*cd80*/  SHF.R.U64 R183, R183, 0x3, RZ ;  /* 0x00000003b7b77819 */ /* 0x000fe400000012ff */
[----:B------:R-:W-:Y:S02]  /*cd90*/  SHF.R.U64 R217, R217, 0x3, RZ ;  /* 0x00000003d9d97819 */ /* 0x000fe400000012ff */
[----:B------:R-:W-:-:S02]  /*cda0*/  LOP3.LUT R102, R211, R30, RZ, 0x3c, !PT ;  /* 0x0000001ed3667212 */ /* 0x000fc400078e3cff */
[----:B------:R-:W-:Y:S02]  /*cdb0*/  LOP3.LUT R30, R24, 0x380, RZ, 0xc0, !PT ;  /* 0x00000380181e7812 */ /* 0x000fe400078ec0ff */
[----:B------:R-:W-:Y:S02]  /*cdc0*/  SHF.R.U64 R119, R119, 0x3, RZ ;  /* 0x0000000377777819 */ /* 0x000fe400000012ff */
[----:B------:R-:W-:Y:S02]  /*cdd0*/  SHF.R.U64 R213, R213, 0x3, RZ ;  /* 0x00000003d5d57819 */ /* 0x000fe400000012ff */
[----:B------:R-:W-:Y:S02]  /*cde0*/  LOP3.LUT R98, R183, R4, RZ, 0x3c, !PT ;  /* 0x00000004b7627212 */ /* 0x000fe400078e3cff */
[----:B------:R-:W-:Y:S02]  /*cdf0*/  LOP3.LUT R110, R217, R6, RZ, 0x3c, !PT ;  /* 0x00000006d96e7212 */ /* 0x000fe400078e3cff */
[----:B------:R-:W-:-:S02]  /*ce00*/  F2FP.F16.F32.PACK_AB R4, R179, R181 ;  /* 0x000000b5b304723e */ /* 0x000fc400000000ff */
[----:B------:R-:W-:Y:S01]  /*ce10*/  F2FP.F16.F32.PACK_AB R6, R177, R180 ;  /* 0x000000b4b106723e */ /* 0x000fe200000000ff */
[----:B------:R-:W-:Y:S01]  /*ce20*/  BAR.SYNC.DEFER_BLOCKING 0x1, 0x100 ;  /* 0x0044000000007b1d */ /* 0x000fe20000010000 */
[----:B------:R-:W-:Y:S02]  /*ce30*/  LOP3.LUT R0, R3, 0x380, RZ, 0xc0, !PT ;  /* 0x0000038003007812 */ /* 0x000fe400078ec0ff */
[----:B------:R-:W-:Y:S02]  /*ce40*/  SHF.R.U64 R177, R30, 0x3, RZ ;  /* 0x000000031eb17819 */ /* 0x000fe400000012ff */
[----:B------:R-:W-:Y:S02]  /*ce50*/  LOP3.LUT R10, R119, R10, RZ, 0x3c, !PT ;  /* 0x0000000a770a7212 */ /* 0x000fe400078e3cff */
[----:B------:R-:W-:Y:S02]  /*ce60*/  LOP3.LUT R106, R213, R34, RZ, 0x3c, !PT ;  /* 0x00000022d56a7212 */ /* 0x000fe400078e3cff */
[----:B------:R-:W-:-:S02]  /*ce70*/  MOV R48, R48 ;  /* 0x0000003000307202 */ /* 0x000fc40000000f00 */
[----:B------:R-:W-:Y:S02]  /*ce80*/  F2FP.F16.F32.PACK_AB R30, R174, R176 ;  /* 0x000000b0ae1e723e */ /* 0x000fe400000000ff */
[----:B------:R-:W-:Y:S02]  /*ce90*/  MOV R52, R52 ;  /* 0x0000003400347202 */ /* 0x000fe40000000f00 */
[----:B------:R-:W-:Y:S02]  /*cea0*/  F2FP.F16.F32.PACK_AB R34, R171, R173 ;  /* 0x000000adab22723e */ /* 0x000fe400000000ff */
[----:B------:R-:W-:Y:S02]  /*ceb0*/  SHF.R.U64 R0, R0, 0x3, RZ ;  /* 0x0000000300007819 */ /* 0x000fe400000012ff */
[----:B------:R-:W-:Y:S02]  /*cec0*/  MOV R56, R56 ;  /* 0x0000003800387202 */ /* 0x000fe40000000f00 */
[----:B------:R-:W-:-:S02]  /*ced0*/  MOV R38, R10 ;  /* 0x0000000a00267202 */ /* 0x000fc40000000f00 */
[----:B------:R-:W-:Y:S01]  /*cee0*/  MOV R60, R60 ;  /* 0x0000003c003c7202 */ /* 0x000fe20000000f00 */
[----:B------:R1:W-:Y:S01]  /*cef0*/  STSM.16.M88.4 [R118], R4 ;  /* 0x0000000476007844 */ /* 0x0003e20000000200 */
[----:B------:R-:W-:Y:S02]  /*cf00*/  F2FP.F16.F32.PACK_AB R10, R163, R165 ;  /* 0x000000a5a30a723e */ /* 0x000fe400000000ff */
[----:B------:R-:W-:Y:S01]  /*cf10*/  F2FP.F16.F32.PACK_AB R11, R63, R62 ;  /* 0x0000003e3f0b723e */ /* 0x000fe200000000ff */
[----:B------:R2:W-:Y:S01]  /*cf20*/  STSM.16.M88.4 [R48], R28 ;  /* 0x0000001c30007844 */ /* 0x0005e20000000200 */
[----:B------:R-:W-:Y:S02]  /*cf30*/  MOV R64, R64 ;  /* 0x0000004000407202 */ /* 0x000fe40000000f00 */
[----:B------:R-:W-:Y:S01]  /*cf40*/  LOP3.LUT R114, R0, R3, RZ, 0x3c, !PT ;  /* 0x0000000300727212 */ /* 0x000fe200078e3cff */
[----:B------:R3:W-:Y:S01]  /*cf50*/  STSM.16.M88.4 [R52], R32 ;  /* 0x0000002034007844 */ /* 0x0007e20000000200 */
[----:B------:R-:W-:-:S02]  /*cf60*/  MOV R68, R68 ;  /* 0x0000004400447202 */ /* 0x000fc40000000f00 */
[----:B------:R-:W-:Y:S02]  /*cf70*/  MOV R72, R72 ;  /* 0x0000004800487202 */ /* 0x000fe40000000f00 */
[----:B------:R-:W-:Y:S02]  /*cf80*/  LOP3.LUT R44, R177, R24, RZ, 0x3c, !PT ;  /* 0x00000018b12c7212 */ /* 0x000fe400078e3cff */
[----:B------:R-:W-:Y:S02]  /*cf90*/  MOV R94, R94 ;  /* 0x0000005e005e7202 */ /* 0x000fe40000000f00 */
[----:B-1----:R-:W-:Y:S02]  /*cfa0*/  F2FP.F16.F32.PACK_AB R4, R169, R172 ;  /* 0x000000aca904723e */ /* 0x002fe400000000ff */
[----:B------:R-:W-:Y:S02]  /*cfb0*/  F2FP.F16.F32.PACK_AB R5, R51, R50 ;  /* 0x000000323305723e */ /* 0x000fe400000000ff */
[----:B------:R-:W-:-:S02]  /*cfc0*/  F2FP.F16.F32.PACK_AB R6, R166, R170 ;  /* 0x000000aaa606723e */ /* 0x000fc400000000ff */
[----:B------:R-:W-:Y:S02]  /*cfd0*/  F2FP.F16.F32.PACK_AB R7, R55, R54 ;  /* 0x000000363707723e */ /* 0x000fe400000000ff */
[----:B--2---:R-:W-:Y:S02]  /*cfe0*/  F2FP.F16.F32.PACK_AB R28, R159, R161 ;  /* 0x000000a19f1c723e */ /* 0x004fe400000000ff */
[----:B------:R-:W-:Y:S01]  /*cff0*/  F2FP.F16.F32.PACK_AB R29, R75, R74 ;  /* 0x0000004a4b1d723e */ /* 0x000fe200000000ff */
[----:B------:R-:W-:Y:S01]  /*d000*/  STSM.16.M88.4 [R56], R4 ;  /* 0x0000000438007844 */ /* 0x000fe20000000200 */
[----:B------:R-:W-:Y:S02]  /*d010*/  F2FP.F16.F32.PACK_AB R30, R77, R160 ;  /* 0x000000a04d1e723e */ /* 0x000fe400000000ff */
[----:B------:R-:W-:Y:S01]  /*d020*/  F2FP.F16.F32.PACK_AB R31, R79, R78 ;  /* 0x0000004e4f1f723e */ /* 0x000fe200000000ff */
[----:B------:R1:W-:Y:S01]  /*d030*/  STSM.16.M88.4 [R60], R8 ;  /* 0x000000083c007844 */ /* 0x0003e20000000200 */
[----:B---3--:R-:W-:-:S02]  /*d040*/  F2FP.F16.F32.PACK_AB R32, R81, R157 ;  /* 0x0000009d5120723e */ /* 0x008fc400000000ff */
[----:B------:R-:W-:Y:S01]  /*d050*/  F2FP.F16.F32.PACK_AB R33, R83, R82 ;  /* 0x000000525321723e */ /* 0x000fe200000000ff */
[----:B------:R-:W-:Y:S01]  /*d060*/  STSM.16.M88.4 [R64], R12 ;  /* 0x0000000c40007844 */ /* 0x000fe20000000200 */
[----:B------:R-:W-:Y:S02]  /*d070*/  F2FP.F16.F32.PACK_AB R34, R85, R84 ;  /* 0x000000545522723e */ /* 0x000fe400000000ff */
[----:B------:R-:W-:Y:S01]  /*d080*/  F2FP.F16.F32.PACK_AB R35, R87, R86 ;  /* 0x000000565723723e */ /* 0x000fe200000000ff */
[----:B------:R-:W-:Y:S01]  /*d090*/  STSM.16.M88.4 [R68], R28 ;  /* 0x0000001c44007844 */ /* 0x000fe20000000200 */
[----:B------:R-:W-:Y:S02]  /*d0a0*/  MOV R3, R98 ;  /* 0x0000006200037202 */ /* 0x000fe40000000f00 */
[----:B------:R-:W-:Y:S01]  /*d0b0*/  MOV R24, R106 ;  /* 0x0000006a00187202 */ /* 0x000fe20000000f00 */
[----:B------:R-:W-:Y:S01]  /*d0c0*/  STSM.16.M88.4 [R72], R32 ;  /* 0x0000002048007844 */ /* 0x000fe20000000200 */
[----:B------:R-:W-:-:S02]  /*d0d0*/  F2FP.F16.F32.PACK_AB R98, R101, R100 ;  /* 0x000000646562723e */ /* 0x000fc400000000ff */
[----:B------:R-:W-:Y:S01]  /*d0e0*/  F2FP.F16.F32.PACK_AB R99, R70, R58 ;  /* 0x0000003a4663723e */ /* 0x000fe200000000ff */
[----:B------:R-:W-:Y:S01]  /*d0f0*/  STSM.16.M88.4 [R94], R88 ;  /* 0x000000585e007844 */ /* 0x000fe20000000200 */
[----:B------:R-:W-:Y:S02]  /*d100*/  F2FP.F16.F32.PACK_AB R104, R105, R104 ;  /* 0x000000686968723e */ /* 0x000fe400000000ff */
[----:B------:R-:W-:Y:S01]  /*d110*/  MOV R102, R102 ;  /* 0x0000006600667202 */ /* 0x000fe20000000f00 */
[----:B------:R-:W-:Y:S01]  /*d120*/  STSM.16.M88.4 [R3], R96 ;  /* 0x0000006003007844 */ /* 0x000fe20000000200 */
[----:B------:R-:W-:Y:S02]  /*d130*/  MOV R0, R114 ;  /* 0x0000007200007202 */ /* 0x000fe40000000f00 */
[----:B------:R-:W-:Y:S02]  /*d140*/  F2FP.F16.F32.PACK_AB R105, R80, R76 ;  /* 0x0000004c5069723e */ /* 0x000fe400000000ff */
[----:B------:R-:W-:-:S02]  /*d150*/  F2FP.F16.F32.PACK_AB R106, R109, R108 ;  /* 0x0000006c6d6a723e */ /* 0x000fc400000000ff */
[----:B------:R-:W-:Y:S02]  /*d160*/  F2FP.F16.F32.PACK_AB R107, R153, R152 ;  /* 0x00000098996b723e */ /* 0x000fe400000000ff */
[----:B------:R-:W-:Y:S02]  /*d170*/  F2FP.F16.F32.PACK_AB R112, R113, R112 ;  /* 0x000000707170723e */ /* 0x000fe400000000ff */
[----:B------:R-:W-:Y:S01]  /*d180*/  F2FP.F16.F32.PACK_AB R120, R121, R120 ;  /* 0x000000787978723e */ /* 0x000fe200000000ff */
[----:B------:R-:W-:Y:S01]  /*d190*/  STSM.16.M88.4 [R102], R104 ;  /* 0x0000006866007844 */ /* 0x000fe20000000200 */
[----:B------:R-:W-:Y:S02]  /*d1a0*/  F2FP.F16.F32.PACK_AB R113, R155, R154 ;  /* 0x0000009a9b71723e */ /* 0x000fe400000000ff */
[----:B------:R-:W-:Y:S02]  /*d1b0*/  F2FP.F16.F32.PACK_AB R114, R117, R116 ;  /* 0x000000747572723e */ /* 0x000fe400000000ff */
[----:B------:R-:W-:-:S02]  /*d1c0*/  F2FP.F16.F32.PACK_AB R115, R158, R156 ;  /* 0x0000009c9e73723e */ /* 0x000fc400000000ff */
[----:B------:R-:W-:Y:S02]  /*d1d0*/  F2FP.F16.F32.PACK_AB R121, R123, R122 ;  /* 0x0000007a7b79723e */ /* 0x000fe400000000ff */
[----:B------:R-:W-:Y:S01]  /*d1e0*/  F2FP.F16.F32.PACK_AB R128, R129, R128 ;  /* 0x000000808180723e */ /* 0x000fe200000000ff */
[----:B------:R2:W-:Y:S01]  /*d1f0*/  STSM.16.M88.4 [R24], R112 ;  /* 0x0000007018007844 */ /* 0x0005e20000000200 */
[----:B------:R-:W-:Y:S02]  /*d200*/  MOV R110, R110 ;  /* 0x0000006e006e7202 */ /* 0x000fe40000000f00 */
[----:B------:R-:W-:Y:S02]  /*d210*/  F2FP.F16.F32.PACK_AB R122, R125, R124 ;  /* 0x0000007c7d7a723e */ /* 0x000fe400000000ff */
[----:B------:R-:W-:Y:S02]  /*d220*/  F2FP.F16.F32.PACK_AB R123, R127, R126 ;  /* 0x0000007e7f7b723e */ /* 0x000fe400000000ff */
[----:B------:R-:W-:-:S02]  /*d230*/  F2FP.F16.F32.PACK_AB R129, R131, R130 ;  /* 0x000000828381723e */ /* 0x000fc400000000ff */
[----:B------:R-:W-:Y:S01]  /*d240*/  F2FP.F16.F32.PACK_AB R136, R137, R136 ;  /* 0x000000888988723e */ /* 0x000fe200000000ff */
[----:B------:R-:W-:Y:S01]  /*d250*/  STSM.16.M88.4 [R110], R120 ;  /* 0x000000786e007844 */ /* 0x000fe20000000200 */
[----:B------:R-:W-:Y:S02]  /*d260*/  ISETP.NE.U32.AND P0, PT, RZ, UR4, PT ;  /* 0x00000004ff007c0c */ /* 0x000fe4000bf05070 */
[----:B-1----:R-:W-:Y:S02]  /*d270*/  IADD3 R10, P1, R199, UR4, RZ ;  /* 0x00000004c70a7c10 */ /* 0x002fe4000ff3e0ff */
[----:B------:R-:W-:Y:S02]  /*d280*/  F2FP.F16.F32.PACK_AB R130, R133, R132 ;  /* 0x000000848582723e */ /* 0x000fe400000000ff */
[----:B------:R-:W-:Y:S02]  /*d290*/  F2FP.F16.F32.PACK_AB R131, R135, R134 ;  /* 0x000000868783723e */ /* 0x000fe400000000ff */
[----:B------:R-:W-:-:S02]  /*d2a0*/  F2FP.F16.F32.PACK_AB R137, R139, R138 ;  /* 0x0000008a8b89723e */ /* 0x000fc400000000ff */
[----:B------:R-:W-:Y:S01]  /*d2b0*/  F2FP.F16.F32.PACK_AB R144, R145, R144 ;  /* 0x000000909190723e */ /* 0x000fe200000000ff */
[----:B------:R1:W-:Y:S01]  /*d2c0*/  STSM.16.M88.4 [R0], R128 ;  /* 0x0000008000007844 */ /* 0x0003e20000000200 */
[----:B------:R-:W-:Y:S02]  /*d2d0*/  F2FP.F16.F32.PACK_AB R138, R141, R140 ;  /* 0x0000008c8d8a723e */ /* 0x000fe400000000ff */
[----:B------:R-:W-:Y:S02]  /*d2e0*/  F2FP.F16.F32.PACK_AB R139, R143, R142 ;  /* 0x0000008e8f8b723e */ /* 0x000fe400000000ff */
[----:B------:R-:W-:Y:S02]  /*d2f0*/  F2FP.F16.F32.PACK_AB R145, R147, R146 ;  /* 0x000000929391723e */ /* 0x000fe400000000ff */
[----:B------:R-:W-:Y:S01]  /*d300*/  MOV R44, R44 ;  /* 0x0000002c002c7202 */ /* 0x000fe20000000f00 */
[----:B------:R-:W-:Y:S01]  /*d310*/  STSM.16.M88.4 [R38], R136 ;  /* 0x0000008826007844 */ /* 0x000fe20000000200 */
[----:B------:R-:W-:-:S02]  /*d320*/  F2FP.F16.F32.PACK_AB R146, R149, R148 ;  /* 0x000000949592723e */ /* 0x000fc400000000ff */
[----:B------:R-:W-:Y:S02]  /*d330*/  F2FP.F16.F32.PACK_AB R147, R151, R150 ;  /* 0x000000969793723e */ /* 0x000fe400000000ff */
[----:B------:R-:W-:Y:S02]  /*d340*/  ISETP.NE.AND.EX P0, PT, RZ, UR5, PT, P0 ;  /* 0x00000005ff007c0c */ /* 0x000fe4000bf05300 */
[----:B------:R-:W-:Y:S01]  /*d350*/  IADD3.X R11, R200, UR5, RZ, P1, !PT ;  /* 0x00000005c80b7c10 */ /* 0x000fe20008ffe4ff */
[----:B------:R-:W-:Y:S01]  /*d360*/  ULDC.64 UR4, c[0x0][0xbe0] ;  /* 0x0002f80000047ab9 */ /* 0x000fe20000000a00 */
[----:B------:R3:W-:Y:S01]  /*d370*/  STSM.16.M88.4 [R44], R144 ;  /* 0x000000902c007844 */ /* 0x0007e20000000200 */
[----:B------:R-:W-:Y:S01]  /*d380*/  BAR.SYNC.DEFER_BLOCKING 0x1, 0x100 ;  /* 0x0044000000007b1d */ /* 0x000fe20000010000 */
[----:B------:R-:W-:Y:S02]  /*d390*/  ISETP.NE.U32.AND P6, PT, RZ, UR4, PT ;  /* 0x00000004ff007c0c */ /* 0x000fe4000bfc5070 */
[----:B--2---:R-:W-:-:S02]  /*d3a0*/  MOV R24, RZ ;  /* 0x000000ff00187202 */ /* 0x004fc40000000f00 */
[----:B------:R-:W-:-:S13]  /*d3b0*/  ISETP.NE.AND.EX P6, PT, RZ, UR5, PT, P6 ;  /* 0x00000005ff007c0c */ /* 0x000fda000bfc5360 */
[----:B------:R-:W-:Y:S01]  /*d3c0*/  @P6 IADD3 R6, P4, R199, UR4, RZ ;  /* 0x00000004c7066c10 */ /* 0x000fe2000ff9e0ff */
[----:B------:R-:W-:Y:S02]  /*d3d0*/  ULDC UR4, c[0x0][0xa88] ;  /* 0x0002a20000047ab9 */ /* 0x000fe40000000800 */
[----:B-1----:R-:W-:Y:S02]  /*d3e0*/  MOV R0, UR4 ;  /* 0x0000000400007c02 */ /* 0x002fe40008000f00 */
[----:B------:R-:W-:Y:S01]  /*d3f0*/  @P6 IADD3.X R7, R200, UR5, RZ, P4, !PT ;  /* 0x00000005c8076c10 */ /* 0x000fe2000a7fe4ff */
[----:B------:R1:W5:Y:S01]  /*d400*/  @P0 LDG.E R24, desc[UR40][R10.64] ;  /* 0x000000280a180981 */ /* 0x000362000c1e1900 */
[----:B------:R-:W-:-:S03]  /*d410*/  IMAD R5, R192, 0x40, R187 ;  /* 0x00000040c0057824 */ /* 0x000fc600078e02bb */
[----:B------:R1:W5:Y:S01]  /*d420*/  @P6 LDG.E R0, desc[UR40][R6.64] ;  /* 0x0000002806006981 */ /* 0x000362000c1e1900 */
[----:B------:R-:W-:-:S03]  /*d430*/  IMAD.WIDE R4, R5, 0x2, R36 ;  /* 0x0000000205047825 */ /* 0x000fc600078e0224 */
[C---:B------:R-:W-:Y:S02]  /*d440*/  IADD3 R9, P1, R4.reuse, 0x1000, RZ ;  /* 0x0000100004097810 */ /* 0x040fe40007f3e0ff */
[C---:B------:R-:W-:Y:S02]  /*d450*/  IADD3 R13, P2, R4.reuse, 0x2000, RZ ;  /* 0x00002000040d7810 */ /* 0x040fe40007f5e0ff */
[C---:B------:R-:W-:Y:S02]  /*d460*/  IADD3 R29, P3, R4.reuse, 0x3000, RZ ;  /* 0x00003000041d7810 */ /* 0x040fe40007f7e0ff */
[----:B------:R-:W-:Y:S02]  /*d470*/  IADD3 R33, P4, R4, 0x4000, RZ ;  /* 0x0000400004217810 */ /* 0x000fe40007f9e0ff */
[----:B------:R-:W-:Y:S02]  /*d480*/  LOP3.LUT R8, R9, 0x380, RZ, 0xc0, !PT ;  /* 0x0000038009087812 */ /* 0x000fe400078ec0ff */
[----:B------:R-:W-:-:S02]  /*d490*/  LOP3.LUT R12, R13, 0x380, RZ, 0xc0, !PT ;  /* 0x000003800d0c7812 */ /* 0x000fc400078ec0ff */
[----:B------:R-:W-:Y:S02]  /*d4a0*/  LOP3.LUT R28, R29, 0x380, RZ, 0xc0, !PT ;  /* 0x000003801d1c7812 */ /* 0x000fe400078ec0ff */
[----:B------:R-:W-:Y:S02]  /*d4b0*/  LOP3.LUT R32, R33, 0x380, RZ, 0xc0, !PT ;  /* 0x0000038021207812 */ /* 0x000fe400078ec0ff */
[----:B------:R-:W-:Y:S02]  /*d4c0*/  SHF.R.U64 R8, R8, 0x3, RZ ;  /* 0x0000000308087819 */ /* 0x000fe400000012ff */
[----:B------:R-:W-:Y:S02]  /*d4d0*/  SHF.R.U64 R12, R12, 0x3, RZ ;  /* 0x000000030c0c7819 */ /* 0x000fe400000012ff */
[----:B------:R-:W-:Y:S02]  /*d4e0*/  SHF.R.U64 R28, R28, 0x3, RZ ;  /* 0x000000031c1c7819 */ /* 0x000fe400000012ff */
[----:B------:R-:W-:-:S02]  /*d4f0*/  SHF.R.U64 R32, R32, 0x3, RZ ;  /* 0x0000000320207819 */ /* 0x000fc400000012ff */
[----:B------:R-:W-:Y:S02]  /*d500*/  IADD3 R37, P5, R4, 0x5000, RZ ;  /* 0x0000500004257810 */ /* 0x000fe40007fbe0ff */
[----:B------:R-:W-:Y:S01]  /*d510*/  LOP3.LUT R8, R8, R9, RZ, 0x3c, !PT ;  /* 0x0000000908087212 */ /* 0x000fe200078e3cff */
[--C-:B------:R-:W-:Y:S01]  /*d520*/  IMAD.X R9, RZ, RZ, R5.reuse, P1 ;  /* 0x000000ffff097224 */ /* 0x100fe200008e0605 */
[----:B------:R-:W-:Y:S02]  /*d530*/  LOP3.LUT R12, R12, R13, RZ, 0x3c, !PT ;  /* 0x0000000d0c0c7212 */ /* 0x000fe400078e3cff */
[----:B------:R-:W-:Y:S01]  /*d540*/  LOP3.LUT R28, R28, R29, RZ, 0x3c, !PT ;  /* 0x0000001d1c1c7212 */ /* 0x000fe200078e3cff */
[--C-:B------:R-:W-:Y:S01]  /*d550*/  IMAD.X R29, RZ, RZ, R5.reuse, P3 ;  /* 0x000000ffff1d7224 */ /* 0x100fe200018e0605 */
[----:B------:R-:W-:Y:S01]  /*d560*/  LOP3.LUT R32, R32, R33, RZ, 0x3c, !PT ;  /* 0x0000002120207212 */ /* 0x000fe200078e3cff */
[----:B------:R-:W-:Y:S01]  /*d570*/  IMAD.X R33, RZ, RZ, R5, P4 ;  /* 0x000000ffff217224 */ /* 0x000fe200020e0605 */
[----:B------:R-:W-:-:S02]  /*d580*/  P2R R14, PR, RZ, 0x20 ;  /* 0x00000020ff0e7803 */ /* 0x000fc40000000000 */
[----:B------:R-:W-:Y:S02]  /*d590*/  IADD3.X R13, RZ, R5, RZ, P2, !PT ;  /* 0x00000005ff0d7210 */ /* 0x000fe400017fe4ff */
[C---:B------:R-:W-:Y:S02]  /*d5a0*/  IADD3 R41, P1, R4.reuse, 0x6000, RZ ;  /* 0x0000600004297810 */ /* 0x040fe40007f3e0ff */
[C---:B------:R-:W-:Y:S02]  /*d5b0*/  IADD3 R45, P2, R4.reuse, 0x7000, RZ ;  /* 0x00007000042d7810 */ /* 0x040fe40007f5e0ff */
[C---:B------:R-:W-:Y:S02]  /*d5c0*/  IADD3 R49, P3, R4.reuse, 0x8000, RZ ;  /* 0x0000800004317810 */ /* 0x040fe40007f7e0ff */
[C---:B------:R-:W-:Y:S02]  /*d5d0*/  IADD3 R53, P4, R4.reuse, 0x9000, RZ ;  /* 0x0000900004357810 */ /* 0x040fe40007f9e0ff */
[----:B------:R-:W-:-:S02]  /*d5e0*/  IADD3 R57, P5, R4, 0xa000, RZ ;  /* 0x0000a00004397810 */ /* 0x000fc40007fbe0ff */
[----:B------:R-:W-:Y:S02]  /*d5f0*/  LOP3.LUT R36, R37, 0x380, RZ, 0xc0, !PT ;  /* 0x0000038025247812 */ /* 0x000fe400078ec0ff */
[----:B------:R-:W-:Y:S02]  /*d600*/  LOP3.LUT R40, R41, 0x380, RZ, 0xc0, !PT ;  /* 0x0000038029287812 */ /* 0x000fe400078ec0ff */
[----:B---3--:R-:W-:Y:S02]  /*d610*/  LOP3.LUT R44, R45, 0x380, RZ, 0xc0, !PT ;  /* 0x000003802d2c7812 */ /* 0x008fe400078ec0ff */
[----:B------:R-:W-:Y:S02]  /*d620*/  LOP3.LUT R48, R49, 0x380, RZ, 0xc0, !PT ;  /* 0x0000038031307812 */ /* 0x000fe400078ec0ff */
[----:B------:R-:W-:Y:S02]  /*d630*/  LOP3.LUT R52, R53, 0x380, RZ, 0xc0, !PT ;  /* 0x0000038035347812 */ /* 0x000fe400078ec0ff */
[----:B------:R-:W-:-:S02]  /*d640*/  LOP3.LUT R56, R57, 0x380, RZ, 0xc0, !PT ;  /* 0x0000038039387812 */ /* 0x000fc400078ec0ff */
[----:B------:R-:W-:Y:S02]  /*d650*/  SHF.R.U64 R36, R36, 0x3, RZ ;  /* 0x0000000324247819 */ /* 0x000fe400000012ff */
[----:B------:R-:W-:Y:S02]  /*d660*/  SHF.R.U64 R40, R40, 0x3, RZ ;  /* 0x0000000328287819 */ /* 0x000fe400000012ff */
[----:B------:R-:W-:Y:S02]  /*d670*/  SHF.R.U64 R44, R44, 0x3, RZ ;  /* 0x000000032c2c7819 */ /* 0x000fe400000012ff */
[----:B------:R-:W-:Y:S02]  /*d680*/  SHF.R.U64 R48, R48, 0x3, RZ ;  /* 0x0000000330307819 */ /* 0x000fe400000012ff */
[----:B------:R-:W-:Y:S02]  /*d690*/  SHF.R.U64 R52, R52, 0x3, RZ ;  /* 0x0000000334347819 */ /* 0x000fe400000012ff */
[----:B------:R-:W-:-:S02]  /*d6a0*/  SHF.R.U64 R56, R56, 0x3, RZ ;  /* 0x0000000338387819 */ /* 0x000fc400000012ff */
[----:B------:R-:W-:Y:S02]  /*d6b0*/  LOP3.LUT R36, R36, R37, RZ, 0x3c, !PT ;  /* 0x0000002524247212 */ /* 0x000fe400078e3cff */
[----:B------:R-:W-:Y:S02]  /*d6c0*/  LOP3.LUT R40, R40, R41, RZ, 0x3c, !PT ;  /* 0x0000002928287212 */ /* 0x000fe400078e3cff */
[----:B------:R-:W-:Y:S02]  /*d6d0*/  LOP3.LUT R44, R44, R45, RZ, 0x3c, !PT ;  /* 0x0000002d2c2c7212 */ /* 0x000fe400078e3cff */
[----:B------:R-:W-:Y:S02]  /*d6e0*/  LOP3.LUT R48, R48, R49, RZ, 0x3c, !PT ;  /* 0x0000003130307212 */ /* 0x000fe400078e3cff */
[----:B------:R-:W-:Y:S02]  /*d6f0*/  LOP3.LUT R52, R52, R53, RZ, 0x3c, !PT ;  /* 0x0000003534347212 */ /* 0x000fe400078e3cff */
[----:B------:R-:W-:Y:S01]  /*d700*/  LOP3.LUT R56, R56, R57, RZ, 0x3c, !PT ;  /* 0x0000003938387212 */ /* 0x000fe200078e3cff */
[----:B-1----:R-:W-:Y:S06]  /*d710*/  @P6 BRA `(.L_x_560) ;  /* 0x0000000000106947 */ /* 0x002fec0003800000 */
[----:B------:R-:W-:Y:S05]  /*d720*/  @!P0 BRA `(.L_x_560) ;  /* 0x00000000000c8947 */ /* 0x000fea0003800000 */
[----:B------:R-:W2:Y:S04]  /*d730*/  LDG.E R3, desc[UR40][R10.64] ;  /* 0x000000280a037981 */ /* 0x000ea8000c1e1900 */
[----:B-----5:R-:W2:Y:S02]  /*d740*/  LDG.E R0, desc[UR40][R10.64+0x4] ;  /* 0x000004280a007981 */ /* 0x020ea4000c1e1900 */
[----:B--2---:R-:W-:-:S07]  /*d750*/  IMAD.IADD R0, R0, 0x1, -R3 ;  /* 0x0000000100007824 */ /* 0x004fce00078e0a03 */
.L_x_560:
[----:B------:R-:W1:Y:S01]  /*d760*/  SHFL.IDX PT, R3, R206, RZ, 0x1f ;  /* 0x00001fffce037589 */ /* 0x000e6200000e0000 */
[----:B------:R-:W-:Y:S01]  /*d770*/  ISETP.NE.AND P6, PT, R14, RZ, PT ;  /* 0x000000ff0e00720c */ /* 0x000fe20003fc5270 */
[--C-:B------:R-:W-:Y:S01]  /*d780*/  IMAD.X R57, RZ, RZ, R5.reuse, P5 ;  /* 0x000000ffff397224 */ /* 0x100fe200028e0605 */
[----:B------:R-:W-:Y:S01]  /*d790*/  IADD3.X R41, RZ, R5, RZ, P1, !PT ;  /* 0x00000005ff297210 */ /* 0x000fe20000ffe4ff */
[--C-:B------:R-:W-:Y:S01]  /*d7a0*/  IMAD.X R45, RZ, RZ, R5.reuse, P2 ;  /* 0x000000ffff2d7224 */ /* 0x100fe200010e0605 */
[C---:B------:R-:W-:Y:S01]  /*d7b0*/  IADD3 R65, P1, R4.reuse, 0xc000, RZ ;  /* 0x0000c00004417810 */ /* 0x040fe20007f3e0ff */
[--C-:B------:R-:W-:Y:S01]  /*d7c0*/  IMAD.X R37, RZ, RZ, R5.reuse, P6 ;  /* 0x000000ffff257224 */ /* 0x100fe200030e0605 */
[C---:B------:R-:W-:Y:S01]  /*d7d0*/  IADD3 R61, P6, R4.reuse, 0xb000, RZ ;  /* 0x0000b000043d7810 */ /* 0x040fe20007fde0ff */
[----:B------:R-:W-:Y:S01]  /*d7e0*/  IMAD.X R49, RZ, RZ, R5, P3 ;  /* 0x000000ffff317224 */ /* 0x000fe200018e0605 */
[C---:B------:R-:W-:Y:S02]  /*d7f0*/  IADD3 R69, P2, R4.reuse, 0xd000, RZ ;  /* 0x0000d00004457810 */ /* 0x040fe40007f5e0ff */
[----:B------:R-:W-:-:S02]  /*d800*/  IADD3 R73, P3, R4, 0xe000, RZ ;  /* 0x0000e00004497810 */ /* 0x000fc40007f7e0ff */
[----:B------:R-:W-:Y:S02]  /*d810*/  IADD3.X R53, RZ, R5, RZ, P4, !PT ;  /* 0x00000005ff357210 */ /* 0x000fe400027fe4ff */
[----:B------:R-:W-:Y:S02]  /*d820*/  IADD3 R10, P4, R4, 0xf000, RZ ;  /* 0x0000f000040a7810 */ /* 0x000fe40007f9e0ff */
[----:B------:R-:W-:Y:S02]  /*d830*/  LOP3.LUT R60, R61, 0x380, RZ, 0xc0, !PT ;  /* 0x000003803d3c7812 */ /* 0x000fe400078ec0ff */
[----:B------:R-:W-:Y:S02]  /*d840*/  LOP3.LUT R64, R65, 0x380, RZ, 0xc0, !PT ;  /* 0x0000038041407812 */ /* 0x000fe400078ec0ff */
[----:B------:R-:W-:Y:S02]  /*d850*/  LOP3.LUT R68, R69, 0x380, RZ, 0xc0, !PT ;  /* 0x0000038045447812 */ /* 0x000fe400078ec0ff */
[----:B------:R-:W-:-:S02]  /*d860*/  LOP3.LUT R72, R73, 0x380, RZ, 0xc0, !PT ;  /* 0x0000038049487812 */ /* 0x000fc400078ec0ff */
[----:B-1----:R-:W-:Y:S02]  /*d870*/  ISETP.NE.AND P5, PT, R3, RZ, PT ;  /* 0x000000ff0300720c */ /* 0x002fe40003fa5270 */
[----:B------:R-:W-:Y:S02]  /*d880*/  LOP3.LUT R7, R4, 0x380, RZ, 0xc0, !PT ;  /* 0x0000038004077812 */ /* 0x000fe400078ec0ff */
[----:B------:R-:W-:Y:S02]  /*d890*/  LOP3.LUT R3, R10, 0x380, RZ, 0xc0, !PT ;  /* 0x000003800a037812 */ /* 0x000fe400078ec0ff */
[----:B------:R-:W-:Y:S02]  /*d8a0*/  SHF.R.U64 R60, R60, 0x3, RZ ;  /* 0x000000033c3c7819 */ /* 0x000fe400000012ff */
[----:B------:R-:W-:Y:S02]  /*d8b0*/  SHF.R.U64 R64, R64, 0x3, RZ ;  /* 0x0000000340407819 */ /* 0x000fe400000012ff */
[----:B------:R-:W-:-:S02]  /*d8c0*/  SHF.R.U64 R68, R68, 0x3, RZ ;  /* 0x0000000344447819 */ /* 0x000fc400000012ff */
[----:B------:R-:W-:Y:S02]  /*d8d0*/  SHF.R.U64 R72, R72, 0x3, RZ ;  /* 0x0000000348487819 */ /* 0x000fe400000012ff */
[----:B------:R-:W-:Y:S02]  /*d8e0*/  SHF.R.U64 R7, R7, 0x3, RZ ;  /* 0x0000000307077819 */ /* 0x000fe400000012ff */
[----:B------:R-:W-:Y:S02]  /*d8f0*/  SHF.R.U64 R3, R3, 0x3, RZ ;  /* 0x0000000303037819 */ /* 0x000fe400000012ff */
[----:B------:R-:W-:Y:S01]  /*d900*/  LOP3.LUT R60, R60, R61, RZ, 0x3c, !PT ;  /* 0x0000003d3c3c7212 */ /* 0x000fe200078e3cff */
[--C-:B------:R-:W-:Y:S01]  /*d910*/  IMAD.X R61, RZ, RZ, R5.reuse, P6 ;  /* 0x000000ffff3d7224 */ /* 0x100fe200030e0605 */
[----:B------:R-:W-:Y:S02]  /*d920*/  LOP3.LUT R64, R64, R65, RZ, 0x3c, !PT ;  /* 0x0000004140407212 */ /* 0x000fe400078e3cff */
[----:B------:R-:W-:Y:S01]  /*d930*/  LOP3.LUT R68, R68, R69, RZ, 0x3c, !PT ;  /* 0x0000004544447212 */ /* 0x000fe200078e3cff */
[--C-:B------:R-:W-:Y:S01]  /*d940*/  IMAD.X R69, RZ, RZ, R5.reuse, P2 ;  /* 0x000000ffff457224 */ /* 0x100fe200010e0605 */
[----:B------:R-:W-:Y:S01]  /*d950*/  LOP3.LUT R72, R72, R73, RZ, 0x3c, !PT ;  /* 0x0000004948487212 */ /* 0x000fe200078e3cff */
[--C-:B------:R-:W-:Y:S01]  /*d960*/  IMAD.X R73, RZ, RZ, R5.reuse, P3 ;  /* 0x000000ffff497224 */ /* 0x100fe200018e0605 */
[----:B------:R-:W-:Y:S01]  /*d970*/  LOP3.LUT R6, R7, R4, RZ, 0x3c, !PT ;  /* 0x0000000407067212 */ /* 0x000fe200078e3cff */
[----:B------:R-:W-:Y:S01]  /*d980*/  IMAD.MOV.U32 R7, RZ, RZ, R5 ;  /* 0x000000ffff077224 */ /* 0x000fe200078e0005 */
[----:B------:R-:W-:-:S02]  /*d990*/  IADD3.X R65, RZ, R5, RZ, P1, !PT ;  /* 0x00000005ff417210 */ /* 0x000fc40000ffe4ff */
[----:B------:R-:W-:Y:S02]  /*d9a0*/  IADD3.X R77, RZ, R5, RZ, P4, !PT ;  /* 0x00000005ff4d7210 */ /* 0x000fe400027fe4ff */
[----:B------:R-:W-:Y:S02]  /*d9b0*/  LOP3.LUT R76, R3, R10, RZ, 0x3c, !PT ;  /* 0x0000000a034c7212 */ /* 0x000fe400078e3cff */
[----:B------:R-:W-:Y:S02]  /*d9c0*/  SHF.R.S32.HI R80, RZ, 0x1f, R198 ;  /* 0x0000001fff507819 */ /* 0x000fe400000114c6 */
[----:B------:R-:W-:Y:S02]  /*d9d0*/  SEL R83, R201, RZ, !P0 ;  /* 0x000000ffc9537207 */ /* 0x000fe40004000000 */
[----:B------:R-:W-:Y:S02]  /*d9e0*/  SEL R205, R205, RZ, !P0 ;  /* 0x000000ffcdcd7207 */ /* 0x000fe40004000000 */
[----:B-----5:R-:W-:Y:S01]  /*d9f0*/  SHF.R.S32.HI R81, RZ, 0x1f, R24 ;  /* 0x0000001fff517819 */ /* 0x020fe20000011418 */
[----:B------:R-:W-:Y:S06]  /*da00*/  @P5 BRA `(.L_x_561) ;  /* 0x0000000000645947 */ /* 0x000fec0003800000 */
[----:B------:R-:W-:Y:S01]  /*da10*/  ULDC.64 UR4, c[0x0][0xb70] ;  /* 0x0002dc0000047ab9 */ /* 0x000fe20000000a00 */
[----:B------:R-:W-:Y:S01]  /*da20*/  MOV R5, R81 ;  /* 0x0000005100057202 */ /* 0x000fe20000000f00 */
[----:B------:R-:W-:Y:S01]  /*da30*/  IMAD R3, R80, UR4, RZ ;  /* 0x0000000450037c24 */ /* 0x000fe2000f8e02ff */
[----:B------:R-:W-:Y:S01]  /*da40*/  LEA R15, R203, R188, 0x6 ;  /* 0x000000bccb0f7211 */ /* 0x000fe200078e30ff */
[----:B------:R-:W-:Y:S02]  /*da50*/  IMAD.MOV.U32 R4, RZ, RZ, R24 ;  /* 0x000000ffff047224 */ /* 0x000fe400078e0018 */
[C---:B------:R-:W-:Y:S02]  /*da60*/  IMAD R3, R198.reuse, UR5, R3 ;  /* 0x00000005c6037c24 */ /* 0x040fe4000f8e0203 */
[----:B------:R-:W-:Y:S01]  /*da70*/  IMAD.WIDE.U32 R4, R198, UR4, R4 ;  /* 0x00000004c6047c25 */ /* 0x000fe2000f8e0004 */
[----:B------:R-:W-:-:S03]  /*da80*/  ULDC.64 UR4, c[0x0][0xb78] ;  /* 0x0002de0000047ab9 */ /* 0x000fc60000000a00 */
[----:B------:R-:W-:Y:S02]  /*da90*/  IMAD.IADD R5, R5, 0x1, R3 ;  /* 0x0000000105057824 */ /* 0x000fe400078e0203 */
[----:B------:R-:W-:Y:S02]  /*daa0*/  IMAD.MOV R11, RZ, RZ, -R191 ;  /* 0x000000ffff0b7224 */ /* 0x000fe400078e0abf */
[----:B------:R-:W-:Y:S02]  /*dab0*/  IMAD R3, R205, UR4, RZ ;  /* 0x00000004cd037c24 */ /* 0x000fe4000f8e02ff */
[C---:B------:R-:W-:Y:S01]  /*dac0*/  IMAD.WIDE.U32 R4, R83.reuse, UR4, R4 ;  /* 0x0000000453047c25 */ /* 0x040fe2000f8e0004 */
[----:B------:R-:W-:Y:S02]  /*dad0*/  ISETP.NE.AND P0, PT, R190, R11, PT ;  /* 0x0000000bbe00720c */ /* 0x000fe40003f05270 */
[----:B------:R-:W-:Y:S01]  /*dae0*/  SHF.R.S32.HI R11, RZ, 0x1f, R15 ;  /* 0x0000001fff0b7819 */ /* 0x000fe2000001140f */
[----:B------:R-:W-:Y:S01]  /*daf0*/  IMAD R14, R83, UR5, R3 ;  /* 0x00000005530e7c24 */ /* 0x000fe2000f8e0203 */
[C---:B------:R-:W-:Y:S01]  /*db00*/  IADD3 R10, P2, R15.reuse, R4, RZ ;  /* 0x000000040f0a7210 */ /* 0x040fe20007f5e0ff */
[C---:B------:R-:W-:Y:S01]  /*db10*/  VIADD R3, R15.reuse, 0x8 ;  /* 0x000000080f037836 */ /* 0x040fe20000000000 */
[----:B------:R-:W-:Y:S01]  /*db20*/  ISETP.GE.OR P1, PT, R15, R0, P0 ;  /* 0x000000000f00720c */ /* 0x000fe20000726670 */
[----:B------:R-:W-:Y:S01]  /*db30*/  ULDC.64 UR4, c[0x0][0xb40] ;  /* 0x0002d00000047ab9 */ /* 0x000fe20000000a00 */
[----:B------:R-:W-:-:S02]  /*db40*/  IADD3.X R11, R11, R5, R14, P2, !PT ;  /* 0x000000050b0b7210 */ /* 0x000fc400017fe40e */
[----:B------:R-:W-:Y:S02]  /*db50*/  ISETP.GE.OR P0, PT, R3, R0, P0 ;  /* 0x000000000300720c */ /* 0x000fe40000706670 */
[----:B------:R-:W-:-:S04]  /*db60*/  LEA R4, P2, R10, UR4, 0x2 ;  /* 0x000000040a047c11 */ /* 0x000fc8000f8410ff */
[----:B------:R-:W-:-:S05]  /*db70*/  LEA.HI.X R5, R10, UR5, R11, 0x2, P2 ;  /* 0x000000050a057c11 */ /* 0x000fca00090f140b */
[----:B------:R1:W-:Y:S04]  /*db80*/  @!P1 STG.E desc[UR40][R4.64], R21 ;  /* 0x0000001504009986 */ /* 0x0003e8000c101928 */
[----:B------:R1:W-:Y:S02]  /*db90*/  @!P0 STG.E desc[UR40][R4.64+0x20], R20 ;  /* 0x0000201404008986 */ /* 0x0003e4000c101928 */
.L_x_561:
[----:B------:R-:W2:Y:S01]  /*dba0*/  LDC R90, c[0x0][0xa8c] ;  /* 0x0002a300ff5a7b82 */ /* 0x000ea20000000800 */
[----:B------:R-:W-:Y:S01]  /*dbb0*/  ULDC.64 UR4, c[0x0][0xaa0] ;  /* 0x0002a80000047ab9 */ /* 0x000fe20000000a00 */
[--C-:B-1----:R-:W-:Y:S01]  /*dbc0*/  SHF.R.S32.HI R21, RZ, 0x1f, R187.reuse ;  /* 0x0000001fff157819 */ /* 0x102fe200000114bb */
[----:B------:R-:W-:Y:S01]  /*dbd0*/  IMAD R3, R81, UR4, RZ ;  /* 0x0000000451037c24 */ /* 0x000fe2000f8e02ff */
[----:B------:R-:W5:Y:S01]  /*dbe0*/  LD.E.128 R4, desc[UR40][R6.64] ;  /* 0x0000002806047980 */ /* 0x000f62000c101d00 */
[----:B------:R-:W-:Y:S02]  /*dbf0*/  IMAD.MOV.U32 R20, RZ, RZ, R187 ;  /* 0x000000ffff147224 */ /* 0x000fe400078e00bb */
[C---:B------:R-:W-:Y:S01]  /*dc00*/  IMAD R3, R24.reuse, UR5, R3 ;  /* 0x0000000518037c24 */ /* 0x040fe2000f8e0203 */
[----:B------:R-:W5:Y:S01]  /*dc10*/  LD.E.128 R8, desc[UR40][R8.64] ;  /* 0x0000002808087980 */ /* 0x000f62000c101d00 */
[----:B------:R-:W-:Y:S01]  /*dc20*/  IMAD.WIDE.U32 R20, R24, UR4, R20 ;  /* 0x0000000418147c25 */ /* 0x000fe2000f8e0014 */
[----:B------:R-:W-:-:S02]  /*dc30*/  ULDC.64 UR4, c[0x0][0xae0] ;  /* 0x0002b80000047ab9 */ /* 0x000fc40000000a00 */
[----:B------:R-:W5:Y:S02]  /*dc40*/  LD.E.128 R12, desc[UR40][R12.64] ;  /* 0x000000280c0c7980 */ /* 0x000f64000c101d00 */
[----:B------:R-:W-:Y:S01]  /*dc50*/  IADD3 R21, R21, R3, RZ ;  /* 0x0000000315157210 */ /* 0x000fe20007ffe0ff */
[----:B------:R-:W-:Y:S01]  /*dc60*/  VIADD R3, R187, 0x40 ;  /* 0x00000040bb037836 */ /* 0x000fe20000000000 */
[----:B------:R-:W5:Y:S01]  /*dc70*/  LD.E.128 R28, desc[UR40][R28.64] ;  /* 0x000000281c1c7980 */ /* 0x000f62000c101d00 */
[----:B------:R-:W-:Y:S02]  /*dc80*/  IMAD R81, R80, UR4, RZ ;  /* 0x0000000450517c24 */ /* 0x000fe4000f8e02ff */
[----:B------:R-:W-:Y:S01]  /*dc90*/  IMAD R85, R203, -0x40, R0 ;  /* 0xffffffc0cb557824 */ /* 0x000fe200078e0200 */
[----:B------:R-:W5:Y:S01]  /*dca0*/  LD.E.128 R32, desc[UR40][R32.64] ;  /* 0x0000002820207980 */ /* 0x000f62000c101d00 */
[----:B------:R-:W-:Y:S01]  /*dcb0*/  VIADD R0, R192, 0x20 ;  /* 0x00000020c0007836 */ /* 0x000fe20000000000 */
[----:B--2---:R-:W-:-:S02]  /*dcc0*/  ISETP.GE.AND P3, PT, R3, R90, PT ;  /* 0x0000005a0300720c */ /* 0x004fc40003f66270 */
[----:B------:R-:W5:Y:S01]  /*dcd0*/  LD.E.128 R36, desc[UR40][R36.64] ;  /* 0x0000002824247980 */ /* 0x000f62000c101d00 */
[C---:B------:R-:W-:Y:S02]  /*dce0*/  IMAD R81, R198.reuse, UR5, R81 ;  /* 0x00000005c6517c24 */ /* 0x040fe4000f8e0251 */
[----:B------:R-:W-:Y:S01]  /*dcf0*/  IMAD.WIDE.U32 R20, R198, UR4, R20 ;  /* 0x00000004c6147c25 */ /* 0x000fe2000f8e0014 */
[----:B------:R-:W5:Y:S01]  /*dd00*/  LD.E.128 R40, desc[UR40][R40.64] ;  /* 0x0000002828287980 */ /* 0x000f62000c101d00 */
[C---:B------:R-:W-:Y:S01]  /*dd10*/  ISETP.GE.AND P2, PT, R187.reuse, R90, PT ;  /* 0x0000005abb00720c */ /* 0x040fe20003f46270 */
[----:B------:R-:W-:Y:S02]  /*dd20*/  ULDC.64 UR4, c[0x0][0xae8] ;  /* 0x0002ba0000047ab9 */ /* 0x000fe40000000a00 */
[----:B------:R-:W5:Y:S01]  /*dd30*/  LD.E.128 R44, desc[UR40][R44.64] ;  /* 0x000000282c2c7980 */ /* 0x000f62000c101d00 */
[----:B------:R-:W-:Y:S01]  /*dd40*/  SEL R24, RZ, 0xffffffff, P3 ;  /* 0xffffffffff187807 */ /* 0x000fe20001800000 */
[----:B------:R-:W-:-:S02]  /*dd50*/  VIADD R86, R187, 0x80 ;  /* 0x00000080bb567836 */ /* 0x000fc40000000000 */
[----:B------:R-:W5:Y:S01]  /*dd60*/  LD.E.128 R48, desc[UR40][R48.64] ;  /* 0x0000002830307980 */ /* 0x000f62000c101d00 */
[----:B------:R-:W-:-:S03]  /*dd70*/  VIADD R87, R187, 0xc0 ;  /* 0x000000c0bb577836 */ /* 0x000fc60000000000 */
[----:B------:R-:W5:Y:S04]  /*dd80*/  LD.E.128 R52, desc[UR40][R52.64] ;  /* 0x0000002834347980 */ /* 0x000f68000c101d00 */
[----:B------:R-:W5:Y:S04]  /*dd90*/  LD.E.128 R56, desc[UR40][R56.64] ;  /* 0x0000002838387980 */ /* 0x000f68000c101d00 */
[----:B------:R-:W5:Y:S04]  /*dda0*/  LD.E.128 R60, desc[UR40][R60.64] ;  /* 0x000000283c3c7980 */ /* 0x000f68000c101d00 */
[----:B------:R-:W5:Y:S04]  /*ddb0*/  LD.E.128 R64, desc[UR40][R64.64] ;  /* 0x0000002840407980 */ /* 0x000f68000c101d00 */
[----:B------:R-:W5:Y:S04]  /*ddc0*/  LD.E.128 R68, desc[UR40][R68.64] ;  /* 0x0000002844447980 */ /* 0x000f68000c101d00 */
[----:B------:R-:W5:Y:S04]  /*ddd0*/  LD.E.128 R72, desc[UR40][R72.64] ;  /* 0x0000002848487980 */ /* 0x000f68000c101d00 */
[----:B------:R-:W5:Y:S01]  /*dde0*/  LD.E.128 R76, desc[UR40][R76.64] ;  /* 0x000000284c4c7980 */ /* 0x000f62000c101d00 */
[----:B------:R-:W-:Y:S01]  /*ddf0*/  ISETP.GE.AND P0, PT, R0, R85, PT ;  /* 0x000000550000720c */ /* 0x000fe20003f06270 */
[----:B------:R-:W-:Y:S01]  /*de00*/  VIADD R88, R187, 0x100 ;  /* 0x00000100bb587836 */ /* 0x000fe20000000000 */
[----:B------:R-:W-:Y:S01]  /*de10*/  IADD3 R21, R21, R81, RZ ;  /* 0x0000005115157210 */ /* 0x000fe20007ffe0ff */
[----:B------:R-:W-:Y:S01]  /*de20*/  @!PT LDS RZ, [RZ] ;  /* 0x00000000fffff984 */ /* 0x000fe20000000800 */
[----:B------:R-:W-:Y:S01]  /*de30*/  @!PT LDS RZ, [RZ] ;  /* 0x00000000fffff984 */ /* 0x000fe20000000800 */
[----:B------:R-:W-:Y:S01]  /*de40*/  @!PT LDS RZ, [RZ] ;  /* 0x00000000fffff984 */ /* 0x000fe20000000800 */
[----:B------:R-:W-:Y:S01]  /*de50*/  @!PT LDS RZ, [RZ] ;  /* 0x00000000fffff984 */ /* 0x000fe20000000800 */
[----:B------:R1:W-:Y:S06]  /*de60*/  MEMBAR.ALL.CTA ;  /* 0x0000000000007992 */ /* 0x0003ec0000008000 */
[----:B-1----:R-:W1:Y:S01]  /*de70*/  FENCE.VIEW.ASYNC.S ;  /* 0x00000000000073c6 */ /* 0x002e620000000000 */
[----:B------:R-:W-:Y:S01]  /*de80*/  SEL R0, RZ, 0x1, P2 ;  /* 0x00000001ff007807 */ /* 0x000fe20001000000 */
[C---:B------:R-:W-:Y:S01]  /*de90*/  VIADD R80, R187.reuse, 0x180 ;  /* 0x00000180bb507836 */ /* 0x040fe20000000000 */
[----:B------:R-:W-:Y:S01]  /*dea0*/  SHF.L.U32 R81, R24, 0x1, RZ ;  /* 0x0000000118517819 */ /* 0x000fe200000006ff */
[----:B------:R-:W-:Y:S01]  /*deb0*/  VIADD R82, R187, 0x1c0 ;  /* 0x000001c0bb527836 */ /* 0x000fe20000000000 */
[-C--:B------:R-:W-:Y:S01]  /*dec0*/  ISETP.GE.AND P2, PT, R86, R90.reuse, PT ;  /* 0x0000005a5600720c */ /* 0x080fe20003f46270 */
[----:B------:R-:W-:Y:S01]  /*ded0*/  BSSY B1, `(.L_x_562) ;  /* 0x0000037000017945 */ /* 0x000fe20003800000 */
[----:B------:R-:W-:-:S02]  /*dee0*/  ISETP.GE.AND P3, PT, R87, R90, PT ;  /* 0x0000005a5700720c */ /* 0x000fc40003f66270 */
[----:B------:R-:W-:Y:S02]  /*def0*/  LOP3.LUT R0, R81, 0x2, R0, 0xe2, !PT ;  /* 0x0000000251007812 */ /* 0x000fe400078ee200 */
[----:B------:R-:W-:Y:S02]  /*df00*/  SEL R81, RZ, 0x4, P2 ;  /* 0x00000004ff517807 */ /* 0x000fe40001000000 */
[----:B------:R-:W-:Y:S02]  /*df10*/  SEL R24, RZ, 0x8, P3 ;  /* 0x00000008ff187807 */ /* 0x000fe40001800000 */
[----:B------:R-:W-:Y:S02]  /*df20*/  IADD3 R89, R187, 0x140, RZ ;  /* 0x00000140bb597810 */ /* 0x000fe40007ffe0ff */
[----:B------:R-:W-:Y:S01]  /*df30*/  LOP3.LUT R24, R24, R0, R81, 0xfe, !PT ;  /* 0x0000000018187212 */ /* 0x000fe200078efe51 */
[----:B------:R-:W-:Y:S01]  /*df40*/  VIADD R0, R2, 0x28c20 ;  /* 0x00028c2002007836 */ /* 0x000fe20000000000 */
[----:B------:R-:W-:-:S02]  /*df50*/  ISETP.GE.AND P2, PT, R88, R90, PT ;  /* 0x0000005a5800720c */ /* 0x000fc40003f46270 */
[-C--:B------:R-:W-:Y:S02]  /*df60*/  ISETP.GE.AND P3, PT, R89, R90.reuse, PT ;  /* 0x0000005a5900720c */ /* 0x080fe40003f66270 */
[----:B------:R-:W-:Y:S02]  /*df70*/  ISETP.GE.AND P4, PT, R80, R90, PT ;  /* 0x0000005a5000720c */ /* 0x000fe40003f86270 */
[----:B------:R-:W-:Y:S02]  /*df80*/  ISETP.GE.AND P1, PT, R192, R85, PT ;  /* 0x00000055c000720c */ /* 0x000fe40003f26270 */
[----:B------:R-:W-:Y:S02]  /*df90*/  SEL R81, RZ, 0x10, P2 ;  /* 0x00000010ff517807 */ /* 0x000fe40001000000 */
[----:B------:R-:W-:Y:S02]  /*dfa0*/  SEL R80, RZ, 0x20, P3 ;  /* 0x00000020ff507807 */ /* 0x000fe40001800000 */
[----:B------:R-:W-:-:S02]  /*dfb0*/  PRMT R0, RZ, 0x654, R0 ;  /* 0x00000654ff007816 */ /* 0x000fc40000000000 */
[----:B------:R-:W-:Y:S01]  /*dfc0*/  LOP3.LUT R81, R80, R24, R81, 0xfe, !PT ;  /* 0x0000001850517212 */ /* 0x000fe200078efe51 */
[----:B------:R-:W-:Y:S01]  /*dfd0*/  IMAD R24, R205, UR4, RZ ;  /* 0x00000004cd187c24 */ /* 0x000fe2000f8e02ff */
[----:B-1----:R1:W-:Y:S01]  /*dfe0*/  SYNCS.ARRIVE.TRANS64.RED.A1T0 RZ, [R0+URZ], RZ ;  /* 0x000000ff00ff79a7 */ /* 0x0023e2000810043f */
[----:B------:R-:W-:Y:S02]  /*dff0*/  ISETP.GE.AND P2, PT, R82, R90, PT ;  /* 0x0000005a5200720c */ /* 0x000fe40003f46270 */
[C---:B------:R-:W-:Y:S01]  /*e000*/  IMAD R85, R83.reuse, UR5, R24 ;  /* 0x0000000553557c24 */ /* 0x040fe2000f8e0218 */
[----:B------:R-:W-:Y:S01]  /*e010*/  SHF.R.S32.HI R193, RZ, 0x1f, R192 ;  /* 0x0000001fffc17819 */ /* 0x000fe200000114c0 */
[----:B------:R-:W-:Y:S01]  /*e020*/  IMAD.WIDE.U32 R82, R83, UR4, R20 ;  /* 0x0000000453527c25 */ /* 0x000fe2000f8e0014 */
[----:B------:R-:W-:Y:S02]  /*e030*/  SEL R21, RZ, 0x80, P2 ;  /* 0x00000080ff157807 */ /* 0x000fe40001000000 */
[----:B-1----:R-:W-:-:S02]  /*e040*/  SEL R0, RZ, 0x40, P4 ;  /* 0x00000040ff007807 */ /* 0x002fc40002000000 */
[----:B------:R-:W-:Y:S02]  /*e050*/  IADD3 R91, R83, R85, RZ ;  /* 0x00000055535b7210 */ /* 0x000fe40007ffe0ff */
[----:B------:R-:W-:Y:S01]  /*e060*/  LOP3.LUT R0, R81, R0, RZ, 0xfc, !PT ;  /* 0x0000000051007212 */ /* 0x000fe200078efcff */
[----:B------:R-:W-:-:S03]  /*e070*/  IMAD.WIDE R80, R203, 0x40, R192 ;  /* 0x00000040cb507825 */ /* 0x000fc600078e02c0 */
[----:B------:R-:W-:Y:S01]  /*e080*/  LOP3.LUT R24, R0, R21, RZ, 0xfc, !PT ;  /* 0x0000001500187212 */ /* 0x000fe200078efcff */
[----:B------:R-:W-:Y:S06]  /*e090*/  @P1 BRA `(.L_x_563) ;  /* 0x0000000000681947 */ /* 0x000fec0003800000 */
[----:B------:R-:W-:Y:S01]  /*e0a0*/  ULDC.64 UR4, c[0x0][0xad8] ;  /* 0x0002b60000047ab9 */ /* 0x000fe20000000a00 */
[----:B------:R-:W-:Y:S01]  /*e0b0*/  IMAD.MOV.U32 R20, RZ, RZ, R82 ;  /* 0x000000ffff147224 */ /* 0x000fe200078e0052 */
[-C--:B------:R-:W-:Y:S01]  /*e0c0*/  ISETP.GE.AND P2, PT, R187, R90.reuse, PT ;  /* 0x0000005abb00720c */ /* 0x080fe20003f46270 */
[----:B------:R-:W-:Y:S01]  /*e0d0*/  IMAD R85, R81, UR4, RZ ;  /* 0x0000000451557c24 */ /* 0x000fe2000f8e02ff */
[-C--:B------:R-:W-:Y:S01]  /*e0e0*/  ISETP.GE.AND P3, PT, R3, R90.reuse, PT ;  /* 0x0000005a0300720c */ /* 0x080fe20003f66270 */
[----:B------:R-:W-:Y:S01]  /*e0f0*/  IMAD.MOV.U32 R21, RZ, RZ, R91 ;  /* 0x000000ffff157224 */ /* 0x000fe200078e005b */
[----:B------:R-:W-:Y:S01]  /*e100*/  ISETP.GE.AND P4, PT, R89, R90, PT ;  /* 0x0000005a5900720c */ /* 0x000fe20003f86270 */
[----:B------:R-:W-:Y:S01]  /*e110*/  IMAD R85, R80, UR5, R85 ;  /* 0x0000000550557c24 */ /* 0x000fe2000f8e0255 */
[----:B------:R-:W-:Y:S01]  /*e120*/  LOP3.LUT P5, RZ, R0, 0x40, RZ, 0xc0, !PT ;  /* 0x0000004000ff7812 */ /* 0x000fe200078ac0ff */
[----:B------:R-:W-:Y:S01]  /*e130*/  IMAD.WIDE.U32 R20, R80, UR4, R20 ;  /* 0x0000000450147c25 */ /* 0x000fe2000f8e0014 */
[----:B------:R-:W-:Y:S01]  /*e140*/  ULDC.64 UR4, c[0x0][0xa80] ;  /* 0x0002a00000047ab9 */ /* 0x000fe20000000a00 */
[----:B------:R-:W-:-:S02]  /*e150*/  LOP3.LUT P6, RZ, R24, 0x80, RZ, 0xc0, !PT ;  /* 0x0000008018ff7812 */ /* 0x000fc400078cc0ff */
[----:B------:R-:W-:Y:S02]  /*e160*/  LEA R84, P1, R20, UR4, 0x1 ;  /* 0x0000000414547c11 */ /* 0x000fe4000f8208ff */
[----:B------:R-:W-:-:S04]  /*e170*/  IADD3 R21, R21, R85, RZ ;  /* 0x0000005515157210 */ /* 0x000fc80007ffe0ff */
[----:B------:R-:W-:Y:S02]  /*e180*/  LEA.HI.X R85, R20, UR5, R21, 0x1, P1 ;  /* 0x0000000514557c11 */ /* 0x000fe400088f0c15 */
[----:B------:R-:W-:-:S03]  /*e190*/  ISETP.GE.AND P1, PT, R86, R90, PT ;  /* 0x0000005a5600720c */ /* 0x000fc60003f26270 */
[----:B-----5:R1:W-:Y:S01]  /*e1a0*/  @!P2 STG.E.128 desc[UR40][R84.64], R4 ;  /* 0x000000045400a986 */ /* 0x0203e2000c101d28 */
[----:B------:R-:W-:-:S03]  /*e1b0*/  ISETP.GE.AND P2, PT, R87, R90, PT ;  /* 0x0000005a5700720c */ /* 0x000fc60003f46270 */
[----:B------:R1:W-:Y:S01]  /*e1c0*/  @!P3 STG.E.128 desc[UR40][R84.64+0x80], R12 ;  /* 0x0000800c5400b986 */ /* 0x0003e2000c101d28 */
[----:B------:R-:W-:-:S03]  /*e1d0*/  ISETP.GE.AND P3, PT, R88, R90, PT ;  /* 0x0000005a5800720c */ /* 0x000fc60003f66270 */
[----:B------:R1:W-:Y:S04]  /*e1e0*/  @!P4 STG.E.128 desc[UR40][R84.64+0x280], R56 ;  /* 0x000280385400c986 */ /* 0x0003e8000c101d28 */
[----:B------:R1:W-:Y:S04]  /*e1f0*/  @!P1 STG.E.128 desc[UR40][R84.64+0x100], R32 ;  /* 0x0001002054009986 */ /* 0x0003e8000c101d28 */
[----:B------:R1:W-:Y:S04]  /*e200*/  @!P2 STG.E.128 desc[UR40][R84.64+0x180], R40 ;  /* 0x000180285400a986 */ /* 0x0003e8000c101d28 */
[----:B------:R1:W-:Y:S04]  /*e210*/  @!P3 STG.E.128 desc[UR40][R84.64+0x200], R48 ;  /* 0x000200305400b986 */ /* 0x0003e8000c101d28 */
[----:B------:R1:W-:Y:S04]  /*e220*/  @P5 STG.E.128 desc[UR40][R84.64+0x300], R64 ;  /* 0x0003004054005986 */ /* 0x0003e8000c101d28 */
[----:B------:R1:W-:Y:S02]  /*e230*/  @P6 STG.E.128 desc[UR40][R84.64+0x380], R72 ;  /* 0x0003804854006986 */ /* 0x0003e4000c101d28 */
.L_x_563:
[----:B------:R-:W-:Y:S05]  /*e240*/  BSYNC B1 ;  /* 0x0000000000017941 */ /* 0x000fea0003800000 */
.L_x_562:
[----:B------:R-:W-:Y:S05]  /*e250*/  @P0 BRA `(.L_x_564) ;  /* 0x0000000c00040947 */ /* 0x000fea0003800000 */
[----:B-1---5:R-:W-:Y:S01]  /*e260*/  IADD3 R7, P0, R80, 0x20, RZ ;  /* 0x0000002050077810 */ /* 0x022fe20007f1e0ff */
[----:B------:R-:W-:Y:S01]  /*e270*/  ULDC.64 UR4, c[0x0][0xad8] ;  /* 0x0002b60000047ab9 */ /* 0x000fe20000000a00 */
[----:B------:R-:W-:Y:S01]  /*e280*/  MOV R5, R91 ;  /* 0x0000005b00057202 */ /* 0x000fe20000000f00 */
[----:B------:R-:W-:Y:S01]  /*e290*/  IMAD.MOV.U32 R4, RZ, RZ, R82 ;  /* 0x000000ffff047224 */ /* 0x000fe200078e0052 */
[-C--:B------:R-:W-:Y:S01]  /*e2a0*/  ISETP.GE.AND P4, PT, R3, R90.reuse, PT ;  /* 0x0000005a0300720c */ /* 0x080fe20003f86270 */
[----:B------:R-:W-:Y:S01]  /*e2b0*/  IMAD.X R80, RZ, RZ, R81, P0 ;  /* 0x000000ffff507224 */ /* 0x000fe200000e0651 */
[-C--:B------:R-:W-:Y:S01]  /*e2c0*/  ISETP.GE.AND P3, PT, R86, R90.reuse, PT ;  /* 0x0000005a5600720c */ /* 0x080fe20003f66270 */
[----:B------:R-:W-:Y:S01]  /*e2d0*/  IMAD.WIDE.U32 R4, R7, UR4, R4 ;  /* 0x0000000407047c25 */ /* 0x000fe2000f8e0004 */
[-C--:B------:R-:W-:Y:S02]  /*e2e0*/  ISETP.GE.AND P5, PT, R187, R90.reuse, PT ;  /* 0x0000005abb00720c */ /* 0x080fe40003fa6270 */
[-C--:B------:R-:W-:Y:S01]  /*e2f0*/  ISETP.GE.AND P2, PT, R87, R90.reuse, PT ;  /* 0x0000005a5700720c */ /* 0x080fe20003f46270 */
[----:B------:R-:W-:Y:S01]  /*e300*/  IMAD R80, R80, UR4, RZ ;  /* 0x0000000450507c24 */ /* 0x000fe2000f8e02ff */
[----:B------:R-:W-:-:S02]  /*e310*/  ISETP.GE.AND P1, PT, R88, R90, PT ;  /* 0x0000005a5800720c */ /* 0x000fc40003f26270 */
[----:B------:R-:W-:Y:S01]  /*e320*/  ISETP.GE.AND P0, PT, R89, R90, PT ;  /* 0x0000005a5900720c */ /* 0x000fe20003f06270 */
        /* <DEDUP_REMOVED lines=17> */
.L_x_559:
[----:B------:R-:W-:Y:S01]  /*e440*/  ULDC.64 UR4, c[0x0][0xbd8] ;  /* 0x0002f60000047ab9 */ /* 0x000fe20000000a00 */
[----:B------:R-:W-:Y:S01]  /*e450*/  IMAD.MOV.U32 R3, RZ, RZ, RZ ;  /* 0x000000ffff037224 */ /* 0x000fe200078e00ff */
[----:B------:R-:W-:Y:S01]  /*e460*/  ISETP.NE.U32.AND P0, PT, RZ, UR4, PT ;  /* 0x00000004ff007c0c */ /* 0x000fe2000bf05070 */
[----:B------:R-:W2:Y:S01]  /*e470*/  LDC R12, c[0x0][0xa8c] ;  /* 0x0002a300ff0c7b82 */ /* 0x000ea20000000800 */
[----:B------:R-:W-:Y:S02]  /*e480*/  IADD3 R4, P1, R199, UR4, RZ ;  /* 0x00000004c7047c10 */ /* 0x000fe4000ff3e0ff */
[----:B------:R-:W-:Y:S02]  /*e490*/  ISETP.NE.AND.EX P0, PT, RZ, UR5, PT, P0 ;  /* 0x00000005ff007c0c */ /* 0x000fe4000bf05300 */
[----:B------:R-:W-:Y:S01]  /*e4a0*/  IADD3.X R5, R200, UR5, RZ, P1, !PT ;  /* 0x00000005c8057c10 */ /* 0x000fe20008ffe4ff */
[----:B------:R-:W-:Y:S02]  /*e4b0*/  ULDC.64 UR4, c[0x0][0xbe0] ;  /* 0x0002f80000047ab9 */ /* 0x000fe40000000a00 */
[----:B------:R-:W-:-:S04]  /*e4c0*/  ISETP.NE.U32.AND P1, PT, RZ, UR4, PT ;  /* 0x00000004ff007c0c */ /* 0x000fc8000bf25070 */
[----:B------:R-:W-:-:S04]  /*e4d0*/  ISETP.NE.AND.EX P1, PT, RZ, UR5, PT, P1 ;  /* 0x00000005ff007c0c */ /* 0x000fc8000bf25310 */
[----:B------:R3:W5:Y:S09]  /*e4e0*/  @P0 LDG.E R3, desc[UR40][R4.64] ;  /* 0x0000002804030981 */ /* 0x000772000c1e1900 */
[----:B------:R-:W-:Y:S01]  /*e4f0*/  @P1 IADD3 R6, P2, R199, UR4, RZ ;  /* 0x00000004c7061c10 */ /* 0x000fe2000ff5e0ff */
[----:B------:R-:W-:-:S02]  /*e500*/  ULDC UR4, c[0x0][0xa88] ;  /* 0x0002a20000047ab9 */ /* 0x000fc40000000800 */
[----:B------:R-:W-:Y:S02]  /*e510*/  MOV R0, UR4 ;  /* 0x0000000400007c02 */ /* 0x000fe40008000f00 */
[----:B------:R-:W-:-:S05]  /*e520*/  @P1 IADD3.X R7, R200, UR5, RZ, P2, !PT ;  /* 0x00000005c8071c10 */ /* 0x000fca00097fe4ff */
[----:B------:R3:W5:Y:S01]  /*e530*/  @P1 LDG.E R0, desc[UR40][R6.64] ;  /* 0x0000002806001981 */ /* 0x000762000c1e1900 */
[----:B------:R-:W-:Y:S01]  /*e540*/  ISETP.GE.AND P2, PT, R214, 0x40, PT ;  /* 0x00000040d600780c */ /* 0x000fe20003f46270 */
[----:B------:R-:W-:-:S12]  /*e550*/  @P1 BRA `(.L_x_565) ;  /* 0x0000000000101947 */ /* 0x000fd80003800000 */
[----:B------:R-:W-:Y:S05]  /*e560*/  @!P0 BRA `(.L_x_565) ;  /* 0x00000000000c8947 */ /* 0x000fea0003800000 */
[----:B---3--:R-:W3:Y:S04]  /*e570*/  LDG.E R7, desc[UR40][R4.64] ;  /* 0x0000002804077981 */ /* 0x008ee8000c1e1900 */
[----:B-----5:R-:W3:Y:S02]  /*e580*/  LDG.E R0, desc[UR40][R4.64+0x4] ;  /* 0x0000042804007981 */ /* 0x020ee4000c1e1900 */
[----:B---3--:R-:W-:-:S07]  /*e590*/  IMAD.IADD R0, R0, 0x1, -R7 ;  /* 0x0000000100007824 */ /* 0x008fce00078e0a07 */
.L_x_565:
[----:B------:R-:W-:Y:S01]  /*e5a0*/  BSSY B1, `(.L_x_566) ;  /* 0x000001d000017945 */ /* 0x000fe20003800000 */
[----:B------:R-:W-:Y:S02]  /*e5b0*/  SHF.R.S32.HI R9, RZ, 0x1f, R198 ;  /* 0x0000001fff097819 */ /* 0x000fe400000114c6 */
[----:B------:R-:W-:Y:S02]  /*e5c0*/  SHF.R.S32.HI R10, RZ, 0x1f, R187 ;  /* 0x0000001fff0a7819 */ /* 0x000fe400000114bb */
[----:B------:R-:W-:Y:S02]  /*e5d0*/  SEL R201, R201, RZ, !P0 ;  /* 0x000000ffc9c97207 */ /* 0x000fe40004000000 */
[----:B------:R-:W-:Y:S02]  /*e5e0*/  SEL R205, R205, RZ, !P0 ;  /* 0x000000ffcdcd7207 */ /* 0x000fe40004000000 */
[----:B-----5:R-:W-:Y:S01]  /*e5f0*/  SHF.R.S32.HI R8, RZ, 0x1f, R3 ;  /* 0x0000001fff087819 */ /* 0x020fe20000011403 */
[----:B------:R-:W-:Y:S06]  /*e600*/  @P2 BRA `(.L_x_567) ;  /* 0x0000000000582947 */ /* 0x000fec0003800000 */
[----:B---3--:R-:W3:Y:S02]  /*e610*/  S2R R4, SR_TID.X ;  /* 0x0000000000047919 */ /* 0x008ee40000002100 */
[----:B---3--:R-:W-:-:S05]  /*e620*/  IMAD R4, R203, 0x40, R4 ;  /* 0x00000040cb047824 */ /* 0x008fca00078e0204 */
[----:B------:R-:W-:-:S04]  /*e630*/  IADD3 R5, R4, -0x80, RZ ;  /* 0xffffff8004057810 */ /* 0x000fc80007ffe0ff */
[----:B------:R-:W-:-:S13]  /*e640*/  ISETP.GE.AND P0, PT, R5, R0, PT ;  /* 0x000000000500720c */ /* 0x000fda0003f06270 */
[----:B------:R-:W-:Y:S05]  /*e650*/  @P0 BRA `(.L_x_567) ;  /* 0x0000000000440947 */ /* 0x000fea0003800000 */
[----:B------:R-:W-:Y:S01]  /*e660*/  IADD3 R4, P0, R5, R3, RZ ;  /* 0x0000000305047210 */ /* 0x000fe20007f1e0ff */
[----:B------:R-:W-:Y:S02]  /*e670*/  ULDC.64 UR4, c[0x0][0xb70] ;  /* 0x0002dc0000047ab9 */ /* 0x000fe40000000a00 */
[----:B------:R-:W-:Y:S01]  /*e680*/  IMAD R7, R9, UR4, RZ ;  /* 0x0000000409077c24 */ /* 0x000fe2000f8e02ff */
[----:B------:R-:W-:-:S03]  /*e690*/  LEA.HI.X.SX32 R5, R5, R8, 0x1, P0 ;  /* 0x0000000805057211 */ /* 0x000fc600000f0eff */
[C---:B------:R-:W-:Y:S02]  /*e6a0*/  IMAD R7, R198.reuse, UR5, R7 ;  /* 0x00000005c6077c24 */ /* 0x040fe4000f8e0207 */
[----:B------:R-:W-:Y:S01]  /*e6b0*/  IMAD.WIDE.U32 R4, R198, UR4, R4 ;  /* 0x00000004c6047c25 */ /* 0x000fe2000f8e0004 */
[----:B------:R-:W-:-:S03]  /*e6c0*/  ULDC.64 UR4, c[0x0][0xb78] ;  /* 0x0002de0000047ab9 */ /* 0x000fc60000000a00 */
[----:B------:R-:W-:Y:S02]  /*e6d0*/  IMAD R6, R205, UR4, RZ ;  /* 0x00000004cd067c24 */ /* 0x000fe4000f8e02ff */
[----:B------:R-:W-:Y:S02]  /*e6e0*/  IMAD.IADD R5, R5, 0x1, R7 ;  /* 0x0000000105057824 */ /* 0x000fe400078e0207 */
[C---:B------:R-:W-:Y:S02]  /*e6f0*/  IMAD R7, R201.reuse, UR5, R6 ;  /* 0x00000005c9077c24 */ /* 0x040fe4000f8e0206 */
[----:B------:R-:W-:Y:S01]  /*e700*/  IMAD.WIDE.U32 R4, R201, UR4, R4 ;  /* 0x00000004c9047c25 */ /* 0x000fe2000f8e0004 */
[----:B------:R-:W-:-:S03]  /*e710*/  ULDC.64 UR4, c[0x0][0xb40] ;  /* 0x0002d00000047ab9 */ /* 0x000fc60000000a00 */
[----:B------:R-:W-:Y:S01]  /*e720*/  IMAD.IADD R5, R5, 0x1, R7 ;  /* 0x0000000105057824 */ /* 0x000fe200078e0207 */
[----:B------:R-:W-:-:S04]  /*e730*/  LEA R6, P0, R4, UR4, 0x2 ;  /* 0x0000000404067c11 */ /* 0x000fc8000f8010ff */
[----:B------:R-:W-:Y:S02]  /*e740*/  LEA.HI.X R7, R4, UR5, R5, 0x2, P0 ;  /* 0x0000000504077c11 */ /* 0x000fe400080f1405 */
[----:B------:R-:W-:-:S05]  /*e750*/  MOV R5, 0xff800000 ;  /* 0xff80000000057802 */ /* 0x000fca0000000f00 */
[----:B------:R4:W-:Y:S02]  /*e760*/  STG.E desc[UR40][R6.64], R5 ;  /* 0x0000000506007986 */ /* 0x0009e4000c101928 */
.L_x_567:
[----:B------:R-:W-:Y:S05]  /*e770*/  BSYNC B1 ;  /* 0x0000000000017941 */ /* 0x000fea0003800000 */
.L_x_566:
[----:B------:R-:W-:Y:S01]  /*e780*/  ULDC.64 UR4, c[0x0][0xaa0] ;  /* 0x0002a80000047ab9 */ /* 0x000fe20000000a00 */
[----:B---3--:R-:W-:Y:S01]  /*e790*/  IMAD.MOV.U32 R4, RZ, RZ, R187 ;  /* 0x000000ffff047224 */ /* 0x008fe200078e00bb */
[C---:B------:R-:W-:Y:S01]  /*e7a0*/  IADD3 R13, R187.reuse, 0x40, RZ ;  /* 0x00000040bb0d7810 */ /* 0x040fe20007ffe0ff */
[----:B----4-:R-:W-:Y:S01]  /*e7b0*/  IMAD.MOV.U32 R5, RZ, RZ, R10 ;  /* 0x000000ffff057224 */ /* 0x010fe200078e000a */
[-C--:B--2---:R-:W-:Y:S01]  /*e7c0*/  ISETP.GE.AND P2, PT, R187, R12.reuse, PT ;  /* 0x0000000cbb00720c */ /* 0x084fe20003f46270 */
[----:B------:R-:W-:Y:S01]  /*e7d0*/  IMAD R6, R8, UR4, RZ ;  /* 0x0000000408067c24 */ /* 0x000fe2000f8e02ff */
[-C--:B------:R-:W-:Y:S01]  /*e7e0*/  ISETP.GE.AND P0, PT, R13, R12.reuse, PT ;  /* 0x0000000c0d00720c */ /* 0x080fe20003f06270 */
[----:B------:R-:W-:Y:S01]  /*e7f0*/  IMAD.WIDE.U32 R4, R3, UR4, R4 ;  /* 0x0000000403047c25 */ /* 0x000fe2000f8e0004 */
[C---:B------:R-:W-:Y:S01]  /*e800*/  IADD3 R21, R187.reuse, 0xc0, RZ ;  /* 0x000000c0bb157810 */ /* 0x040fe20007ffe0ff */
[----:B------:R-:W-:Y:S01]  /*e810*/  BSSY B1, `(.L_x_568) ;  /* 0x0000048000017945 */ /* 0x000fe20003800000 */
[----:B------:R-:W-:Y:S01]  /*e820*/  IADD3 R31, R187, 0x140, RZ ;  /* 0x00000140bb1f7810 */ /* 0x000fe20007ffe0ff */
[----:B------:R-:W-:Y:S01]  /*e830*/  IMAD R3, R3, UR5, R6 ;  /* 0x0000000503037c24 */ /* 0x000fe2000f8e0206 */
[----:B------:R-:W-:Y:S01]  /*e840*/  ULDC.64 UR4, c[0x0][0xae0] ;  /* 0x0002b80000047ab9 */ /* 0x000fe20000000a00 */
[----:B------:R-:W-:Y:S01]  /*e850*/  SEL R6, RZ, 0xffffffff, P0 ;  /* 0xffffffffff067807 */ /* 0x000fe20000000000 */
[----:B------:R-:W-:Y:S01]  /*e860*/  IMAD R7, R9, UR4, RZ ;  /* 0x0000000409077c24 */ /* 0x000fe2000f8e02ff */
[----:B------:R-:W-:Y:S01]  /*e870*/  ISETP.GE.AND P3, PT, R21, R12, PT ;  /* 0x0000000c1500720c */ /* 0x000fe20003f66270 */
[----:B------:R-:W-:-:S02]  /*e880*/  IMAD.IADD R5, R5, 0x1, R3 ;  /* 0x0000000105057824 */ /* 0x000fc400078e0203 */
[----:B------:R-:W-:Y:S02]  /*e890*/  IMAD R3, R203, -0x40, R0 ;  /* 0xffffffc0cb037824 */ /* 0x000fe400078e0200 */
[C---:B------:R-:W-:Y:S02]  /*e8a0*/  VIADD R0, R192.reuse, 0x20 ;  /* 0x00000020c0007836 */ /* 0x040fe40000000000 */
[----:B------:R-:W-:Y:S01]  /*e8b0*/  VIADD R15, R187, 0x80 ;  /* 0x00000080bb0f7836 */ /* 0x000fe20000000000 */
[-C--:B------:R-:W-:Y:S01]  /*e8c0*/  ISETP.GE.AND P1, PT, R192, R3.reuse, PT ;  /* 0x00000003c000720c */ /* 0x080fe20003f26270 */
[----:B------:R-:W-:Y:S01]  /*e8d0*/  IMAD R7, R198, UR5, R7 ;  /* 0x00000005c6077c24 */ /* 0x000fe2000f8e0207 */
[----:B------:R-:W-:Y:S01]  /*e8e0*/  ISETP.GE.AND P0, PT, R0, R3, PT ;  /* 0x000000030000720c */ /* 0x000fe20003f06270 */
[----:B------:R-:W-:Y:S01]  /*e8f0*/  IMAD.WIDE.U32 R4, R198, UR4, R4 ;  /* 0x00000004c6047c25 */ /* 0x000fe2000f8e0004 */
[----:B------:R-:W-:Y:S01]  /*e900*/  SEL R0, RZ, 0x1, P2 ;  /* 0x00000001ff007807 */ /* 0x000fe20001000000 */
[----:B------:R-:W-:Y:S01]  /*e910*/  ULDC.64 UR4, c[0x0][0xae8] ;  /* 0x0002ba0000047ab9 */ /* 0x000fe20000000a00 */
[----:B------:R-:W-:Y:S01]  /*e920*/  ISETP.GE.AND P2, PT, R15, R12, PT ;  /* 0x0000000c0f00720c */ /* 0x000fe20003f46270 */
[----:B------:R-:W-:Y:S01]  /*e930*/  IMAD.SHL.U32 R3, R6, 0x2, RZ ;  /* 0x0000000206037824 */ /* 0x000fe200078e00ff */
[----:B------:R-:W-:Y:S01]  /*e940*/  IADD3 R5, R5, R7, RZ ;  /* 0x0000000705057210 */ /* 0x000fe20007ffe0ff */
[C---:B------:R-:W-:Y:S01]  /*e950*/  VIADD R29, R187.reuse, 0x100 ;  /* 0x00000100bb1d7836 */ /* 0x040fe20000000000 */
[----:B------:R-:W-:Y:S01]  /*e960*/  SEL R6, RZ, 0x8, P3 ;  /* 0x00000008ff067807 */ /* 0x000fe20001800000 */
[----:B------:R-:W-:Y:S01]  /*e970*/  VIADD R7, R187, 0x180 ;  /* 0x00000180bb077836 */ /* 0x000fe20000000000 */
[----:B------:R-:W-:Y:S01]  /*e980*/  LOP3.LUT R0, R3, 0x2, R0, 0xe2, !PT ;  /* 0x0000000203007812 */ /* 0x000fe200078ee200 */
[----:B------:R-:W-:Y:S01]  /*e990*/  VIADD R9, R187, 0x1c0 ;  /* 0x000001c0bb097836 */ /* 0x000fe20000000000 */
[----:B------:R-:W-:-:S02]  /*e9a0*/  SEL R3, RZ, 0x4, P2 ;  /* 0x00000004ff037807 */ /* 0x000fc40001000000 */
[-C--:B------:R-:W-:Y:S02]  /*e9b0*/  ISETP.GE.AND P2, PT, R29, R12.reuse, PT ;  /* 0x0000000c1d00720c */ /* 0x080fe40003f46270 */
[-C--:B------:R-:W-:Y:S02]  /*e9c0*/  ISETP.GE.AND P3, PT, R31, R12.reuse, PT ;  /* 0x0000000c1f00720c */ /* 0x080fe40003f66270 */
[----:B------:R-:W-:Y:S02]  /*e9d0*/  ISETP.GE.AND P4, PT, R7, R12, PT ;  /* 0x0000000c0700720c */ /* 0x000fe40003f86270 */
[----:B------:R-:W-:Y:S01]  /*e9e0*/  LOP3.LUT R3, R6, R0, R3, 0xfe, !PT ;  /* 0x0000000006037212 */ /* 0x000fe200078efe03 */
[----:B------:R-:W-:Y:S01]  /*e9f0*/  IMAD R0, R205, UR4, RZ ;  /* 0x00000004cd007c24 */ /* 0x000fe2000f8e02ff */
[----:B------:R-:W-:Y:S02]  /*ea00*/  SEL R6, RZ, 0x10, P2 ;  /* 0x00000010ff067807 */ /* 0x000fe40001000000 */
[----:B------:R-:W-:-:S02]  /*ea10*/  SEL R7, RZ, 0x20, P3 ;  /* 0x00000020ff077807 */ /* 0x000fc40001800000 */
[----:B------:R-:W-:Y:S02]  /*ea20*/  SEL R8, RZ, 0x40, P4 ;  /* 0x00000040ff087807 */ /* 0x000fe40002000000 */
[----:B------:R-:W-:Y:S01]  /*ea30*/  LOP3.LUT R11, R7, R3, R6, 0xfe, !PT ;  /* 0x00000003070b7212 */ /* 0x000fe200078efe06 */
[----:B------:R-:W-:Y:S01]  /*ea40*/  IMAD R3, R201, UR5, R0 ;  /* 0x00000005c9037c24 */ /* 0x000fe2000f8e0200 */
[----:B------:R-:W-:Y:S01]  /*ea50*/  ISETP.GE.AND P2, PT, R9, R12, PT ;  /* 0x0000000c0900720c */ /* 0x000fe20003f46270 */
[----:B------:R-:W-:Y:S01]  /*ea60*/  IMAD.WIDE.U32 R6, R201, UR4, R4 ;  /* 0x00000004c9067c25 */ /* 0x000fe2000f8e0004 */
[--C-:B------:R-:W-:Y:S02]  /*ea70*/  SHF.R.S32.HI R9, RZ, 0x1f, R192.reuse ;  /* 0x0000001fff097819 */ /* 0x100fe400000114c0 */
[----:B------:R-:W-:Y:S01]  /*ea80*/  LOP3.LUT R33, R11, R8, RZ, 0xfc, !PT ;  /* 0x000000080b217212 */ /* 0x000fe200078efcff */
[----:B------:R-:W-:Y:S01]  /*ea90*/  IMAD.MOV.U32 R8, RZ, RZ, R192 ;  /* 0x000000ffff087224 */ /* 0x000fe200078e00c0 */
[----:B------:R-:W-:-:S02]  /*eaa0*/  SEL R0, RZ, 0x80, P2 ;  /* 0x00000080ff007807 */ /* 0x000fc40001000000 */
[----:B------:R-:W-:Y:S01]  /*eab0*/  IADD3 R11, R7, R3, RZ ;  /* 0x00000003070b7210 */ /* 0x000fe20007ffe0ff */
[----:B------:R-:W-:Y:S01]  /*eac0*/  IMAD.WIDE R8, R203, 0x40, R8 ;  /* 0x00000040cb087825 */ /* 0x000fe200078e0208 */
        /* <DEDUP_REMOVED lines=8> */
[-C--:B------:R-:W-:Y:S01]  /*eb50*/  ISETP.GE.AND P4, PT, R21, R12.reuse, PT ;  /* 0x0000000c1500720c */ /* 0x080fe20003f86270 */
[C---:B------:R-:W-:Y:S01]  /*eb60*/  IMAD R3, R8.reuse, UR5, R3 ;  /* 0x0000000508037c24 */ /* 0x040fe2000f8e0203 */
[-C--:B------:R-:W-:Y:S01]  /*eb70*/  ISETP.GE.AND P3, PT, R29, R12.reuse, PT ;  /* 0x0000000c1d00720c */ /* 0x080fe20003f66270 */
[----:B------:R-:W-:Y:S01]  /*eb80*/  IMAD.WIDE.U32 R4, R8, UR4, R4 ;  /* 0x0000000408047c25 */ /* 0x000fe2000f8e0004 */
[----:B------:R-:W-:Y:S01]  /*eb90*/  ULDC.64 UR4, c[0x0][0xa80] ;  /* 0x0002a00000047ab9 */ /* 0x000fe20000000a00 */
[----:B------:R-:W-:-:S02]  /*eba0*/  ISETP.GE.AND P2, PT, R31, R12, PT ;  /* 0x0000000c1f00720c */ /* 0x000fc40003f46270 */
[----:B------:R-:W-:Y:S02]  /*ebb0*/  LEA R34, P1, R4, UR4, 0x1 ;  /* 0x0000000404227c11 */ /* 0x000fe4000f8208ff */
[----:B------:R-:W-:-:S04]  /*ebc0*/  IADD3 R3, R5, R3, RZ ;  /* 0x0000000305037210 */ /* 0x000fc80007ffe0ff */
[----:B------:R-:W-:Y:S02]  /*ebd0*/  LEA.HI.X R35, R4, UR5, R3, 0x1, P1 ;  /* 0x0000000504237c11 */ /* 0x000fe400088f0c03 */
[----:B------:R-:W-:-:S03]  /*ebe0*/  ISETP.GE.AND P1, PT, R15, R12, PT ;  /* 0x0000000c0f00720c */ /* 0x000fc60003f26270 */
        /* <DEDUP_REMOVED lines=10> */
.L_x_569:
[----:B------:R-:W-:Y:S05]  /*ec90*/  BSYNC B1 ;  /* 0x0000000000017941 */ /* 0x000fea0003800000 */
.L_x_568:
[----:B------:R-:W-:Y:S05]  /*eca0*/  @P0 BRA `(.L_x_564) ;  /* 0x0000000000700947 */ /* 0x000fea0003800000 */
[----:B------:R-:W-:Y:S01]  /*ecb0*/  IADD3 R3, P0, R8, 0x20, RZ ;  /* 0x0000002008037810 */ /* 0x000fe20007f1e0ff */
        /* <DEDUP_REMOVED lines=18> */
[----:B------:R3:W-:Y:S01]  /*ede0*/  @!P0 STG.E.128 desc[UR40][R6.64+0x80], RZ ;  /* 0x000080ff06008986 */ /* 0x0007e2000c101d28 */
[----:B------:R-:W-:-:S03]  /*edf0*/  LOP3.LUT P0, RZ, R0, 0x80, RZ, 0xc0, !PT ;  /* 0x0000008000ff7812 */ /* 0x000fc6000780c0ff */
[----:B------:R3:W-:Y:S04]  /*ee00*/  @!P1 STG.E.128 desc[UR40][R6.64+0x100], RZ ;  /* 0x000100ff06009986 */ /* 0x0007e8000c101d28 */
[----:B------:R3:W-:Y:S04]  /*ee10*/  @!P2 STG.E.128 desc[UR40][R6.64+0x180], RZ ;  /* 0x000180ff0600a986 */ /* 0x0007e8000c101d28 */
[----:B------:R3:W-:Y:S04]  /*ee20*/  @!P6 STG.E.128 desc[UR40][R6.64+0x200], RZ ;  /* 0x000200ff0600e986 */ /* 0x0007e8000c101d28 */
[----:B------:R3:W-:Y:S04]  /*ee30*/  @!P5 STG.E.128 desc[UR40][R6.64], RZ ;  /* 0x000000ff0600d986 */ /* 0x0007e8000c101d28 */
[----:B------:R3:W-:Y:S04]  /*ee40*/  @!P4 STG.E.128 desc[UR40][R6.64+0x280], RZ ;  /* 0x000280ff0600c986 */ /* 0x0007e8000c101d28 */
[----:B------:R3:W-:Y:S04]  /*ee50*/  @P3 STG.E.128 desc[UR40][R6.64+0x300], RZ ;  /* 0x000300ff06003986 */ /* 0x0007e8000c101d28 */
[----:B------:R3:W-:Y:S02]  /*ee60*/  @P0 STG.E.128 desc[UR40][R6.64+0x380], RZ ;  /* 0x000380ff06000986 */ /* 0x0007e4000c101d28 */
.L_x_564:
[----:B------:R-:W-:Y:S05]  /*ee70*/  BSYNC B0 ;  /* 0x0000000000007941 */ /* 0x000fea0003800000 */
.L_x_558:
[----:B------:R-:W-:Y:S02]  /*ee80*/  ULDC UR4, c[0x0][0xc14] ;  /* 0x0003050000047ab9 */ /* 0x000fe40000000800 */
[----:B-1----:R-:W-:-:S13]  /*ee90*/  ISETP.GE.AND P0, PT, R27, UR4, PT ;  /* 0x000000041b007c0c */ /* 0x002fda000bf06270 */
[----:B------:R-:W-:Y:S05]  /*eea0*/  @!P0 BRA `(.L_x_570) ;  /* 0xffffff2000948947 */ /* 0x000fea000383ffff */
[----:B------:R-:W-:Y:S05]  /*eeb0*/  BRA `(.L_x_447) ;  /* 0x0000005c00547947 */ /* 0x000fea0003800000 */
.L_x_445:
[----:B------:R-:W-:-:S08]  /*eec0*/  NOP ;  /* 0x0000000000007918 */ /* 0x000fd00000000000 */
[----:B------:R-:W0:-:S00]  /*eed0*/  USETMAXREG.DEALLOC.CTAPOOL 0x18 ;  /* 0x00000018000079c8 */ /* 0x000e0000080e0500 */
[----:B0-----:R-:W-:-:S06]  /*eee0*/  LOP3.LUT R0, R0, 0x3, RZ, 0xc0, !PT ;  /* 0x0000000300007812 */ /* 0x001fcc00078ec0ff */
[----:B------:R-:W0:Y:S02]  /*eef0*/  SHFL.IDX PT, R0, R0, RZ, 0x1f ;  /* 0x00001fff00007589 */ /* 0x000e2400000e0000 */
[----:B0-----:R-:W-:-:S13]  /*ef00*/  ISETP.NE.AND P0, PT, R0, RZ, PT ;  /* 0x000000ff0000720c */ /* 0x001fda0003f05270 */
[----:B------:R-:W-:Y:S05]  /*ef10*/  @P0 BRA `(.L_x_447) ;  /* 0x0000005c003c0947 */ /* 0x000fea0003800000 */
[----:B------:R-:W0:Y:S01]  /*ef20*/  S2R R2, SR_TID.X ;  /* 0x0000000000027919 */ /* 0x000e220000002100 */
[----:B------:R-:W-:Y:S01]  /*ef30*/  LOP3.LUT R4, R4, 0xffffffdf, RZ, 0xc0, !PT ;  /* 0xffffffdf04047812 */ /* 0x000fe200078ec0ff */
[----:B------:R-:W-:Y:S01]  /*ef40*/  ULDC UR5, c[0x0][0xc14] ;  /* 0x0003050000057ab9 */ /* 0x000fe20000000800 */
[----:B------:R-:W-:Y:S01]  /*ef50*/  IMAD.MOV.U32 R0, RZ, RZ, RZ ;  /* 0x000000ffff007224 */ /* 0x000fe200078e00ff */
        /* <DEDUP_REMOVED lines=11> */
[----:B------:R-:W-:Y:S02]  /*f010*/  ISETP.GE.U32.AND P0, PT, R8, 0x2, PT ;  /* 0x000000020800780c */ /* 0x000fe40003f06070 */
[----:B------:R-:W-:Y:S02]  /*f020*/  LOP3.LUT R4, R4, 0xfffffffe, RZ, 0xc0, !PT ;  /* 0xfffffffe04047812 */ /* 0x000fe400078ec0ff */
[----:B------:R-:W-:-:S07]  /*f030*/  MOV R19, RZ ;  /* 0x000000ff00137202 */ /* 0x000fce0000000f00 */
[----:B------:R-:W-:-:S04]  /*f040*/  @P1 LOP3.LUT R4, R4, 0x1, RZ, 0xfc, !PT ;  /* 0x0000000104041812 */ /* 0x000fc800078efcff */
[----:B------:R-:W-:-:S04]  /*f050*/  LOP3.LUT R4, R4, 0xffffffef, RZ, 0xc0, !PT ;  /* 0xffffffef04047812 */ /* 0x000fc800078ec0ff */
[----:B------:R-:W-:-:S04]  /*f060*/  @P0 LOP3.LUT R4, R4, 0x10, RZ, 0xfc, !PT ;  /* 0x0000001004040812 */ /* 0x000fc800078efcff */
[----:B------:R-:W-:Y:S01]  /*f070*/  LOP3.LUT R4, R4, 0xfffffff7, RZ, 0xc0, !PT ;  /* 0xfffffff704047812 */ /* 0x000fe200078ec0ff */
[----:B--2---:R-:W0:Y:S02]  /*f080*/  SHFL.UP PT, R5, R0, 0x1, RZ ;  /* 0x0420000000057989 */ /* 0x004e2400000e00ff */
[----:B0-----:R-:W-:-:S04]  /*f090*/  SEL R5, R5, RZ, P1 ;  /* 0x000000ff05057207 */ /* 0x001fc80000800000 */
[----:B------:R-:W-:-:S05]  /*f0a0*/  IADD3 R5, R0, R5, RZ ;  /* 0x0000000500057210 */ /* 0x000fca0007ffe0ff */
        /* <DEDUP_REMOVED lines=21> */
[----:B0-----:R-:W-:-:S04]  /*f200*/  IMAD R5, R5, UR4, RZ ;  /* 0x0000000405057c24 */ /* 0x001fc8000f8e02ff */
[----:B------:R-:W-:Y:S01]  /*f210*/  IMAD.MOV.U32 R6, RZ, RZ, R5 ;  /* 0x000000ffff067224 */ /* 0x000fe200078e0005 */
[----:B-1----:R-:W-:-:S13]  /*f220*/  ISETP.GT.AND P0, PT, R5, UR6, PT ;  /* 0x0000000605007c0c */ /* 0x002fda000bf04270 */
[----:B------:R-:W-:Y:S05]  /*f230*/  @P0 BRA `(.L_x_571) ;  /* 0x0000000000c00947 */ /* 0x000fea0003800000 */
[----:B------:R-:W-:Y:S01]  /*f240*/  IMAD.MOV.U32 R5, RZ, RZ, R6 ;  /* 0x000000ffff057224 */ /* 0x000fe200078e0006 */
[----:B------:R-:W-:Y:S01]  /*f250*/  MOV R19, RZ ;  /* 0x000000ff00137202 */ /* 0x000fe20000000f00 */
[----:B------:R-:W-:Y:S01]  /*f260*/  ULDC UR5, c[0x0][0xc14] ;  /* 0x0003050000057ab9 */ /* 0x000fe20000000800 */
[----:B------:R-:W-:Y:S01]  /*f270*/  ULDC UR7, c[0x0][0xc14] ;  /* 0x0003050000077ab9 */ /* 0x000fe20000000800 */
[----:B------:R-:W-:-:S05]  /*f280*/  ULDC UR4, c[0x0][0xc10] ;  /* 0x0003040000047ab9 */ /* 0x000fca0000000800 */
.L_x_575:
[----:B------:R-:W-:Y:S02]  /*f290*/  VIADD R0, R19, 0x1f ;  /* 0x0000001f13007836 */ /* 0x000fe40000000000 */
[----:B------:R-:W-:-:S03]  /*f2a0*/  IMAD.U32 R19, RZ, RZ, UR7 ;  /* 0x00000007ff137e24 */ /* 0x000fc6000f8e00ff */
[----:B------:R-:W-:-:S13]  /*f2b0*/  ISETP.GE.AND P0, PT, R0, UR5, PT ;  /* 0x0000000500007c0c */ /* 0x000fda000bf06270 */
[----:B------:R-:W-:Y:S05]  /*f2c0*/  @P0 BRA `(.L_x_572) ;  /* 0x0000000400400947 */ /* 0x000fea0003800000 */
[----:B------:R-:W0:Y:S01]  /*f2d0*/  S2R R2, SR_TID.X ;  /* 0x0000000000027919 */ /* 0x000e220000002100 */
[----:B------:R-:W-:Y:S01]  /*f2e0*/  MOV R19, R0 ;  /* 0x0000000000137202 */ /* 0x000fe20000000f00 */
        /* <DEDUP_REMOVED lines=10> */
.L_x_574:
[----:B------:R-:W-:Y:S05]  /*f390*/  BSYNC B0 ;  /* 0x0000000000007941 */ /* 0x000fea0003800000 */
.L_x_573:
        /* <DEDUP_REMOVED lines=20> */
[----:B------:R-:W0:Y:S02]  /*f4e0*/  SHFL.IDX PT, R3, R9, 0x1f, 0x1f ;  /* 0x03e01f0009037f89 */ /* 0x000e2400000e0000 */
[----:B0-----:R-:W-:-:S04]  /*f4f0*/  IMAD R6, R3, UR4, RZ ;  /* 0x0000000403067c24 */ /* 0x001fc8000f8e02ff */
[----:B------:R-:W-:-:S05]  /*f500*/  IMAD.IADD R5, R6, 0x1, R5 ;  /* 0x0000000106057824 */ /* 0x000fca00078e0205 */
[----:B------:R-:W-:-:S13]  /*f510*/  ISETP.GT.AND P0, PT, R5, UR6, PT ;  /* 0x0000000605007c0c */ /* 0x000fda000bf04270 */
[----:B------:R-:W-:Y:S05]  /*f520*/  @!P0 BRA `(.L_x_575) ;  /* 0xfffffffc00588947 */ /* 0x000fea000383ffff */
[----:B------:R-:W-:-:S07]  /*f530*/  MOV R2, R9 ;  /* 0x0000000900027202 */ /* 0x000fce0000000f00 */
.L_x_571:
        /* <DEDUP_REMOVED lines=10> */
[----:B0-----:R-:W-:-:S06]  /*f5e0*/  VIADD R3, R9, 0xffffffe ;  /* 0x0ffffffe09037836 */ /* 0x001fcc0000000000 */
[----:B------:R-:W0:Y:S02]  /*f5f0*/  F2I.FTZ.U32.TRUNC.NTZ R3, R3 ;  /* 0x0000000300037305 */ /* 0x000e24000021f000 */
[----:B0-----:R-:W-:Y:S01]  /*f600*/  IADD3 R11, RZ, -R3, RZ ;  /* 0x80000003ff0b7210 */ /* 0x001fe20007ffe0ff */
[----:B------:R-:W-:Y:S06]  /*f610*/  @!P0 BRA `(.L_x_576) ;  /* 0x0000000000088947 */ /* 0x000fec0003800000 */
[----:B------:R-:W-:-:S05]  /*f620*/  VIADD R9, R5, 0xffffffff ;  /* 0xffffffff05097836 */ /* 0x000fca0000000000 */
[----:B------:R0:W1:Y:S02]  /*f630*/  SHFL.IDX PT, R16, R2, R9, 0x1f ;  /* 0x00001f0902107589 */ /* 0x00006400000e0000 */
.L_x_576:
[----:B-1----:R-:W-:Y:S01]  /*f640*/  IMAD R16, R16, UR4, R7 ;  /* 0x0000000410107c24 */ /* 0x002fe2000f8e0207 */
[----:B------:R-:W-:Y:S01]  /*f650*/  IADD3 R19, R5, R19, RZ ;  /* 0x0000001305137210 */ /* 0x000fe20007ffe0ff */
[----:B------:R-:W-:Y:S02]  /*f660*/  IMAD R7, R11, R6, RZ ;  /* 0x000000060b077224 */ /* 0x000fe400078e02ff */
[----:B0-----:R-:W-:Y:S01]  /*f670*/  IMAD.MOV.U32 R2, RZ, RZ, RZ ;  /* 0x000000ffff027224 */ /* 0x001fe200078e00ff */
[----:B------:R-:W-:-:S03]  /*f680*/  IADD3 R17, -R16, UR6, RZ ;  /* 0x0000000610117c10 */ /* 0x000fc6000fffe1ff */
[----:B------:R-:W-:Y:S01]  /*f690*/  IMAD.HI.U32 R2, R3, R7, R2 ;  /* 0x0000000703027227 */ /* 0x000fe200078e0002 */
[----:B------:R-:W-:Y:S02]  /*f6a0*/  IABS R7, R0 ;  /* 0x0000000000077213 */ /* 0x000fe40000000000 */
[----:B------:R-:W-:Y:S02]  /*f6b0*/  IABS R3, R17 ;  /* 0x0000001100037213 */ /* 0x000fe40000000000 */
        /* <DEDUP_REMOVED lines=8> */
[----:B------:R-:W-:Y:S02]  /*f740*/  @P0 IADD3 R2, R2, 0x1, RZ ;  /* 0x0000000102020810 */ /* 0x000fe40007ffe0ff */
[----:B------:R-:W-:-:S13]  /*f750*/  ISETP.GE.AND P0, PT, R3, RZ, PT ;  /* 0x000000ff0300720c */ /* 0x000fda0003f06270 */
[----:B------:R-:W-:Y:S01]  /*f760*/  @!P0 IMAD.MOV R2, RZ, RZ, -R2 ;  /* 0x000000ffff028224 */ /* 0x000fe200078e0a02 */
[----:B------:R-:W-:-:S13]  /*f770*/  ISETP.NE.AND P0, PT, R0, RZ, PT ;  /* 0x000000ff0000720c */ /* 0x000fda0003f05270 */
[----:B------:R-:W-:-:S05]  /*f780*/  @!P0 LOP3.LUT R2, RZ, R0, RZ, 0x33, !PT ;  /* 0x00000000ff028212 */ /* 0x000fca00078e33ff */
[--C-:B------:R-:W-:Y:S02]  /*f790*/  IMAD.MOV R3, RZ, RZ, -R2.reuse ;  /* 0x000000ffff037224 */ /* 0x100fe400078e0a02 */
[----:B------:R-:W-:Y:S02]  /*f7a0*/  IMAD.MOV.U32 R18, RZ, RZ, R2 ;  /* 0x000000ffff127224 */ /* 0x000fe400078e0002 */
[----:B------:R-:W-:Y:S01]  /*f7b0*/  IMAD R17, R0, R3, R17 ;  /* 0x0000000300117224 */ /* 0x000fe200078e0211 */
[----:B------:R-:W-:Y:S06]  /*f7c0*/  BRA `(.L_x_577) ;  /* 0x00000000000c7947 */ /* 0x000fec0003800000 */
.L_x_572:
[----:B------:R-:W-:Y:S01]  /*f7d0*/  IMAD.MOV.U32 R17, RZ, RZ, RZ ;  /* 0x000000ffff117224 */ /* 0x000fe200078e00ff */
[----:B------:R-:W-:Y:S01]  /*f7e0*/  MOV R16, UR6 ;  /* 0x0000000600107c02 */ /* 0x000fe20008000f00 */
[----:B------:R-:W-:-:S07]  /*f7f0*/  IMAD.MOV.U32 R18, RZ, RZ, RZ ;  /* 0x000000ffff127224 */ /* 0x000fce00078e00ff */
.L_x_577:
        /* <DEDUP_REMOVED lines=16> */
[----:B------:R-:W-:Y:S01]  /*f900*/  ULDC.64 UR38, c[0x0][0x198] ;  /* 0x0000660000267ab9 */ /* 0x000fe20000000a00 */
[----:B------:R-:W-:Y:S02]  /*f910*/  ULDC UR36, c[0x0][0xc] ;  /* 0x0000030000247ab9 */ /* 0x000fe40000000800 */
[----:B------:R0:W-:Y:S04]  /*f920*/  STL [R1+0x8], R0 ;  /* 0x0000080001007387 */ /* 0x0001e80000100800 */
[----:B------:R0:W-:Y:S04]  /*f930*/  STL [R1+0x4], RZ ;  /* 0x000004ff01007387 */ /* 0x0001e80000100800 */
[----:B------:R0:W-:Y:S04]  /*f940*/  STL [R1+0xc], R0 ;  /* 0x00000c0001007387 */ /* 0x0001e80000100800 */
[----:B------:R0:W-:Y:S02]  /*f950*/  STL [R1+0x28], RZ ;  /* 0x000028ff01007387 */ /* 0x0001e40000100800 */
.L_x_660:
[----:B-1-3--:R-:W1:Y:S02]  /*f960*/  LDC.64 R2, c[0x0][0xc60] ;  /* 0x00031800ff027b82 */ /* 0x00ae640000000a00 */
[----:B-1----:R-:W-:-:S05]  /*f970*/  IMAD.WIDE R2, R19, 0x4, R2 ;  /* 0x0000000413027825 */ /* 0x002fca00078e0202 */
[----:B--2---:R-:W0:Y:S01]  /*f980*/  LDG.E R11, desc[UR40][R2.64] ;  /* 0x00000028020b7981 */ /* 0x004e22000c1e1900 */
[----:B------:R-:W-:Y:S05]  /*f990*/  YIELD ;  /* 0x0000000000007946 */ /* 0x000fea0003800000 */
[----:B------:R-:W-:Y:S01]  /*f9a0*/  ULDC.64 UR4, c[0x0][0xa28] ;  /* 0x00028a0000047ab9 */ /* 0x000fe20000000a00 */
[----:B------:R-:W-:Y:S01]  /*f9b0*/  IMAD.MOV.U32 R6, RZ, RZ, RZ ;  /* 0x000000ffff067224 */ /* 0x000fe200078e00ff */
[----:B------:R-:W-:Y:S01]  /*f9c0*/  ISETP.NE.U32.AND P0, PT, RZ, UR4, PT ;  /* 0x00000004ff007c0c */ /* 0x000fe2000bf05070 */
[----:B------:R-:W-:Y:S01]  /*f9d0*/  IMAD.MOV.U32 R4, RZ, RZ, RZ ;  /* 0x000000ffff047224 */ /* 0x000fe200078e00ff */
[----:B------:R-:W-:-:S02]  /*f9e0*/  ULDC.64 UR6, c[0x0][0xa10] ;  /* 0x0002840000067ab9 */ /* 0x000fc40000000a00 */
[----:B------:R-:W-:Y:S02]  /*f9f0*/  ISETP.NE.AND.EX P0, PT, RZ, UR5, PT, P0 ;  /* 0x00000005ff007c0c */ /* 0x000fe4000bf05300 */
[----:B0-----:R-:W-:Y:S01]  /*fa00*/  SHF.R.S32.HI R0, RZ, 0x1f, R11 ;  /* 0x0000001fff007819 */ /* 0x001fe2000001140b */
[----:B------:R-:W-:Y:S10]  /*fa10*/  STL [R1+0x14], R11 ;  /* 0x0000140b01007387 */ /* 0x000ff40000100800 */
[----:B------:R-:W-:-:S04]  /*fa20*/  @P0 LEA R2, P1, R11, UR4, 0x2 ;  /* 0x000000040b020c11 */ /* 0x000fc8000f8210ff */
        /* <DEDUP_REMOVED lines=9> */
[----:B------:R-:W-:Y:S01]  /*fac0*/  ISETP.NE.U32.AND P1, PT, RZ, UR4, PT ;  /* 0x00000004ff007c0c */ /* 0x000fe2000bf25070 */
[----:B------:R-:W-:Y:S01]  /*fad0*/  IMAD.MOV.U32 R10, RZ, RZ, RZ ;  /* 0x000000ffff0a7224 */ /* 0x000fe200078e00ff */
[C---:B------:R-:W-:Y:S02]  /*fae0*/  SHF.L.U32 R7, R11.reuse, 0x2, RZ ;  /* 0x000000020b077819 */ /* 0x040fe400000006ff */
[----:B------:R-:W-:Y:S02]  /*faf0*/  ISETP.NE.AND.EX P1, PT, RZ, UR5, PT, P1 ;  /* 0x00000005ff007c0c */ /* 0x000fe4000bf25310 */
[----:B------:R-:W-:Y:S01]  /*fb00*/  SHF.L.U64.HI R0, R11, 0x2, R0 ;  /* 0x000000020b007819 */ /* 0x000fe20000010200 */
[----:B------:R-:W-:Y:S04]  /*fb10*/  STL [R1+0x20], R7 ;  /* 0x0000200701007387 */ /* 0x000fe80000100800 */
[----:B------:R-:W-:Y:S06]  /*fb20*/  STL [R1+0x24], R0 ;  /* 0x0000240001007387 */ /* 0x000fec0000100800 */
[----:B------:R-:W-:-:S04]  /*fb30*/  @P1 IADD3 R8, P0, R7, UR4, RZ ;  /* 0x0000000407081c10 */ /* 0x000fc8000ff1e0ff */
[----:B------:R-:W-:Y:S01]  /*fb40*/  @P1 IADD3.X R9, R0, UR5, RZ, P0, !PT ;  /* 0x0000000500091c10 */ /* 0x000fe200087fe4ff */
[----:B------:R-:W-:Y:S02]  /*fb50*/  ULDC.64 UR4, c[0x0][0xa08] ;  /* 0x0002820000047ab9 */ /* 0x000fe40000000a00 */
[----:B------:R-:W-:-:S04]  /*fb60*/  ISETP.NE.U32.AND P2, PT, RZ, UR4, PT ;  /* 0x00000004ff007c0c */ /* 0x000fc8000bf45070 */
[----:B------:R-:W-:Y:S01]  /*fb70*/  ISETP.NE.AND.EX P2, PT, RZ, UR5, PT, P2 ;  /* 0x00000005ff007c0c */ /* 0x000fe2000bf45320 */
[----:B--2---:R0:W-:Y:S02]  /*fb80*/  STL [R1+0x34], R4 ;  /* 0x0000340401007387 */ /* 0x0041e40000100800 */
[----:B0-----:R-:W-:-:S04]  /*fb90*/  IADD3 R4, P0, R7, UR4, RZ ;  /* 0x0000000407047c10 */ /* 0x001fc8000ff1e0ff */
[----:B------:R-:W-:Y:S01]  /*fba0*/  IADD3.X R5, R0, UR5, RZ, P0, !PT ;  /* 0x0000000500057c10 */ /* 0x000fe200087fe4ff */
[----:B------:R-:W-:Y:S01]  /*fbb0*/  ULDC.64 UR4, c[0x0][0x3f8] ;  /* 0x0000fe0000047ab9 */ /* 0x000fe20000000a00 */
[----:B------:R-:W-:Y:S01]  /*fbc0*/  IADD3 R2, P0, R7, UR6, RZ ;  /* 0x0000000607027c10 */ /* 0x000fe2000ff1e0ff */
[----:B------:R-:W-:-:S03]  /*fbd0*/  UISETP.NE.U32.AND UP0, UPT, UR4, URZ, UPT ;  /* 0x0000003f0400728c */ /* 0x000fc6000bf05070 */
[----:B------:R0:W5:Y:S01]  /*fbe0*/  @P2 LDG.E R10, desc[UR40][R4.64] ;  /* 0x00000028040a2981 */ /* 0x000162000c1e1900 */
[----:B------:R-:W-:Y:S01]  /*fbf0*/  ULDC UR4, c[0x0][0x404] ;  /* 0x0001010000047ab9 */ /* 0x000fe20000000800 */
[----:B------:R-:W-:Y:S01]  /*fc00*/  UISETP.NE.AND.EX UP0, UPT, UR5, URZ, UPT, UP0 ;  /* 0x0000003f0500728c */ /* 0x000fe2000bf05300 */
[----:B------:R-:W-:Y:S02]  /*fc10*/  IADD3.X R3, R0, UR7, RZ, P0, !PT ;  /* 0x0000000700037c10 */ /* 0x000fe400087fe4ff */
[----:B------:R-:W-:Y:S01]  /*fc20*/  ULDC UR5, c[0x0][0x2e0] ;  /* 0x0000b80000057ab9 */ /* 0x000fe20000000800 */
[----:B------:R-:W-:-:S04]  /*fc30*/  USEL UR4, UR4, 0x1, UP0 ;  /* 0x0000000104047887 */ /* 0x000fc80008000000 */
[----:B------:R-:W-:-:S06]  /*fc40*/  UIMAD UR4, UR4, UR5, URZ ;  /* 0x00000005040472a4 */ /* 0x000fcc000f8e023f */
[----:B------:R-:W-:-:S06]  /*fc50*/  IMAD.U32 R0, RZ, RZ, UR4 ;  /* 0x00000004ff007e24 */ /* 0x000fcc000f8e00ff */
[----:B------:R0:W5:Y:S01]  /*fc60*/  @P1 LDG.E R0, desc[UR40][R8.64] ;  /* 0x0000002808001981 */ /* 0x000162000c1e1900 */
[----:B------:R-:W-:Y:S01]  /*fc70*/  ISETP.NE.U32.AND P0, PT, RZ, UR6, PT ;  /* 0x00000006ff007c0c */ /* 0x000fe2000bf05070 */
[----:B------:R-:W-:Y:S02]  /*fc80*/  ULDC UR4, c[0x0][0x338] ;  /* 0x0000ce0000047ab9 */ /* 0x000fe40000000800 */
[----:B------:R-:W-:Y:S02]  /*fc90*/  MOV R7, UR4 ;  /* 0x0000000400077c02 */ /* 0x000fe40008000f00 */
[----:B------:R-:W-:Y:S01]  /*fca0*/  ISETP.NE.AND.EX P0, PT, RZ, UR7, PT, P0 ;  /* 0x00000007ff007c0c */ /* 0x000fe2000bf05300 */
[----:B------:R-:W-:-:S12]  /*fcb0*/  @P1 BRA `(.L_x_579) ;  /* 0x0000000000101947 */ /* 0x000fd80003800000 */
[----:B------:R-:W-:Y:S05]  /*fcc0*/  @!P2 BRA `(.L_x_579) ;  /* 0x00000000000ca947 */ /* 0x000fea0003800000 */
[----:B0-----:R-:W2:Y:S04]  /*fcd0*/  LDG.E R8, desc[UR40][R4.64] ;  /* 0x0000002804087981 */ /* 0x001ea8000c1e1900 */
[----:B-----5:R-:W2:Y:S02]  /*fce0*/  LDG.E R0, desc[UR40][R4.64+0x4] ;  /* 0x0000042804007981 */ /* 0x020ea4000c1e1900 */
[----:B--2---:R-:W-:-:S07]  /*fcf0*/  IMAD.IADD R0, R0, 0x1, -R8 ;  /* 0x0000000100007824 */ /* 0x004fce00078e0a08 */
.L_x_579:
[----:B0-----:R-:W2:Y:S04]  /*fd00*/  @P0 LDG.E R4, desc[UR40][R2.64] ;  /* 0x0000002802040981 */ /* 0x001ea8000c1e1900 */
[----:B------:R-:W2:Y:S01]  /*fd10*/  @P0 LDG.E R5, desc[UR40][R2.64+0x4] ;  /* 0x0000042802050981 */ /* 0x000ea2000c1e1900 */
[----:B-----5:R-:W-:Y:S01]  /*fd20*/  IADD3 R0, -R6, R0, RZ ;  /* 0x0000000006007210 */ /* 0x020fe20007ffe1ff */
[----:B------:R-:W-:Y:S01]  /*fd30*/  BSSY B0, `(.L_x_580) ;  /* 0x0000115000007945 */ /* 0x000fe20003800000 */
[----:B------:R-:W-:Y:S01]  /*fd40*/  PLOP3.LUT P2, PT, PT, PT, PT, 0x80, 0x0 ;  /* 0x000000000000781c */ /* 0x000fe20003f4f070 */
[----:B--2---:R-:W-:-:S04]  /*fd50*/  @P0 IMAD.IADD R7, R5, 0x1, -R4 ;  /* 0x0000000105070824 */ /* 0x004fc800078e0a04 */
[----:B------:R-:W-:-:S04]  /*fd60*/  IMAD.IADD R8, R0, 0x1, R7 ;  /* 0x0000000100087824 */ /* 0x000fc800078e0207 */
[----:B------:R-:W-:Y:S01]  /*fd70*/  VIADD R5, R8, 0x3f ;  /* 0x0000003f08057836 */ /* 0x000fe20000000000 */
[----:B------:R0:W-:Y:S04]  /*fd80*/  STL [R1+0x2c], R8 ;  /* 0x00002c0801007387 */ /* 0x0001e80000100800 */
[----:B------:R-:W-:-:S04]  /*fd90*/  SHF.R.S32.HI R4, RZ, 0x1f, R5 ;  /* 0x0000001fff047819 */ /* 0x000fc80000011405 */
[----:B------:R-:W-:-:S04]  /*fda0*/  LEA.HI R5, R4, R5, RZ, 0x6 ;  /* 0x0000000504057211 */ /* 0x000fc800078f30ff */
[----:B------:R-:W-:-:S04]  /*fdb0*/  LOP3.LUT R4, R5, 0xffffffc0, RZ, 0xc0, !PT ;  /* 0xffffffc005047812 */ /* 0x000fc800078ec0ff */
[----:B------:R-:W-:Y:S02]  /*fdc0*/  VIADDMNMX R7, R4, -R0, R7, PT ;  /* 0x8000000004077246 */ /* 0x000fe40003800107 */
[----:B------:R-:W-:-:S04]  /*fdd0*/  IADD3 R4, -R0, RZ, RZ ;  /* 0x000000ff00047210 */ /* 0x000fc80007ffe1ff */
[----:B------:R-:W-:-:S04]  /*fde0*/  VIMNMX R4, RZ, R4, !PT ;  /* 0x00000004ff047248 */ /* 0x000fc80007fe0100 */
[----:B------:R-:W-:Y:S02]  /*fdf0*/  ISETP.GT.AND P1, PT, R7, R4, PT ;  /* 0x000000040700720c */ /* 0x000fe40003f24270 */
[----:B------:R-:W-:-:S11]  /*fe00*/  SHF.R.U32.HI R4, RZ, 0x6, R4 ;  /* 0x00000006ff047819 */ /* 0x000fd60000011604 */
[----:B------:R-:W-:-:S05]  /*fe10*/  @P1 VIADD R7, R7, 0x3f ;  /* 0x0000003f07071836 */ /* 0x000fca0000000000 */
[----:B------:R-:W-:-:S04]  /*fe20*/  @P1 SHF.R.S32.HI R0, RZ, 0x1f, R7 ;  /* 0x0000001fff001819 */ /* 0x000fc80000011407 */
[----:B------:R-:W-:Y:S01]  /*fe30*/  @P1 LEA.HI R7, R0, R7, RZ, 0x6 ;  /* 0x0000000700071211 */ /* 0x000fe200078f30ff */
[----:B------:R-:W-:-:S03]  /*fe40*/  IMAD.MOV.U32 R0, RZ, RZ, R4 ;  /* 0x000000ffff007224 */ /* 0x000fc600078e0004 */
[----:B------:R-:W-:Y:S02]  /*fe50*/  @P1 SHF.R.S32.HI R0, RZ, 0x6, R7 ;  /* 0x00000006ff001819 */ /* 0x000fe40000011407 */
[----:B------:R-:W-:-:S06]  /*fe60*/  MOV R7, RZ ;  /* 0x000000ff00077202 */ /* 0x000fcc0000000f00 */
[----:B------:R1:W5:Y:S01]  /*fe70*/  @P0 LDG.E R7, desc[UR40][R2.64] ;  /* 0x0000002802070981 */ /* 0x000362000c1e1900 */
[----:B------:R-:W-:Y:S01]  /*fe80*/  ISETP.GT.AND P1, PT, R0, R4, PT ;  /* 0x000000040000720c */ /* 0x000fe20003f24270 */
[----:B-1----:R-:W-:Y:S01]  /*fe90*/  IMAD.IADD R3, R10, 0x1, R6 ;  /* 0x000000010a037824 */ /* 0x002fe200078e0206 */
[----:B------:R-:W-:-:S04]  /*fea0*/  SHF.R.S32.HI R2, RZ, 0x6, R5 ;  /* 0x00000006ff027819 */ /* 0x000fc80000011405 */
[----:B------:R0:W-:Y:S04]  /*feb0*/  STL [R1+0x10], R3 ;  /* 0x0000100301007387 */ /* 0x0001e80000100800 */
[----:B------:R0:W-:Y:S03]  /*fec0*/  STL [R1+0x1c], R2 ;  /* 0x00001c0201007387 */ /* 0x0001e60000100800 */
[----:B------:R-:W-:Y:S05]  /*fed0*/  @!P1 BRA `(.L_x_581) ;  /* 0x0000000c00e89947 */ /* 0x000fea0003800000 */
[----:B0-----:R-:W0:Y:S01]  /*fee0*/  LDC R2, c[0x0][0x428] ;  /* 0x00010a00ff027b82 */ /* 0x001e220000000800 */
[----:B------:R-:W-:Y:S01]  /*fef0*/  UMOV UR4, 0xffffffff ;  /* 0xffffffff00047882 */ /* 0x000fe20000000000 */
[----:B------:R-:W-:Y:S01]  /*ff00*/  IMAD.MOV.U32 R3, RZ, RZ, R18 ;  /* 0x000000ffff037224 */ /* 0x000fe200078e0012 */
[----:B0-----:R-:W-:-:S13]  /*ff10*/  ISETP.NE.AND P1, PT, R2, 0x1, PT ;  /* 0x000000010200780c */ /* 0x001fda0003f25270 */
[----:B------:R-:W0:Y:S08]  /*ff20*/  @P1 LDC R2, c[0x0][0x42c] ;  /* 0x00010b00ff021b82 */ /* 0x000e300000000800 */
[----:B------:R-:W1:Y:S01]  /*ff30*/  @P1 LDC R5, c[0x0][0x430] ;  /* 0x00010c00ff051b82 */ /* 0x000e620000000800 */
[----:B0-----:R-:W-:-:S05]  /*ff40*/  @P1 IMAD.HI.U32 R2, R18, R2, RZ ;  /* 0x0000000212021227 */ /* 0x001fca00078e00ff */
[----:B-1----:R-:W-:Y:S02]  /*ff50*/  @P1 SHF.R.U32.HI R3, RZ, R5, R2 ;  /* 0x00000005ff031219 */ /* 0x002fe40000011602 */
[----:B------:R-:W-:Y:S01]  /*ff60*/  SEL R2, R11, RZ, !P0 ;  /* 0x000000ff0b027207 */ /* 0x000fe20004000000 */
[----:B------:R-:W-:Y:S06]  /*ff70*/  BRA.DIV UR4, `(.L_x_582) ;  /* 0x00000056045c7947 */ /* 0x000fec000b800000 */
.L_x_704:
[----:B------:R-:W-:-:S03]  /*ff80*/  UMOV UR4, 0xffffffff ;  /* 0xffffffff00047882 */ /* 0x000fc60000000000 */
[----:B------:R-:W-:Y:S05]  /*ff90*/  BRA.DIV UR4, `(.L_x_583) ;  /* 0x0000005604887947 */ /* 0x000fea000b800000 */
[----:B------:R-:W-:-:S13]  /*ffa0*/  ELECT P6, URZ, PT ;  /* 0x00000000003f782f */ /* 0x000fda00038c0000 */
.L_x_707:
[----:B------:R-:W2:Y:S01]  /*ffb0*/  LDL R5, [R1+0x28] ;  /* 0x0000280001057983 */ /* 0x000ea20000100800 */
[----:B------:R-:W-:Y:S01]  /*ffc0*/  MOV R8, 0x400 ;  /* 0x0000040000087802 */ /* 0x000fe20000000f00 */
[----:B------:R-:W-:Y:S01]  /*ffd0*/  BSSY B1, `(.L_x_584) ;  /* 0x000000a000017945 */ /* 0x000fe20003800000 */
[----:B--2---:R-:W-:-:S04]  /*ffe0*/  IADD3 R5, R5, 0x1, RZ ;  /* 0x0000000105057810 */ /* 0x004fc80007ffe0ff */
[----:B------:R-:W-:-:S04]  /*fff0*/  LEA.HI R6, R5, R5, RZ, 0x1 ;  /* 0x0000000505067211 */ /* 0x000fc800078f08ff */
[----:B------:R-:W-:-:S05]  /*10000*/  LOP3.LUT R6, R6, 0xfffffffe, RZ, 0xc0, !PT ;  /* 0xfffffffe06067812 */ /* 0x000fca00078ec0ff */
[----:B------:R-:W-:Y:S02]  /*10010*/  IMAD.IADD R6, R5, 0x1, -R6 ;  /* 0x0000000105067824 */ /* 0x000fe400078e0a06 */
[----:B------:R-:W0:Y:S03]  /*10020*/  S2R R5, SR_CgaCtaId ;  /* 0x0000000000057919 */ /* 0x000e260000008800 */
[----:B------:R-:W-:Y:S02]  /*10030*/  SHF.L.U32 R6, R6, 0x1f, RZ ;  /* 0x0000001f06067819 */ /* 0x000fe400000006ff */
[----:B0-----:R-:W-:-:S04]  /*10040*/  LEA R5, R5, R8, 0x18 ;  /* 0x0000000805057211 */ /* 0x001fc800078ec0ff */
[----:B------:R-:W0:Y:S02]  /*10050*/  SYNCS.PHASECHK.TRANS64.TRYWAIT P0, [R5+URZ+0x28c20], R6 ;  /* 0x028c2006050075a7 */ /* 0x000e24000800017f */
[----:B0-----:R-:W-:Y:S05]  /*10060*/  @!P0 BRA `(.L_x_585) ;  /* 0x0000005400748947 */ /* 0x001fea0003800000 */
.L_x_708:
[----:B------:R-:W-:Y:S05]  /*10070*/  BSYNC B1 ;  /* 0x0000000000017941 */ /* 0x000fea0003800000 */
.L_x_584:
[----:B------:R-:W-:Y:S04]  /*10080*/  BSSY B1, `(.L_x_586) ;  /* 0x0000061000017945 */ /* 0x000fe80003800000 */
[----:B------:R-:W-:Y:S05]  /*10090*/  @!P6 BRA `(.L_x_587) ;  /* 0x00000004007ce947 */ /* 0x000fea0003800000 */
[----:B------:R-:W0:Y:S04]  /*100a0*/  LDL R9, [R1+0x4] ;  /* 0x0000040001097983 */ /* 0x000e280000100800 */
[----:B------:R-:W2:Y:S01]  /*100b0*/  LDL R8, [R1+0xc] ;  /* 0x00000c0001087983 */ /* 0x000ea20000100800 */
[----:B0-----:R-:W-:Y:S01]  /*100c0*/  IMAD R6, R9, 0x8, R5 ;  /* 0x0000000809067824 */ /* 0x001fe200078e0205 */
[----:B--2---:R-:W-:-:S04]  /*100d0*/  SHF.L.U32 R9, R8, 0x1f, RZ ;  /* 0x0000001f08097819 */ /* 0x004fc800000006ff */
[----:B------:R-:W0:Y:S02]  /*100e0*/  SYNCS.PHASECHK.TRANS64.TRYWAIT P0, [R6+URZ+0x28ca0], R9 ;  /* 0x028ca009060075a7 */ /* 0x000e24000800017f */
[----:B0-----:R-:W-:Y:S05]  /*100f0*/  @!P0 BRA `(.L_x_588) ;  /* 0x0000005400648947 */ /* 0x001fea0003800000 */
.L_x_709:
[----:B------:R-:W1:Y:S02]  /*10100*/  S2R R8, SR_TID.X ;  /* 0x0000000000087919 */ /* 0x000e640000002100 */
[----:B-1----:R-:W-:-:S04]  /*10110*/  LOP3.LUT R8, R8, 0x7f, RZ, 0xc0, !PT ;  /* 0x0000007f08087812 */ /* 0x002fc800078ec0ff */
[----:B------:R-:W-:-:S13]  /*10120*/  ISETP.NE.AND P1, PT, R8, RZ, PT ;  /* 0x000000ff0800720c */ /* 0x000fda0003f25270 */
[----:B------:R-:W-:Y:S05]  /*10130*/  @P1 BRA `(.L_x_589) ;  /* 0x00000000001c1947 */ /* 0x000fea0003800000 */
[----:B------:R-:W1:Y:S02]  /*10140*/  S2R R8, SR_TID.X ;  /* 0x0000000000087919 */ /* 0x000e640000002100 */
[----:B-1----:R-:W-:-:S04]  /*10150*/  LOP3.LUT R8, R8, 0x1f, RZ, 0xc0, !PT ;  /* 0x0000001f08087812 */ /* 0x002fc800078ec0ff */
[----:B------:R-:W-:Y:S02]  /*10160*/  ISETP.NE.AND P0, PT, R8, RZ, PT ;  /* 0x000000ff0800720c */ /* 0x000fe40003f05270 */
[----:B------:R-:W-:-:S04]  /*10170*/  MOV R8, 0x2000 ;  /* 0x0000200000087802 */ /* 0x000fc80000000f00 */
[----:B------:R1:W-:Y:S07]  /*10180*/  SYNCS.ARRIVE.TRANS64 RZ, [R6+URZ+0x28c90], R8 ;  /* 0x028c900806ff79a7 */ /* 0x0003ee000800003f */
[----:B------:R-:W-:Y:S05]  /*10190*/  @!P0 BRA `(.L_x_589) ;  /* 0x0000000000048947 */ /* 0x000fea0003800000 */
[----:B------:R-:W-:Y:S01]  /*101a0*/  BPT.TRAP 0x1 ;  /* 0x000000040000795c */ /* 0x000fe20000300000 */
.L_x_589:
[----:B-1----:R-:W2:Y:S01]  /*101b0*/  LDL R8, [R1+0x4] ;  /* 0x0000040001087983 */ /* 0x002ea20000100800 */
[----:B------:R-:W-:Y:S01]  /*101c0*/  R2UR UR9, R6 ;  /* 0x00000000060972ca */ /* 0x000fe200000e0000 */
[----:B------:R-:W-:Y:S01]  /*101d0*/  UIADD3 UR4, UP0, UR38, 0x570, URZ ;  /* 0x0000057026047890 */ /* 0x000fe2000ff1e03f */
[----:B------:R-:W-:Y:S01]  /*101e0*/  R2UR UR12, R3 ;  /* 0x00000000030c72ca */ /* 0x000fe200000e0000 */
[----:B------:R-:W-:Y:S01]  /*101f0*/  UMOV UR6, 0x0 ;  /* 0x0000000000067882 */ /* 0x000fe20000000000 */
[----:B------:R-:W-:Y:S01]  /*10200*/  R2UR UR13, R2 ;  /* 0x00000000020d72ca */ /* 0x000fe200000e0000 */
[----:B------:R-:W-:Y:S01]  /*10210*/  UIADD3.X UR5, URZ, UR39, URZ, UP0, !UPT ;  /* 0x000000273f057290 */ /* 0x000fe200087fe43f */
[----:B------:R-:W-:Y:S01]  /*10220*/  UMOV UR7, 0x12f00000 ;  /* 0x12f0000000077882 */ /* 0x000fe20000000000 */
[----:B------:R-:W-:-:S06]  /*10230*/  UMOV UR10, URZ ;  /* 0x0000003f000a7c82 */ /* 0x000fcc0008000000 */
[----:B------:R-:W-:Y:S01]  /*10240*/  UIADD3 UR9, UR9, 0x28c90, URZ ;  /* 0x00028c9009097890 */ /* 0x000fe2000fffe03f */
[----:B--2---:R-:W-:-:S05]  /*10250*/  IMAD R8, R8, 0x2000, R5 ;  /* 0x0000200008087824 */ /* 0x004fca00078e0205 */
[----:B------:R-:W-:Y:S01]  /*10260*/  R2UR UR8, R8 ;  /* 0x00000000080872ca */ /* 0x000fe200000e0000 */
[----:B-----5:R-:W-:-:S05]  /*10270*/  IMAD R8, R0, 0x40, R7 ;  /* 0x0000004000087824 */ /* 0x020fca00078e0207 */
[----:B------:R-:W-:-:S04]  /*10280*/  IADD3 R8, R8, -0x40, RZ ;  /* 0xffffffc008087810 */ /* 0x000fc80007ffe0ff */
[----:B------:R-:W-:-:S03]  /*10290*/  R2UR UR11, R8 ;  /* 0x00000000080b72ca */ /* 0x000fc600000e0000 */
[----:B------:R-:W-:-:S10]  /*102a0*/  UIADD3 UR8, UR8, 0x22400, URZ ;  /* 0x0002240008087890 */ /* 0x000fd4000fffe03f */
[----:B------:R1:W-:Y:S01]  /*102b0*/  UTMALDG.4D [UR8], [UR4], desc[UR6] ;  /* 0x00000608040075b4 */ /* 0x0003e20008019000 */
[----:B------:R-:W2:Y:S02]  /*102c0*/  SYNCS.PHASECHK.TRANS64.TRYWAIT P0, [R6+URZ+0x28cc0], R9 ;  /* 0x028cc009060075a7 */ /* 0x000ea4000800017f */
[----:B-12---:R-:W-:Y:S05]  /*102d0*/  @!P0 BRA `(.L_x_590) ;  /* 0x0000005400008947 */ /* 0x006fea0003800000 */
.L_x_710:
[----:B------:R-:W-:Y:S05]  /*102e0*/  @P1 BRA `(.L_x_591) ;  /* 0x00000000001c1947 */ /* 0x000fea0003800000 */
[----:B------:R-:W2:Y:S01]  /*102f0*/  S2R R10, SR_TID.X ;  /* 0x00000000000a7919 */ /* 0x000ea20000002100 */
[----:B01----:R-:W-:-:S04]  /*10300*/  IMAD.MOV.U32 R9, RZ, RZ, 0x10000 ;  /* 0x00010000ff097424 */ /* 0x003fc800078e00ff */
[----:B------:R3:W-:Y:S01]  /*10310*/  SYNCS.ARRIVE.TRANS64 RZ, [R6+URZ+0x28cb0], R9 ;  /* 0x028cb00906ff79a7 */ /* 0x0007e2000800003f */
[----:B--2---:R-:W-:-:S04]  /*10320*/  LOP3.LUT R10, R10, 0x1f, RZ, 0xc0, !PT ;  /* 0x0000001f0a0a7812 */ /* 0x004fc800078ec0ff */
[----:B------:R-:W-:-:S13]  /*10330*/  ISETP.NE.AND P0, PT, R10, RZ, PT ;  /* 0x000000ff0a00720c */ /* 0x000fda0003f05270 */
[----:B---3--:R-:W-:Y:S05]  /*10340*/  @!P0 BRA `(.L_x_591) ;  /* 0x0000000000048947 */ /* 0x008fea0003800000 */
[----:B------:R-:W-:Y:S01]  /*10350*/  BPT.TRAP 0x1 ;  /* 0x000000040000795c */ /* 0x000fe20000300000 */
.L_x_591:
[----:B01----:R-:W2:Y:S01]  /*10360*/  LDL R9, [R1+0x4] ;  /* 0x0000040001097983 */ /* 0x003ea20000100800 */
[----:B------:R-:W-:Y:S01]  /*10370*/  R2UR UR9, R6 ;  /* 0x00000000060972ca */ /* 0x000fe200000e0000 */
[----:B------:R-:W-:Y:S01]  /*10380*/  UIADD3 UR4, UP0, UR38, 0x670, URZ ;  /* 0x0000067026047890 */ /* 0x000fe2000ff1e03f */
[----:B------:R-:W-:Y:S01]  /*10390*/  R2UR UR11, R8 ;  /* 0x00000000080b72ca */ /* 0x000fe200000e0000 */
[----:B------:R-:W-:Y:S01]  /*103a0*/  UMOV UR10, URZ ;  /* 0x0000003f000a7c82 */ /* 0x000fe20008000000 */
[----:B------:R-:W-:Y:S01]  /*103b0*/  R2UR UR12, R3 ;  /* 0x00000000030c72ca */ /* 0x000fe200000e0000 */
[----:B------:R-:W-:Y:S01]  /*103c0*/  UIADD3.X UR5, URZ, UR39, URZ, UP0, !UPT ;  /* 0x000000273f057290 */ /* 0x000fe200087fe43f */
        /* <DEDUP_REMOVED lines=22> */
[----:B------:R-:W-:Y:S01]  /*10530*/  UMOV UR10, UR18 ;  /* 0x00000012000a7c82 */ /* 0x000fe20008000000 */
[----:B------:R-:W-:Y:S01]  /*10540*/  UIADD3 UR17, UR14, 0xc400, URZ ;  /* 0x0000c4000e117890 */ /* 0x000fe2000fffe03f */
[----:B------:R0:W-:Y:S02]  /*10550*/  UTMALDG.4D [UR8], [UR4], desc[UR6] ;  /* 0x00000608040075b4 */ /* 0x0001e40008019000 */
        /* <DEDUP_REMOVED lines=19> */
.L_x_587:
[----:B------:R-:W-:Y:S05]  /*10690*/  BSYNC B1 ;  /* 0x0000000000017941 */ /* 0x000fea0003800000 */
.L_x_586:
[----:B0-----:R-:W2:Y:S04]  /*106a0*/  LDL.LU R6, [R1+0x4] ;  /* 0x0000040001067983 */ /* 0x001ea80000300800 */
[----:B------:R-:W3:Y:S01]  /*106b0*/  LDL.LU R9, [R1+0xc] ;  /* 0x00000c0001097983 */ /* 0x000ee20000300800 */
[----:B------:R-:W-:Y:S02]  /*106c0*/  PLOP3.LUT P2, PT, PT, PT, PT, 0x8, 0x0 ;  /* 0x000000000000781c */ /* 0x000fe40003f4e170 */
[----:B--2---:R-:W-:-:S04]  /*106d0*/  IADD3 R6, R6, 0x1, RZ ;  /* 0x0000000106067810 */ /* 0x004fc80007ffe0ff */
[----:B------:R-:W-:-:S04]  /*106e0*/  ISETP.NE.AND P0, PT, R6, 0x2, PT ;  /* 0x000000020600780c */ /* 0x000fc80003f05270 */
[----:B------:R-:W-:Y:S02]  /*106f0*/  SEL R8, RZ, 0x1, P0 ;  /* 0x00000001ff087807 */ /* 0x000fe40000000000 */
[----:B------:R-:W-:Y:S01]  /*10700*/  SEL R10, R6, RZ, P0 ;  /* 0x000000ff060a7207 */ /* 0x000fe20000000000 */
[----:B------:R-:W-:Y:S01]  /*10710*/  VIADD R6, R0, 0xfffffffe ;  /* 0xfffffffe00067836 */ /* 0x000fe20000000000 */
[----:B---3--:R-:W-:-:S03]  /*10720*/  LOP3.LUT R9, R9, R8, RZ, 0x3c, !PT ;  /* 0x0000000809097212 */ /* 0x008fc600078e3cff */
[----:B------:R1:W-:Y:S01]  /*10730*/  STL [R1+0x4], R10 ;  /* 0x0000040a01007387 */ /* 0x0003e20000100800 */
[----:B------:R-:W-:-:S03]  /*10740*/  ISETP.GE.AND P0, PT, R6, R4, PT ;  /* 0x000000040600720c */ /* 0x000fc60003f06270 */
[----:B------:R1:W-:Y:S10]  /*10750*/  STL [R1+0xc], R9 ;  /* 0x00000c0901007387 */ /* 0x0003f40000100800 */
[----:B-1----:R-:W-:Y:S05]  /*10760*/  @!P0 BRA `(.L_x_581) ;  /* 0x0000000400c48947 */ /* 0x002fea0003800000 */
[C---:B-----5:R-:W-:Y:S01]  /*10770*/  IMAD R6, R0.reuse, 0x40, R7 ;  /* 0x0000004000067824 */ /* 0x060fe200078e0207 */
[----:B------:R-:W-:-:S03]  /*10780*/  IADD3 R0, R0, -0x1, RZ ;  /* 0xffffffff00007810 */ /* 0x000fc60007ffe0ff */
[----:B------:R-:W-:-:S07]  /*10790*/  VIADD R6, R6, 0xffffff80 ;  /* 0xffffff8006067836 */ /* 0x000fce0000000000 */
.L_x_598:
[----:B------:R-:W-:Y:S05]  /*107a0*/  YIELD ;  /* 0x0000000000007946 */ /* 0x000fea0003800000 */
[----:B------:R-:W-:Y:S04]  /*107b0*/  BSSY B1, `(.L_x_592) ;  /* 0x000005f000017945 */ /* 0x000fe80003800000 */
[----:B-1----:R-:W-:Y:S05]  /*107c0*/  @!P6 BRA `(.L_x_593) ;  /* 0x000000040074e947 */ /* 0x002fea0003800000 */
[----:B------:R-:W2:Y:S04]  /*107d0*/  LDL R7, [R1+0x4] ;  /* 0x0000040001077983 */ /* 0x000ea80000100800 */
[----:B------:R-:W3:Y:S01]  /*107e0*/  LDL R8, [R1+0xc] ;  /* 0x00000c0001087983 */ /* 0x000ee20000100800 */
[----:B--2---:R-:W-:Y:S01]  /*107f0*/  IMAD R7, R7, 0x8, R5 ;  /* 0x0000000807077824 */ /* 0x004fe200078e0205 */
[----:B---3--:R-:W-:-:S04]  /*10800*/  SHF.L.U32 R8, R8, 0x1f, RZ ;  /* 0x0000001f08087819 */ /* 0x008fc800000006ff */
[----:B------:R-:W0:Y:S02]  /*10810*/  SYNCS.PHASECHK.TRANS64.TRYWAIT P0, [R7+URZ+0x28ca0], R8 ;  /* 0x028ca008070075a7 */ /* 0x000e24000800017f */
[----:B0-----:R-:W-:Y:S05]  /*10820*/  @!P0 BRA `(.L_x_594) ;  /* 0x0000004c00c08947 */ /* 0x001fea0003800000 */
.L_x_711:
        /* <DEDUP_REMOVED lines=11> */
.L_x_595:
[----:B-1----:R-:W2:Y:S01]  /*108e0*/  LDL R9, [R1+0x4] ;  /* 0x0000040001097983 */ /* 0x002ea20000100800 */
[----:B------:R-:W-:Y:S01]  /*108f0*/  R2UR UR9, R7 ;  /* 0x00000000070972ca */ /* 0x000fe200000e0000 */
[----:B------:R-:W-:Y:S01]  /*10900*/  UIADD3 UR4, UP0, UR38, 0x570, URZ ;  /* 0x0000057026047890 */ /* 0x000fe2000ff1e03f */
[----:B------:R-:W-:Y:S01]  /*10910*/  R2UR UR11, R6 ;  /* 0x00000000060b72ca */ /* 0x000fe200000e0000 */
[----:B------:R-:W-:Y:S01]  /*10920*/  UMOV UR6, 0x0 ;  /* 0x0000000000067882 */ /* 0x000fe20000000000 */
[----:B------:R-:W-:Y:S01]  /*10930*/  R2UR UR12, R3 ;  /* 0x00000000030c72ca */ /* 0x000fe200000e0000 */
[----:B------:R-:W-:Y:S01]  /*10940*/  UIADD3.X UR5, URZ, UR39, URZ, UP0, !UPT ;  /* 0x000000273f057290 */ /* 0x000fe200087fe43f */
[----:B------:R-:W-:Y:S01]  /*10950*/  R2UR UR13, R2 ;  /* 0x00000000020d72ca */ /* 0x000fe200000e0000 */
[----:B------:R-:W-:Y:S01]  /*10960*/  UMOV UR7, 0x12f00000 ;  /* 0x12f0000000077882 */ /* 0x000fe20000000000 */
[----:B------:R-:W-:-:S05]  /*10970*/  UMOV UR10, URZ ;  /* 0x0000003f000a7c82 */ /* 0x000fca0008000000 */
[----:B------:R-:W-:Y:S01]  /*10980*/  UIADD3 UR9, UR9, 0x28c90, URZ ;  /* 0x00028c9009097890 */ /* 0x000fe2000fffe03f */
[----:B--2---:R-:W-:-:S05]  /*10990*/  IMAD R9, R9, 0x2000, R5 ;  /* 0x0000200009097824 */ /* 0x004fca00078e0205 */
[----:B------:R-:W-:-:S13]  /*109a0*/  R2UR UR8, R9 ;  /* 0x00000000090872ca */ /* 0x000fda00000e0000 */
[----:B------:R-:W-:-:S09]  /*109b0*/  UIADD3 UR8, UR8, 0x22400, URZ ;  /* 0x0002240008087890 */ /* 0x000fd2000fffe03f */
[----:B------:R1:W-:Y:S01]  /*109c0*/  UTMALDG.4D [UR8], [UR4], desc[UR6] ;  /* 0x00000608040075b4 */ /* 0x0003e20008019000 */
[----:B------:R-:W2:Y:S02]  /*109d0*/  SYNCS.PHASECHK.TRANS64.TRYWAIT P1, [R7+URZ+0x28cc0], R8 ;  /* 0x028cc008070075a7 */ /* 0x000ea4000802017f */
[----:B-12---:R-:W-:Y:S05]  /*109e0*/  @!P1 BRA `(.L_x_596) ;  /* 0x0000004c00649947 */ /* 0x006fea0003800000 */
.L_x_712:
        /* <DEDUP_REMOVED lines=8> */
.L_x_597:
        /* <DEDUP_REMOVED lines=16> */
[----:B--2---:R-:W-:-:S04]  /*10b70*/  LEA R7, R8, R5, 0x10 ;  /* 0x0000000508077211 */ /* 0x004fc800078e80ff */
        /* <DEDUP_REMOVED lines=21> */
[----:B------:R-:W-:Y:S01]  /*10cd0*/  UMOV UR15, 0x180 ;  /* 0x00000180000f7882 */ /* 0x000fe20000000000 */
[----:B------:R0:W-:Y:S02]  /*10ce0*/  UTMALDG.4D [UR8], [UR4], desc[UR6] ;  /* 0x00000608040075b4 */ /* 0x0001e40008019000 */
[----:B0-----:R-:W-:Y:S01]  /*10cf0*/  UMOV UR8, UR16 ;  /* 0x0000001000087c82 */ /* 0x001fe20008000000 */
[----:B------:R-:W-:-:S02]  /*10d00*/  UMOV UR10, UR22 ;  /* 0x00000016000a7c82 */ /* 0x000fc40008000000 */
[----:B------:R0:W-:Y:S02]  /*10d10*/  UTMALDG.4D [UR8], [UR4], desc[UR6] ;  /* 0x00000608040075b4 */ /* 0x0001e40008019000 */
[----:B0-----:R-:W-:Y:S01]  /*10d20*/  UMOV UR8, UR17 ;  /* 0x0000001100087c82 */ /* 0x001fe20008000000 */
[----:B------:R-:W-:Y:S01]  /*10d30*/  UMOV UR10, UR15 ;  /* 0x0000000f000a7c82 */ /* 0x000fe20008000000 */
[----:B------:R-:W-:Y:S01]  /*10d40*/  UMOV UR15, 0x1c0 ;  /* 0x000001c0000f7882 */ /* 0x000fe20000000000 */
[----:B------:R0:W-:Y:S02]  /*10d50*/  UTMALDG.4D [UR8], [UR4], desc[UR6] ;  /* 0x00000608040075b4 */ /* 0x0001e40008019000 */
[----:B0-----:R-:W-:Y:S01]  /*10d60*/  UMOV UR8, UR14 ;  /* 0x0000000e00087c82 */ /* 0x001fe20008000000 */
[----:B------:R-:W-:Y:S02]  /*10d70*/  UMOV UR10, UR15 ;  /* 0x0000000f000a7c82 */ /* 0x000fe40008000000 */
[----:B------:R0:W-:Y:S02]  /*10d80*/  UTMALDG.4D [UR8], [UR4], desc[UR6] ;  /* 0x00000608040075b4 */ /* 0x0001e40008019000 */
[----:B0-----:R-:W-:Y:S01]  /*10d90*/  NOP ;  /* 0x0000000000007918 */ /* 0x001fe20000000000 */
.L_x_593:
[----:B------:R-:W-:Y:S05]  /*10da0*/  BSYNC B1 ;  /* 0x0000000000017941 */ /* 0x000fea0003800000 */
.L_x_592:
[----:B------:R-:W2:Y:S04]  /*10db0*/  LDL.LU R7, [R1+0x4] ;  /* 0x0000040001077983 */ /* 0x000ea80000300800 */
[----:B------:R-:W3:Y:S01]  /*10dc0*/  LDL.LU R8, [R1+0xc] ;  /* 0x00000c0001087983 */ /* 0x000ee20000300800 */
[----:B------:R-:W-:Y:S01]  /*10dd0*/  VIADD R0, R0, 0xffffffff ;  /* 0xffffffff00007836 */ /* 0x000fe20000000000 */
[----:B------:R-:W-:Y:S01]  /*10de0*/  IADD3 R6, R6, -0x40, RZ ;  /* 0xffffffc006067810 */ /* 0x000fe20007ffe0ff */
[----:B--2---:R-:W-:-:S05]  /*10df0*/  VIADD R7, R7, 0x1 ;  /* 0x0000000107077836 */ /* 0x004fca0000000000 */
[----:B------:R-:W-:-:S04]  /*10e00*/  ISETP.NE.AND P0, PT, R7, 0x2, PT ;  /* 0x000000020700780c */ /* 0x000fc80003f05270 */
[----:B------:R-:W-:Y:S02]  /*10e10*/  SEL R9, R7, RZ, P0 ;  /* 0x000000ff07097207 */ /* 0x000fe40000000000 */
[----:B------:R-:W-:Y:S02]  /*10e20*/  SEL R7, RZ, 0x1, P0 ;  /* 0x00000001ff077807 */ /* 0x000fe40000000000 */
[----:B------:R-:W-:Y:S01]  /*10e30*/  ISETP.GT.AND P0, PT, R0, R4, PT ;  /* 0x000000040000720c */ /* 0x000fe20003f04270 */
[----:B------:R1:W-:Y:S01]  /*10e40*/  STL [R1+0x4], R9 ;  /* 0x0000040901007387 */ /* 0x0003e20000100800 */
[----:B---3--:R-:W-:-:S05]  /*10e50*/  LOP3.LUT R8, R8, R7, RZ, 0x3c, !PT ;  /* 0x0000000708087212 */ /* 0x008fca00078e3cff */
[----:B------:R1:W-:Y:S06]  /*10e60*/  STL [R1+0xc], R8 ;  /* 0x00000c0801007387 */ /* 0x0003ec0000100800 */
[----:B------:R-:W-:Y:S05]  /*10e70*/  @P0 BRA `(.L_x_598) ;  /* 0xfffffff800480947 */ /* 0x000fea000383ffff */
.L_x_581:
[----:B------:R-:W-:Y:S05]  /*10e80*/  BSYNC B0 ;  /* 0x0000000000007941 */ /* 0x000fea0003800000 */
.L_x_580:
[----:B-----5:R-:W2:Y:S01]  /*10e90*/  LDL R7, [R1+0x2c] ;  /* 0x00002c0001077983 */ /* 0x020ea20000100800 */
[----:B------:R-:W-:Y:S05]  /*10ea0*/  @!P2 WARPSYNC.ALL ;  /* 0x000000000000a948 */ /* 0x000fea0003800000 */
[----:B------:R-:W-:Y:S01]  /*10eb0*/  BSSY B6, `(.L_x_599) ;  /* 0x00002fe000067945 */ /* 0x000fe20003800000 */
[----:B------:R-:W-:Y:S01]  /*10ec0*/  @!P2 BAR.SYNC.DEFER_BLOCKING 0xc, 0x120 ;  /* 0x030480000000ab1d */ /* 0x000fe20000010000 */
[----:B--2---:R-:W-:-:S13]  /*10ed0*/  ISETP.GT.AND P0, PT, R7, RZ, PT ;  /* 0x000000ff0700720c */ /* 0x004fda0003f04270 */
[----:B------:R-:W-:Y:S05]  /*10ee0*/  @P0 BRA `(.L_x_600) ;  /* 0x0000000000440947 */ /* 0x000fea0003800000 */
[----:B------:R-:W2:Y:S02]  /*10ef0*/  S2R R7, SR_TID.X ;  /* 0x0000000000077919 */ /* 0x000ea40000002100 */
[----:B--2---:R-:W-:-:S04]  /*10f00*/  LOP3.LUT R7, R7, 0x1f, RZ, 0xc0, !PT ;  /* 0x0000001f07077812 */ /* 0x004fc800078ec0ff */
[----:B------:R-:W-:-:S13]  /*10f10*/  ISETP.NE.AND P1, PT, R7, RZ, PT ;  /* 0x000000ff0700720c */ /* 0x000fda0003f25270 */
[----:B------:R-:W-:Y:S05]  /*10f20*/  @P1 BRA `(.L_x_601) ;  /* 0x0000002c00d81947 */ /* 0x000fea0003800000 */
[----:B------:R-:W2:Y:S01]  /*10f30*/  S2R R7, SR_LANEID ;  /* 0x0000000000077919 */ /* 0x000ea20000000000 */
[----:B------:R-:W-:Y:S01]  /*10f40*/  VOTEU.ANY UR4, UPT, PT ;  /* 0x0000000000047886 */ /* 0x000fe200038e0100 */
[----:B0-----:R-:W0:Y:S01]  /*10f50*/  LDC.64 R2, c[0x0][0xc38] ;  /* 0x00030e00ff027b82 */ /* 0x001e220000000a00 */
[----:B------:R-:W2:Y:S08]  /*10f60*/  FLO.U32 R0, UR4 ;  /* 0x0000000400007d00 */ /* 0x000eb000080e0000 */
[----:B------:R-:W0:Y:S01]  /*10f70*/  POPC R5, UR4 ;  /* 0x0000000400057d09 */ /* 0x000e220008000000 */
[----:B--2---:R-:W-:-:S13]  /*10f80*/  ISETP.EQ.U32.AND P0, PT, R0, R7, PT ;  /* 0x000000070000720c */ /* 0x004fda0003f02070 */
[----:B0-----:R-:W2:Y:S01]  /*10f90*/  @P0 ATOMG.E.ADD.STRONG.GPU PT, R3, desc[UR40][R2.64], R5 ;  /* 0x00000005020309a8 */ /* 0x001ea200081ee1e8 */
[----:B------:R-:W0:Y:S02]  /*10fa0*/  S2R R4, SR_LTMASK ;  /* 0x0000000000047919 */ /* 0x000e240000003900 */
[----:B0-----:R-:W-:-:S04]  /*10fb0*/  LOP3.LUT R4, R4, UR4, RZ, 0xc0, !PT ;  /* 0x0000000404047c12 */ /* 0x001fc8000f8ec0ff */
[----:B------:R-:W0:Y:S01]  /*10fc0*/  POPC R7, R4 ;  /* 0x0000000400077309 */ /* 0x000e220000000000 */
[----:B--2---:R-:W0:Y:S02]  /*10fd0*/  SHFL.IDX PT, R0, R3, R0, 0x1f ;  /* 0x00001f0003007589 */ /* 0x004e2400000e0000 */
[----:B0-----:R-:W-:Y:S01]  /*10fe0*/  IADD3 R16, R0, UR36, R7 ;  /* 0x0000002400107c10 */ /* 0x001fe2000fffe007 */
[----:B------:R-:W-:Y:S06]  /*10ff0*/  BRA `(.L_x_601) ;  /* 0x0000002c00a47947 */ /* 0x000fec0003800000 */
.L_x_600:
[----:B------:R-:W2:Y:S01]  /*11000*/  S2R R0, SR_CgaCtaId ;  /* 0x0000000000007919 */ /* 0x000ea20000008800 */
[----:B0-----:R-:W-:-:S04]  /*11010*/  MOV R2, 0x400 ;  /* 0x0000040000027802 */ /* 0x001fc80000000f00 */
[----:B--2---:R-:W-:-:S05]  /*11020*/  LEA R3, R0, R2, 0x18 ;  /* 0x0000000200037211 */ /* 0x004fca00078ec0ff */
        /* <DEDUP_REMOVED lines=13> */
[----:B------:R-:W-:Y:S01]  /*11100*/  IMAD.U32 R7, RZ, RZ, UR9 ;  /* 0x00000009ff077e24 */ /* 0x000fe2000f8e00ff */
[----:B------:R-:W-:Y:S01]  /*11110*/  MOV R12, 0x1 ;  /* 0x00000001000c7802 */ /* 0x000fe20000000f00 */
[----:B------:R-:W-:-:S02]  /*11120*/  IMAD.U32 R11, RZ, RZ, UR5 ;  /* 0x00000005ff0b7e24 */ /* 0x000fc4000f8e00ff */
[----:B-1----:R-:W-:Y:S02]  /*11130*/  IMAD.MOV.U32 R8, RZ, RZ, 0x70 ;  /* 0x00000070ff087424 */ /* 0x002fe400078e00ff */
[----:B------:R-:W-:-:S07]  /*11140*/  IMAD.MOV.U32 R13, RZ, RZ, RZ ;  /* 0x000000ffff0d7224 */ /* 0x000fce00078e00ff */
[----:B------:R-:W-:-:S07]  /*11150*/  LEPC R20, `(.L_x_602) ;  /* 0x000000001014794e */ /* 0x000fce0000000000 */
[----:B0-----:R-:W-:Y:S05]  /*11160*/  CALL.ABS.NOINC R2 ;  /* 0x0000000002007343 */ /* 0x001fea0003c00000 */
.L_x_602:
[----:B------:R-:W2:Y:S02]  /*11170*/  LDL R2, [R1+0x18] ;  /* 0x0000180001027983 */ /* 0x000ea40000100800 */
        /* <DEDUP_REMOVED lines=12> */
[----:B-1----:R-:W-:Y:S01]  /*11240*/  MOV R8, 0x70 ;  /* 0x0000007000087802 */ /* 0x002fe20000000f00 */
[----:B------:R-:W-:-:S02]  /*11250*/  IMAD.U32 R10, RZ, RZ, UR4 ;  /* 0x00000004ff0a7e24 */ /* 0x000fc4000f8e00ff */
[----:B------:R-:W-:Y:S02]  /*11260*/  IMAD.U32 R11, RZ, RZ, UR5 ;  /* 0x00000005ff0b7e24 */ /* 0x000fe4000f8e00ff */
[----:B------:R-:W-:Y:S02]  /*11270*/  IMAD.MOV.U32 R12, RZ, RZ, 0x1 ;  /* 0x00000001ff0c7424 */ /* 0x000fe400078e00ff */
[----:B0-----:R-:W-:-:S07]  /*11280*/  IMAD.MOV.U32 R13, RZ, RZ, RZ ;  /* 0x000000ffff0d7224 */ /* 0x001fce00078e00ff */
[----:B------:R-:W-:-:S07]  /*11290*/  LEPC R20, `(.L_x_604) ;  /* 0x000000001014794e */ /* 0x000fce0000000000 */
[----:B--2---:R-:W-:Y:S05]  /*112a0*/  CALL.ABS.NOINC R2 ;  /* 0x0000000002007343 */ /* 0x004fea0003c00000 */
.L_x_604:
[----:B------:R-:W-:Y:S01]  /*112b0*/  MOV R2, 0x0 ;  /* 0x0000000000027802 */ /* 0x000fe20000000f00 */
[----:B------:R-:W-:Y:S01]  /*112c0*/  ULDC.64 UR4, c[0x4][0x88] ;  /* 0x0100220000047ab9 */ /* 0x000fe20000000a00 */
[----:B------:R-:W-:Y:S01]  /*112d0*/  ULDC.64 UR6, c[0x4][0x90] ;  /* 0x0100240000067ab9 */ /* 0x000fe20000000a00 */
[----:B------:R-:W-:Y:S01]  /*112e0*/  ULDC.64 UR8, c[0x4][0x18] ;  /* 0x0100060000087ab9 */ /* 0x000fe20000000a00 */
[----:B------:R-:W-:Y:S01]  /*112f0*/  MOV R4, UR4 ;  /* 0x0000000400047c02 */ /* 0x000fe20008000f00 */
[----:B------:R-:W-:Y:S01]  /*11300*/  IMAD.U32 R5, RZ, RZ, UR5 ;  /* 0x00000005ff057e24 */ /* 0x000fe2000f8e00ff */
[----:B------:R-:W0:Y:S01]  /*11310*/  LDC.64 R2, c[0x4][R2] ;  /* 0x0100000002027b82 */ /* 0x000e220000000a00 */
        /* <DEDUP_REMOVED lines=8> */
[----:B0-----:R-:W-:Y:S05]  /*113a0*/  CALL.ABS.NOINC R2 ;  /* 0x0000000002007343 */ /* 0x001fea0003c00000 */
.L_x_603:
        /* <DEDUP_REMOVED lines=17> */
[----:B----4-:R-:W-:Y:S02]  /*114c0*/  IMAD R17, R17, 0x40, R4 ;  /* 0x0000004011117824 */ /* 0x010fe400078e0204 */
[----:B------:R-:W0:Y:S01]  /*114d0*/  LDC R4, c[0x0][0x428] ;  /* 0x00010a00ff047b82 */ /* 0x000e220000000800 */
[----:B------:R-:W-:-:S06]  /*114e0*/  MOV R0, R5 ;  /* 0x0000000500007202 */ /* 0x000fcc0000000f00 */
[----:B------:R2:W5:Y:S01]  /*114f0*/  @P0 LDG.E R0, desc[UR40][R2.64] ;  /* 0x0000002802000981 */ /* 0x000562000c1e1900 */
[----:B------:R-:W-:Y:S02]  /*11500*/  PLOP3.LUT P1, PT, P6, PT, PT, 0x8, 0x0 ;  /* 0x000000000000781c */ /* 0x000fe4000372e170 */
[----:B0-----:R-:W-:Y:S01]  /*11510*/  ISETP.NE.AND P0, PT, R4, 0x1, PT ;  /* 0x000000010400780c */ /* 0x001fe20003f05270 */
[----:B------:R-:W-:-:S12]  /*11520*/  IMAD.MOV.U32 R4, RZ, RZ, R18 ;  /* 0x000000ffff047224 */ /* 0x000fd800078e0012 */
[----:B--2---:R-:W0:Y:S08]  /*11530*/  @P0 LDC R3, c[0x0][0x42c] ;  /* 0x00010b00ff030b82 */ /* 0x004e300000000800 */
[----:B------:R-:W2:Y:S01]  /*11540*/  @P0 LDC R2, c[0x0][0x430] ;  /* 0x00010c00ff020b82 */ /* 0x000ea20000000800 */
[----:B0-----:R-:W-:-:S05]  /*11550*/  @P0 IMAD.HI.U32 R3, R18, R3, RZ ;  /* 0x0000000312030227 */ /* 0x001fca00078e00ff */
[----:B--2---:R-:W-:Y:S02]  /*11560*/  @P0 SHF.R.U32.HI R4, RZ, R2, R3 ;  /* 0x00000002ff040219 */ /* 0x004fe40000011603 */
[----:B------:R-:W-:-:S04]  /*11570*/  ISETP.NE.U32.AND P0, PT, RZ, UR4, PT ;  /* 0x00000004ff007c0c */ /* 0x000fc8000bf05070 */
[----:B------:R-:W-:-:S04]  /*11580*/  ISETP.NE.AND.EX P0, PT, RZ, UR5, PT, P0 ;  /* 0x00000005ff007c0c */ /* 0x000fc8000bf05300 */
[----:B------:R-:W-:-:S09]  /*11590*/  SEL R2, R5, RZ, !P0 ;  /* 0x000000ff05027207 */ /* 0x000fd20004000000 */
.L_x_605:
        /* <DEDUP_REMOVED lines=17> */
.L_x_715:
[----:B------:R-:W2:Y:S01]  /*116b0*/  LDL R3, [R1+0x1c] ;  /* 0x00001c0001037983 */ /* 0x000ea20000100800 */
[----:B------:R-:W-:Y:S01]  /*116c0*/  UMOV UR4, 0xffffffff ;  /* 0xffffffff00047882 */ /* 0x000fe20000000000 */
[----:B-1----:R-:W-:Y:S02]  /*116d0*/  SHF.R.S32.HI R8, RZ, 0x1f, R0 ;  /* 0x0000001fff087819 */ /* 0x002fe40000011400 */
[----:B--2---:R-:W-:Y:S01]  /*116e0*/  IADD3 R3, R3, -0x1, RZ ;  /* 0xffffffff03037810 */ /* 0x004fe20007ffe0ff */
[----:B------:R-:W-:Y:S06]  /*116f0*/  BRA.DIV UR4, `(.L_x_607) ;  /* 0x0000004204687947 */ /* 0x000fec000b800000 */
[----:B------:R-:W-:-:S13]  /*11700*/  ELECT P6, URZ, PT ;  /* 0x00000000003f782f */ /* 0x000fda00038c0000 */
.L_x_718:
        /* <DEDUP_REMOVED lines=11> */
[----:B------:R-:W-:-:S05]  /*117c0*/  @P0 SHF.R.U32.HI R5, RZ, R7, R6 ;  /* 0x00000007ff050219 */ /* 0x000fca0000011606 */
[----:B------:R-:W-:-:S04]  /*117d0*/  IMAD.MOV R6, RZ, RZ, -R5 ;  /* 0x000000ffff067224 */ /* 0x000fc800078e0a05 */
[----:B------:R-:W-:Y:S02]  /*117e0*/  IMAD R7, R9, R6, R3 ;  /* 0x0000000609077224 */ /* 0x000fe400078e0203 */
[----:B------:R-:W-:-:S03]  /*117f0*/  IMAD R6, R8, UR4, RZ ;  /* 0x0000000408067c24 */ /* 0x000fc6000f8e02ff */
[----:B------:R0:W-:Y:S01]  /*11800*/  STL [R1+0x30], R7 ;  /* 0x0000300701007387 */ /* 0x0001e20000100800 */
[----:B------:R-:W-:Y:S01]  /*11810*/  IMAD R9, R0, UR5, R6 ;  /* 0x0000000500097c24 */ /* 0x000fe2000f8e0206 */
[----:B------:R-:W-:Y:S02]  /*11820*/  MOV R6, R5 ;  /* 0x0000000500067202 */ /* 0x000fe40000000f00 */
[----:B0-----:R-:W-:-:S03]  /*11830*/  SHF.R.S32.HI R7, RZ, 0x1f, R5 ;  /* 0x0000001fff077819 */ /* 0x001fc60000011405 */
[----:B------:R-:W-:-:S04]  /*11840*/  IMAD.WIDE.U32 R6, R0, UR4, R6 ;  /* 0x0000000400067c25 */ /* 0x000fc8000f8e0006 */
[----:B------:R-:W-:Y:S01]  /*11850*/  IMAD.IADD R5, R7, 0x1, R9 ;  /* 0x0000000107057824 */ /* 0x000fe200078e0209 */
[----:B------:R-:W-:-:S04]  /*11860*/  LEA R10, P0, R6, R20, 0x2 ;  /* 0x00000014060a7211 */ /* 0x000fc800078010ff */
[----:B------:R-:W-:-:S05]  /*11870*/  LEA.HI.X R11, R6, R21, R5, 0x2, P0 ;  /* 0x00000015060b7211 */ /* 0x000fca00000f1405 */
[----:B------:R0:W5:Y:S04]  /*11880*/  LDG.E R6, desc[UR40][R10.64] ;  /* 0x000000280a067981 */ /* 0x000168000c1e1900 */
.L_x_609:
        /* <DEDUP_REMOVED lines=9> */
.L_x_719:
        /* <DEDUP_REMOVED lines=11> */
.L_x_611:
        /* <DEDUP_REMOVED lines=23> */
.L_x_608:
        /* <DEDUP_REMOVED lines=22> */
[----:B--2---:R-:W-:-:S04]  /*11ca0*/  IADD3 R10, R10, 0x1, RZ ;  /* 0x000000010a0a7810 */ /* 0x004fc80007ffe0ff */
[----:B------:R-:W-:Y:S01]  /*11cb0*/  LEA.HI R2, R10, R10, RZ, 0x1 ;  /* 0x0000000a0a027211 */ /* 0x000fe200078f08ff */
[----:B------:R0:W-:Y:S03]  /*11cc0*/  STL [R1+0x28], R10 ;  /* 0x0000280a01007387 */ /* 0x0001e60000100800 */
[----:B------:R-:W-:-:S05]  /*11cd0*/  LOP3.LUT R2, R2, 0xfffffffe, RZ, 0xc0, !PT ;  /* 0xfffffffe02027812 */ /* 0x000fca00078ec0ff */
[----:B------:R-:W-:-:S05]  /*11ce0*/  IMAD.IADD R2, R10, 0x1, -R2 ;  /* 0x000000010a027824 */ /* 0x000fca00078e0a02 */
[----:B------:R-:W-:-:S04]  /*11cf0*/  SHF.L.U32 R2, R2, 0x1f, RZ ;  /* 0x0000001f02027819 */ /* 0x000fc800000006ff */
[----:B------:R-:W1:Y:S02]  /*11d00*/  SYNCS.PHASECHK.TRANS64.TRYWAIT P0, [R7+URZ+0x28c20], R2 ;  /* 0x028c2002070075a7 */ /* 0x000e64000800017f */
[----:B01----:R-:W-:Y:S05]  /*11d10*/  @!P0 BRA `(.L_x_613) ;  /* 0x0000003c00148947 */ /* 0x003fea0003800000 */
.L_x_720:
[----:B------:R-:W-:Y:S05]  /*11d20*/  BSYNC B0 ;  /* 0x0000000000007941 */ /* 0x000fea0003800000 */
.L_x_612:
[----:B------:R-:W-:Y:S04]  /*11d30*/  BSSY B0, `(.L_x_614) ;  /* 0x0000050000007945 */ /* 0x000fe80003800000 */
[----:B------:R-:W-:Y:S05]  /*11d40*/  @!P6 BRA `(.L_x_615) ;  /* 0x000000040038e947 */ /* 0x000fea0003800000 */
[----:B------:R-:W2:Y:S01]  /*11d50*/  LDL R7, [R1] ;  /* 0x0000000001077983 */ /* 0x000ea20000100800 */
[----:B------:R-:W-:-:S03]  /*11d60*/  MOV R9, 0x400 ;  /* 0x0000040000097802 */ /* 0x000fc60000000f00 */
[----:B0-----:R-:W3:Y:S01]  /*11d70*/  LDL R5, [R1+0x8] ;  /* 0x0000080001057983 */ /* 0x001ee20000100800 */
[----:B------:R-:W0:Y:S02]  /*11d80*/  S2R R10, SR_CgaCtaId ;  /* 0x00000000000a7919 */ /* 0x000e240000008800 */
[----:B0-----:R-:W-:-:S05]  /*11d90*/  LEA R9, R10, R9, 0x18 ;  /* 0x000000090a097211 */ /* 0x001fca00078ec0ff */
[----:B--2---:R-:W-:Y:S01]  /*11da0*/  IMAD R2, R7, 0x8, R9 ;  /* 0x0000000807027824 */ /* 0x004fe200078e0209 */
[----:B---3--:R-:W-:-:S04]  /*11db0*/  SHF.L.U32 R5, R5, 0x1f, RZ ;  /* 0x0000001f05057819 */ /* 0x008fc800000006ff */
[----:B------:R-:W0:Y:S02]  /*11dc0*/  SYNCS.PHASECHK.TRANS64.TRYWAIT P0, [R2+URZ+0x28c60], R5 ;  /* 0x028c6005020075a7 */ /* 0x000e24000800017f */
[----:B0-----:R-:W-:Y:S05]  /*11dd0*/  @!P0 BRA `(.L_x_616) ;  /* 0x0000003c00048947 */ /* 0x001fea0003800000 */
.L_x_721:
        /* <DEDUP_REMOVED lines=11> */
.L_x_617:
        /* <DEDUP_REMOVED lines=44> */
[----:B------:R-:W-:-:S02]  /*12150*/  UMOV UR10, UR21 ;  /* 0x00000015000a7c82 */ /* 0x000fc40008000000 */
[----:B------:R0:W-:Y:S01]  /*12160*/  UTMALDG.4D [UR8], [UR4], desc[UR6] ;  /* 0x00000608040075b4 */ /* 0x0001e20008019000 */
        /* <DEDUP_REMOVED lines=12> */
.L_x_615:
[----:B------:R-:W-:Y:S05]  /*12230*/  BSYNC B0 ;  /* 0x0000000000007941 */ /* 0x000fea0003800000 */
.L_x_614:
[----:B0-----:R-:W2:Y:S01]  /*12240*/  LDL.LU R2, [R1+0x2c] ;  /* 0x00002c0001027983 */ /* 0x001ea20000300800 */
[----:B------:R-:W-:Y:S01]  /*12250*/  BSSY B0, `(.L_x_618) ;  /* 0x00001a8000007945 */ /* 0x000fe20003800000 */
[----:B--2---:R-:W-:-:S13]  /*12260*/  ISETP.GE.AND P0, PT, R2, 0x41, PT ;  /* 0x000000410200780c */ /* 0x004fda0003f06270 */
[----:B------:R-:W-:Y:S05]  /*12270*/  @!P0 BRA `(.L_x_619) ;  /* 0x0000001800948947 */ /* 0x000fea0003800000 */
[----:B------:R-:W2:Y:S01]  /*12280*/  LDL R5, [R1+0x1c] ;  /* 0x00001c0001057983 */ /* 0x000ea20000100800 */
[----:B------:R-:W-:Y:S01]  /*12290*/  MOV R2, 0x1 ;  /* 0x0000000100027802 */ /* 0x000fe20000000f00 */
[----:B------:R-:W-:Y:S01]  /*122a0*/  BSSY B1, `(.L_x_620) ;  /* 0x0000091000017945 */ /* 0x000fe20003800000 */
[----:B--2---:R-:W-:-:S05]  /*122b0*/  IMAD.MOV R9, RZ, RZ, -R5 ;  /* 0x000000ffff097224 */ /* 0x004fca00078e0a05 */
        /* <DEDUP_REMOVED lines=29> */
[C---:B------:R-:W-:Y:S02]  /*12490*/  IMAD R10, R0.reuse, UR5, R6 ;  /* 0x00000005000a7c24 */ /* 0x040fe4000f8e0206 */
[--C-:B------:R-:W-:Y:S02]  /*124a0*/  IMAD.MOV.U32 R6, RZ, RZ, R2.reuse ;  /* 0x000000ffff067224 */ /* 0x100fe400078e0002 */
[----:B------:R-:W-:Y:S02]  /*124b0*/  IMAD.MOV R2, RZ, RZ, -R2 ;  /* 0x000000ffff027224 */ /* 0x000fe400078e0a02 */
[----:B------:R-:W-:-:S04]  /*124c0*/  IMAD.WIDE.U32 R6, R0, UR4, R6 ;  /* 0x0000000400067c25 */ /* 0x000fc8000f8e0006 */
[----:B------:R-:W-:Y:S01]  /*124d0*/  IMAD R5, R11, R2, R5 ;  /* 0x000000020b057224 */ /* 0x000fe200078e0205 */
[----:B------:R-:W-:Y:S02]  /*124e0*/  IADD3 R10, R10, R7, RZ ;  /* 0x000000070a0a7210 */ /* 0x000fe40007ffe0ff */
[----:B------:R-:W-:-:S04]  /*124f0*/  LEA R20, P0, R6, R20, 0x2 ;  /* 0x0000001406147211 */ /* 0x000fc800078010ff */
[----:B------:R-:W-:-:S05]  /*12500*/  LEA.HI.X R21, R6, R21, R10, 0x2, P0 ;  /* 0x0000001506157211 */ /* 0x000fca00000f140a */
[----:B------:R1:W5:Y:S04]  /*12510*/  LDG.E R6, desc[UR40][R20.64] ;  /* 0x0000002814067981 */ /* 0x000368000c1e1900 */
.L_x_624:
[----:B------:R-:W2:Y:S01]  /*12520*/  S2R R7, SR_CgaCtaId ;  /* 0x0000000000077919 */ /* 0x000ea20000008800 */
[----:B------:R-:W-:-:S04]  /*12530*/  MOV R2, 0x400 ;  /* 0x0000040000027802 */ /* 0x000fc80000000f00 */
[----:B--2---:R-:W-:Y:S02]  /*12540*/  LEA R2, R7, R2, 0x18 ;  /* 0x0000000207027211 */ /* 0x004fe400078ec0ff */
[----:B------:R-:W-:-:S03]  /*12550*/  SHF.L.U32 R7, R12, 0x1f, RZ ;  /* 0x0000001f0c077819 */ /* 0x000fc600000006ff */
[----:B------:R-:W-:-:S04]  /*12560*/  IMAD R2, R13, 0x8, R2 ;  /* 0x000000080d027824 */ /* 0x000fc800078e0202 */
[----:B------:R-:W2:Y:S02]  /*12570*/  SYNCS.PHASECHK.TRANS64.TRYWAIT P0, [R2+URZ+0x28c40], R7 ;  /* 0x028c4007020075a7 */ /* 0x000ea4000800017f */
[----:B--2---:R-:W-:Y:S05]  /*12580*/  @!P0 BRA `(.L_x_625) ;  /* 0x00000034002c8947 */ /* 0x004fea0003800000 */
.L_x_722:
[----:B------:R-:W3:Y:S02]  /*12590*/  S2R R10, SR_TID.X ;  /* 0x00000000000a7919 */ /* 0x000ee40000002100 */
[----:B---3--:R-:W-:-:S04]  /*125a0*/  LOP3.LUT R10, R10, 0x7f, RZ, 0xc0, !PT ;  /* 0x0000007f0a0a7812 */ /* 0x008fc800078ec0ff */
[----:B------:R-:W-:-:S13]  /*125b0*/  ISETP.NE.AND P1, PT, R10, RZ, PT ;  /* 0x000000ff0a00720c */ /* 0x000fda0003f25270 */
[----:B------:R-:W-:Y:S05]  /*125c0*/  @P1 BRA `(.L_x_626) ;  /* 0x00000000001c1947 */ /* 0x000fea0003800000 */
[----:B------:R-:W3:Y:S02]  /*125d0*/  S2R R10, SR_TID.X ;  /* 0x00000000000a7919 */ /* 0x000ee40000002100 */
[----:B---3--:R-:W-:-:S04]  /*125e0*/  LOP3.LUT R10, R10, 0x1f, RZ, 0xc0, !PT ;  /* 0x0000001f0a0a7812 */ /* 0x008fc800078ec0ff */
[----:B------:R-:W-:Y:S02]  /*125f0*/  ISETP.NE.AND P0, PT, R10, RZ, PT ;  /* 0x000000ff0a00720c */ /* 0x000fe40003f05270 */
[----:B------:R-:W-:-:S04]  /*12600*/  MOV R10, 0x2000 ;  /* 0x00002000000a7802 */ /* 0x000fc80000000f00 */
[----:B------:R3:W-:Y:S07]  /*12610*/  SYNCS.ARRIVE.TRANS64 RZ, [R2+URZ+0x28c30], R10 ;  /* 0x028c300a02ff79a7 */ /* 0x0007ee000800003f */
[----:B------:R-:W-:Y:S05]  /*12620*/  @!P0 BRA `(.L_x_626) ;  /* 0x0000000000048947 */ /* 0x000fea0003800000 */
[----:B------:R-:W-:Y:S01]  /*12630*/  BPT.TRAP 0x1 ;  /* 0x000000040000795c */ /* 0x000fe20000300000 */
.L_x_626:
[----:B---3--:R-:W3:Y:S01]  /*12640*/  LDL R10, [R1] ;  /* 0x00000000010a7983 */ /* 0x008ee20000100800 */
[----:B0-----:R-:W-:-:S03]  /*12650*/  MOV R12, 0x400 ;  /* 0x00000400000c7802 */ /* 0x001fc60000000f00 */
[----:B------:R-:W4:Y:S01]  /*12660*/  LDL R11, [R1+0x10] ;  /* 0x00001000010b7983 */ /* 0x000f220000100800 */
[----:B------:R-:W0:Y:S01]  /*12670*/  S2R R13, SR_CgaCtaId ;  /* 0x00000000000d7919 */ /* 0x000e220000008800 */
        /* <DEDUP_REMOVED lines=8> */
[----:B------:R-:W-:Y:S01]  /*12700*/  UMOV UR7, 0x14f00000 ;  /* 0x14f0000000077882 */ /* 0x000fe20000000000 */
[----:B------:R-:W-:Y:S01]  /*12710*/  UMOV UR10, URZ ;  /* 0x0000003f000a7c82 */ /* 0x000fe20008000000 */
[----:B---3--:R-:W-:-:S05]  /*12720*/  IMAD R10, R10, 0x2000, R12 ;  /* 0x000020000a0a7824 */ /* 0x008fca00078e020c */
[----:B------:R-:W-:Y:S01]  /*12730*/  R2UR UR8, R10 ;  /* 0x000000000a0872ca */ /* 0x000fe200000e0000 */
[----:B----4-:R-:W-:-:S05]  /*12740*/  IMAD R5, R5, 0x40, R11 ;  /* 0x0000004005057824 */ /* 0x010fca00078e020b */
[----:B------:R-:W-:-:S07]  /*12750*/  R2UR UR11, R5 ;  /* 0x00000000050b72ca */ /* 0x000fce00000e0000 */
[----:B------:R-:W-:-:S09]  /*12760*/  UIADD3 UR8, UR8, 0x22400, URZ ;  /* 0x0002240008087890 */ /* 0x000fd2000fffe03f */
[----:B------:R0:W-:Y:S01]  /*12770*/  UTMALDG.4D [UR8], [UR4], desc[UR6] ;  /* 0x00000608040075b4 */ /* 0x0001e20008019000 */
[----:B------:R-:W3:Y:S02]  /*12780*/  SYNCS.PHASECHK.TRANS64.TRYWAIT P0, [R2+URZ+0x28c60], R7 ;  /* 0x028c6007020075a7 */ /* 0x000ee4000800017f */
[----:B0--3--:R-:W-:Y:S05]  /*12790*/  @!P0 BRA `(.L_x_627) ;  /* 0x0000003000bc8947 */ /* 0x009fea0003800000 */
.L_x_723:
[----:B------:R-:W-:Y:S05]  /*127a0*/  @P1 BRA `(.L_x_628) ;  /* 0x00000000001c1947 */ /* 0x000fea0003800000 */
[----:B------:R-:W3:Y:S01]  /*127b0*/  S2R R10, SR_TID.X ;  /* 0x00000000000a7919 */ /* 0x000ee20000002100 */
[----:B0-2---:R-:W-:-:S04]  /*127c0*/  MOV R7, 0x10000 ;  /* 0x0001000000077802 */ /* 0x005fc80000000f00 */
[----:B------:R4:W-:Y:S01]  /*127d0*/  SYNCS.ARRIVE.TRANS64 RZ, [R2+URZ+0x28c50], R7 ;  /* 0x028c500702ff79a7 */ /* 0x0009e2000800003f */
[----:B---3--:R-:W-:-:S04]  /*127e0*/  LOP3.LUT R10, R10, 0x1f, RZ, 0xc0, !PT ;  /* 0x0000001f0a0a7812 */ /* 0x008fc800078ec0ff */
[----:B------:R-:W-:-:S13]  /*127f0*/  ISETP.NE.AND P0, PT, R10, RZ, PT ;  /* 0x000000ff0a00720c */ /* 0x000fda0003f05270 */
[----:B----4-:R-:W-:Y:S05]  /*12800*/  @!P0 BRA `(.L_x_628) ;  /* 0x0000000000048947 */ /* 0x010fea0003800000 */
[----:B------:R-:W-:Y:S01]  /*12810*/  BPT.TRAP 0x1 ;  /* 0x000000040000795c */ /* 0x000fe20000300000 */
.L_x_628:
[----:B0-2---:R-:W2:Y:S01]  /*12820*/  LDL R7, [R1] ;  /* 0x0000000001077983 */ /* 0x005ea20000100800 */
[----:B------:R-:W-:Y:S01]  /*12830*/  MOV R10, 0x400 ;  /* 0x00000400000a7802 */ /* 0x000fe20000000f00 */
[----:B------:R-:W0:Y:S01]  /*12840*/  S2R R11, SR_CgaCtaId ;  /* 0x00000000000b7919 */ /* 0x000e220000008800 */
[----:B------:R-:W-:Y:S01]  /*12850*/  R2UR UR9, R2 ;  /* 0x00000000020972ca */ /* 0x000fe200000e0000 */
[----:B------:R-:W-:Y:S01]  /*12860*/  UIADD3 UR4, UP0, UR38, 0x470, URZ ;  /* 0x0000047026047890 */ /* 0x000fe2000ff1e03f */
[----:B------:R-:W-:Y:S02]  /*12870*/  R2UR UR11, R5 ;  /* 0x00000000050b72ca */ /* 0x000fe400000e0000 */
[----:B------:R-:W-:Y:S02]  /*12880*/  R2UR UR12, R4 ;  /* 0x00000000040c72ca */ /* 0x000fe400000e0000 */
[----:B------:R-:W-:Y:S01]  /*12890*/  R2UR UR13, R6 ;  /* 0x00000000060d72ca */ /* 0x000fe200000e0000 */
[----:B------:R-:W-:Y:S01]  /*128a0*/  UIADD3.X UR5, URZ, UR39, URZ, UP0, !UPT ;  /* 0x000000273f057290 */ /* 0x000fe200087fe43f */
[----:B0-----:R-:W-:-:S05]  /*128b0*/  LEA R10, R11, R10, 0x18 ;  /* 0x0000000a0b0a7211 */ /* 0x001fca00078ec0ff */
        /* <DEDUP_REMOVED lines=43> */
[----:B--2---:R-:W-:Y:S01]  /*12b70*/  NOP ;  /* 0x0000000000007918 */ /* 0x004fe20000000000 */
.L_x_623:
[----:B------:R-:W-:Y:S05]  /*12b80*/  BSYNC B2 ;  /* 0x0000000000027941 */ /* 0x000fea0003800000 */
.L_x_622:
[----:B------:R-:W2:Y:S02]  /*12b90*/  LDL.LU R2, [R1+0x1c] ;  /* 0x00001c0001027983 */ /* 0x000ea40000300800 */
[----:B--2---:R-:W-:-:S07]  /*12ba0*/  VIADD R5, R2, 0xfffffffd ;  /* 0xfffffffd02057836 */ /* 0x004fce0000000000 */
.L_x_621:
[----:B------:R-:W-:Y:S05]  /*12bb0*/  BSYNC B1 ;  /* 0x0000000000017941 */ /* 0x000fea0003800000 */
.L_x_620:
[----:B------:R-:W-:-:S04]  /*12bc0*/  IADD3 R2, -R9, RZ, RZ ;  /* 0x000000ff09027210 */ /* 0x000fc80007ffe1ff */
[----:B------:R-:W-:-:S13]  /*12bd0*/  ISETP.NE.AND P0, PT, R3, R2, PT ;  /* 0x000000020300720c */ /* 0x000fda0003f05270 */
[----:B------:R-:W-:Y:S05]  /*12be0*/  @!P0 BRA `(.L_x_619) ;  /* 0x0000001000388947 */ /* 0x000fea0003800000 */
.L_x_643:
[----:B--2---:R-:W2:Y:S04]  /*12bf0*/  LDL.LU R3, [R1] ;  /* 0x0000000001037983 */ /* 0x004ea80000300800 */
        /* <DEDUP_REMOVED lines=8> */
[----:B------:R-:W-:Y:S06]  /*12c80*/  @!P6 BRA `(.L_x_630) ;  /* 0x0000000400e8e947 */ /* 0x000fec0003800000 */
[----:B------:R-:W-:Y:S01]  /*12c90*/  ULDC.64 UR4, c[0x0][0x3f8] ;  /* 0x0000fe0000047ab9 */ /* 0x000fe20000000a00 */
[----:B------:R-:W-:Y:S01]  /*12ca0*/  IMAD.MOV.U32 R11, RZ, RZ, R5 ;  /* 0x000000ffff0b7224 */ /* 0x000fe200078e0005 */
[----:B------:R-:W-:-:S04]  /*12cb0*/  ISETP.NE.U32.AND P0, PT, RZ, UR4, PT ;  /* 0x00000004ff007c0c */ /* 0x000fc8000bf05070 */
[----:B------:R-:W-:-:S13]  /*12cc0*/  ISETP.NE.AND.EX P0, PT, RZ, UR5, PT, P0 ;  /* 0x00000005ff007c0c */ /* 0x000fda000bf05300 */
        /* <DEDUP_REMOVED lines=8> */
[--C-:B------:R-:W-:Y:S01]  /*12d50*/  SHF.R.S32.HI R3, RZ, 0x1f, R2.reuse ;  /* 0x0000001fff037819 */ /* 0x100fe20000011402 */
[----:B------:R-:W-:-:S04]  /*12d60*/  IMAD.MOV R6, RZ, RZ, -R2 ;  /* 0x000000ffff067224 */ /* 0x000fc800078e0a02 */
[----:B------:R-:W-:Y:S02]  /*12d70*/  IMAD R11, R11, R6, R5 ;  /* 0x000000060b0b7224 */ /* 0x000fe400078e0205 */
[----:B------:R-:W-:Y:S02]  /*12d80*/  IMAD R6, R8, UR6, RZ ;  /* 0x0000000608067c24 */ /* 0x000fe4000f8e02ff */
[----:B------:R-:W-:-:S04]  /*12d90*/  IMAD.WIDE.U32 R2, R0, UR6, R2 ;  /* 0x0000000600027c25 */ /* 0x000fc8000f8e0002 */
[----:B------:R-:W-:-:S04]  /*12da0*/  IMAD R6, R0, UR7, R6 ;  /* 0x0000000700067c24 */ /* 0x000fc8000f8e0206 */
[----:B------:R-:W-:Y:S01]  /*12db0*/  IMAD.IADD R3, R6, 0x1, R3 ;  /* 0x0000000106037824 */ /* 0x000fe200078e0203 */
[----:B------:R-:W-:-:S04]  /*12dc0*/  LEA R6, P0, R2, UR4, 0x2 ;  /* 0x0000000402067c11 */ /* 0x000fc8000f8010ff */
[----:B------:R-:W-:-:S05]  /*12dd0*/  LEA.HI.X R7, R2, UR5, R3, 0x2, P0 ;  /* 0x0000000502077c11 */ /* 0x000fca00080f1403 */
[----:B------:R2:W5:Y:S04]  /*12de0*/  LDG.E R6, desc[UR40][R6.64] ;  /* 0x0000002806067981 */ /* 0x000568000c1e1900 */
.L_x_631:
[----:B------:R-:W3:Y:S01]  /*12df0*/  S2R R3, SR_CgaCtaId ;  /* 0x0000000000037919 */ /* 0x000ee20000008800 */
[----:B------:R-:W-:-:S04]  /*12e00*/  MOV R2, 0x400 ;  /* 0x0000040000027802 */ /* 0x000fc80000000f00 */
[----:B---3--:R-:W-:Y:S02]  /*12e10*/  LEA R2, R3, R2, 0x18 ;  /* 0x0000000203027211 */ /* 0x008fe400078ec0ff */
[----:B------:R-:W-:Y:S02]  /*12e20*/  SHF.L.U32 R3, R10, 0x1f, RZ ;  /* 0x0000001f0a037819 */ /* 0x000fe400000006ff */
[----:B------:R-:W-:-:S04]  /*12e30*/  LEA R2, R9, R2, 0x3 ;  /* 0x0000000209027211 */ /* 0x000fc800078e18ff */
[----:B------:R-:W3:Y:S02]  /*12e40*/  SYNCS.PHASECHK.TRANS64.TRYWAIT P0, [R2+URZ+0x28c40], R3 ;  /* 0x028c4003020075a7 */ /* 0x000ee4000800017f */
[----:B---3--:R-:W-:Y:S05]  /*12e50*/  @!P0 BRA `(.L_x_632) ;  /* 0x0000002c00208947 */ /* 0x008fea0003800000 */
.L_x_724:
[----:B--2---:R-:W2:Y:S02]  /*12e60*/  S2R R7, SR_TID.X ;  /* 0x0000000000077919 */ /* 0x004ea40000002100 */
        /* <DEDUP_REMOVED lines=10> */
.L_x_633:
[----:B0-----:R-:W4:Y:S01]  /*12f10*/  LDL R12, [R1+0x10] ;  /* 0x00001000010c7983 */ /* 0x001f220000100800 */
[----:B--2---:R-:W-:Y:S01]  /*12f20*/  MOV R7, 0x400 ;  /* 0x0000040000077802 */ /* 0x004fe20000000f00 */
[----:B------:R-:W0:Y:S01]  /*12f30*/  S2R R13, SR_CgaCtaId ;  /* 0x00000000000d7919 */ /* 0x000e220000008800 */
[----:B------:R-:W-:Y:S01]  /*12f40*/  R2UR UR9, R2 ;  /* 0x00000000020972ca */ /* 0x000fe200000e0000 */
[----:B------:R-:W-:Y:S01]  /*12f50*/  UIADD3 UR4, UP0, UR38, 0x370, URZ ;  /* 0x0000037026047890 */ /* 0x000fe2000ff1e03f */
[----:B------:R-:W-:Y:S02]  /*12f60*/  R2UR UR12, R4 ;  /* 0x00000000040c72ca */ /* 0x000fe400000e0000 */
[----:B-----5:R-:W-:Y:S01]  /*12f70*/  R2UR UR13, R6 ;  /* 0x00000000060d72ca */ /* 0x020fe200000e0000 */
[----:B------:R-:W-:Y:S01]  /*12f80*/  UIADD3.X UR5, URZ, UR39, URZ, UP0, !UPT ;  /* 0x000000273f057290 */ /* 0x000fe200087fe43f */
[----:B0-----:R-:W-:-:S05]  /*12f90*/  LEA R7, R13, R7, 0x18 ;  /* 0x000000070d077211 */ /* 0x001fca00078ec0ff */
[----:B------:R-:W-:-:S05]  /*12fa0*/  IMAD R7, R9, 0x2000, R7 ;  /* 0x0000200009077824 */ /* 0x000fca00078e0207 */
[----:B------:R-:W-:Y:S01]  /*12fb0*/  R2UR UR8, R7 ;  /* 0x00000000070872ca */ /* 0x000fe200000e0000 */
[----:B------:R-:W-:Y:S01]  /*12fc0*/  UIADD3 UR9, UR9, 0x28c30, URZ ;  /* 0x00028c3009097890 */ /* 0x000fe2000fffe03f */
[----:B------:R-:W-:Y:S01]  /*12fd0*/  UMOV UR6, 0x0 ;  /* 0x0000000000067882 */ /* 0x000fe20000000000 */
[----:B------:R-:W-:Y:S01]  /*12fe0*/  UMOV UR7, 0x14f00000 ;  /* 0x14f0000000077882 */ /* 0x000fe20000000000 */
[----:B------:R-:W-:-:S09]  /*12ff0*/  UMOV UR10, URZ ;  /* 0x0000003f000a7c82 */ /* 0x000fd20008000000 */
[----:B------:R-:W-:Y:S01]  /*13000*/  UIADD3 UR8, UR8, 0x22400, URZ ;  /* 0x0002240008087890 */ /* 0x000fe2000fffe03f */
[----:B----4-:R-:W-:-:S04]  /*13010*/  LEA R7, R11, R12, 0x6 ;  /* 0x0000000c0b077211 */ /* 0x010fc800078e30ff */
[----:B------:R-:W-:-:S13]  /*13020*/  R2UR UR11, R7 ;  /* 0x00000000070b72ca */ /* 0x000fda00000e0000 */
[----:B------:R0:W-:Y:S01]  /*13030*/  UTMALDG.4D [UR8], [UR4], desc[UR6] ;  /* 0x00000608040075b4 */ /* 0x0001e20008019000 */
[----:B------:R-:W2:Y:S02]  /*13040*/  SYNCS.PHASECHK.TRANS64.TRYWAIT P1, [R2+URZ+0x28c60], R3 ;  /* 0x028c6003020075a7 */ /* 0x000ea4000802017f */
[----:B0-2---:R-:W-:Y:S05]  /*13050*/  @!P1 BRA `(.L_x_634) ;  /* 0x0000002800b49947 */ /* 0x005fea0003800000 */
.L_x_725:
[----:B------:R-:W-:Y:S05]  /*13060*/  @P0 BRA `(.L_x_635) ;  /* 0x00000000001c0947 */ /* 0x000fea0003800000 */
[----:B------:R-:W2:Y:S01]  /*13070*/  S2R R11, SR_TID.X ;  /* 0x00000000000b7919 */ /* 0x000ea20000002100 */
[----:B0--3--:R-:W-:-:S04]  /*13080*/  IMAD.MOV.U32 R3, RZ, RZ, 0x10000 ;  /* 0x00010000ff037424 */ /* 0x009fc800078e00ff */
[----:B------:R4:W-:Y:S01]  /*13090*/  SYNCS.ARRIVE.TRANS64 RZ, [R2+URZ+0x28c50], R3 ;  /* 0x028c500302ff79a7 */ /* 0x0009e2000800003f */
[----:B--2---:R-:W-:-:S04]  /*130a0*/  LOP3.LUT R11, R11, 0x1f, RZ, 0xc0, !PT ;  /* 0x0000001f0b0b7812 */ /* 0x004fc800078ec0ff */
[----:B------:R-:W-:-:S13]  /*130b0*/  ISETP.NE.AND P1, PT, R11, RZ, PT ;  /* 0x000000ff0b00720c */ /* 0x000fda0003f25270 */
[----:B----4-:R-:W-:Y:S05]  /*130c0*/  @!P1 BRA `(.L_x_635) ;  /* 0x0000000000049947 */ /* 0x010fea0003800000 */
[----:B------:R-:W-:Y:S01]  /*130d0*/  BPT.TRAP 0x1 ;  /* 0x000000040000795c */ /* 0x000fe20000300000 */
.L_x_635:
[----:B------:R-:W2:Y:S01]  /*130e0*/  S2R R11, SR_CgaCtaId ;  /* 0x00000000000b7919 */ /* 0x000ea20000008800 */
[----:B0--3--:R-:W-:Y:S01]  /*130f0*/  MOV R3, 0x400 ;  /* 0x0000040000037802 */ /* 0x009fe20000000f00 */
        /* <DEDUP_REMOVED lines=15> */
[----:B--2---:R-:W-:-:S05]  /*131f0*/  LEA R3, R11, R3, 0x18 ;  /* 0x000000030b037211 */ /* 0x004fca00078ec0ff */
[----:B------:R-:W-:-:S05]  /*13200*/  IMAD R2, R9, 0x10000, R3 ;  /* 0x0001000009027824 */ /* 0x000fca00078e0203 */
        /* <DEDUP_REMOVED lines=33> */
[----:B--2---:R-:W-:Y:S01]  /*13420*/  NOP ;  /* 0x0000000000007918 */ /* 0x004fe20000000000 */
.L_x_630:
[----:B------:R-:W-:Y:S05]  /*13430*/  BSYNC B1 ;  /* 0x0000000000017941 */ /* 0x000fea0003800000 */
.L_x_629:
        /* <DEDUP_REMOVED lines=14> */
[----:B------:R-:W3:Y:S01]  /*13520*/  LDC R6, c[0x0][0x41c] ;  /* 0x00010700ff067b82 */ /* 0x000ee20000000800 */
[----:B------:R-:W-:Y:S01]  /*13530*/  ULDC.64 UR6, c[0x0][0x408] ;  /* 0x0001020000067ab9 */ /* 0x000fe20000000a00 */
[----:B---3--:R-:W-:-:S13]  /*13540*/  ISETP.NE.AND P0, PT, R6, 0x1, PT ;  /* 0x000000010600780c */ /* 0x008fda0003f05270 */
[----:B------:R-:W3:Y:S02]  /*13550*/  @P0 LDC.64 R2, c[0x0][0x420] ;  /* 0x00010800ff020b82 */ /* 0x000ee40000000a00 */
[----:B---3--:R-:W-:-:S04]  /*13560*/  @P0 IMAD.HI.U32 R7, R9, R2, RZ ;  /* 0x0000000209070227 */ /* 0x008fc800078e00ff */
[----:B------:R-:W-:Y:S01]  /*13570*/  IMAD.MOV.U32 R2, RZ, RZ, R9 ;  /* 0x000000ffff027224 */ /* 0x000fe200078e0009 */
[----:B------:R-:W-:-:S04]  /*13580*/  @P0 SHF.R.U32.HI R2, RZ, R3, R7 ;  /* 0x00000003ff020219 */ /* 0x000fc80000011607 */
[----:B------:R-:W-:-:S05]  /*13590*/  IADD3 R3, -R2, RZ, RZ ;  /* 0x000000ff02037210 */ /* 0x000fca0007ffe1ff */
[----:B------:R-:W-:Y:S01]  /*135a0*/  IMAD R9, R6, R3, R9 ;  /* 0x0000000306097224 */ /* 0x000fe200078e0209 */
[----:B------:R-:W-:Y:S01]  /*135b0*/  SHF.R.S32.HI R3, RZ, 0x1f, R2 ;  /* 0x0000001fff037819 */ /* 0x000fe20000011402 */
[----:B------:R-:W-:-:S04]  /*135c0*/  IMAD R6, R8, UR6, RZ ;  /* 0x0000000608067c24 */ /* 0x000fc8000f8e02ff */
[C---:B------:R-:W-:Y:S02]  /*135d0*/  IMAD R6, R0.reuse, UR7, R6 ;  /* 0x0000000700067c24 */ /* 0x040fe4000f8e0206 */
[----:B------:R-:W-:-:S04]  /*135e0*/  IMAD.WIDE.U32 R2, R0, UR6, R2 ;  /* 0x0000000600027c25 */ /* 0x000fc8000f8e0002 */
[----:B------:R-:W-:Y:S01]  /*135f0*/  IMAD.IADD R3, R6, 0x1, R3 ;  /* 0x0000000106037824 */ /* 0x000fe200078e0203 */
[----:B------:R-:W-:-:S04]  /*13600*/  LEA R6, P0, R2, UR4, 0x2 ;  /* 0x0000000402067c11 */ /* 0x000fc8000f8010ff */
[----:B------:R-:W-:-:S05]  /*13610*/  LEA.HI.X R7, R2, UR5, R3, 0x2, P0 ;  /* 0x0000000502077c11 */ /* 0x000fca00080f1403 */
[----:B------:R3:W5:Y:S04]  /*13620*/  LDG.E R6, desc[UR40][R6.64] ;  /* 0x0000002806067981 */ /* 0x000768000c1e1900 */
.L_x_638:
[----:B------:R-:W4:Y:S01]  /*13630*/  S2R R3, SR_CgaCtaId ;  /* 0x0000000000037919 */ /* 0x000f220000008800 */
[----:B------:R-:W-:-:S04]  /*13640*/  MOV R2, 0x400 ;  /* 0x0000040000027802 */ /* 0x000fc80000000f00 */
[----:B----4-:R-:W-:Y:S02]  /*13650*/  LEA R2, R3, R2, 0x18 ;  /* 0x0000000203027211 */ /* 0x010fe400078ec0ff */
[----:B------:R-:W-:-:S03]  /*13660*/  SHF.L.U32 R3, R10, 0x1f, RZ ;  /* 0x0000001f0a037819 */ /* 0x000fc600000006ff */
[----:B------:R-:W-:-:S04]  /*13670*/  IMAD R2, R11, 0x8, R2 ;  /* 0x000000080b027824 */ /* 0x000fc800078e0202 */
[----:B------:R-:W4:Y:S02]  /*13680*/  SYNCS.PHASECHK.TRANS64.TRYWAIT P0, [R2+URZ+0x28c40], R3 ;  /* 0x028c4003020075a7 */ /* 0x000f24000800017f */
[----:B----4-:R-:W-:Y:S05]  /*13690*/  @!P0 BRA `(.L_x_639) ;  /* 0x0000002400388947 */ /* 0x010fea0003800000 */
.L_x_726:
[----:B---3--:R-:W3:Y:S02]  /*136a0*/  S2R R7, SR_TID.X ;  /* 0x0000000000077919 */ /* 0x008ee40000002100 */
        /* <DEDUP_REMOVED lines=10> */
.L_x_640:
[----:B---3--:R-:W3:Y:S01]  /*13750*/  LDL R7, [R1] ;  /* 0x0000000001077983 */ /* 0x008ee20000100800 */
[----:B--2---:R-:W-:-:S03]  /*13760*/  MOV R11, 0x400 ;  /* 0x00000400000b7802 */ /* 0x004fc60000000f00 */
[----:B------:R-:W2:Y:S01]  /*13770*/  LDL R10, [R1+0x10] ;  /* 0x00001000010a7983 */ /* 0x000ea20000100800 */
[----:B0-----:R-:W0:Y:S01]  /*13780*/  S2R R12, SR_CgaCtaId ;  /* 0x00000000000c7919 */ /* 0x001e220000008800 */
        /* <DEDUP_REMOVED lines=12> */
[----:B--2---:R-:W-:-:S05]  /*13850*/  IMAD R9, R9, 0x40, R10 ;  /* 0x0000004009097824 */ /* 0x004fca00078e020a */
[----:B------:R-:W-:-:S07]  /*13860*/  R2UR UR11, R9 ;  /* 0x00000000090b72ca */ /* 0x000fce00000e0000 */
[----:B------:R-:W-:-:S09]  /*13870*/  UIADD3 UR8, UR8, 0x22400, URZ ;  /* 0x0002240008087890 */ /* 0x000fd2000fffe03f */
[----:B------:R0:W-:Y:S01]  /*13880*/  UTMALDG.4D [UR8], [UR4], desc[UR6] ;  /* 0x00000608040075b4 */ /* 0x0001e20008019000 */
[----:B------:R-:W2:Y:S02]  /*13890*/  SYNCS.PHASECHK.TRANS64.TRYWAIT P1, [R2+URZ+0x28c60], R3 ;  /* 0x028c6003020075a7 */ /* 0x000ea4000802017f */
[----:B0-2---:R-:W-:Y:S05]  /*138a0*/  @!P1 BRA `(.L_x_641) ;  /* 0x0000002000c89947 */ /* 0x005fea0003800000 */
.L_x_727:
[----:B------:R-:W-:Y:S05]  /*138b0*/  @P0 BRA `(.L_x_642) ;  /* 0x00000000001c0947 */ /* 0x000fea0003800000 */
[----:B------:R-:W2:Y:S01]  /*138c0*/  S2R R7, SR_TID.X ;  /* 0x0000000000077919 */ /* 0x000ea20000002100 */
[----:B0---4-:R-:W-:-:S04]  /*138d0*/  MOV R3, 0x10000 ;  /* 0x0001000000037802 */ /* 0x011fc80000000f00 */
[----:B------:R3:W-:Y:S01]  /*138e0*/  SYNCS.ARRIVE.TRANS64 RZ, [R2+URZ+0x28c50], R3 ;  /* 0x028c500302ff79a7 */ /* 0x0007e2000800003f */
[----:B--2---:R-:W-:-:S04]  /*138f0*/  LOP3.LUT R7, R7, 0x1f, RZ, 0xc0, !PT ;  /* 0x0000001f07077812 */ /* 0x004fc800078ec0ff */
[----:B------:R-:W-:-:S13]  /*13900*/  ISETP.NE.AND P1, PT, R7, RZ, PT ;  /* 0x000000ff0700720c */ /* 0x000fda0003f25270 */
[----:B---3--:R-:W-:Y:S05]  /*13910*/  @!P1 BRA `(.L_x_642) ;  /* 0x0000000000049947 */ /* 0x008fea0003800000 */
[----:B------:R-:W-:Y:S01]  /*13920*/  BPT.TRAP 0x1 ;  /* 0x000000040000795c */ /* 0x000fe20000300000 */
.L_x_642:
[----:B0---4-:R-:W2:Y:S01]  /*13930*/  LDL R3, [R1] ;  /* 0x0000000001037983 */ /* 0x011ea20000100800 */
        /* <DEDUP_REMOVED lines=52> */
[----:B---3--:R-:W-:Y:S01]  /*13c80*/  NOP ;  /* 0x0000000000007918 */ /* 0x008fe20000000000 */
.L_x_637:
[----:B------:R-:W-:Y:S05]  /*13c90*/  BSYNC B1 ;  /* 0x0000000000017941 */ /* 0x000fea0003800000 */
.L_x_636:
[C---:B------:R-:W-:Y:S01]  /*13ca0*/  ISETP.GT.AND P0, PT, R5.reuse, 0x1, PT ;  /* 0x000000010500780c */ /* 0x040fe20003f04270 */
[----:B------:R-:W-:-:S12]  /*13cb0*/  VIADD R5, R5, 0xfffffffe ;  /* 0xfffffffe05057836 */ /* 0x000fd80000000000 */
[----:B------:R-:W-:Y:S05]  /*13cc0*/  @P0 BRA `(.L_x_643) ;  /* 0xffffffec00c80947 */ /* 0x000fea000383ffff */
.L_x_619:
[----:B------:R-:W-:Y:S05]  /*13cd0*/  BSYNC B0 ;  /* 0x0000000000007941 */ /* 0x000fea0003800000 */
.L_x_618:
[----:B------:R-:W3:Y:S01]  /*13ce0*/  LDL.LU R3, [R1] ;  /* 0x0000000001037983 */ /* 0x000ee20000300800 */
[----:B------:R-:W-:Y:S01]  /*13cf0*/  BSSY B0, `(.L_x_644) ;  /* 0x0000016000007945 */ /* 0x000fe20003800000 */
[----:B------:R-:W4:Y:S02]  /*13d00*/  S2R R2, SR_TID.X ;  /* 0x0000000000027919 */ /* 0x000f240000002100 */
[----:B----4-:R-:W-:-:S04]  /*13d10*/  LOP3.LUT R2, R2, 0x1f, RZ, 0xc0, !PT ;  /* 0x0000001f02027812 */ /* 0x010fc800078ec0ff */
[----:B------:R-:W-:Y:S02]  /*13d20*/  ISETP.NE.AND P1, PT, R2, RZ, PT ;  /* 0x000000ff0200720c */ /* 0x000fe40003f25270 */
[----:B---3--:R-:W-:-:S04]  /*13d30*/  IADD3 R0, R3, 0x1, RZ ;  /* 0x0000000103007810 */ /* 0x008fc80007ffe0ff */
[----:B------:R-:W-:-:S04]  /*13d40*/  ISETP.NE.AND P0, PT, R0, 0x2, PT ;  /* 0x000000020000780c */ /* 0x000fc80003f05270 */
[----:B------:R-:W-:Y:S02]  /*13d50*/  SEL R2, R0, RZ, P0 ;  /* 0x000000ff00027207 */ /* 0x000fe40000000000 */
[----:B------:R-:W-:-:S03]  /*13d60*/  SEL R0, RZ, 0x1, P0 ;  /* 0x00000001ff007807 */ /* 0x000fc60000000000 */
[----:B------:R3:W-:Y:S01]  /*13d70*/  STL [R1], R2 ;  /* 0x0000000201007387 */ /* 0x0007e20000100800 */
[----:B------:R-:W-:Y:S05]  /*13d80*/  @P1 BRA `(.L_x_645) ;  /* 0x0000000000301947 */ /* 0x000fea0003800000 */
[----:B------:R-:W4:Y:S01]  /*13d90*/  S2R R7, SR_LANEID ;  /* 0x0000000000077919 */ /* 0x000f220000000000 */
[----:B------:R-:W-:Y:S01]  /*13da0*/  VOTEU.ANY UR4, UPT, PT ;  /* 0x0000000000047886 */ /* 0x000fe200038e0100 */
[----:B---3--:R-:W3:Y:S01]  /*13db0*/  LDC.64 R2, c[0x0][0xc38] ;  /* 0x00030e00ff027b82 */ /* 0x008ee20000000a00 */
[----:B------:R-:W4:Y:S08]  /*13dc0*/  FLO.U32 R4, UR4 ;  /* 0x0000000400047d00 */ /* 0x000f3000080e0000 */
[----:B------:R-:W3:Y:S01]  /*13dd0*/  POPC R5, UR4 ;  /* 0x0000000400057d09 */ /* 0x000ee20008000000 */
[----:B----4-:R-:W-:-:S13]  /*13de0*/  ISETP.EQ.U32.AND P0, PT, R4, R7, PT ;  /* 0x000000070400720c */ /* 0x010fda0003f02070 */
[----:B---3--:R-:W3:Y:S01]  /*13df0*/  @P0 ATOMG.E.ADD.STRONG.GPU PT, R3, desc[UR40][R2.64], R5 ;  /* 0x00000005020309a8 */ /* 0x008ee200081ee1e8 */
[----:B------:R-:W4:Y:S02]  /*13e00*/  S2R R6, SR_LTMASK ;  /* 0x0000000000067919 */ /* 0x000f240000003900 */
[----:B----4-:R-:W-:-:S04]  /*13e10*/  LOP3.LUT R6, R6, UR4, RZ, 0xc0, !PT ;  /* 0x0000000406067c12 */ /* 0x010fc8000f8ec0ff */
[----:B------:R-:W4:Y:S01]  /*13e20*/  POPC R7, R6 ;  /* 0x0000000600077309 */ /* 0x000f220000000000 */
[----:B---3--:R-:W4:Y:S02]  /*13e30*/  SHFL.IDX PT, R4, R3, R4, 0x1f ;  /* 0x00001f0403047589 */ /* 0x008f2400000e0000 */
[----:B----4-:R-:W-:-:S07]  /*13e40*/  IADD3 R16, R4, UR36, R7 ;  /* 0x0000002404107c10 */ /* 0x010fce000fffe007 */
.L_x_645:
[----:B------:R-:W-:Y:S05]  /*13e50*/  BSYNC B0 ;  /* 0x0000000000007941 */ /* 0x000fea0003800000 */
.L_x_644:
[----:B---3--:R-:W3:Y:S02]  /*13e60*/  LDL.LU R2, [R1+0x8] ;  /* 0x0000080001027983 */ /* 0x008ee40000300800 */
[----:B---3--:R-:W-:-:S05]  /*13e70*/  LOP3.LUT R2, R2, R0, RZ, 0x3c, !PT ;  /* 0x0000000002027212 */ /* 0x008fca00078e3cff */
[----:B------:R3:W-:Y:S02]  /*13e80*/  STL [R1+0x8], R2 ;  /* 0x0000080201007387 */ /* 0x0007e40000100800 */
.L_x_601:
[----:B------:R-:W-:Y:S05]  /*13e90*/  BSYNC B6 ;  /* 0x0000000000067941 */ /* 0x000fea0003800000 */
.L_x_599:
[----:B------:R-:W-:-:S03]  /*13ea0*/  UMOV UR4, 0xffffffff ;  /* 0xffffffff00047882 */ /* 0x000fc60000000000 */
[----:B------:R-:W-:Y:S05]  /*13eb0*/  BRA.DIV UR4, `(.L_x_646) ;  /* 0x0000001e04587947 */ /* 0x000fea000b800000 */
[----:B------:R4:W0:Y:S04]  /*13ec0*/  SHFL.IDX PT, R4, R16, RZ, 0x1f ;  /* 0x00001fff10047589 */ /* 0x00082800000e0000 */
[----:B------:R4:W0:Y:S02]  /*13ed0*/  SHFL.IDX PT, R6, R16, 0x1, 0x1f ;  /* 0x00201f0010067f89 */ /* 0x00082400000e0000 */
.L_x_731:
[----:B------:R-:W0:Y:S01]  /*13ee0*/  S2R R0, SR_TID.X ;  /* 0x0000000000007919 */ /* 0x000e220000002100 */
[----:B------:R-:W-:Y:S01]  /*13ef0*/  ULDC UR4, c[0x0][0xc14] ;  /* 0x0003050000047ab9 */ /* 0x000fe20000000800 */
[----:B------:R-:W-:Y:S01]  /*13f00*/  BSSY B0, `(.L_x_647) ;  /* 0x000000b000007945 */ /* 0x000fe20003800000 */
[----:B------:R-:W-:Y:S02]  /*13f10*/  MOV R17, RZ ;  /* 0x000000ff00117202 */ /* 0x000fe40000000f00 */
[----:B01----:R-:W-:Y:S01]  /*13f20*/  LOP3.LUT R8, R0, 0x1f, RZ, 0xc0, !PT ;  /* 0x0000001f00087812 */ /* 0x003fe200078ec0ff */
[----:B------:R-:W-:-:S03]  /*13f30*/  IMAD.U32 R0, RZ, RZ, UR4 ;  /* 0x00000004ff007e24 */ /* 0x000fc6000f8e00ff */
[C---:B------:R-:W-:Y:S01]  /*13f40*/  ISETP.NE.AND P0, PT, R8.reuse, 0x1f, PT ;  /* 0x0000001f0800780c */ /* 0x040fe20003f05270 */
[----:B------:R-:W-:-:S05]  /*13f50*/  IMAD.IADD R5, R8, 0x1, R19 ;  /* 0x0000000108057824 */ /* 0x000fca00078e0213 */
[----:B------:R-:W-:-:S13]  /*13f60*/  ISETP.GE.OR P0, PT, R5, R0, !P0 ;  /* 0x000000000500720c */ /* 0x000fda0004706670 */
[----:B------:R-:W-:Y:S05]  /*13f70*/  @P0 BRA `(.L_x_648) ;  /* 0x00000000000c0947 */ /* 0x000fea0003800000 */
[----:B---3--:R-:W0:Y:S02]  /*13f80*/  LDC.64 R2, c[0x0][0xc58] ;  /* 0x00031600ff027b82 */ /* 0x008e240000000a00 */
[----:B0-----:R-:W-:-:S05]  /*13f90*/  IMAD.WIDE R2, R5, 0x4, R2 ;  /* 0x0000000405027825 */ /* 0x001fca00078e0202 */
[----:B------:R0:W5:Y:S02]  /*13fa0*/  LDG.E R17, desc[UR40][R2.64] ;  /* 0x0000002802117981 */ /* 0x000164000c1e1900 */
.L_x_648:
[----:B------:R-:W-:Y:S05]  /*13fb0*/  BSYNC B0 ;  /* 0x0000000000007941 */ /* 0x000fea0003800000 */
.L_x_647:
[----:B------:R-:W-:-:S03]  /*13fc0*/  UMOV UR4, 0xffffffff ;  /* 0xffffffff00047882 */ /* 0x000fc60000000000 */
[----:B------:R-:W-:Y:S05]  /*13fd0*/  BRA.DIV UR4, `(.L_x_649) ;  /* 0x0000001e045c7947 */ /* 0x000fea000b800000 */
[----:B-----5:R-:W1:Y:S01]  /*13fe0*/  SHFL.UP PT, R14, R17, 0x1, RZ ;  /* 0x04200000110e7989 */ /* 0x020e6200000e00ff */
[C---:B------:R-:W-:Y:S02]  /*13ff0*/  ISETP.NE.AND P0, PT, R8.reuse, RZ, PT ;  /* 0x000000ff0800720c */ /* 0x040fe40003f05270 */
[----:B------:R-:W-:Y:S02]  /*14000*/  ISETP.GE.U32.AND P1, PT, R8, 0x2, PT ;  /* 0x000000020800780c */ /* 0x000fe40003f26070 */
[----:B-1----:R-:W-:Y:S02]  /*14010*/  SEL R14, R14, RZ, P0 ;  /* 0x000000ff0e0e7207 */ /* 0x002fe40000000000 */
[----:B------:R-:W-:-:S03]  /*14020*/  ISETP.GE.U32.AND P0, PT, R8, 0x4, PT ;  /* 0x000000040800780c */ /* 0x000fc60003f06070 */
[----:B------:R-:W-:-:S05]  /*14030*/  IMAD.IADD R13, R17, 0x1, R14 ;  /* 0x00000001110d7824 */ /* 0x000fca00078e020e */
[----:B------:R-:W1:Y:S02]  /*14040*/  SHFL.UP PT, R14, R13, 0x2, RZ ;  /* 0x044000000d0e7989 */ /* 0x000e6400000e00ff */
[----:B-1----:R-:W-:Y:S02]  /*14050*/  SEL R14, R14, RZ, P1 ;  /* 0x000000ff0e0e7207 */ /* 0x002fe40000800000 */
[----:B------:R-:W-:-:S03]  /*14060*/  ISETP.GE.U32.AND P1, PT, R8, 0x8, PT ;  /* 0x000000080800780c */ /* 0x000fc60003f26070 */
[----:B0-----:R-:W-:-:S05]  /*14070*/  IMAD.IADD R3, R13, 0x1, R14 ;  /* 0x000000010d037824 */ /* 0x001fca00078e020e */
[----:B------:R-:W0:Y:S02]  /*14080*/  SHFL.UP PT, R14, R3, 0x4, RZ ;  /* 0x04800000030e7989 */ /* 0x000e2400000e00ff */
[----:B0-----:R-:W-:Y:S02]  /*14090*/  SEL R14, R14, RZ, P0 ;  /* 0x000000ff0e0e7207 */ /* 0x001fe40000000000 */
[----:B------:R-:W-:Y:S02]  /*140a0*/  ISETP.GE.U32.AND P0, PT, R8, 0x10, PT ;  /* 0x000000100800780c */ /* 0x000fe40003f06070 */
[----:B------:R-:W-:-:S05]  /*140b0*/  IADD3 R5, R3, R14, RZ ;  /* 0x0000000e03057210 */ /* 0x000fca0007ffe0ff */
[----:B------:R-:W0:Y:S02]  /*140c0*/  SHFL.UP PT, R14, R5, 0x8, RZ ;  /* 0x05000000050e7989 */ /* 0x000e2400000e00ff */
[----:B0-----:R-:W-:-:S05]  /*140d0*/  SEL R14, R14, RZ, P1 ;  /* 0x000000ff0e0e7207 */ /* 0x001fca0000800000 */
[----:B------:R-:W-:-:S05]  /*140e0*/  IMAD.IADD R7, R5, 0x1, R14 ;  /* 0x0000000105077824 */ /* 0x000fca00078e020e */
[----:B------:R-:W3:Y:S02]  /*140f0*/  SHFL.UP PT, R14, R7, 0x10, RZ ;  /* 0x06000000070e7989 */ /* 0x000ee400000e00ff */
[----:B---3--:R-:W-:-:S05]  /*14100*/  SEL R2, R14, RZ, P0 ;  /* 0x000000ff0e027207 */ /* 0x008fca0000000000 */
[----:B------:R-:W-:-:S05]  /*14110*/  IMAD.IADD R2, R7, 0x1, R2 ;  /* 0x0000000107027824 */ /* 0x000fca00078e0202 */
[----:B------:R0:W1:Y:S02]  /*14120*/  SHFL.IDX PT, R14, R2, 0x1f, 0x1f ;  /* 0x03e01f00020e7f89 */ /* 0x00006400000e0000 */
.L_x_739:
[----:B------:R-:W-:Y:S02]  /*14130*/  ULDC UR4, c[0x0][0xc10] ;  /* 0x0003040000047ab9 */ /* 0x000fe40000000800 */
[----:B----4-:R-:W-:-:S05]  /*14140*/  MOV R16, UR4 ;  /* 0x0000000400107c02 */ /* 0x010fca0008000f00 */
[----:B-1----:R-:W-:-:S04]  /*14150*/  IMAD R3, R14, R16, RZ ;  /* 0x000000100e037224 */ /* 0x002fc800078e02ff */
[----:B------:R-:W-:-:S05]  /*14160*/  IMAD.IADD R6, R6, 0x1, R3 ;  /* 0x0000000106067824 */ /* 0x000fca00078e0203 */
[----:B------:R-:W-:-:S13]  /*14170*/  ISETP.GT.AND P0, PT, R6, R4, PT ;  /* 0x000000040600720c */ /* 0x000fda0003f04270 */
[----:B------:R-:W-:Y:S05]  /*14180*/  @P0 BRA `(.L_x_650) ;  /* 0x0000000000b40947 */ /* 0x000fea0003800000 */
[----:B------:R-:W1:Y:S02]  /*14190*/  LDC R0, c[0x0][0xc14] ;  /* 0x00030500ff007b82 */ /* 0x000e640000000800 */
.L_x_655:
[----:B------:R-:W-:-:S05]  /*141a0*/  VIADD R19, R19, 0x1f ;  /* 0x0000001f13137836 */ /* 0x000fca0000000000 */
[----:B-1----:R-:W-:-:S13]  /*141b0*/  ISETP.GE.AND P0, PT, R19, R0, PT ;  /* 0x000000001300720c */ /* 0x002fda0003f06270 */
[----:B------:R-:W-:Y:S05]  /*141c0*/  @P0 BRA `(.L_x_651) ;  /* 0x00000004005c0947 */ /* 0x000fea0003800000 */
[----:B0-----:R-:W0:Y:S01]  /*141d0*/  S2R R2, SR_TID.X ;  /* 0x0000000000027919 */ /* 0x001e220000002100 */
[----:B------:R-:W-:Y:S01]  /*141e0*/  BSSY B0, `(.L_x_652) ;  /* 0x000000a000007945 */ /* 0x000fe20003800000 */
[----:B------:R-:W-:Y:S01]  /*141f0*/  IMAD.MOV.U32 R17, RZ, RZ, RZ ;  /* 0x000000ffff117224 */ /* 0x000fe200078e00ff */
[----:B0-----:R-:W-:-:S04]  /*14200*/  LOP3.LUT R8, R2, 0x1f, RZ, 0xc0, !PT ;  /* 0x0000001f02087812 */ /* 0x001fc800078ec0ff */
[C---:B------:R-:W-:Y:S02]  /*14210*/  ISETP.NE.AND P1, PT, R8.reuse, 0x1f, PT ;  /* 0x0000001f0800780c */ /* 0x040fe40003f25270 */
[----:B------:R-:W-:-:S04]  /*14220*/  IADD3 R5, R8, R19, RZ ;  /* 0x0000001308057210 */ /* 0x000fc80007ffe0ff */
[----:B------:R-:W-:-:S13]  /*14230*/  ISETP.GE.OR P0, PT, R5, R0, !P1 ;  /* 0x000000000500720c */ /* 0x000fda0004f06670 */
[----:B------:R-:W-:Y:S05]  /*14240*/  @P0 BRA `(.L_x_653) ;  /* 0x00000000000c0947 */ /* 0x000fea0003800000 */
[----:B------:R-:W0:Y:S02]  /*14250*/  LDC.64 R2, c[0x0][0xc58] ;  /* 0x00031600ff027b82 */ /* 0x000e240000000a00 */
[----:B0-----:R-:W-:-:S05]  /*14260*/  IMAD.WIDE R2, R5, 0x4, R2 ;  /* 0x0000000405027825 */ /* 0x001fca00078e0202 */
[----:B------:R0:W5:Y:S02]  /*14270*/  LDG.E R17, desc[UR40][R2.64] ;  /* 0x0000002802117981 */ /* 0x000164000c1e1900 */
.L_x_653:
[----:B------:R-:W-:Y:S05]  /*14280*/  BSYNC B0 ;  /* 0x0000000000007941 */ /* 0x000fea0003800000 */
.L_x_652:
        /* <DEDUP_REMOVED lines=10> */
[----:B------:R-:W-:Y:S02]  /*14330*/  ISETP.GE.U32.AND P1, PT, R8, 0x8, PT ;  /* 0x000000080800780c */ /* 0x000fe40003f26070 */
[----:B0-----:R-:W-:-:S05]  /*14340*/  IADD3 R3, R13, R14, RZ ;  /* 0x0000000e0d037210 */ /* 0x001fca0007ffe0ff */
        /* <DEDUP_REMOVED lines=10> */
[----:B------:R0:W1:Y:S02]  /*143f0*/  SHFL.IDX PT, R14, R2, 0x1f, 0x1f ;  /* 0x03e01f00020e7f89 */ /* 0x00006400000e0000 */
.L_x_747:
[----:B------:R-:W-:Y:S02]  /*14400*/  ULDC UR4, c[0x0][0xc10] ;  /* 0x0003040000047ab9 */ /* 0x000fe40000000800 */
[----:B------:R-:W-:-:S04]  /*14410*/  IMAD.U32 R16, RZ, RZ, UR4 ;  /* 0x00000004ff107e24 */ /* 0x000fc8000f8e00ff */
[----:B-1----:R-:W-:-:S04]  /*14420*/  IMAD R3, R14, R16, RZ ;  /* 0x000000100e037224 */ /* 0x002fc800078e02ff */
[----:B------:R-:W-:-:S05]  /*14430*/  IMAD.IADD R6, R3, 0x1, R6 ;  /* 0x0000000103067824 */ /* 0x000fca00078e0206 */
[----:B------:R-:W-:-:S13]  /*14440*/  ISETP.GT.AND P0, PT, R6, R4, PT ;  /* 0x000000040600720c */ /* 0x000fda0003f04270 */
[----:B------:R-:W-:Y:S05]  /*14450*/  @!P0 BRA `(.L_x_655) ;  /* 0xfffffffc00508947 */ /* 0x000fea000383ffff */
.L_x_650:
[----:B------:R-:W-:Y:S01]  /*14460*/  IADD3 R6, -R3, R6, RZ ;  /* 0x0000000603067210 */ /* 0x000fe20007ffe1ff */
[----:B------:R-:W-:-:S04]  /*14470*/  UMOV UR4, 0xffffffff ;  /* 0xffffffff00047882 */ /* 0x000fc80000000000 */
[----:B------:R-:W-:-:S05]  /*14480*/  IMAD R3, R2, R16, R6 ;  /* 0x0000001002037224 */ /* 0x000fca00078e0206 */
[----:B------:R-:W-:Y:S01]  /*14490*/  ISETP.GT.AND P6, PT, R3, R4, PT ;  /* 0x000000040300720c */ /* 0x000fe20003fc4270 */
[----:B------:R-:W-:-:S12]  /*144a0*/  BRA.DIV UR4, `(.L_x_656) ;  /* 0x0000001e04c87947 */ /* 0x000fd8000b800000 */
[----:B------:R-:W-:-:S04]  /*144b0*/  VOTE.ANY R3, PT, !P6 ;  /* 0x0000000000037806 */ /* 0x000fc800070e0100 */
[----:B------:R-:W1:Y:S02]  /*144c0*/  POPC R5, R3 ;  /* 0x0000000300057309 */ /* 0x000e640000000000 */
[----:B-1----:R1:W3:Y:S02]  /*144d0*/  SHFL.IDX PT, R17, R17, R5, 0x1f ;  /* 0x00001f0511117589 */ /* 0x0022e400000e0000 */
.L_x_751:
[----:B------:R-:W-:Y:S01]  /*144e0*/  ISETP.NE.AND P0, PT, R3, RZ, PT ;  /* 0x000000ff0300720c */ /* 0x000fe20003f05270 */
[----:B------:R-:W-:-:S12]  /*144f0*/  IMAD.MOV.U32 R14, RZ, RZ, RZ ;  /* 0x000000ffff0e7224 */ /* 0x000fd800078e00ff */
[----:B------:R-:W-:Y:S05]  /*14500*/  @!P0 BRA `(.L_x_657) ;  /* 0x0000000000108947 */ /* 0x000fea0003800000 */
[----:B------:R-:W-:Y:S01]  /*14510*/  UMOV UR4, 0xffffffff ;  /* 0xffffffff00047882 */ /* 0x000fe20000000000 */
[----:B------:R-:W-:Y:S02]  /*14520*/  VIADD R12, R5, 0xffffffff ;  /* 0xffffffff050c7836 */ /* 0x000fe40000000000 */
[----:B------:R-:W-:Y:S05]  /*14530*/  BRA.DIV UR4, `(.L_x_658) ;  /* 0x0000001e04ec7947 */ /* 0x000fea000b800000 */
[----:B------:R4:W0:Y:S02]  /*14540*/  SHFL.IDX PT, R14, R2, R12, 0x1f ;  /* 0x00001f0c020e7589 */ /* 0x00082400000e0000 */
.L_x_657:
[----:B0-----:R-:W-:Y:S01]  /*14550*/  IMAD R16, R14, R16, R6 ;  /* 0x000000100e107224 */ /* 0x001fe200078e0206 */
[----:B---3--:R-:W-:Y:S01]  /*14560*/  IABS R6, R17 ;  /* 0x0000001100067213 */ /* 0x008fe20000000000 */
[----:B----4-:R-:W-:Y:S02]  /*14570*/  IMAD.MOV.U32 R2, RZ, RZ, RZ ;  /* 0x000000ffff027224 */ /* 0x010fe400078e00ff */
[----:B------:R-:W-:Y:S01]  /*14580*/  IMAD.IADD R19, R5, 0x1, R19 ;  /* 0x0000000105137824 */ /* 0x000fe200078e0213 */
[----:B------:R-:W0:Y:S08]  /*14590*/  I2F.RP R7, R6 ;  /* 0x0000000600077306 */ /* 0x000e300000209400 */
[----:B0-----:R-:W0:Y:S02]  /*145a0*/  MUFU.RCP R7, R7 ;  /* 0x0000000700077308 */ /* 0x001e240000001000 */
[----:B0-----:R-:W-:-:S06]  /*145b0*/  IADD3 R8, R7, 0xffffffe, RZ ;  /* 0x0ffffffe07087810 */ /* 0x001fcc0007ffe0ff */
[----:B------:R-:W0:Y:S02]  /*145c0*/  F2I.FTZ.U32.TRUNC.NTZ R3, R8 ;  /* 0x0000000800037305 */ /* 0x000e24000021f000 */
[----:B0-----:R-:W-:-:S04]  /*145d0*/  IMAD.MOV R9, RZ, RZ, -R3 ;  /* 0x000000ffff097224 */ /* 0x001fc800078e0a03 */
[----:B------:R-:W-:-:S04]  /*145e0*/  IMAD R9, R9, R6, RZ ;  /* 0x0000000609097224 */ /* 0x000fc800078e02ff */
        /* <DEDUP_REMOVED lines=9> */
[----:B------:R-:W-:Y:S01]  /*14680*/  @!P0 IMAD.IADD R7, R7, 0x1, -R6 ;  /* 0x0000000107078824 */ /* 0x000fe200078e0a06 */
[----:B------:R-:W-:-:S04]  /*14690*/  @!P0 IADD3 R3, R3, 0x1, RZ ;  /* 0x0000000103038810 */ /* 0x000fc80007ffe0ff */
[----:B------:R-:W-:-:S13]  /*146a0*/  ISETP.GE.U32.AND P0, PT, R7, R6, PT ;  /* 0x000000060700720c */ /* 0x000fda0003f06070 */
[----:B------:R-:W-:Y:S01]  /*146b0*/  @P0 VIADD R3, R3, 0x1 ;  /* 0x0000000103030836 */ /* 0x000fe20000000000 */
[----:B------:R-:W-:-:S13]  /*146c0*/  ISETP.GE.AND P0, PT, R4, RZ, PT ;  /* 0x000000ff0400720c */ /* 0x000fda0003f06270 */
[----:B------:R-:W-:Y:S01]  /*146d0*/  @!P0 IMAD.MOV R3, RZ, RZ, -R3 ;  /* 0x000000ffff038224 */ /* 0x000fe200078e0a03 */
[----:B------:R-:W-:-:S13]  /*146e0*/  ISETP.NE.AND P0, PT, R17, RZ, PT ;  /* 0x000000ff1100720c */ /* 0x000fda0003f05270 */
[----:B------:R-:W-:-:S04]  /*146f0*/  @!P0 LOP3.LUT R3, RZ, R17, RZ, 0x33, !PT ;  /* 0x00000011ff038212 */ /* 0x000fc800078e33ff */
[----:B------:R-:W-:Y:S01]  /*14700*/  IADD3 R4, -R3, RZ, RZ ;  /* 0x000000ff03047210 */ /* 0x000fe20007ffe1ff */
[----:B------:R-:W-:-:S04]  /*14710*/  IMAD.MOV.U32 R18, RZ, RZ, R3 ;  /* 0x000000ffff127224 */ /* 0x000fc800078e0003 */
[----:B------:R-:W-:Y:S01]  /*14720*/  IMAD R17, R17, R4, R2 ;  /* 0x0000000411117224 */ /* 0x000fe200078e0202 */
[----:B------:R-:W-:Y:S06]  /*14730*/  BRA `(.L_x_659) ;  /* 0x00000000001c7947 */ /* 0x000fec0003800000 */
.L_x_651:
[----:B------:R-:W-:Y:S01]  /*14740*/  UMOV UR4, URZ ;  /* 0x0000003f00047c82 */ /* 0x000fe20008000000 */
[----:B------:R-:W-:Y:S01]  /*14750*/  UMOV UR5, URZ ;  /* 0x0000003f00057c82 */ /* 0x000fe20008000000 */
[----:B------:R-:W-:Y:S01]  /*14760*/  ULDC UR6, c[0x0][0xc14] ;  /* 0x0003050000067ab9 */ /* 0x000fe20000000800 */
[----:B------:R-:W-:Y:S01]  /*14770*/  MOV R16, R4 ;  /* 0x0000000400107202 */ /* 0x000fe20000000f00 */
[----:B------:R-:W-:Y:S01]  /*14780*/  IMAD.U32 R17, RZ, RZ, UR4 ;  /* 0x00000004ff117e24 */ /* 0x000fe2000f8e00ff */
[----:B------:R-:W-:Y:S01]  /*14790*/  MOV R19, UR6 ;  /* 0x0000000600137c02 */ /* 0x000fe20008000f00 */
[----:B------:R-:W-:-:S07]  /*147a0*/  IMAD.U32 R18, RZ, RZ, UR5 ;  /* 0x00000005ff127e24 */ /* 0x000fce000f8e00ff */
.L_x_659:
        /* <DEDUP_REMOVED lines=12> */
.L_x_578:
[----:B0-----:R-:W4:Y:S01]  /*14870*/  LDL.LU R0, [R1+0x28] ;  /* 0x0000280001007983 */ /* 0x001f220000300800 */
[----:B------:R-:W-:Y:S01]  /*14880*/  BSSY B0, `(.L_x_661) ;  /* 0x000000b000007945 */ /* 0x000fe20003800000 */
[----:B-1----:R-:W0:Y:S01]  /*14890*/  S2R R5, SR_CgaCtaId ;  /* 0x0000000000057919 */ /* 0x002e220000008800 */
[----:B----4-:R-:W-:-:S05]  /*148a0*/  VIADD R0, R0, 0x1 ;  /* 0x0000000100007836 */ /* 0x010fca0000000000 */
[----:B---3--:R-:W-:-:S04]  /*148b0*/  LEA.HI R2, R0, R0, RZ, 0x1 ;  /* 0x0000000000027211 */ /* 0x008fc800078f08ff */
[----:B------:R-:W-:-:S05]  /*148c0*/  LOP3.LUT R3, R2, 0xfffffffe, RZ, 0xc0, !PT ;  /* 0xfffffffe02037812 */ /* 0x000fca00078ec0ff */
[----:B------:R-:W-:Y:S01]  /*148d0*/  IMAD.IADD R3, R0, 0x1, -R3 ;  /* 0x0000000100037824 */ /* 0x000fe200078e0a03 */
[----:B------:R-:W-:-:S04]  /*148e0*/  MOV R0, 0x400 ;  /* 0x0000040000007802 */ /* 0x000fc80000000f00 */
[----:B0-----:R-:W-:Y:S02]  /*148f0*/  LEA R0, R5, R0, 0x18 ;  /* 0x0000000005007211 */ /* 0x001fe400078ec0ff */
[----:B------:R-:W-:-:S04]  /*14900*/  SHF.L.U32 R3, R3, 0x1f, RZ ;  /* 0x0000001f03037819 */ /* 0x000fc800000006ff */
[----:B------:R-:W0:Y:S02]  /*14910*/  SYNCS.PHASECHK.TRANS64.TRYWAIT P0, [R0+URZ+0x28c20], R3 ;  /* 0x028c2003000075a7 */ /* 0x000e24000800017f */
[----:B0-----:R-:W-:Y:S05]  /*14920*/  @!P0 BRA `(.L_x_662) ;  /* 0x0000001c00148947 */ /* 0x001fea0003800000 */
.L_x_754:
[----:B------:R-:W-:Y:S05]  /*14930*/  BSYNC B0 ;  /* 0x0000000000007941 */ /* 0x000fea0003800000 */
.L_x_661:
[----:B------:R-:W-:-:S03]  /*14940*/  UMOV UR4, 0xffffffff ;  /* 0xffffffff00047882 */ /* 0x000fc60000000000 */
[----:B------:R-:W-:Y:S05]  /*14950*/  BRA.DIV UR4, `(.L_x_663) ;  /* 0x0000001e041c7947 */ /* 0x000fea000b800000 */
[----:B------:R-:W1:Y:S02]  /*14960*/  S2R R2, SR_TID.X ;  /* 0x0000000000027919 */ /* 0x000e640000002100 */
[----:B-1----:R-:W-:-:S04]  /*14970*/  SHF.R.U32.HI R2, RZ, 0x5, R2 ;  /* 0x00000005ff027819 */ /* 0x002fc80000011602 */
[----:B------:R-:W-:-:S05]  /*14980*/  LOP3.LUT R2, R2, 0x3, RZ, 0xc0, !PT ;  /* 0x0000000302027812 */ /* 0x000fca00078ec0ff */
[----:B------:R1:W3:Y:S02]  /*14990*/  SHFL.IDX PT, R14, R2, RZ, 0x1f ;  /* 0x00001fff020e7589 */ /* 0x0002e400000e0000 */
.L_x_757:
[----:B---3--:R-:W-:-:S13]  /*149a0*/  ISETP.NE.AND P0, PT, R14, RZ, PT ;  /* 0x000000ff0e00720c */ /* 0x008fda0003f05270 */
[----:B------:R-:W-:Y:S05]  /*149b0*/  @P0 BRA `(.L_x_447) ;  /* 0x0000000000940947 */ /* 0x000fea0003800000 */
[----:B------:R-:W-:-:S03]  /*149c0*/  UMOV UR4, 0xffffffff ;  /* 0xffffffff00047882 */ /* 0x000fc60000000000 */
[----:B------:R-:W-:Y:S05]  /*149d0*/  BRA.DIV UR4, `(.L_x_664) ;  /* 0x0000001e04307947 */ /* 0x000fea000b800000 */
[----:B------:R-:W-:-:S13]  /*149e0*/  ELECT P6, URZ, PT ;  /* 0x00000000003f782f */ /* 0x000fda00038c0000 */
.L_x_760:
[----:B------:R-:W-:Y:S05]  /*149f0*/  @!P6 BRA `(.L_x_447) ;  /* 0x000000000084e947 */ /* 0x000fea0003800000 */
[----:B-1----:R-:W3:Y:S02]  /*14a00*/  LDL.LU R2, [R1+0x38] ;  /* 0x0000380001027983 */ /* 0x002ee40000300800 */
[----:B---3--:R-:W-:-:S04]  /*14a10*/  LOP3.LUT R2, R2, 0x2, RZ, 0xfc, !PT ;  /* 0x0000000202027812 */ /* 0x008fc800078efcff */
[----:B------:R-:W-:-:S13]  /*14a20*/  ISETP.NE.AND P2, PT, R2, 0x3, PT ;  /* 0x000000030200780c */ /* 0x000fda0003f45270 */
[----:B------:R-:W-:Y:S05]  /*14a30*/  @!P2 BRA `(.L_x_665) ;  /* 0x000000000004a947 */ /* 0x000fea0003800000 */
[----:B------:R-:W-:Y:S01]  /*14a40*/  BPT.TRAP 0x1 ;  /* 0x000000040000795c */ /* 0x000fe20000300000 */
.L_x_665:
[----:B0-----:R-:W3:Y:S04]  /*14a50*/  LDL R3, [R1] ;  /* 0x0000000001037983 */ /* 0x001ee80000100800 */
[----:B------:R-:W4:Y:S01]  /*14a60*/  LDL.LU R7, [R1+0x8] ;  /* 0x0000080001077983 */ /* 0x000f220000300800 */
[----:B------:R-:W-:-:S05]  /*14a70*/  IADD3 R2, R0, 0x28c40, RZ ;  /* 0x00028c4000027810 */ /* 0x000fca0007ffe0ff */
[C---:B---3--:R-:W-:Y:S02]  /*14a80*/  IMAD R6, R3.reuse, 0x8, R2 ;  /* 0x0000000803067824 */ /* 0x048fe400078e0202 */
[----:B------:R-:W-:Y:S01]  /*14a90*/  VIADD R3, R3, 0x1 ;  /* 0x0000000103037836 */ /* 0x000fe20000000000 */
[----:B----4-:R-:W-:-:S04]  /*14aa0*/  SHF.L.U32 R5, R7, 0x1f, RZ ;  /* 0x0000001f07057819 */ /* 0x010fc800000006ff */
[C---:B------:R-:W-:Y:S01]  /*14ab0*/  ISETP.NE.AND P1, PT, R3.reuse, 0x2, PT ;  /* 0x000000020300780c */ /* 0x040fe20003f25270 */
[----:B------:R-:W0:Y:S03]  /*14ac0*/  SYNCS.PHASECHK.TRANS64.TRYWAIT P0, [R6+URZ], R5 ;  /* 0x00000005060075a7 */ /* 0x000e26000800017f */
[----:B------:R-:W-:Y:S02]  /*14ad0*/  SEL R4, RZ, 0x1, P1 ;  /* 0x00000001ff047807 */ /* 0x000fe40000800000 */
[----:B------:R-:W-:Y:S02]  /*14ae0*/  SEL R3, R3, RZ, P1 ;  /* 0x000000ff03037207 */ /* 0x000fe40000800000 */
[----:B------:R-:W-:Y:S02]  /*14af0*/  LOP3.LUT R4, R7, R4, RZ, 0x3c, !PT ;  /* 0x0000000407047212 */ /* 0x000fe400078e3cff */
[----:B------:R-:W-:-:S02]  /*14b00*/  LEA R7, R3, R2, 0x3 ;  /* 0x0000000203077211 */ /* 0x000fc400078e18ff */
[----:B------:R-:W-:Y:S01]  /*14b10*/  SHF.L.U32 R2, R4, 0x1f, RZ ;  /* 0x0000001f04027819 */ /* 0x000fe200000006ff */
[----:B0-----:R-:W-:Y:S06]  /*14b20*/  @!P0 BRA `(.L_x_666) ;  /* 0x0000001800fc8947 */ /* 0x001fec0003800000 */
.L_x_761:
[----:B------:R-:W1:Y:S02]  /*14b30*/  SYNCS.PHASECHK.TRANS64.TRYWAIT P0, [R7+URZ], R2 ;  /* 0x00000002070075a7 */ /* 0x000e64000800017f */
[----:B-1----:R-:W-:Y:S05]  /*14b40*/  @!P0 BRA `(.L_x_667) ;  /* 0x0000001c00088947 */ /* 0x002fea0003800000 */
.L_x_762:
[----:B------:R-:W-:Y:S05]  /*14b50*/  @!P2 BRA `(.L_x_668) ;  /* 0x000000000004a947 */ /* 0x000fea0003800000 */
[----:B------:R-:W-:Y:S01]  /*14b60*/  BPT.TRAP 0x1 ;  /* 0x000000040000795c */ /* 0x000fe20000300000 */
.L_x_668:
[----:B------:R-:W3:Y:S01]  /*14b70*/  LDL.LU R4, [R1] ;  /* 0x0000000001047983 */ /* 0x000ee20000300800 */
[----:B------:R-:W-:-:S04]  /*14b80*/  VIADD R0, R0, 0x28c60 ;  /* 0x00028c6000007836 */ /* 0x000fc80000000000 */
[----:B---3--:R-:W-:-:S04]  /*14b90*/  IMAD R4, R4, 0x8, R0 ;  /* 0x0000000804047824 */ /* 0x008fc800078e0200 */
[----:B------:R-:W3:Y:S02]  /*14ba0*/  SYNCS.PHASECHK.TRANS64.TRYWAIT P0, [R4+URZ], R5 ;  /* 0x00000005040075a7 */ /* 0x000ee4000800017f */
[----:B---3--:R-:W-:Y:S05]  /*14bb0*/  @!P0 BRA `(.L_x_669) ;  /* 0x0000001c00008947 */ /* 0x008fea0003800000 */
.L_x_763:
[----:B------:R-:W-:-:S07]  /*14bc0*/  LEA R3, R3, R0, 0x3 ;  /* 0x0000000003037211 */ /* 0x000fce00078e18ff */
.L_x_670:
[----:B----4-:R4:W0:Y:S02]  /*14bd0*/  SYNCS.PHASECHK.TRANS64.TRYWAIT P0, [R3+URZ], R2 ;  /* 0x00000002030075a7 */ /* 0x010824000800017f */
[----:B0-----:R-:W-:Y:S05]  /*14be0*/  @!P0 NANOSLEEP.SYNCS 0x989680 ;  /* 0x009896800000895d */ /* 0x001fea0003900000 */
[----:B------:R-:W0:Y:S02]  /*14bf0*/  @!P0 SYNCS.PHASECHK.TRANS64 P0, [R3+URZ], R2 ;  /* 0x00000002030085a7 */ /* 0x000e24000800007f */
[----:B0-----:R-:W-:Y:S05]  /*14c00*/  @!P0 BRA `(.L_x_670) ;  /* 0xfffffffc00f08947 */ /* 0x001fea000383ffff */
.L_x_447:
[----:B------:R-:W-:Y:S05]  /*14c10*/  BSYNC B8 ;  /* 0x0000000000087941 */ /* 0x000fea0003800000 */
.L_x_444:
[----:B------:R-:W-:Y:S05]  /*14c20*/  EXIT ;  /* 0x000000000000794d */ /* 0x000fea0003800000 */
.L_x_463:
[----:B0-----:R0:W1:Y:S02]  /*14c30*/  SYNCS.PHASECHK.TRANS64.TRYWAIT P5, [R72+URZ+0x28c90], R59 ;  /* 0x028c903b480075a7 */ /* 0x00106400080a017f */
[----:B-1----:R-:W-:Y:S05]  /*14c40*/  @!P5 NANOSLEEP.SYNCS 0x989680 ;  /* 0x009896800000d95d */ /* 0x002fea0003900000 */
[----:B------:R-:W1:Y:S02]  /*14c50*/  @!P5 SYNCS.PHASECHK.TRANS64 P5, [R72+URZ+0x28c90], R59 ;  /* 0x028c903b4800d5a7 */ /* 0x000e6400080a007f */
[----:B-1----:R-:W-:Y:S05]  /*14c60*/  @!P5 BRA `(.L_x_463) ;  /* 0xfffffffc00f0d947 */ /* 0x002fea000383ffff */
[----:B------:R-:W-:Y:S05]  /*14c70*/  BRA `(.L_x_671) ;  /* 0xfffffed8005c7947 */ /* 0x000fea000383ffff */
.L_x_473:
[----:B0-----:R0:W1:Y:S02]  /*14c80*/  SYNCS.PHASECHK.TRANS64.TRYWAIT P5, [R72+URZ+0x28c90], R59 ;  /* 0x028c903b480075a7 */ /* 0x00106400080a017f */
[----:B-1----:R-:W-:Y:S05]  /*14c90*/  @!P5 NANOSLEEP.SYNCS 0x989680 ;  /* 0x009896800000d95d */ /* 0x002fea0003900000 */
[----:B------:R-:W1:Y:S02]  /*14ca0*/  @!P5 SYNCS.PHASECHK.TRANS64 P5, [R72+URZ+0x28c90], R59 ;  /* 0x028c903b4800d5a7 */ /* 0x000e6400080a007f */
[----:B-1----:R-:W-:Y:S05]  /*14cb0*/  @!P5 BRA `(.L_x_473) ;  /* 0xfffffffc00f0d947 */ /* 0x002fea000383ffff */
[----:B------:R-:W-:Y:S05]  /*14cc0*/  BRA `(.L_x_672) ;  /* 0xfffffee000ac7947 */ /* 0x000fea000383ffff */
.L_x_478:
[----:B0-----:R0:W1:Y:S02]  /*14cd0*/  SYNCS.PHASECHK.TRANS64.TRYWAIT P5, [R72+URZ+0x28c90], R59 ;  /* 0x028c903b480075a7 */ /* 0x00106400080a017f */
[----:B-1----:R-:W-:Y:S05]  /*14ce0*/  @!P5 NANOSLEEP.SYNCS 0x989680 ;  /* 0x009896800000d95d */ /* 0x002fea0003900000 */
[----:B------:R-:W1:Y:S02]  /*14cf0*/  @!P5 SYNCS.PHASECHK.TRANS64 P5, [R72+URZ+0x28c90], R59 ;  /* 0x028c903b4800d5a7 */ /* 0x000e6400080a007f */
[----:B-1----:R-:W-:Y:S05]  /*14d00*/  @!P5 BRA `(.L_x_478) ;  /* 0xfffffffc00f0d947 */ /* 0x002fea000383ffff */
[----:B------:R-:W-:Y:S05]  /*14d10*/  BRA `(.L_x_673) ;  /* 0xfffffee800b87947 */ /* 0x000fea000383ffff */
.L_x_482:
[----:B----4-:R4:W0:Y:S02]  /*14d20*/  SYNCS.PHASECHK.TRANS64.TRYWAIT P5, [R72+URZ+0x28cb0], R59 ;  /* 0x028cb03b480075a7 */ /* 0x01082400080a017f */
[----:B0-----:R-:W-:Y:S05]  /*14d30*/  @!P5 NANOSLEEP.SYNCS 0x989680 ;  /* 0x009896800000d95d */ /* 0x001fea0003900000 */
[----:B------:R-:W0:Y:S02]  /*14d40*/  @!P5 SYNCS.PHASECHK.TRANS64 P5, [R72+URZ+0x28cb0], R59 ;  /* 0x028cb03b4800d5a7 */ /* 0x000e2400080a007f */
[----:B0-----:R-:W-:Y:S05]  /*14d50*/  @!P5 BRA `(.L_x_482) ;  /* 0xfffffffc00f0d947 */ /* 0x001fea000383ffff */
[----:B------:R-:W-:Y:S05]  /*14d60*/  BRA `(.L_x_674) ;  /* 0xfffffeec00347947 */ /* 0x000fea000383ffff */
.L_x_493:
[----:B0-----:R0:W1:Y:S02]  /*14d70*/  SYNCS.PHASECHK.TRANS64.TRYWAIT P0, [R8+URZ+0x28c50], R3 ;  /* 0x028c5003080075a7 */ /* 0x001064000800017f */
[----:B-1----:R-:W-:Y:S05]  /*14d80*/  @!P0 NANOSLEEP.SYNCS 0x989680 ;  /* 0x009896800000895d */ /* 0x002fea0003900000 */
[----:B------:R-:W1:Y:S02]  /*14d90*/  @!P0 SYNCS.PHASECHK.TRANS64 P0, [R8+URZ+0x28c50], R3 ;  /* 0x028c5003080085a7 */ /* 0x000e64000800007f */
[----:B-1----:R-:W-:Y:S05]  /*14da0*/  @!P0 BRA `(.L_x_493) ;  /* 0xfffffffc00f08947 */ /* 0x002fea000383ffff */
[----:B------:R-:W-:Y:S05]  /*14db0*/  BRA `(.L_x_675) ;  /* 0xfffffef800547947 */ /* 0x000fea000383ffff */
.L_x_500:
[----:B-1----:R1:W2:Y:S02]  /*14dc0*/  SYNCS.PHASECHK.TRANS64.TRYWAIT P0, [R0+URZ+0x28c50], R3 ;  /* 0x028c5003000075a7 */ /* 0x0022a4000800017f */
[----:B--2---:R-:W-:Y:S05]  /*14dd0*/  @!P0 NANOSLEEP.SYNCS 0x989680 ;  /* 0x009896800000895d */ /* 0x004fea0003900000 */
[----:B------:R-:W2:Y:S02]  /*14de0*/  @!P0 SYNCS.PHASECHK.TRANS64 P0, [R0+URZ+0x28c50], R3 ;  /* 0x028c5003000085a7 */ /* 0x000ea4000800007f */
[----:B--2---:R-:W-:Y:S05]  /*14df0*/  @!P0 BRA `(.L_x_500) ;  /* 0xfffffffc00f08947 */ /* 0x004fea000383ffff */
[----:B------:R-:W-:Y:S05]  /*14e00*/  BRA `(.L_x_499) ;  /* 0xffffff0400807947 */ /* 0x000fea000383ffff */
.L_x_515:
[----:B------:R-:W-:Y:S01]  /*14e10*/  BSSY B1, `(.L_x_676) ;  /* 0x0000008000017945 */ /* 0x000fe20003800000 */
[----:B------:R-:W-:Y:S01]  /*14e20*/  IMAD.MOV.U32 R13, RZ, RZ, R26 ;  /* 0x000000ffff0d7224 */ /* 0x000fe200078e001a */
[----:B------:R-:W-:Y:S01]  /*14e30*/  MOV R11, 0x1c1f ;  /* 0x00001c1f000b7802 */ /* 0x000fe20000000f00 */
[----:B------:R-:W-:Y:S02]  /*14e40*/  IMAD.MOV.U32 R12, RZ, RZ, RZ ;  /* 0x000000ffff0c7224 */ /* 0x000fe400078e00ff */
[----:B------:R-:W-:-:S07]  /*14e50*/  IMAD.MOV.U32 R15, RZ, RZ, -0x1 ;  /* 0xffffffffff0f7424 */ /* 0x000fce00078e00ff */
[----:B0----5:R-:W-:Y:S05]  /*14e60*/  WARPSYNC.COLLECTIVE R15, `(.L_x_677) ;  /* 0x000000000f087348 */ /* 0x021fea0003c00000 */
[----:B------:R1:W2:Y:S02]  /*14e70*/  SHFL.IDX P6, R14, R13, R12, R11 ;  /* 0x0000000c0d0e7389 */ /* 0x0002a400000c000b */
[----:B012--5:R-:W-:Y:S01]  /*14e80*/  ENDCOLLECTIVE ;  /* 0x000000000000791b */ /* 0x027fe20003800000 */
.L_x_677:
[----:B------:R-:W-:Y:S05]  /*14e90*/  BSYNC B1 ;  /* 0x0000000000017941 */ /* 0x000fea0003800000 */
.L_x_676:
[----:B------:R-:W-:Y:S05]  /*14ea0*/  BRA `(.L_x_678) ;  /* 0xffffff1800a87947 */ /* 0x000fea000383ffff */
.L_x_516:
[----:B------:R-:W-:Y:S01]  /*14eb0*/  BSSY B1, `(.L_x_679) ;  /* 0x0000008000017945 */ /* 0x000fe20003800000 */
[----:B------:R-:W-:Y:S01]  /*14ec0*/  IMAD.MOV.U32 R13, RZ, RZ, R24 ;  /* 0x000000ffff0d7224 */ /* 0x000fe200078e0018 */
[----:B------:R-:W-:Y:S01]  /*14ed0*/  MOV R12, RZ ;  /* 0x000000ff000c7202 */ /* 0x000fe20000000f00 */
[----:B------:R-:W-:Y:S02]  /*14ee0*/  IMAD.MOV.U32 R11, RZ, RZ, 0x1c1f ;  /* 0x00001c1fff0b7424 */ /* 0x000fe400078e00ff */
[----:B------:R-:W-:-:S07]  /*14ef0*/  IMAD.MOV.U32 R15, RZ, RZ, -0x1 ;  /* 0xffffffffff0f7424 */ /* 0x000fce00078e00ff */
[----:B0----5:R-:W-:Y:S05]  /*14f00*/  WARPSYNC.COLLECTIVE R15, `(.L_x_680) ;  /* 0x000000000f087348 */ /* 0x021fea0003c00000 */
[----:B------:R1:W2:Y:S02]  /*14f10*/  SHFL.IDX P6, R14, R13, R12, R11 ;  /* 0x0000000c0d0e7389 */ /* 0x0002a400000c000b */
[----:B012--5:R-:W-:Y:S01]  /*14f20*/  ENDCOLLECTIVE ;  /* 0x000000000000791b */ /* 0x027fe20003800000 */
.L_x_680:
[----:B------:R-:W-:Y:S05]  /*14f30*/  BSYNC B1 ;  /* 0x0000000000017941 */ /* 0x000fea0003800000 */
.L_x_679:
[----:B------:R-:W-:Y:S05]  /*14f40*/  BRA `(.L_x_681) ;  /* 0xffffff1800887947 */ /* 0x000fea000383ffff */
.L_x_517:
[----:B------:R-:W-:Y:S01]  /*14f50*/  BSSY B1, `(.L_x_682) ;  /* 0x0000008000017945 */ /* 0x000fe20003800000 */
[----:B------:R-:W-:Y:S01]  /*14f60*/  MOV R13, R28 ;  /* 0x0000001c000d7202 */ /* 0x000fe20000000f00 */
[----:B------:R-:W-:Y:S01]  /*14f70*/  IMAD.MOV.U32 R12, RZ, RZ, RZ ;  /* 0x000000ffff0c7224 */ /* 0x000fe200078e00ff */
[----:B------:R-:W-:Y:S01]  /*14f80*/  MOV R15, 0xffffffff ;  /* 0xffffffff000f7802 */ /* 0x000fe20000000f00 */
[----:B------:R-:W-:-:S07]  /*14f90*/  IMAD.MOV.U32 R11, RZ, RZ, 0x1c1f ;  /* 0x00001c1fff0b7424 */ /* 0x000fce00078e00ff */
[----:B0----5:R-:W-:Y:S05]  /*14fa0*/  WARPSYNC.COLLECTIVE R15, `(.L_x_683) ;  /* 0x000000000f087348 */ /* 0x021fea0003c00000 */
[----:B------:R1:W2:Y:S02]  /*14fb0*/  SHFL.IDX P6, R14, R13, R12, R11 ;  /* 0x0000000c0d0e7389 */ /* 0x0002a400000c000b */
[----:B012--5:R-:W-:Y:S01]  /*14fc0*/  ENDCOLLECTIVE ;  /* 0x000000000000791b */ /* 0x027fe20003800000 */
.L_x_683:
[----:B------:R-:W-:Y:S05]  /*14fd0*/  BSYNC B1 ;  /* 0x0000000000017941 */ /* 0x000fea0003800000 */
.L_x_682:
[----:B------:R-:W-:Y:S05]  /*14fe0*/  BRA `(.L_x_684) ;  /* 0xffffff1800687947 */ /* 0x000fea000383ffff */
.L_x_518:
        /* <DEDUP_REMOVED lines=8> */
.L_x_686:
[----:B------:R-:W-:Y:S05]  /*15070*/  BSYNC B1 ;  /* 0x0000000000017941 */ /* 0x000fea0003800000 */
.L_x_685:
[----:B------:R-:W-:Y:S05]  /*15080*/  BRA `(.L_x_687) ;  /* 0xffffff1800487947 */ /* 0x000fea000383ffff */
.L_x_520:
[----:B0-----:R0:W1:Y:S02]  /*15090*/  SYNCS.PHASECHK.TRANS64.TRYWAIT P0, [R2+URZ+0x28c00], R25 ;  /* 0x028c0019020075a7 */ /* 0x001064000800017f */
[----:B-1----:R-:W-:Y:S05]  /*150a0*/  @!P0 NANOSLEEP.SYNCS 0x989680 ;  /* 0x009896800000895d */ /* 0x002fea0003900000 */
[----:B------:R-:W1:Y:S02]  /*150b0*/  @!P0 SYNCS.PHASECHK.TRANS64 P0, [R2+URZ+0x28c00], R25 ;  /* 0x028c0019020085a7 */ /* 0x000e64000800007f */
[----:B-1----:R-:W-:Y:S05]  /*150c0*/  @!P0 BRA `(.L_x_520) ;  /* 0xfffffffc00f08947 */ /* 0x002fea000383ffff */
[----:B------:R-:W-:Y:S05]  /*150d0*/  BRA `(.L_x_688) ;  /* 0xffffff1800b47947 */ /* 0x000fea000383ffff */
.L_x_528:
        /* <DEDUP_REMOVED lines=8> */
.L_x_690:
[----:B------:R-:W-:Y:S05]  /*15160*/  BSYNC B1 ;  /* 0x0000000000017941 */ /* 0x000fea0003800000 */
.L_x_689:
[----:B------:R-:W-:Y:S05]  /*15170*/  BRA `(.L_x_691) ;  /* 0xffffff2400847947 */ /* 0x000fea000383ffff */
.L_x_529:
        /* <DEDUP_REMOVED lines=8> */
.L_x_693:
[----:B------:R-:W-:Y:S05]  /*15200*/  BSYNC B1 ;  /* 0x0000000000017941 */ /* 0x000fea0003800000 */
.L_x_692:
[----:B------:R-:W-:Y:S05]  /*15210*/  BRA `(.L_x_694) ;  /* 0xffffff2400687947 */ /* 0x000fea000383ffff */
.L_x_530:
        /* <DEDUP_REMOVED lines=8> */
.L_x_696:
[----:B------:R-:W-:Y:S05]  /*152a0*/  BSYNC B1 ;  /* 0x0000000000017941 */ /* 0x000fea0003800000 */
.L_x_695:
[----:B------:R-:W-:Y:S05]  /*152b0*/  BRA `(.L_x_697) ;  /* 0xffffff24004c7947 */ /* 0x000fea000383ffff */
.L_x_531:
        /* <DEDUP_REMOVED lines=8> */
.L_x_699:
[----:B------:R-:W-:Y:S05]  /*15340*/  BSYNC B1 ;  /* 0x0000000000017941 */ /* 0x000fea0003800000 */
.L_x_698:
[----:B------:R-:W-:Y:S05]  /*15350*/  BRA `(.L_x_700) ;  /* 0xffffff2400307947 */ /* 0x000fea000383ffff */
.L_x_533:
[----:B0-----:R0:W1:Y:S02]  /*15360*/  SYNCS.PHASECHK.TRANS64.TRYWAIT P1, [R2+URZ+0x28c00], R3 ;  /* 0x028c0003020075a7 */ /* 0x001064000802017f */
[----:B-1----:R-:W-:Y:S05]  /*15370*/  @!P1 NANOSLEEP.SYNCS 0x989680 ;  /* 0x009896800000995d */ /* 0x002fea0003900000 */
[----:B------:R-:W1:Y:S02]  /*15380*/  @!P1 SYNCS.PHASECHK.TRANS64 P1, [R2+URZ+0x28c00], R3 ;  /* 0x028c0003020095a7 */ /* 0x000e64000802007f */
[----:B-1----:R-:W-:Y:S05]  /*15390*/  @!P1 BRA `(.L_x_533) ;  /* 0xfffffffc00f09947 */ /* 0x002fea000383ffff */
[----:B------:R-:W-:Y:S05]  /*153a0*/  BRA `(.L_x_701) ;  /* 0xffffff2400947947 */ /* 0x000fea000383ffff */
.L_x_539:
[----:B0-----:R0:W1:Y:S02]  /*153b0*/  SYNCS.PHASECHK.TRANS64.TRYWAIT P1, [R15+URZ+0x28c30], R58 ;  /* 0x028c303a0f0075a7 */ /* 0x001064000802017f */
[----:B-1----:R-:W-:Y:S05]  /*153c0*/  @!P1 NANOSLEEP.SYNCS 0x989680 ;  /* 0x009896800000995d */ /* 0x002fea0003900000 */
[----:B------:R-:W1:Y:S02]  /*153d0*/  @!P1 SYNCS.PHASECHK.TRANS64 P1, [R15+URZ+0x28c30], R58 ;  /* 0x028c303a0f0095a7 */ /* 0x000e64000802007f */
[----:B-1----:R-:W-:Y:S05]  /*153e0*/  @!P1 BRA `(.L_x_539) ;  /* 0xfffffffc00f09947 */ /* 0x002fea000383ffff */
[----:B------:R-:W-:Y:S05]  /*153f0*/  BRA `(.L_x_538) ;  /* 0xffffff3000987947 */ /* 0x000fea000383ffff */
.L_x_544:
[----:B--2---:R2:W4:Y:S02]  /*15400*/  SYNCS.PHASECHK.TRANS64.TRYWAIT P2, [R15+URZ+0x28c50], R58 ;  /* 0x028c503a0f0075a7 */ /* 0x004524000804017f */
[----:B----4-:R-:W-:Y:S05]  /*15410*/  @!P2 NANOSLEEP.SYNCS 0x989680 ;  /* 0x009896800000a95d */ /* 0x010fea0003900000 */
[----:B------:R-:W4:Y:S02]  /*15420*/  @!P2 SYNCS.PHASECHK.TRANS64 P2, [R15+URZ+0x28c50], R58 ;  /* 0x028c503a0f00a5a7 */ /* 0x000f24000804007f */
[----:B----4-:R-:W-:Y:S05]  /*15430*/  @!P2 BRA `(.L_x_544) ;  /* 0xfffffffc00f0a947 */ /* 0x010fea000383ffff */
[----:B------:R-:W-:Y:S05]  /*15440*/  BRA `(.L_x_543) ;  /* 0xffffff4400d87947 */ /* 0x000fea000383ffff */
.L_x_551:
[----:B-1----:R1:W2:Y:S02]  /*15450*/  SYNCS.PHASECHK.TRANS64.TRYWAIT P3, [R15+URZ+0x28c30], R213 ;  /* 0x028c30d50f0075a7 */ /* 0x0022a4000806017f */
[----:B--2---:R-:W-:Y:S05]  /*15460*/  @!P3 NANOSLEEP.SYNCS 0x989680 ;  /* 0x009896800000b95d */ /* 0x004fea0003900000 */
[----:B------:R-:W2:Y:S02]  /*15470*/  @!P3 SYNCS.PHASECHK.TRANS64 P3, [R15+URZ+0x28c30], R213 ;  /* 0x028c30d50f00b5a7 */ /* 0x000ea4000806007f */
[----:B--2---:R-:W-:Y:S05]  /*15480*/  @!P3 BRA `(.L_x_551) ;  /* 0xfffffffc00f0b947 */ /* 0x004fea000383ffff */
[----:B------:R-:W-:Y:S05]  /*15490*/  BRA `(.L_x_550) ;  /* 0xffffff4800e07947 */ /* 0x000fea000383ffff */
.L_x_556:
[----:B--2---:R2:W3:Y:S02]  /*154a0*/  SYNCS.PHASECHK.TRANS64.TRYWAIT P3, [R15+URZ+0x28c50], R213 ;  /* 0x028c50d50f0075a7 */ /* 0x0044e4000806017f */
[----:B---3--:R-:W-:Y:S05]  /*154b0*/  @!P3 NANOSLEEP.SYNCS 0x989680 ;  /* 0x009896800000b95d */ /* 0x008fea0003900000 */
[----:B------:R-:W3:Y:S02]  /*154c0*/  @!P3 SYNCS.PHASECHK.TRANS64 P3, [R15+URZ+0x28c50], R213 ;  /* 0x028c50d50f00b5a7 */ /* 0x000ee4000806007f */
[----:B---3--:R-:W-:Y:S05]  /*154d0*/  @!P3 BRA `(.L_x_556) ;  /* 0xfffffffc00f0b947 */ /* 0x008fea000383ffff */
[----:B------:R-:W-:Y:S05]  /*154e0*/  BRA `(.L_x_555) ;  /* 0xffffff64003c7947 */ /* 0x000fea000383ffff */
.L_x_582:
[----:B------:R-:W0:Y:S01]  /*154f0*/  S2R R8, SR_TID.X ;  /* 0x0000000000087919 */ /* 0x000e220000002100 */
[----:B------:R-:W-:Y:S01]  /*15500*/  BSSY B1, `(.L_x_702) ;  /* 0x000000a000017945 */ /* 0x000fe20003800000 */
[----:B------:R-:W-:Y:S01]  /*15510*/  IMAD.MOV.U32 R12, RZ, RZ, RZ ;  /* 0x000000ffff0c7224 */ /* 0x000fe200078e00ff */
[----:B------:R-:W-:Y:S01]  /*15520*/  MOV R15, 0xffffffff ;  /* 0xffffffff000f7802 */ /* 0x000fe20000000f00 */
[----:B------:R-:W-:Y:S01]  /*15530*/  IMAD.MOV.U32 R11, RZ, RZ, 0x1f ;  /* 0x0000001fff0b7424 */ /* 0x000fe200078e00ff */
[----:B0-----:R-:W-:-:S04]  /*15540*/  SHF.R.U32.HI R8, RZ, 0x5, R8 ;  /* 0x00000005ff087819 */ /* 0x001fc80000011608 */
[----:B------:R-:W-:-:S04]  /*15550*/  LOP3.LUT R8, R8, 0x3, RZ, 0xc0, !PT ;  /* 0x0000000308087812 */ /* 0x000fc800078ec0ff */
[----:B------:R-:W-:-:S07]  /*15560*/  MOV R13, R8 ;  /* 0x00000008000d7202 */ /* 0x000fce0000000f00 */
[----:B-----5:R-:W-:Y:S05]  /*15570*/  WARPSYNC.COLLECTIVE R15, `(.L_x_703) ;  /* 0x000000000f087348 */ /* 0x020fea0003c00000 */
[----:B------:R0:W1:Y:S02]  /*15580*/  SHFL.IDX P6, R14, R13, R12, R11 ;  /* 0x0000000c0d0e7389 */ /* 0x00006400000c000b */
[----:B01---5:R-:W-:Y:S01]  /*15590*/  ENDCOLLECTIVE ;  /* 0x000000000000791b */ /* 0x023fe20003800000 */
.L_x_703:
[----:B------:R-:W-:Y:S05]  /*155a0*/  BSYNC B1 ;  /* 0x0000000000017941 */ /* 0x000fea0003800000 */
.L_x_702:
[----:B------:R-:W-:Y:S05]  /*155b0*/  BRA `(.L_x_704) ;  /* 0xffffffa800707947 */ /* 0x000fea000383ffff */
.L_x_583:
[----:B------:R-:W-:Y:S01]  /*155c0*/  BSSY B1, `(.L_x_705) ;  /* 0x0000006000017945 */ /* 0x000fe20003800000 */
[----:B------:R-:W-:-:S07]  /*155d0*/  IMAD.MOV.U32 R15, RZ, RZ, -0x1 ;  /* 0xffffffffff0f7424 */ /* 0x000fce00078e00ff */
[----:B-----5:R-:W-:Y:S05]  /*155e0*/  WARPSYNC.COLLECTIVE R15, `(.L_x_706) ;  /* 0x000000000f0c7348 */ /* 0x020fea0003c00000 */
[----:B------:R-:W-:Y:S02]  /*155f0*/  ELECT P6, UR62, PT ;  /* 0x00000000003e782f */ /* 0x000fe400038c0000 */
[----:B------:R-:W-:Y:S01]  /*15600*/  MOV R14, UR62 ;  /* 0x0000003e000e7c02 */ /* 0x000fe20008000f00 */
[----:B-----5:R-:W-:Y:S10]  /*15610*/  ENDCOLLECTIVE ;  /* 0x000000000000791b */ /* 0x020ff40003800000 */
.L_x_706:
[----:B------:R-:W-:Y:S05]  /*15620*/  BSYNC B1 ;  /* 0x0000000000017941 */ /* 0x000fea0003800000 */
.L_x_705:
[----:B------:R-:W-:Y:S05]  /*15630*/  BRA `(.L_x_707) ;  /* 0xffffffa8005c7947 */ /* 0x000fea000383ffff */
.L_x_585:
[----:B0-----:R0:W1:Y:S02]  /*15640*/  SYNCS.PHASECHK.TRANS64.TRYWAIT P0, [R5+URZ+0x28c20], R6 ;  /* 0x028c2006050075a7 */ /* 0x001064000800017f */
[----:B-1----:R-:W-:Y:S05]  /*15650*/  @!P0 NANOSLEEP.SYNCS 0x989680 ;  /* 0x009896800000895d */ /* 0x002fea0003900000 */
[----:B------:R-:W1:Y:S02]  /*15660*/  @!P0 SYNCS.PHASECHK.TRANS64 P0, [R5+URZ+0x28c20], R6 ;  /* 0x028c2006050085a7 */ /* 0x000e64000800007f */
[----:B-1----:R-:W-:Y:S05]  /*15670*/  @!P0 BRA `(.L_x_585) ;  /* 0xfffffffc00f08947 */ /* 0x002fea000383ffff */
[----:B------:R-:W-:Y:S05]  /*15680*/  BRA `(.L_x_708) ;  /* 0xffffffa800787947 */ /* 0x000fea000383ffff */
.L_x_588:
[----:B0-----:R0:W1:Y:S02]  /*15690*/  SYNCS.PHASECHK.TRANS64.TRYWAIT P0, [R6+URZ+0x28ca0], R9 ;  /* 0x028ca009060075a7 */ /* 0x001064000800017f */
[----:B-1----:R-:W-:Y:S05]  /*156a0*/  @!P0 NANOSLEEP.SYNCS 0x989680 ;  /* 0x009896800000895d */ /* 0x002fea0003900000 */
[----:B------:R-:W1:Y:S02]  /*156b0*/  @!P0 SYNCS.PHASECHK.TRANS64 P0, [R6+URZ+0x28ca0], R9 ;  /* 0x028ca009060085a7 */ /* 0x000e64000800007f */
[----:B-1----:R-:W-:Y:S05]  /*156c0*/  @!P0 BRA `(.L_x_588) ;  /* 0xfffffffc00f08947 */ /* 0x002fea000383ffff */
[----:B------:R-:W-:Y:S05]  /*156d0*/  BRA `(.L_x_709) ;  /* 0xffffffa800887947 */ /* 0x000fea000383ffff */
.L_x_590:
[----:B-1----:R1:W2:Y:S02]  /*156e0*/  SYNCS.PHASECHK.TRANS64.TRYWAIT P0, [R6+URZ+0x28cc0], R9 ;  /* 0x028cc009060075a7 */ /* 0x0022a4000800017f */
[----:B--2---:R-:W-:Y:S05]  /*156f0*/  @!P0 NANOSLEEP.SYNCS 0x989680 ;  /* 0x009896800000895d */ /* 0x004fea0003900000 */
[----:B------:R-:W2:Y:S02]  /*15700*/  @!P0 SYNCS.PHASECHK.TRANS64 P0, [R6+URZ+0x28cc0], R9 ;  /* 0x028cc009060085a7 */ /* 0x000ea4000800007f */
[----:B--2---:R-:W-:Y:S05]  /*15710*/  @!P0 BRA `(.L_x_590) ;  /* 0xfffffffc00f08947 */ /* 0x004fea000383ffff */
[----:B------:R-:W-:Y:S05]  /*15720*/  BRA `(.L_x_710) ;  /* 0xffffffa800ec7947 */ /* 0x000fea000383ffff */
.L_x_594:
[----:B0-----:R0:W1:Y:S02]  /*15730*/  SYNCS.PHASECHK.TRANS64.TRYWAIT P0, [R7+URZ+0x28ca0], R8 ;  /* 0x028ca008070075a7 */ /* 0x001064000800017f */
[----:B-1----:R-:W-:Y:S05]  /*15740*/  @!P0 NANOSLEEP.SYNCS 0x989680 ;  /* 0x009896800000895d */ /* 0x002fea0003900000 */
[----:B------:R-:W1:Y:S02]  /*15750*/  @!P0 SYNCS.PHASECHK.TRANS64 P0, [R7+URZ+0x28ca0], R8 ;  /* 0x028ca008070085a7 */ /* 0x000e64000800007f */
[----:B-1----:R-:W-:Y:S05]  /*15760*/  @!P0 BRA `(.L_x_594) ;  /* 0xfffffffc00f08947 */ /* 0x002fea000383ffff */
[----:B------:R-:W-:Y:S05]  /*15770*/  BRA `(.L_x_711) ;  /* 0xffffffb0002c7947 */ /* 0x000fea000383ffff */
.L_x_596:
[----:B-1----:R1:W2:Y:S02]  /*15780*/  SYNCS.PHASECHK.TRANS64.TRYWAIT P1, [R7+URZ+0x28cc0], R8 ;  /* 0x028cc008070075a7 */ /* 0x0022a4000802017f */
[----:B--2---:R-:W-:Y:S05]  /*15790*/  @!P1 NANOSLEEP.SYNCS 0x989680 ;  /* 0x009896800000995d */ /* 0x004fea0003900000 */
[----:B------:R-:W2:Y:S02]  /*157a0*/  @!P1 SYNCS.PHASECHK.TRANS64 P1, [R7+URZ+0x28cc0], R8 ;  /* 0x028cc008070095a7 */ /* 0x000ea4000802007f */
[----:B--2---:R-:W-:Y:S05]  /*157b0*/  @!P1 BRA `(.L_x_596) ;  /* 0xfffffffc00f09947 */ /* 0x004fea000383ffff */
[----:B------:R-:W-:Y:S05]  /*157c0*/  BRA `(.L_x_712) ;  /* 0xffffffb000887947 */ /* 0x000fea000383ffff */
.L_x_606:
        /* <DEDUP_REMOVED lines=8> */
[----:B-1----:R-:W-:Y:S05]  /*15850*/  WARPSYNC.COLLECTIVE R15, `(.L_x_714) ;  /* 0x000000000f087348 */ /* 0x002fea0003c00000 */
[----:B------:R0:W2:Y:S02]  /*15860*/  SHFL.IDX P6, R14, R13, R12, R11 ;  /* 0x0000000c0d0e7389 */ /* 0x0000a400000c000b */
[----:B012---:R-:W-:Y:S01]  /*15870*/  ENDCOLLECTIVE ;  /* 0x000000000000791b */ /* 0x007fe20003800000 */
.L_x_714:
[----:B------:R-:W-:Y:S05]  /*15880*/  BSYNC B0 ;  /* 0x0000000000007941 */ /* 0x000fea0003800000 */
.L_x_713:
[----:B------:R-:W-:Y:S05]  /*15890*/  BRA `(.L_x_715) ;  /* 0xffffffbc00847947 */ /* 0x000fea000383ffff */
.L_x_607:
[----:B------:R-:W-:Y:S01]  /*158a0*/  BSSY B0, `(.L_x_716) ;  /* 0x0000006000007945 */ /* 0x000fe20003800000 */
[----:B------:R-:W-:-:S07]  /*158b0*/  MOV R15, 0xffffffff ;  /* 0xffffffff000f7802 */ /* 0x000fce0000000f00 */
[----:B------:R-:W-:Y:S05]  /*158c0*/  WARPSYNC.COLLECTIVE R15, `(.L_x_717) ;  /* 0x000000000f0c7348 */ /* 0x000fea0003c00000 */
[----:B------:R-:W-:Y:S02]  /*158d0*/  ELECT P6, UR62, PT ;  /* 0x00000000003e782f */ /* 0x000fe400038c0000 */
[----:B------:R-:W-:Y:S01]  /*158e0*/  MOV R14, UR62 ;  /* 0x0000003e000e7c02 */ /* 0x000fe20008000f00 */
[----:B------:R-:W-:Y:S10]  /*158f0*/  ENDCOLLECTIVE ;  /* 0x000000000000791b */ /* 0x000ff40003800000 */
.L_x_717:
[----:B------:R-:W-:Y:S05]  /*15900*/  BSYNC B0 ;  /* 0x0000000000007941 */ /* 0x000fea0003800000 */
.L_x_716:
[----:B------:R-:W-:Y:S05]  /*15910*/  BRA `(.L_x_718) ;  /* 0xffffffbc007c7947 */ /* 0x000fea000383ffff */
.L_x_610:
[----:B0-----:R0:W1:Y:S02]  /*15920*/  SYNCS.PHASECHK.TRANS64.TRYWAIT P0, [R5+URZ+0x28c40], R7 ;  /* 0x028c4007050075a7 */ /* 0x001064000800017f */
[----:B-1----:R-:W-:Y:S05]  /*15930*/  @!P0 NANOSLEEP.SYNCS 0x989680 ;  /* 0x009896800000895d */ /* 0x002fea0003900000 */
[----:B------:R-:W1:Y:S02]  /*15940*/  @!P0 SYNCS.PHASECHK.TRANS64 P0, [R5+URZ+0x28c40], R7 ;  /* 0x028c4007050085a7 */ /* 0x000e64000800007f */
[----:B-1----:R-:W-:Y:S05]  /*15950*/  @!P0 BRA `(.L_x_610) ;  /* 0xfffffffc00f08947 */ /* 0x002fea000383ffff */
[----:B------:R-:W-:Y:S05]  /*15960*/  BRA `(.L_x_719) ;  /* 0xffffffbc00ec7947 */ /* 0x000fea000383ffff */
.L_x_613:
        /* <DEDUP_REMOVED lines=8> */
.L_x_616:
[----:B0-----:R0:W1:Y:S02]  /*159f0*/  SYNCS.PHASECHK.TRANS64.TRYWAIT P0, [R2+URZ+0x28c60], R5 ;  /* 0x028c6005020075a7 */ /* 0x001064000800017f */
[----:B-1----:R-:W-:Y:S05]  /*15a00*/  @!P0 NANOSLEEP.SYNCS 0x989680 ;  /* 0x009896800000895d */ /* 0x002fea0003900000 */
[----:B------:R-:W1:Y:S02]  /*15a10*/  @!P0 SYNCS.PHASECHK.TRANS64 P0, [R2+URZ+0x28c60], R5 ;  /* 0x028c6005020085a7 */ /* 0x000e64000800007f */
[----:B-1----:R-:W-:Y:S05]  /*15a20*/  @!P0 BRA `(.L_x_616) ;  /* 0xfffffffc00f08947 */ /* 0x002fea000383ffff */
[----:B------:R-:W-:Y:S05]  /*15a30*/  BRA `(.L_x_721) ;  /* 0xffffffc000e87947 */ /* 0x000fea000383ffff */
.L_x_625:
[----:B--2---:R2:W3:Y:S02]  /*15a40*/  SYNCS.PHASECHK.TRANS64.TRYWAIT P0, [R2+URZ+0x28c40], R7 ;  /* 0x028c4007020075a7 */ /* 0x0044e4000800017f */
[----:B---3--:R-:W-:Y:S05]  /*15a50*/  @!P0 NANOSLEEP.SYNCS 0x989680 ;  /* 0x009896800000895d */ /* 0x008fea0003900000 */
[----:B------:R-:W3:Y:S02]  /*15a60*/  @!P0 SYNCS.PHASECHK.TRANS64 P0, [R2+URZ+0x28c40], R7 ;  /* 0x028c4007020085a7 */ /* 0x000ee4000800007f */
[----:B---3--:R-:W-:Y:S05]  /*15a70*/  @!P0 BRA `(.L_x_625) ;  /* 0xfffffffc00f08947 */ /* 0x008fea000383ffff */
[----:B------:R-:W-:Y:S05]  /*15a80*/  BRA `(.L_x_722) ;  /* 0xffffffc800c07947 */ /* 0x000fea000383ffff */
.L_x_627:
[----:B0-----:R0:W3:Y:S02]  /*15a90*/  SYNCS.PHASECHK.TRANS64.TRYWAIT P0, [R2+URZ+0x28c60], R7 ;  /* 0x028c6007020075a7 */ /* 0x0010e4000800017f */
[----:B---3--:R-:W-:Y:S05]  /*15aa0*/  @!P0 NANOSLEEP.SYNCS 0x989680 ;  /* 0x009896800000895d */ /* 0x008fea0003900000 */
[----:B------:R-:W3:Y:S02]  /*15ab0*/  @!P0 SYNCS.PHASECHK.TRANS64 P0, [R2+URZ+0x28c60], R7 ;  /* 0x028c6007020085a7 */ /* 0x000ee4000800007f */
[----:B---3--:R-:W-:Y:S05]  /*15ac0*/  @!P0 BRA `(.L_x_627) ;  /* 0xfffffffc00f08947 */ /* 0x008fea000383ffff */
[----:B------:R-:W-:Y:S05]  /*15ad0*/  BRA `(.L_x_723) ;  /* 0xffffffcc00307947 */ /* 0x000fea000383ffff */
.L_x_632:
[----:B---3--:R3:W4:Y:S02]  /*15ae0*/  SYNCS.PHASECHK.TRANS64.TRYWAIT P0, [R2+URZ+0x28c40], R3 ;  /* 0x028c4003020075a7 */ /* 0x008724000800017f */
[----:B----4-:R-:W-:Y:S05]  /*15af0*/  @!P0 NANOSLEEP.SYNCS 0x989680 ;  /* 0x009896800000895d */ /* 0x010fea0003900000 */
[----:B------:R-:W4:Y:S02]  /*15b00*/  @!P0 SYNCS.PHASECHK.TRANS64 P0, [R2+URZ+0x28c40], R3 ;  /* 0x028c4003020085a7 */ /* 0x000f24000800007f */
[----:B----4-:R-:W-:Y:S05]  /*15b10*/  @!P0 BRA `(.L_x_632) ;  /* 0xfffffffc00f08947 */ /* 0x010fea000383ffff */
[----:B------:R-:W-:Y:S05]  /*15b20*/  BRA `(.L_x_724) ;  /* 0xffffffd000cc7947 */ /* 0x000fea000383ffff */
.L_x_634:
[----:B0-----:R0:W2:Y:S02]  /*15b30*/  SYNCS.PHASECHK.TRANS64.TRYWAIT P1, [R2+URZ+0x28c60], R3 ;  /* 0x028c6003020075a7 */ /* 0x0010a4000802017f */
[----:B--2---:R-:W-:Y:S05]  /*15b40*/  @!P1 NANOSLEEP.SYNCS 0x989680 ;  /* 0x009896800000995d */ /* 0x004fea0003900000 */
[----:B------:R-:W2:Y:S02]  /*15b50*/  @!P1 SYNCS.PHASECHK.TRANS64 P1, [R2+URZ+0x28c60], R3 ;  /* 0x028c6003020095a7 */ /* 0x000ea4000802007f */
[----:B--2---:R-:W-:Y:S05]  /*15b60*/  @!P1 BRA `(.L_x_634) ;  /* 0xfffffffc00f09947 */ /* 0x004fea000383ffff */
[----:B------:R-:W-:Y:S05]  /*15b70*/  BRA `(.L_x_725) ;  /* 0xffffffd400387947 */ /* 0x000fea000383ffff */
.L_x_639:
[----:B----4-:R4:W0:Y:S02]  /*15b80*/  SYNCS.PHASECHK.TRANS64.TRYWAIT P0, [R2+URZ+0x28c40], R3 ;  /* 0x028c4003020075a7 */ /* 0x010824000800017f */
[----:B0-----:R-:W-:Y:S05]  /*15b90*/  @!P0 NANOSLEEP.SYNCS 0x989680 ;  /* 0x009896800000895d */ /* 0x001fea0003900000 */
[----:B------:R-:W0:Y:S02]  /*15ba0*/  @!P0 SYNCS.PHASECHK.TRANS64 P0, [R2+URZ+0x28c40], R3 ;  /* 0x028c4003020085a7 */ /* 0x000e24000800007f */
[----:B0-----:R-:W-:Y:S05]  /*15bb0*/  @!P0 BRA `(.L_x_639) ;  /* 0xfffffffc00f08947 */ /* 0x001fea000383ffff */
[----:B------:R-:W-:Y:S05]  /*15bc0*/  BRA `(.L_x_726) ;  /* 0xffffffd800b47947 */ /* 0x000fea000383ffff */
.L_x_641:
[----:B0-----:R0:W2:Y:S02]  /*15bd0*/  SYNCS.PHASECHK.TRANS64.TRYWAIT P1, [R2+URZ+0x28c60], R3 ;  /* 0x028c6003020075a7 */ /* 0x0010a4000802017f */
[----:B--2---:R-:W-:Y:S05]  /*15be0*/  @!P1 NANOSLEEP.SYNCS 0x989680 ;  /* 0x009896800000995d */ /* 0x004fea0003900000 */
[----:B------:R-:W2:Y:S02]  /*15bf0*/  @!P1 SYNCS.PHASECHK.TRANS64 P1, [R2+URZ+0x28c60], R3 ;  /* 0x028c6003020095a7 */ /* 0x000ea4000802007f */
[----:B--2---:R-:W-:Y:S05]  /*15c00*/  @!P1 BRA `(.L_x_641) ;  /* 0xfffffffc00f09947 */ /* 0x004fea000383ffff */
[----:B------:R-:W-:Y:S05]  /*15c10*/  BRA `(.L_x_727) ;  /* 0xffffffdc00247947 */ /* 0x000fea000383ffff */
.L_x_646:
[----:B------:R-:W-:Y:S01]  /*15c20*/  BSSY B0, `(.L_x_728) ;  /* 0x0000008000007945 */ /* 0x000fe20003800000 */
[----:B0-----:R-:W-:Y:S01]  /*15c30*/  IMAD.MOV.U32 R13, RZ, RZ, R16 ;  /* 0x000000ffff0d7224 */ /* 0x001fe200078e0010 */
[----:B--2---:R-:W-:Y:S01]  /*15c40*/  MOV R11, 0x1f ;  /* 0x0000001f000b7802 */ /* 0x004fe20000000f00 */
[----:B------:R-:W-:Y:S02]  /*15c50*/  IMAD.MOV.U32 R12, RZ, RZ, RZ ;  /* 0x000000ffff0c7224 */ /* 0x000fe400078e00ff */
[----:B------:R-:W-:-:S07]  /*15c60*/  IMAD.MOV.U32 R15, RZ, RZ, -0x1 ;  /* 0xffffffffff0f7424 */ /* 0x000fce00078e00ff */
[----:B-1-3--:R-:W-:Y:S05]  /*15c70*/  WARPSYNC.COLLECTIVE R15, `(.L_x_729) ;  /* 0x000000000f087348 */ /* 0x00afea0003c00000 */
[----:B------:R0:W2:Y:S02]  /*15c80*/  SHFL.IDX P6, R14, R13, R12, R11 ;  /* 0x0000000c0d0e7389 */ /* 0x0000a400000c000b */
[----:B0123--:R-:W-:Y:S01]  /*15c90*/  ENDCOLLECTIVE ;  /* 0x000000000000791b */ /* 0x00ffe20003800000 */
.L_x_729:
[----:B------:R-:W-:Y:S05]  /*15ca0*/  BSYNC B0 ;  /* 0x0000000000007941 */ /* 0x000fea0003800000 */
.L_x_728:
[----:B------:R-:W-:Y:S01]  /*15cb0*/  MOV R13, R16 ;  /* 0x00000010000d7202 */ /* 0x000fe20000000f00 */
[----:B------:R-:W-:Y:S01]  /*15cc0*/  IMAD.MOV.U32 R12, RZ, RZ, 0x1 ;  /* 0x00000001ff0c7424 */ /* 0x000fe200078e00ff */
[----:B------:R-:W-:Y:S01]  /*15cd0*/  MOV R15, 0xffffffff ;  /* 0xffffffff000f7802 */ /* 0x000fe20000000f00 */
[----:B------:R-:W-:Y:S02]  /*15ce0*/  IMAD.MOV.U32 R11, RZ, RZ, 0x1f ;  /* 0x0000001fff0b7424 */ /* 0x000fe400078e00ff */
[----:B------:R-:W-:-:S07]  /*15cf0*/  IMAD.MOV.U32 R4, RZ, RZ, R14 ;  /* 0x000000ffff047224 */ /* 0x000fce00078e000e */
[----:B------:R-:W-:Y:S05]  /*15d00*/  WARPSYNC.COLLECTIVE R15, `(.L_x_730) ;  /* 0x000000000f087348 */ /* 0x000fea0003c00000 */
[----:B------:R0:W1:Y:S02]  /*15d10*/  SHFL.IDX P6, R14, R13, R12, R11 ;  /* 0x0000000c0d0e7389 */ /* 0x00006400000c000b */
[----:B01----:R-:W-:Y:S01]  /*15d20*/  ENDCOLLECTIVE ;  /* 0x000000000000791b */ /* 0x003fe20003800000 */
.L_x_730:
[----:B------:R-:W-:Y:S01]  /*15d30*/  IMAD.MOV.U32 R6, RZ, RZ, R14 ;  /* 0x000000ffff067224 */ /* 0x000fe200078e000e */
[----:B------:R-:W-:Y:S06]  /*15d40*/  BRA `(.L_x_731) ;  /* 0xffffffe000647947 */ /* 0x000fec000383ffff */
.L_x_649:
[----:B------:R-:W-:Y:S01]  /*15d50*/  BSSY B0, `(.L_x_732) ;  /* 0x0000008000007945 */ /* 0x000fe20003800000 */
[----:B-----5:R-:W-:Y:S01]  /*15d60*/  IMAD.MOV.U32 R13, RZ, RZ, R17 ;  /* 0x000000ffff0d7224 */ /* 0x020fe200078e0011 */
[----:B------:R-:W-:Y:S01]  /*15d70*/  MOV R12, 0x1 ;  /* 0x00000001000c7802 */ /* 0x000fe20000000f00 */
[----:B--2---:R-:W-:Y:S02]  /*15d80*/  IMAD.MOV.U32 R11, RZ, RZ, RZ ;  /* 0x000000ffff0b7224 */ /* 0x004fe400078e00ff */
[----:B------:R-:W-:-:S07]  /*15d90*/  IMAD.MOV.U32 R15, RZ, RZ, -0x1 ;  /* 0xffffffffff0f7424 */ /* 0x000fce00078e00ff */
[----:B0--34-:R-:W-:Y:S05]  /*15da0*/  WARPSYNC.COLLECTIVE R15, `(.L_x_733) ;  /* 0x000000000f087348 */ /* 0x019fea0003c00000 */
[----:B------:R1:W2:Y:S02]  /*15db0*/  SHFL.UP P6, R14, R13, R12, R11 ;  /* 0x0400000c0d0e7389 */ /* 0x0002a400000c000b */
[----:B01234-:R-:W-:Y:S01]  /*15dc0*/  ENDCOLLECTIVE ;  /* 0x000000000000791b */ /* 0x01ffe20003800000 */
.L_x_733:
[----:B------:R-:W-:Y:S05]  /*15dd0*/  BSYNC B0 ;  /* 0x0000000000007941 */ /* 0x000fea0003800000 */
.L_x_732:
[----:B------:R-:W-:Y:S01]  /*15de0*/  ISETP.NE.AND P0, PT, R8, RZ, PT ;  /* 0x000000ff0800720c */ /* 0x000fe20003f05270 */
[----:B------:R-:W-:Y:S01]  /*15df0*/  IMAD.MOV.U32 R12, RZ, RZ, 0x2 ;  /* 0x00000002ff0c7424 */ /* 0x000fe200078e00ff */
[----:B------:R-:W-:Y:S01]  /*15e00*/  MOV R15, 0xffffffff ;  /* 0xffffffff000f7802 */ /* 0x000fe20000000f00 */
[----:B------:R-:W-:Y:S01]  /*15e10*/  IMAD.MOV.U32 R11, RZ, RZ, RZ ;  /* 0x000000ffff0b7224 */ /* 0x000fe200078e00ff */
[----:B------:R-:W-:Y:S02]  /*15e20*/  SEL R14, R14, RZ, P0 ;  /* 0x000000ff0e0e7207 */ /* 0x000fe40000000000 */
[----:B------:R-:W-:Y:S02]  /*15e30*/  ISETP.GE.U32.AND P0, PT, R8, 0x2, PT ;  /* 0x000000020800780c */ /* 0x000fe40003f06070 */
[----:B------:R-:W-:-:S11]  /*15e40*/  IADD3 R13, R17, R14, RZ ;  /* 0x0000000e110d7210 */ /* 0x000fd60007ffe0ff */
[----:B------:R-:W-:Y:S05]  /*15e50*/  WARPSYNC.COLLECTIVE R15, `(.L_x_734) ;  /* 0x000000000f087348 */ /* 0x000fea0003c00000 */
[----:B------:R0:W1:Y:S02]  /*15e60*/  SHFL.UP P6, R14, R13, R12, R11 ;  /* 0x0400000c0d0e7389 */ /* 0x00006400000c000b */
[----:B01----:R-:W-:Y:S01]  /*15e70*/  ENDCOLLECTIVE ;  /* 0x000000000000791b */ /* 0x003fe20003800000 */
.L_x_734:
        /* <DEDUP_REMOVED lines=8> */
.L_x_735:
        /* <DEDUP_REMOVED lines=8> */
.L_x_736:
        /* <DEDUP_REMOVED lines=8> */
.L_x_737:
[----:B------:R-:W-:Y:S01]  /*16000*/  MOV R12, 0x1f ;  /* 0x0000001f000c7802 */ /* 0x000fe20000000f00 */
[----:B------:R-:W-:Y:S01]  /*16010*/  IMAD.MOV.U32 R11, RZ, RZ, 0x1f ;  /* 0x0000001fff0b7424 */ /* 0x000fe200078e00ff */
[----:B------:R-:W-:-:S05]  /*16020*/  SEL R2, R14, RZ, P0 ;  /* 0x000000ff0e027207 */ /* 0x000fca0000000000 */
[----:B------:R-:W-:-:S04]  /*16030*/  IMAD.IADD R2, R7, 0x1, R2 ;  /* 0x0000000107027824 */ /* 0x000fc800078e0202 */
[----:B------:R-:W-:-:S07]  /*16040*/  IMAD.MOV.U32 R13, RZ, RZ, R2 ;  /* 0x000000ffff0d7224 */ /* 0x000fce00078e0002 */
[----:B------:R-:W-:Y:S05]  /*16050*/  WARPSYNC.COLLECTIVE R15, `(.L_x_738) ;  /* 0x000000000f087348 */ /* 0x000fea0003c00000 */
[----:B------:R0:W1:Y:S02]  /*16060*/  SHFL.IDX P6, R14, R13, R12, R11 ;  /* 0x0000000c0d0e7389 */ /* 0x00006400000c000b */
[----:B01----:R-:W-:Y:S01]  /*16070*/  ENDCOLLECTIVE ;  /* 0x000000000000791b */ /* 0x003fe20003800000 */
.L_x_738:
[----:B------:R-:W-:Y:S05]  /*16080*/  BRA `(.L_x_739) ;  /* 0xffffffe000287947 */ /* 0x000fea000383ffff */
.L_x_654:
[----:B------:R-:W-:Y:S01]  /*16090*/  BSSY B0, `(.L_x_740) ;  /* 0x0000008000007945 */ /* 0x000fe20003800000 */
[----:B-----5:R-:W-:Y:S01]  /*160a0*/  IMAD.MOV.U32 R13, RZ, RZ, R17 ;  /* 0x000000ffff0d7224 */ /* 0x020fe200078e0011 */
[----:B------:R-:W-:Y:S01]  /*160b0*/  MOV R12, 0x1 ;  /* 0x00000001000c7802 */ /* 0x000fe20000000f00 */
[----:B--2---:R-:W-:Y:S02]  /*160c0*/  IMAD.MOV.U32 R11, RZ, RZ, RZ ;  /* 0x000000ffff0b7224 */ /* 0x004fe400078e00ff */
[----:B------:R-:W-:-:S07]  /*160d0*/  IMAD.MOV.U32 R15, RZ, RZ, -0x1 ;  /* 0xffffffffff0f7424 */ /* 0x000fce00078e00ff */
[----:B0-----:R-:W-:Y:S05]  /*160e0*/  WARPSYNC.COLLECTIVE R15, `(.L_x_741) ;  /* 0x000000000f087348 */ /* 0x001fea0003c00000 */
[----:B------:R1:W2:Y:S02]  /*160f0*/  SHFL.UP P6, R14, R13, R12, R11 ;  /* 0x0400000c0d0e7389 */ /* 0x0002a400000c000b */
[----:B012---:R-:W-:Y:S01]  /*16100*/  ENDCOLLECTIVE ;  /* 0x000000000000791b */ /* 0x007fe20003800000 */
.L_x_741:
[----:B------:R-:W-:Y:S05]  /*16110*/  BSYNC B0 ;  /* 0x0000000000007941 */ /* 0x000fea0003800000 */
.L_x_740:
        /* <DEDUP_REMOVED lines=10> */
.L_x_742:
        /* <DEDUP_REMOVED lines=8> */
.L_x_743:
        /* <DEDUP_REMOVED lines=8> */
.L_x_744:
        /* <DEDUP_REMOVED lines=8> */
.L_x_745:
        /* <DEDUP_REMOVED lines=8> */
.L_x_746:
[----:B------:R-:W-:Y:S05]  /*163c0*/  BRA `(.L_x_747) ;  /* 0xffffffe0000c7947 */ /* 0x000fea000383ffff */
.L_x_656:
[----:B------:R-:W-:Y:S01]  /*163d0*/  BSSY B0, `(.L_x_748) ;  /* 0x0000006000007945 */ /* 0x000fe20003800000 */
[----:B------:R-:W-:Y:S01]  /*163e0*/  PLOP3.LUT P6, PT, P6, PT, PT, 0x8, 0x0 ;  /* 0x000000000000781c */ /* 0x000fe200037ce170 */
[----:B------:R-:W-:-:S12]  /*163f0*/  IMAD.MOV.U32 R15, RZ, RZ, -0x1 ;  /* 0xffffffffff0f7424 */ /* 0x000fd800078e00ff */
[----:B0-2---:R-:W-:Y:S05]  /*16400*/  WARPSYNC.COLLECTIVE R15, `(.L_x_749) ;  /* 0x000000000f087348 */ /* 0x005fea0003c00000 */
[----:B------:R-:W-:Y:S01]  /*16410*/  VOTE.ANY R14, PT, P6 ;  /* 0x00000000000e7806 */ /* 0x000fe200030e0100 */
[----:B0-2---:R-:W-:Y:S06]  /*16420*/  ENDCOLLECTIVE ;  /* 0x000000000000791b */ /* 0x005fec0003800000 */
.L_x_749:
[----:B------:R-:W-:Y:S05]  /*16430*/  BSYNC B0 ;  /* 0x0000000000007941 */ /* 0x000fea0003800000 */
.L_x_748:
[----:B------:R-:W-:Y:S01]  /*16440*/  MOV R3, R14 ;  /* 0x0000000e00037202 */ /* 0x000fe20000000f00 */
[----:B------:R-:W-:Y:S01]  /*16450*/  IMAD.MOV.U32 R13, RZ, RZ, R17 ;  /* 0x000000ffff0d7224 */ /* 0x000fe200078e0011 */
[----:B------:R-:W-:Y:S01]  /*16460*/  MOV R11, 0x1f ;  /* 0x0000001f000b7802 */ /* 0x000fe20000000f00 */
[----:B------:R-:W-:Y:S01]  /*16470*/  IMAD.MOV.U32 R15, RZ, RZ, -0x1 ;  /* 0xffffffffff0f7424 */ /* 0x000fe200078e00ff */
[----:B------:R-:W0:Y:S02]  /*16480*/  POPC R5, R3 ;  /* 0x0000000300057309 */ /* 0x000e240000000000 */
[----:B0-----:R-:W-:-:S07]  /*16490*/  IMAD.MOV.U32 R12, RZ, RZ, R5 ;  /* 0x000000ffff0c7224 */ /* 0x001fce00078e0005 */
[----:B------:R-:W-:Y:S05]  /*164a0*/  WARPSYNC.COLLECTIVE R15, `(.L_x_750) ;  /* 0x000000000f087348 */ /* 0x000fea0003c00000 */
[----:B------:R0:W1:Y:S02]  /*164b0*/  SHFL.IDX P6, R14, R13, R12, R11 ;  /* 0x0000000c0d0e7389 */ /* 0x00006400000c000b */
[----:B01----:R-:W-:Y:S01]  /*164c0*/  ENDCOLLECTIVE ;  /* 0x000000000000791b */ /* 0x003fe20003800000 */
.L_x_750:
[----:B------:R-:W-:Y:S01]  /*164d0*/  IMAD.MOV.U32 R17, RZ, RZ, R14 ;  /* 0x000000ffff117224 */ /* 0x000fe200078e000e */
[----:B------:R-:W-:Y:S06]  /*164e0*/  BRA `(.L_x_751) ;  /* 0xffffffdc00fc7947 */ /* 0x000fec000383ffff */
.L_x_658:
[----:B------:R-:W-:Y:S01]  /*164f0*/  BSSY B0, `(.L_x_752) ;  /* 0x0000007000007945 */ /* 0x000fe20003800000 */
[----:B------:R-:W-:Y:S01]  /*16500*/  MOV R13, R2 ;  /* 0x00000002000d7202 */ /* 0x000fe20000000f00 */
[----:B--2---:R-:W-:Y:S02]  /*16510*/  IMAD.MOV.U32 R11, RZ, RZ, 0x1f ;  /* 0x0000001fff0b7424 */ /* 0x004fe400078e00ff */
[----:B------:R-:W-:-:S07]  /*16520*/  IMAD.MOV.U32 R15, RZ, RZ, -0x1 ;  /* 0xffffffffff0f7424 */ /* 0x000fce00078e00ff */
[----:B01-3--:R-:W-:Y:S05]  /*16530*/  WARPSYNC.COLLECTIVE R15, `(.L_x_753) ;  /* 0x000000000f087348 */ /* 0x00bfea0003c00000 */
[----:B------:R2:W4:Y:S02]  /*16540*/  SHFL.IDX P6, R14, R13, R12, R11 ;  /* 0x0000000c0d0e7389 */ /* 0x00052400000c000b */
[----:B01234-:R-:W-:Y:S01]  /*16550*/  ENDCOLLECTIVE ;  /* 0x000000000000791b */ /* 0x01ffe20003800000 */
.L_x_753:
[----:B------:R-:W-:Y:S05]  /*16560*/  BSYNC B0 ;  /* 0x0000000000007941 */ /* 0x000fea0003800000 */
.L_x_752:
[----:B------:R-:W-:Y:S05]  /*16570*/  BRA `(.L_x_657) ;  /* 0xffffffdc00f47947 */ /* 0x000fea000383ffff */
.L_x_662:
[----:B0-----:R0:W1:Y:S02]  /*16580*/  SYNCS.PHASECHK.TRANS64.TRYWAIT P0, [R0+URZ+0x28c20], R3 ;  /* 0x028c2003000075a7 */ /* 0x001064000800017f */
[----:B-1----:R-:W-:Y:S05]  /*16590*/  @!P0 NANOSLEEP.SYNCS 0x989680 ;  /* 0x009896800000895d */ /* 0x002fea0003900000 */
[----:B------:R-:W1:Y:S02]  /*165a0*/  @!P0 SYNCS.PHASECHK.TRANS64 P0, [R0+URZ+0x28c20], R3 ;  /* 0x028c2003000085a7 */ /* 0x000e64000800007f */
[----:B-1----:R-:W-:Y:S05]  /*165b0*/  @!P0 BRA `(.L_x_662) ;  /* 0xfffffffc00f08947 */ /* 0x002fea000383ffff */
[----:B------:R-:W-:Y:S05]  /*165c0*/  BRA `(.L_x_754) ;  /* 0xffffffe000d87947 */ /* 0x000fea000383ffff */
.L_x_663:
[----:B------:R-:W1:Y:S01]  /*165d0*/  S2R R2, SR_TID.X ;  /* 0x0000000000027919 */ /* 0x000e620000002100 */
[----:B------:R-:W-:Y:S01]  /*165e0*/  BSSY B0, `(.L_x_755) ;  /* 0x000000a000007945 */ /* 0x000fe20003800000 */
[----:B------:R-:W-:Y:S01]  /*165f0*/  IMAD.MOV.U32 R12, RZ, RZ, RZ ;  /* 0x000000ffff0c7224 */ /* 0x000fe200078e00ff */
[----:B------:R-:W-:Y:S01]  /*16600*/  MOV R15, 0xffffffff ;  /* 0xffffffff000f7802 */ /* 0x000fe20000000f00 */
[----:B--2---:R-:W-:Y:S01]  /*16610*/  IMAD.MOV.U32 R11, RZ, RZ, 0x1f ;  /* 0x0000001fff0b7424 */ /* 0x004fe200078e00ff */
[----:B-1----:R-:W-:-:S04]  /*16620*/  SHF.R.U32.HI R2, RZ, 0x5, R2 ;  /* 0x00000005ff027819 */ /* 0x002fc80000011602 */
[----:B------:R-:W-:-:S04]  /*16630*/  LOP3.LUT R2, R2, 0x3, RZ, 0xc0, !PT ;  /* 0x0000000302027812 */ /* 0x000fc800078ec0ff */
[----:B------:R-:W-:-:S07]  /*16640*/  MOV R13, R2 ;  /* 0x00000002000d7202 */ /* 0x000fce0000000f00 */
[----:B0-----:R-:W-:Y:S05]  /*16650*/  WARPSYNC.COLLECTIVE R15, `(.L_x_756) ;  /* 0x000000000f087348 */ /* 0x001fea0003c00000 */
[----:B------:R1:W2:Y:S02]  /*16660*/  SHFL.IDX P6, R14, R13, R12, R11 ;  /* 0x0000000c0d0e7389 */ /* 0x0002a400000c000b */
[----:B012---:R-:W-:Y:S01]  /*16670*/  ENDCOLLECTIVE ;  /* 0x000000000000791b */ /* 0x007fe20003800000 */
.L_x_756:
[----:B------:R-:W-:Y:S05]  /*16680*/  BSYNC B0 ;  /* 0x0000000000007941 */ /* 0x000fea0003800000 */
.L_x_755:
[----:B------:R-:W-:Y:S05]  /*16690*/  BRA `(.L_x_757) ;  /* 0xffffffe000c07947 */ /* 0x000fea000383ffff */
.L_x_664:
[----:B------:R-:W-:Y:S01]  /*166a0*/  BSSY B0, `(.L_x_758) ;  /* 0x0000006000007945 */ /* 0x000fe20003800000 */
[----:B------:R-:W-:-:S07]  /*166b0*/  IMAD.MOV.U32 R15, RZ, RZ, -0x1 ;  /* 0xffffffffff0f7424 */ /* 0x000fce00078e00ff */
[----:B012---:R-:W-:Y:S05]  /*166c0*/  WARPSYNC.COLLECTIVE R15, `(.L_x_759) ;  /* 0x000000000f0c7348 */ /* 0x007fea0003c00000 */
[----:B------:R-:W-:Y:S02]  /*166d0*/  ELECT P6, UR62, PT ;  /* 0x00000000003e782f */ /* 0x000fe400038c0000 */
[----:B------:R-:W-:Y:S01]  /*166e0*/  MOV R14, UR62 ;  /* 0x0000003e000e7c02 */ /* 0x000fe20008000f00 */
[----:B012---:R-:W-:Y:S10]  /*166f0*/  ENDCOLLECTIVE ;  /* 0x000000000000791b */ /* 0x007ff40003800000 */
.L_x_759:
[----:B------:R-:W-:Y:S05]  /*16700*/  BSYNC B0 ;  /* 0x0000000000007941 */ /* 0x000fea0003800000 */
.L_x_758:
[----:B------:R-:W-:Y:S05]  /*16710*/  BRA `(.L_x_760) ;  /* 0xffffffe000b47947 */ /* 0x000fea000383ffff */
.L_x_666:
[----:B0-----:R0:W1:Y:S02]  /*16720*/  SYNCS.PHASECHK.TRANS64.TRYWAIT P0, [R6+URZ], R5 ;  /* 0x00000005060075a7 */ /* 0x001064000800017f */
[----:B-1----:R-:W-:Y:S05]  /*16730*/  @!P0 NANOSLEEP.SYNCS 0x989680 ;  /* 0x009896800000895d */ /* 0x002fea0003900000 */
[----:B------:R-:W1:Y:S02]  /*16740*/  @!P0 SYNCS.PHASECHK.TRANS64 P0, [R6+URZ], R5 ;  /* 0x00000005060085a7 */ /* 0x000e64000800007f */
[----:B-1----:R-:W-:Y:S05]  /*16750*/  @!P0 BRA `(.L_x_666) ;  /* 0xfffffffc00f08947 */ /* 0x002fea000383ffff */
[----:B------:R-:W-:Y:S05]  /*16760*/  BRA `(.L_x_761) ;  /* 0xffffffe000f07947 */ /* 0x000fea000383ffff */
.L_x_667:
[----:B-1----:R1:W3:Y:S02]  /*16770*/  SYNCS.PHASECHK.TRANS64.TRYWAIT P0, [R7+URZ], R2 ;  /* 0x00000002070075a7 */ /* 0x0022e4000800017f */
[----:B---3--:R-:W-:Y:S05]  /*16780*/  @!P0 NANOSLEEP.SYNCS 0x989680 ;  /* 0x009896800000895d */ /* 0x008fea0003900000 */
[----:B------:R-:W3:Y:S02]  /*16790*/  @!P0 SYNCS.PHASECHK.TRANS64 P0, [R7+URZ], R2 ;  /* 0x00000002070085a7 */ /* 0x000ee4000800007f */
[----:B---3--:R-:W-:Y:S05]  /*167a0*/  @!P0 BRA `(.L_x_667) ;  /* 0xfffffffc00f08947 */ /* 0x008fea000383ffff */
[----:B------:R-:W-:Y:S05]  /*167b0*/  BRA `(.L_x_762) ;  /* 0xffffffe000e47947 */ /* 0x000fea000383ffff */
.L_x_669:
[----:B---3--:R3:W4:Y:S02]  /*167c0*/  SYNCS.PHASECHK.TRANS64.TRYWAIT P0, [R4+URZ], R5 ;  /* 0x00000005040075a7 */ /* 0x008724000800017f */
[----:B----4-:R-:W-:Y:S05]  /*167d0*/  @!P0 NANOSLEEP.SYNCS 0x989680 ;  /* 0x009896800000895d */ /* 0x010fea0003900000 */
[----:B------:R-:W4:Y:S02]  /*167e0*/  @!P0 SYNCS.PHASECHK.TRANS64 P0, [R4+URZ], R5 ;  /* 0x00000005040085a7 */ /* 0x000f24000800007f */
[----:B----4-:R-:W-:Y:S05]  /*167f0*/  @!P0 BRA `(.L_x_669) ;  /* 0xfffffffc00f08947 */ /* 0x010fea000383ffff */
[----:B------:R-:W-:Y:S05]  /*16800*/  BRA `(.L_x_763) ;  /* 0xffffffe000ec7947 */ /* 0x000fea000383ffff */
.L_x_764:
        /* <DEDUP_REMOVED lines=15> */
.L_x_4552:


//--------------------- .text._ZN7cutlass13device_kernelIN5flash11enable_sm90INS1_16FlashAttnFwdSm90INS1_25CollectiveMainloopFwdSm90ILi2EN4cute5tupleIJNS5_1CILi1EEES8_S8_EEENS6_IJNS7_ILi64EEESA_SA_EEELi512ENS_6half_tEfNS_4arch4Sm90ELb0ELb0ELb1ELb1ELb0ELb0ELb1ELb0ELb0ELb0ELb0ELb0EEENS1_21CollectiveEpilogueFwdINS6_IJSA_NS7_ILi512EEESA_EEES9_SC_SE_Li256ELb1ELb0ELb0ELb0EEENS1_36VarlenDynamicPersistentTileSchedulerILi64ELi64ELi256ELi32ELb0ELb0ELb1ELb0ELb1ELb1EEEEEEEEEvNT_6ParamsE --------------------------
	.section	.text._ZN7cutlass13device_kernelIN5flash11enable_sm90INS1_16FlashAttnFwdSm90INS1_25CollectiveMainloopFwdSm90ILi2EN4cute5tupleIJNS5_1CILi1EEES8_S8_EEENS6_IJNS7_ILi64EEESA_SA_EEELi512ENS_6half_tEfNS_4arch4Sm90ELb0ELb0ELb1ELb1ELb0ELb0ELb1ELb0ELb0ELb0ELb0ELb0EEENS1_21CollectiveEpilogueFwdINS6_IJSA_NS7_ILi512EEESA_EEES9_SC_SE_Li256ELb1ELb0ELb0ELb0EEENS1_36VarlenDynamicPersistentTileSchedulerILi64ELi64ELi256ELi32ELb0ELb0ELb1ELb0ELb1ELb1EEEEEEEEEvNT_6ParamsE,"ax",@progbits
	.align	128
.text._ZN7cutlass13device_kernelIN5flash11enable_sm90INS1_16FlashAttnFwdSm90INS1_25CollectiveMainloopFwdSm90ILi2EN4cute5tupleIJNS5_1CILi1EEES8_S8_EEENS6_IJNS7_ILi64EEESA_SA_EEELi512ENS_6half_tEfNS_4arch4Sm90ELb0ELb0ELb1ELb1ELb0ELb0ELb1ELb0ELb0ELb0ELb0ELb0EEENS1_21CollectiveEpilogueFwdINS6_IJSA_NS7_ILi512EEESA_EEES9_SC_SE_Li256ELb1ELb0ELb0ELb0EEENS1_36VarlenDynamicPersistentTileSchedulerILi64ELi64ELi256ELi32ELb0ELb0ELb1ELb0ELb1ELb1EEEEEEEEEvNT_6ParamsE:
        .type           _ZN7cutlass13device_kernelIN5flash11enable_sm90INS1_16FlashAttnFwdSm90INS1_25CollectiveMainloopFwdSm90ILi2EN4cute5tupleIJNS5_1CILi1EEES8_S8_EEENS6_IJNS7_ILi64EEESA_SA_EEELi512ENS_6half_tEfNS_4arch4Sm90ELb0ELb0ELb1ELb1ELb0ELb0ELb1ELb0ELb0ELb0ELb0ELb0EEENS1_21CollectiveEpilogueFwdINS6_IJSA_NS7_ILi512EEESA_EEES9_SC_SE_Li256ELb1ELb0ELb0ELb0EEENS1_36VarlenDynamicPersistentTileSchedulerILi64ELi64ELi256ELi32ELb0ELb0ELb1ELb0ELb1ELb1EEEEEEEEEvNT_6ParamsE,@function
        .size           _ZN7cutlass13device_kernelIN5flash11enable_sm90INS1_16FlashAttnFwdSm90INS1_25CollectiveMainloopFwdSm90ILi2EN4cute5tupleIJNS5_1CILi1EEES8_S8_EEENS6_IJNS7_ILi64EEESA_SA_EEELi512ENS_6half_tEfNS_4arch4Sm90ELb0ELb0ELb1ELb1ELb0ELb0ELb1ELb0ELb0ELb0ELb0ELb0EEENS1_21CollectiveEpilogueFwdINS6_IJSA_NS7_ILi512EEESA_EEES9_SC_SE_Li256ELb1ELb0ELb0ELb0EEENS1_36VarlenDynamicPersistentTileSchedulerILi64ELi64ELi256ELi32ELb0ELb0ELb1ELb0ELb1ELb1EEEEEEEEEvNT_6ParamsE,(.L_x_4553 - _ZN7cutlass13device_kernelIN5flash11enable_sm90INS1_16FlashAttnFwdSm90INS1_25CollectiveMainloopFwdSm90ILi2EN4cute5tupleIJNS5_1CILi1EEES8_S8_EEENS6_IJNS7_ILi64EEESA_SA_EEELi512ENS_6half_tEfNS_4arch4Sm90ELb0ELb0ELb1ELb1ELb0ELb0ELb1ELb0ELb0ELb0ELb0ELb0EEENS1_21CollectiveEpilogueFwdINS6_IJSA_NS7_ILi512EEESA_EEES9_SC_SE_Li256ELb1ELb0ELb0ELb0EEENS1_36VarlenDynamicPersistentTileSchedulerILi64ELi64ELi256ELi32ELb0ELb0ELb1ELb0ELb1ELb1EEEEEEEEEvNT_6ParamsE)
        .other          _ZN7cutlass13device_kernelIN5flash11enable_sm90INS1_16FlashAttnFwdSm90INS1_25CollectiveMainloopFwdSm90ILi2EN4cute5tupleIJNS5_1CILi1EEES8_S8_EEENS6_IJNS7_ILi64EEESA_SA_EEELi512ENS_6half_tEfNS_4arch4Sm90ELb0ELb0ELb1ELb1ELb0ELb0ELb1ELb0ELb0ELb0ELb0ELb0EEENS1_21CollectiveEpilogueFwdINS6_IJSA_NS7_ILi512EEESA_EEES9_SC_SE_Li256ELb1ELb0ELb0ELb0EEENS1_36VarlenDynamicPersistentTileSchedulerILi64ELi64ELi256ELi32ELb0ELb0ELb1ELb0ELb1ELb1EEEEEEEEEvNT_6ParamsE,@"STO_CUDA_ENTRY STV_DEFAULT"
_ZN7cutlass13device_kernelIN5flash11enable_sm90INS1_16FlashAttnFwdSm90INS1_25CollectiveMainloopFwdSm90ILi2EN4cute5tupleIJNS5_1CILi1EEES8_S8_EEENS6_IJNS7_ILi64EEESA_SA_EEELi512ENS_6half_tEfNS_4arch4Sm90ELb0ELb0ELb1ELb1ELb0ELb0ELb1ELb0ELb0ELb0ELb0ELb0EEENS1_21CollectiveEpilogueFwdINS6_IJSA_NS7_ILi512EEESA_EEES9_SC_SE_Li256ELb1ELb0ELb0ELb0EEENS1_36VarlenDynamicPersistentTileSchedulerILi64ELi64ELi256ELi32ELb0ELb0ELb1ELb0ELb1ELb1EEEEEEEEEvNT_6ParamsE:
        /* <DEDUP_REMOVED lines=22> */
[----:B0-----:R-:W-:Y:S01]  /*0160*/  NOP ;  /* 0x0000000000007918 */ /* 0x001fe20000000000 */
.L_x_766:
[----:B------:R-:W-:Y:S05]  /*0170*/  BSYNC B0 ;  /* 0x0000000000007941 */ /* 0x000fea0003800000 */
.L_x_765:
        /* <DEDUP_REMOVED lines=12> */
[----:B------:R-:W-:Y:S01]  /*0240*/  VOTEU.ANY UP2, P0 ;  /* 0x00000000003f7886 */ /* 0x000fe20000040100 */
        /* <DEDUP_REMOVED lines=8> */
[----:B-1----:R0:W1:Y:S01]  /*02d0*/  @UP0 SYNCS.EXCH.64 URZ, [UR8+0x38800], UR4 ;  /* 0x03880004083f05b2 */ /* 0x0020620008000100 */
[----:B------:R0:W2:Y:S05]  /*02e0*/  @UP1 SYNCS.EXCH.64 URZ, [UR8+0x38810], UR4 ;  /* 0x03881004083f15b2 */ /* 0x0000aa0008000100 */
[----:B------:R0:W3:Y:S02]  /*02f0*/  @UP2 SYNCS.EXCH.64 URZ, [UR8+0x38820], UR6 ;  /* 0x03882006083f25b2 */ /* 0x0000e40008000100 */
        /* <DEDUP_REMOVED lines=13> */
[----:B------:R0:W0:Y:S01]  /*03d0*/  SYNCS.EXCH.64 URZ, [UR6+0x38848], UR4 ;  /* 0x03884804063f75b2 */ /* 0x0000220008000100 */
[----:B------:R-:W-:Y:S01]  /*03e0*/  NOP ;  /* 0x0000000000007918 */ /* 0x000fe20000000000 */
.L_x_767:
        /* <DEDUP_REMOVED lines=22> */
.L_x_768:
        /* <DEDUP_REMOVED lines=18> */
.L_x_769:
        /* <DEDUP_REMOVED lines=22> */
.L_x_770:
        /* <DEDUP_REMOVED lines=22> */
.L_x_771:
[----:B------:R-:W-:Y:S01]  /*0930*/  ISETP.NE.AND P0, PT, R3, RZ, PT ;  /* 0x000000ff0300720c */ /* 0x000fe20003f05270 */
[----:B------:R-:W-:Y:S01]  /*0940*/  NOP ;  /* 0x0000000000007918 */ /* 0x000fe20000000000 */
[----:B01234-:R-:W-:Y:S11]  /*0950*/  BAR.SYNC.DEFER_BLOCKING 0x0 ;  /* 0x0000000000007b1d */ /* 0x01fff60000010000 */
[----:B------:R-:W-:Y:S05]  /*0960*/  @!P0 BRA `(.L_x_772) ;  /* 0x000000b000d08947 */ /* 0x000fea0003800000 */
.L_x_773:
        /* <DEDUP_REMOVED lines=22> */
[----:B------:R-:W-:Y:S01]  /*0ad0*/  UMOV UR36, URZ ;  /* 0x0000003f00247c82 */ /* 0x000fe20008000000 */
[----:B------:R-:W-:Y:S01]  /*0ae0*/  UMOV UR41, URZ ;  /* 0x0000003f00297c82 */ /* 0x000fe20008000000 */
[----:B------:R-:W-:-:S04]  /*0af0*/  SHF.R.S32.HI R0, RZ, 0x1f, R191 ;  /* 0x0000001fff007819 */ /* 0x000fc800000114bf */
[CC--:B------:R-:W-:Y:S02]  /*0b00*/  LEA.HI R2, R0.reuse, R191.reuse, RZ, 0x4 ;  /* 0x000000bf00027211 */ /* 0x0c0fe400078f20ff */
[----:B------:R-:W-:Y:S02]  /*0b10*/  LEA.HI R6, R0, R191, RZ, 0x5 ;  /* 0x000000bf00067211 */ /* 0x000fe400078f28ff */
[----:B------:R-:W-:Y:S02]  /*0b20*/  SHF.R.S32.HI R3, RZ, 0x4, R2 ;  /* 0x00000004ff037819 */ /* 0x000fe40000011402 */
[----:B------:R-:W-:Y:S02]  /*0b30*/  SHF.R.S32.HI R12, RZ, 0x5, R6 ;  /* 0x00000005ff0c7819 */ /* 0x000fe40000011406 */
[C---:B------:R-:W-:Y:S02]  /*0b40*/  LEA.HI R5, R2.reuse, R3, RZ, 0x1 ;  /* 0x0000000302057211 */ /* 0x040fe400078f08ff */
[----:B------:R-:W-:-:S02]  /*0b50*/  LOP3.LUT R2, R2, 0xfffffff0, RZ, 0xc0, !PT ;  /* 0xfffffff002027812 */ /* 0x000fc400078ec0ff */
[----:B------:R-:W-:Y:S02]  /*0b60*/  LOP3.LUT R8, R5, 0x1ffffffe, RZ, 0xc0, !PT ;  /* 0x1ffffffe05087812 */ /* 0x000fe400078ec0ff */
[----:B------:R-:W-:Y:S01]  /*0b70*/  SHF.R.S32.HI R5, RZ, 0x1f, R6 ;  /* 0x0000001fff057819 */ /* 0x000fe20000011406 */
[----:B------:R-:W-:Y:S01]  /*0b80*/  IMAD.IADD R6, R191, 0x1, -R2 ;  /* 0x00000001bf067824 */ /* 0x000fe200078e0a02 */
[----:B------:R-:W-:Y:S01]  /*0b90*/  LEA.HI R4, R0, R191, RZ, 0x7 ;  /* 0x000000bf00047211 */ /* 0x000fe200078f38ff */
[----:B------:R-:W-:Y:S01]  /*0ba0*/  IMAD.IADD R9, R3, 0x1, -R8 ;  /* 0x0000000103097824 */ /* 0x000fe200078e0a08 */
[----:B------:R-:W-:Y:S02]  /*0bb0*/  LEA.HI R5, R5, R12, RZ, 0x2 ;  /* 0x0000000c05057211 */ /* 0x000fe400078f10ff */
[----:B------:R-:W-:Y:S01]  /*0bc0*/  SHF.R.S32.HI R3, RZ, 0x1f, R6 ;  /* 0x0000001fff037819 */ /* 0x000fe20000011406 */
[----:B------:R-:W-:Y:S01]  /*0bd0*/  IMAD.SHL.U32 R9, R9, 0x8, RZ ;  /* 0x0000000809097824 */ /* 0x000fe200078e00ff */
[----:B------:R-:W-:-:S02]  /*0be0*/  SHF.R.S32.HI R189, RZ, 0x7, R4 ;  /* 0x00000007ffbd7819 */ /* 0x000fc40000011404 */
[----:B------:R-:W-:Y:S02]  /*0bf0*/  LOP3.LUT R7, R5, 0x3ffffc, RZ, 0xc0, !PT ;  /* 0x003ffffc05077812 */ /* 0x000fe400078ec0ff */
        /* <DEDUP_REMOVED lines=9> */
[----:B------:R-:W-:Y:S01]  /*0c90*/  LOP3.LUT R11, R10, 0x7ffffe00, RZ, 0xc0, !PT ;  /* 0x7ffffe000a0b7812 */ /* 0x000fe200078ec0ff */
[----:B------:R-:W-:Y:S01]  /*0ca0*/  IMAD.U32 R190, R190, 0x40, R9 ;  /* 0x00000040bebe7824 */ /* 0x000fe200078e0009 */
[----:B------:R-:W-:Y:S01]  /*0cb0*/  SHF.R.S32.HI R3, RZ, 0x1f, R2 ;  /* 0x0000001fff037819 */ /* 0x000fe20000011402 */
[C---:B------:R-:W-:Y:S01]  /*0cc0*/  IMAD.SHL.U32 R10, R8.reuse, 0x40, RZ ;  /* 0x00000040080a7824 */ /* 0x040fe200078e00ff */
[----:B------:R-:W-:Y:S01]  /*0cd0*/  R2P PR, R8, 0x6 ;  /* 0x0000000608007804 */ /* 0x000fe20000000000 */
[----:B------:R-:W-:Y:S01]  /*0ce0*/  IMAD R11, R12, 0x400, R11 ;  /* 0x000004000c0b7824 */ /* 0x000fe200078e020b */
[----:B------:R-:W-:Y:S02]  /*0cf0*/  LEA.HI R5, R3, R2, RZ, 0x2 ;  /* 0x0000000203057211 */ /* 0x000fe400078f10ff */
[----:B------:R-:W-:Y:S02]  /*0d00*/  LOP3.LUT R10, R10, 0x1c0, RZ, 0xc0, !PT ;  /* 0x000001c00a0a7812 */ /* 0x000fe400078ec0ff */
[----:B------:R-:W-:-:S02]  /*0d10*/  SHF.R.S32.HI R6, RZ, 0x2, R5 ;  /* 0x00000002ff067819 */ /* 0x000fc40000011405 */
[----:B------:R-:W-:Y:S02]  /*0d20*/  LOP3.LUT R9, R10, 0x8, R9, 0xf8, !PT ;  /* 0x000000080a097812 */ /* 0x000fe400078ef809 */
[----:B------:R-:W-:Y:S02]  /*0d30*/  SHF.R.S32.HI R7, RZ, 0x1f, R5 ;  /* 0x0000001fff077819 */ /* 0x000fe40000011405 */
[----:B------:R-:W-:Y:S02]  /*0d40*/  SHF.R.U32.HI R10, RZ, 0x3, R10 ;  /* 0x00000003ff0a7819 */ /* 0x000fe4000001160a */
[----:B------:R-:W-:Y:S02]  /*0d50*/  LEA.HI R7, R7, R6, RZ, 0x3 ;  /* 0x0000000607077211 */ /* 0x000fe400078f18ff */
[----:B------:R-:W-:Y:S02]  /*0d60*/  LOP3.LUT R10, R9, R10, RZ, 0x3c, !PT ;  /* 0x0000000a090a7212 */ /* 0x000fe400078e3cff */
[----:B------:R-:W-:-:S02]  /*0d70*/  LEA.HI R3, R3, R2, RZ, 0x5 ;  /* 0x0000000203037211 */ /* 0x000fc400078f28ff */
[----:B------:R-:W-:Y:S01]  /*0d80*/  LOP3.LUT R7, R7, 0xfffffff8, RZ, 0xc0, !PT ;  /* 0xfffffff807077812 */ /* 0x000fe200078ec0ff */
[----:B------:R-:W-:Y:S01]  /*0d90*/  IMAD.IADD R10, R11, 0x1, R10 ;  /* 0x000000010b0a7824 */ /* 0x000fe200078e020a */
[----:B------:R-:W-:Y:S02]  /*0da0*/  SHF.R.S32.HI R3, RZ, 0x5, R3 ;  /* 0x00000005ff037819 */ /* 0x000fe40000011403 */
[----:B------:R-:W-:Y:S02]  /*0db0*/  IADD3 R6, R6, -R7, RZ ;  /* 0x8000000706067210 */ /* 0x000fe40007ffe0ff */
[----:B------:R-:W-:Y:S02]  /*0dc0*/  LEA.HI R0, R0, R191, RZ, 0x3 ;  /* 0x000000bf00007211 */ /* 0x000fe400078f18ff */
[----:B------:R-:W-:Y:S01]  /*0dd0*/  LEA.HI R4, R4, R189, RZ, 0x1 ;  /* 0x000000bd04047211 */ /* 0x000fe200078f08ff */
[----:B------:R-:W-:Y:S01]  /*0de0*/  IMAD R17, R3, 0x10, R6 ;  /* 0x0000001003117824 */ /* 0x000fe200078e0206 */
[----:B------:R-:W-:-:S02]  /*0df0*/  LEA R184, R10, UR37, 0x1 ;  /* 0x000000250ab87c11 */ /* 0x000fc4000f8e08ff */
[----:B------:R-:W-:Y:S02]  /*0e00*/  LOP3.LUT R5, R5, 0x7ffffffc, RZ, 0xc0, !PT ;  /* 0x7ffffffc05057812 */ /* 0x000fe400078ec0ff */
[----:B------:R-:W-:Y:S01]  /*0e10*/  LOP3.LUT R6, R0, 0x1ffffff8, RZ, 0xc0, !PT ;  /* 0x1ffffff800067812 */ /* 0x000fe200078ec0ff */
[----:B------:R-:W-:Y:S01]  /*0e20*/  VIADD R187, R184, 0x36400 ;  /* 0x00036400b8bb7836 */ /* 0x000fe20000000000 */
[----:B------:R-:W-:Y:S01]  /*0e30*/  LOP3.LUT R4, R4, 0xfffffe, RZ, 0xc0, !PT ;  /* 0x00fffffe04047812 */ /* 0x000fe200078ec0ff */
[----:B------:R-:W-:Y:S01]  /*0e40*/  IMAD.IADD R22, R2, 0x1, -R5 ;  /* 0x0000000102167824 */ /* 0x000fe200078e0a05 */
[----:B------:R-:W-:Y:S01]  /*0e50*/  SEL R186, R186, 0xffffffc0, !P2 ;  /* 0xffffffc0baba7807 */ /* 0x000fe20005000000 */
[----:B------:R-:W-:Y:S01]  /*0e60*/  IMAD.IADD R6, R191, 0x1, -R6 ;  /* 0x00000001bf067824 */ /* 0x000fe200078e0a06 */
[----:B------:R-:W-:Y:S01]  /*0e70*/  IADD3 R185, R184, 0x36420, RZ ;  /* 0x00036420b8b97810 */ /* 0x000fe20007ffe0ff */
[----:B------:R-:W-:Y:S01]  /*0e80*/  IMAD.IADD R4, R189, 0x1, -R4 ;  /* 0x00000001bd047824 */ /* 0x000fe200078e0a04 */
[----:B------:R-:W-:Y:S01]  /*0e90*/  MOV R7, R15 ;  /* 0x0000000f00077202 */ /* 0x000fe20000000f00 */
[C---:B------:R-:W-:Y:S01]  /*0ea0*/  @P1 VIADD R185, R187.reuse, 0xffffffe0 ;  /* 0xffffffe0bbb91836 */ /* 0x040fe20000000000 */
[----:B------:R-:W-:Y:S01]  /*0eb0*/  SHF.R.S32.HI R18, RZ, 0x3, R0 ;  /* 0x00000003ff127819 */ /* 0x000fe20000011400 */
[----:B------:R-:W-:Y:S01]  /*0ec0*/  IMAD.IADD R187, R187, 0x1, R186 ;  /* 0x00000001bbbb7824 */ /* 0x000fe200078e02ba */
[----:B------:R-:W-:Y:S01]  /*0ed0*/  SHF.L.U32 R22, R22, 0x1, RZ ;  /* 0x0000000116167819 */ /* 0x000fe200000006ff */
[----:B------:R-:W-:-:S02]  /*0ee0*/  IMAD.MOV.U32 R5, RZ, RZ, R13 ;  /* 0x000000ffff057224 */ /* 0x000fc400078e000d */
[----:B------:R-:W-:Y:S02]  /*0ef0*/  IMAD.MOV.U32 R2, RZ, RZ, RZ ;  /* 0x000000ffff027224 */ /* 0x000fe400078e00ff */
[----:B------:R-:W-:Y:S02]  /*0f00*/  IMAD.SHL.U32 R16, R6, 0x8, RZ ;  /* 0x0000000806107824 */ /* 0x000fe400078e00ff */
[----:B------:R-:W-:Y:S02]  /*0f10*/  IMAD.SHL.U32 R23, R4, 0x100, RZ ;  /* 0x0000010004177824 */ /* 0x000fe400078e00ff */
[----:B------:R-:W-:-:S07]  /*0f20*/  IMAD.IADD R186, R186, 0x1, R185 ;  /* 0x00000001baba7824 */ /* 0x000fce00078e02b9 */
.L_x_812:
[----:B0-2---:R-:W0:Y:S01]  /*0f30*/  LDC.64 R8, c[0x0][0xd60] ;  /* 0x00035800ff087b82 */ /* 0x005e220000000a00 */
[----:B------:R-:W-:Y:S01]  /*0f40*/  ULDC.64 UR10, c[0x0][0x208] ;  /* 0x00008200000a7ab9 */ /* 0x000fe20000000a00 */
        /* <DEDUP_REMOVED lines=8> */
[----:B------:R-:W-:Y:S01]  /*0fd0*/  PLOP3.LUT P0, PT, PT, PT, UP0, 0x80, 0x0 ;  /* 0x000000000000781c */ /* 0x000fe20003f0f008 */
[----:B------:R-:W-:Y:S01]  /*0fe0*/  UMOV UR39, UR5 ;  /* 0x0000000500277c82 */ /* 0x000fe20008000000 */
        /* <DEDUP_REMOVED lines=22> */
[----:B-1-3--:R-:W-:Y:S05]  /*1150*/  @P0 BRA `(.L_x_774) ;  /* 0x0000000000300947 */ /* 0x00afea0003800000 */
[----:B------:R-:W-:Y:S02]  /*1160*/  ULDC.64 UR4, c[0x0][0xb00] ;  /* 0x0002c00000047ab9 */ /* 0x000fe40000000a00 */
[----:B------:R-:W-:-:S04]  /*1170*/  ISETP.NE.U32.AND P0, PT, RZ, UR4, PT ;  /* 0x00000004ff007c0c */ /* 0x000fc8000bf05070 */
[----:B------:R-:W-:-:S13]  /*1180*/  ISETP.NE.AND.EX P0, PT, RZ, UR5, PT, P0 ;  /* 0x00000005ff007c0c */ /* 0x000fda000bf05300 */
[----:B------:R-:W-:Y:S05]  /*1190*/  @!P0 BRA `(.L_x_774) ;  /* 0x0000000000208947 */ /* 0x000fea0003800000 */
[----:B------:R-:W-:Y:S01]  /*11a0*/  ULDC.64 UR4, c[0x0][0xb00] ;  /* 0x0002c00000047ab9 */ /* 0x000fe20000000a00 */
[----:B------:R-:W-:Y:S01]  /*11b0*/  ULDC.64 UR6, c[0x0][0x208] ;  /* 0x0000820000067ab9 */ /* 0x000fe20000000a00 */
[----:B------:R-:W-:-:S06]  /*11c0*/  UIMAD.WIDE UR4, UR38, 0x4, UR4 ;  /* 0x00000004260478a5 */ /* 0x000fcc000f8e0204 */
[----:B0-----:R-:W-:Y:S01]  /*11d0*/  IMAD.U32 R6, RZ, RZ, UR4 ;  /* 0x00000004ff067e24 */ /* 0x001fe2000f8e00ff */
[----:B------:R-:W-:-:S05]  /*11e0*/  MOV R7, UR5 ;  /* 0x0000000500077c02 */ /* 0x000fca0008000f00 */
[----:B-----5:R-:W2:Y:S04]  /*11f0*/  LDG.E R152, desc[UR6][R6.64] ;  /* 0x0000000606987981 */ /* 0x020ea8000c1e1900 */
[----:B------:R-:W2:Y:S02]  /*1200*/  LDG.E R9, desc[UR6][R6.64+0x4] ;  /* 0x0000040606097981 */ /* 0x000ea4000c1e1900 */
[----:B--2---:R-:W-:-:S07]  /*1210*/  IMAD.IADD R152, R9, 0x1, -R152 ;  /* 0x0000000109987824 */ /* 0x004fce00078e0a98 */
.L_x_774:
[----:B------:R-:W2:Y:S01]  /*1220*/  LDL R4, [R1] ;  /* 0x0000000001047983 */ /* 0x000ea20000100800 */
[----:B-----5:R-:W-:Y:S01]  /*1230*/  IMAD.IADD R152, R152, 0x1, -R3 ;  /* 0x0000000198987824 */ /* 0x020fe200078e0a03 */
[----:B------:R-:W-:Y:S01]  /*1240*/  CS2R R150, SRZ ;  /* 0x0000000000967805 */ /* 0x000fe2000001ff00 */
[----:B------:R-:W-:Y:S01]  /*1250*/  IMAD.MOV.U32 R188, RZ, RZ, R5 ;  /* 0x000000ffffbc7224 */ /* 0x000fe200078e0005 */
[----:B------:R-:W-:Y:S01]  /*1260*/  CS2R R148, SRZ ;  /* 0x0000000000947805 */ /* 0x000fe2000001ff00 */
[----:B------:R-:W-:Y:S01]  /*1270*/  VIADD R0, R152, 0x3f ;  /* 0x0000003f98007836 */ /* 0x000fe20000000000 */
[----:B------:R-:W-:Y:S01]  /*1280*/  CS2R R174, SRZ ;  /* 0x0000000000ae7805 */ /* 0x000fe2000001ff00 */
[----:B------:R-:W-:Y:S01]  /*1290*/  IMAD.MOV.U32 R176, RZ, RZ, RZ ;  /* 0x000000ffffb07224 */ /* 0x000fe200078e00ff */
[----:B------:R-:W-:Y:S02]  /*12a0*/  CS2R R144, SRZ ;  /* 0x0000000000907805 */ /* 0x000fe4000001ff00 */
[----:B------:R-:W-:-:S02]  /*12b0*/  CS2R R142, SRZ ;  /* 0x00000000008e7805 */ /* 0x000fc4000001ff00 */
[----:B------:R-:W-:Y:S02]  /*12c0*/  SHF.R.S32.HI R3, RZ, 0x1f, R0 ;  /* 0x0000001fff037819 */ /* 0x000fe40000011400 */
[----:B------:R-:W-:Y:S02]  /*12d0*/  CS2R R140, SRZ ;  /* 0x00000000008c7805 */ /* 0x000fe4000001ff00 */
[----:B------:R-:W-:Y:S02]  /*12e0*/  CS2R R138, SRZ ;  /* 0x00000000008a7805 */ /* 0x000fe4000001ff00 */
[----:B------:R-:W-:Y:S02]  /*12f0*/  CS2R R136, SRZ ;  /* 0x0000000000887805 */ /* 0x000fe4000001ff00 */
[----:B------:R-:W-:Y:S01]  /*1300*/  LEA.HI R173, R3, R0, RZ, 0x6 ;  /* 0x0000000003ad7211 */ /* 0x000fe200078f30ff */
[----:B------:R-:W-:Y:S01]  /*1310*/  IMAD.MOV.U32 R0, RZ, RZ, RZ ;  /* 0x000000ffff007224 */ /* 0x000fe200078e00ff */
[----:B------:R-:W-:-:S02]  /*1320*/  MOV R3, RZ ;  /* 0x000000ff00037202 */ /* 0x000fc40000000f00 */
[----:B------:R-:W-:Y:S02]  /*1330*/  CS2R R134, SRZ ;  /* 0x0000000000867805 */ /* 0x000fe4000001ff00 */
[----:B------:R-:W-:Y:S01]  /*1340*/  CS2R R132, SRZ ;  /* 0x0000000000847805 */ /* 0x000fe2000001ff00 */
[----:B------:R-:W-:Y:S01]  /*1350*/  IMAD.MOV.U32 R172, RZ, RZ, RZ ;  /* 0x000000ffffac7224 */ /* 0x000fe200078e00ff */
        /* <DEDUP_REMOVED lines=16> */
[----:B------:R-:W-:Y:S01]  /*1460*/  CS2R R100, SRZ ;  /* 0x0000000000647805 */ /* 0x000fe2000001ff00 */
[----:B------:R-:W-:Y:S01]  /*1470*/  IMAD.MOV.U32 R153, RZ, RZ, RZ ;  /* 0x000000ffff997224 */ /* 0x000fe200078e00ff */
        /* <DEDUP_REMOVED lines=34> */
[----:B------:R-:W-:-:S02]  /*16a0*/  MOV R20, RZ ;  /* 0x000000ff00147202 */ /* 0x000fc40000000f00 */
[----:B0-----:R-:W-:Y:S02]  /*16b0*/  CS2R R8, SRZ ;  /* 0x0000000000087805 */ /* 0x001fe4000001ff00 */
[----:B------:R-:W-:Y:S02]  /*16c0*/  SHF.R.S32.HI R173, RZ, 0x6, R173 ;  /* 0x00000006ffad7819 */ /* 0x000fe400000114ad */
[----:B--2---:R-:W-:-:S13]  /*16d0*/  ISETP.NE.AND P0, PT, R4, 0x1, PT ;  /* 0x000000010400780c */ /* 0x004fda0003f05270 */
[----:B------:R-:W-:Y:S05]  /*16e0*/  @!P0 BRA `(.L_x_775) ;  /* 0x0000001400d48947 */ /* 0x000fea0003800000 */
[----:B------:R-:W-:Y:S02]  /*16f0*/  ISETP.GE.AND P1, PT, R152, 0x1, PT ;  /* 0x000000019800780c */ /* 0x000fe40003f26270 */
[----:B------:R-:W-:-:S11]  /*1700*/  PLOP3.LUT P0, PT, PT, PT, PT, 0x80, 0x0 ;  /* 0x000000000000781c */ /* 0x000fd60003f0f070 */
[----:B------:R-:W-:Y:S05]  /*1710*/  @!P1 BRA `(.L_x_776) ;  /* 0x0000007800fc9947 */ /* 0x000fea0003800000 */
[----:B------:R-:W0:Y:S01]  /*1720*/  SHFL.IDX PT, R4, R189, RZ, 0x1f ;  /* 0x00001fffbd047589 */ /* 0x000e2200000e0000 */
[----:B------:R-:W-:Y:S01]  /*1730*/  UMOV UR7, 0x40000040 ;  /* 0x4000004000077882 */ /* 0x000fe20000000000 */
[----:B------:R-:W-:Y:S01]  /*1740*/  UMOV UR9, 0x40000040 ;  /* 0x4000004000097882 */ /* 0x000fe20000000000 */
[----:B------:R-:W-:Y:S01]  /*1750*/  UMOV UR11, 0x40000040 ;  /* 0x40000040000b7882 */ /* 0x000fe20000000000 */
[----:B------:R-:W-:Y:S01]  /*1760*/  BAR.SYNC.DEFER_BLOCKING 0xe, 0x100 ;  /* 0x0384000000007b1d */ /* 0x000fe20000010000 */
[----:B------:R-:W-:-:S05]  /*1770*/  ISETP.GE.AND P0, PT, R152, 0x41, PT ;  /* 0x000000419800780c */ /* 0x000fca0003f06270 */
[----:B------:R-:W-:Y:S01]  /*1780*/  UMOV UR13, 0x40000040 ;  /* 0x40000040000d7882 */ /* 0x000fe20000000000 */
[----:B------:R-:W-:Y:S01]  /*1790*/  UMOV UR15, 0x40000040 ;  /* 0x40000040000f7882 */ /* 0x000fe20000000000 */
[----:B------:R-:W-:Y:S01]  /*17a0*/  UMOV UR17, 0x40000040 ;  /* 0x4000004000117882 */ /* 0x000fe20000000000 */
[----:B------:R-:W-:Y:S01]  /*17b0*/  UMOV UR19, 0x40000040 ;  /* 0x4000004000137882 */ /* 0x000fe20000000000 */
[----:B------:R-:W1:Y:S01]  /*17c0*/  S2R R6, SR_TID.X ;  /* 0x0000000000067919 */ /* 0x000e620000002100 */
[----:B0-----:R-:W-:Y:S01]  /*17d0*/  R2UR UR4, R4 ;  /* 0x00000000040472ca */ /* 0x001fe200000e0000 */
[----:B------:R-:W-:Y:S01]  /*17e0*/  IMAD.U32 R4, RZ, RZ, UR36 ;  /* 0x00000024ff047e24 */ /* 0x000fe2000f8e00ff */
[----:B------:R-:W-:-:S11]  /*17f0*/  WARPGROUP.ARRIVE ;  /* 0x00000000000079c5 */ /* 0x000fd60000000000 */
[----:B------:R-:W-:-:S04]  /*1800*/  ULEA.HI UR5, UR4, UR4, URZ, 0x1 ;  /* 0x0000000404057291 */ /* 0x000fc8000f8f083f */
[----:B------:R-:W-:-:S04]  /*1810*/  ULOP3.LUT UR5, UR5, 0x1fffe, URZ, 0xc0, !UPT ;  /* 0x0001fffe05057892 */ /* 0x000fc8000f8ec03f */
[----:B------:R-:W-:Y:S01]  /*1820*/  UIADD3 UR5, UR4, -UR5, URZ ;  /* 0x8000000504057290 */ /* 0x000fe2000fffe03f */
[----:B-1----:R-:W-:Y:S01]  /*1830*/  LOP3.LUT R5, R6, 0x7f, RZ, 0xc0, !PT ;  /* 0x0000007f06057812 */ /* 0x002fe200078ec0ff */
[----:B------:R-:W-:Y:S02]  /*1840*/  UIADD3 UR4, UR37, 0x36400, URZ ;  /* 0x0003640025047890 */ /* 0x000fe4000fffe03f */
[----:B------:R-:W-:Y:S01]  /*1850*/  ULEA UR5, UR5, UR37, 0xf ;  /* 0x0000002505057291 */ /* 0x000fe2000f8e783f */
[----:B------:R-:W-:Y:S01]  /*1860*/  ISETP.NE.AND P1, PT, R5, RZ, PT ;  /* 0x000000ff0500720c */ /* 0x000fe20003f25270 */
[----:B------:R-:W-:Y:S02]  /*1870*/  USHF.R.U32.HI UR4, URZ, 0x4, UR4 ;  /* 0x000000043f047899 */ /* 0x000fe40008011604 */
[----:B------:R-:W-:Y:S02]  /*1880*/  UIADD3 UR5, UR5, 0x400, URZ ;  /* 0x0000040005057890 */ /* 0x000fe4000fffe03f */
[----:B------:R-:W-:-:S02]  /*1890*/  ULOP3.LUT UR4, UR4, 0x3fff, URZ, 0xc0, !UPT ;  /* 0x00003fff04047892 */ /* 0x000fc4000f8ec03f */
[----:B------:R-:W-:Y:S02]  /*18a0*/  USHF.R.U32.HI UR5, URZ, 0x4, UR5 ;  /* 0x000000043f057899 */ /* 0x000fe40008011605 */
[----:B------:R-:W-:Y:S02]  /*18b0*/  ULOP3.LUT UR4, UR4, 0x10000, URZ, 0xfc, !UPT ;  /* 0x0001000004047892 */ /* 0x000fe4000f8efc3f */
[----:B------:R-:W-:Y:S02]  /*18c0*/  ULOP3.LUT UR5, UR5, 0x3fff, URZ, 0xc0, !UPT ;  /* 0x00003fff05057892 */ /* 0x000fe4000f8ec03f */
[----:B------:R-:W-:Y:S01]  /*18d0*/  UIADD3 UR8, UR4, 0x2, URZ ;  /* 0x0000000204087890 */ /* 0x000fe2000fffe03f */
[----:B------:R-:W-:Y:S01]  /*18e0*/  @!P1 LEA R4, R4, UR37, 0x3 ;  /* 0x0000002504049c11 */ /* 0x000fe2000f8e18ff */
[----:B------:R-:W-:Y:S02]  /*18f0*/  ULOP3.LUT UR20, UR5, 0x2000000, URZ, 0xfc, !UPT ;  /* 0x0200000005147892 */ /* 0x000fe4000f8efc3f */
[----:B------:R-:W-:-:S02]  /*1900*/  UIADD3 UR12, UR4, 0x4, URZ ;  /* 0x00000004040c7890 */ /* 0x000fc4000fffe03f */
[----:B------:R-:W-:Y:S01]  /*1910*/  ULEA UR6, UR36, UR20, 0xc ;  /* 0x0000001424067291 */ /* 0x000fe2000f8e603f */
[----:B------:R-:W-:Y:S01]  /*1920*/  @!P1 VIADD R4, R4, 0x38860 ;  /* 0x0003886004049836 */ /* 0x000fe20000000000 */
[----:B------:R-:W-:Y:S01]  /*1930*/  UMOV UR5, 0x40000040 ;  /* 0x4000004000057882 */ /* 0x000fe20000000000 */
[----:B------:R-:W-:Y:S02]  /*1940*/  UIADD3 UR16, UR4, 0x6, URZ ;  /* 0x0000000604107890 */ /* 0x000fe4000fffe03f */
[----:B------:R-:W-:Y:S01]  /*1950*/  UIADD3 UR10, UR6, 0x80, URZ ;  /* 0x00000080060a7890 */ /* 0x000fe2000fffe03f */
[----:B------:R-:W-:Y:S01]  /*1960*/  @!P1 PRMT R4, RZ, 0x654, R4 ;  /* 0x00000654ff049816 */ /* 0x000fe20000000004 */
[----:B------:R-:W-:Y:S02]  /*1970*/  UIADD3 UR14, UR6, 0x100, URZ ;  /* 0x00000100060e7890 */ /* 0x000fe4000fffe03f */
[----:B------:R-:W-:Y:S01]  /*1980*/  HGMMA.64x256x16.F32 R24, gdesc[UR4].tnspB, RZ, !UPT, gsb0 ;  /* 0x43e00000041879f0 */ /* 0x000fe2000c0008ff */
[----:B------:R-:W-:-:S02]  /*1990*/  UIADD3 UR18, UR6, 0x180, URZ ;  /* 0x0000018006127890 */ /* 0x000fc4000fffe03f */
        /* <DEDUP_REMOVED lines=16> */
[----:B------:R-:W-:-:S07]  /*1aa0*/  VIADD R173, R173, 0xfffffffe ;  /* 0xfffffffeadad7836 */ /* 0x000fce0000000000 */
.L_x_778:
[----:B------:R-:W-:Y:S01]  /*1ab0*/  BAR.SYNC.DEFER_BLOCKING 0xe, 0x100 ;  /* 0x0384000000007b1d */ /* 0x000fe20000010000 */
[----:B01----:R-:W-:Y:S01]  /*1ac0*/  IMAD.U32 R4, RZ, RZ, UR36 ;  /* 0x00000024ff047e24 */ /* 0x003fe2000f8e00ff */
[----:B------:R-:W-:Y:S01]  /*1ad0*/  UIADD3 UR36, UR36, 0x1, URZ ;  /* 0x0000000124247890 */ /* 0x000fe2000fffe03f */
[C---:B------:R-:W-:Y:S01]  /*1ae0*/  ISETP.GT.AND P0, PT, R173.reuse, RZ, PT ;  /* 0x000000ffad00720c */ /* 0x040fe20003f04270 */
[----:B------:R-:W-:Y:S02]  /*1af0*/  VIADD R173, R173, 0xffffffff ;  /* 0xffffffffadad7836 */ /* 0x000fe40000000000 */
[----:B------:R-:W-:Y:S01]  /*1b00*/  LEA R4, R4, R17, 0x6 ;  /* 0x0000001104047211 */ /* 0x000fe200078e30ff */
[----:B------:R-:W-:Y:S01]  /*1b10*/  UISETP.NE.AND UP0, UPT, UR36, 0x2, UPT ;  /* 0x000000022400788c */ /* 0x000fe2000bf05270 */
[----:B------:R-:W-:Y:S02]  /*1b20*/  UMOV UR7, 0x40000040 ;  /* 0x4000004000077882 */ /* 0x000fe40000000000 */
[----:B------:R-:W-:Y:S01]  /*1b30*/  LEA R4, R4, UR37, 0x2 ;  /* 0x0000002504047c11 */ /* 0x000fe2000f8e10ff */
[----:B------:R-:W-:Y:S01]  /*1b40*/  USEL UR36, UR36, URZ, UP0 ;  /* 0x0000003f24247287 */ /* 0x000fe20008000000 */
[----:B------:R-:W-:Y:S01]  /*1b50*/  UMOV UR11, 0x40000040 ;  /* 0x40000040000b7882 */ /* 0x000fe20000000000 */
[----:B------:R-:W-:-:S02]  /*1b60*/  UMOV UR15, 0x40000040 ;  /* 0x40000040000f7882 */ /* 0x000fc40000000000 */
[----:B------:R-:W-:Y:S01]  /*1b70*/  ULEA UR6, UR36, UR20, 0xc ;  /* 0x0000001424067291 */ /* 0x000fe2000f8e603f */
[----:B------:R-:W-:-:S03]  /*1b80*/  UMOV UR19, 0x40000040 ;  /* 0x4000004000137882 */ /* 0x000fc60000000000 */
[----:B------:R-:W-:Y:S02]  /*1b90*/  UIADD3 UR10, UR6, 0x80, URZ ;  /* 0x00000080060a7890 */ /* 0x000fe4000fffe03f */
[----:B------:R-:W-:Y:S02]  /*1ba0*/  UIADD3 UR14, UR6, 0x100, URZ ;  /* 0x00000100060e7890 */ /* 0x000fe4000fffe03f */
[----:B------:R-:W-:Y:S01]  /*1bb0*/  UIADD3 UR18, UR6, 0x180, URZ ;  /* 0x0000018006127890 */ /* 0x000fe2000fffe03f */
[----:B------:R-:W0:Y:S04]  /*1bc0*/  LDS R5, [R4+0x38400] ;  /* 0x0384000004057984 */ /* 0x000e280000000800 */
[----:B------:R1:W2:Y:S02]  /*1bd0*/  LDS R6, [R4+0x38420] ;  /* 0x0384200004067984 */ /* 0x0002a40000000800 */
[----:B-1----:R-:W-:-:S05]  /*1be0*/  IMAD.U32 R4, RZ, RZ, UR36 ;  /* 0x00000024ff047e24 */ /* 0x002fca000f8e00ff */
[----:B------:R-:W-:-:S05]  /*1bf0*/  @!P1 LEA R4, R4, UR37, 0x3 ;  /* 0x0000002504049c11 */ /* 0x000fca000f8e18ff */
[----:B------:R-:W-:-:S05]  /*1c00*/  @!P1 VIADD R4, R4, 0x38860 ;  /* 0x0003886004049836 */ /* 0x000fca0000000000 */
[----:B------:R-:W-:Y:S01]  /*1c10*/  @!P1 PRMT R4, RZ, 0x654, R4 ;  /* 0x00000654ff049816 */ /* 0x000fe20000000004 */
        /* <DEDUP_REMOVED lines=127> */
[----:B------:R-:W-:-:S06]  /*2410*/  FMUL.FTZ R151, R151, R6 ;  /* 0x0000000697977220 */ /* 0x000fcc0000410000 */
[----:B------:R-:W-:-:S06]  /*2420*/  WARPGROUP.ARRIVE ;  /* 0x00000000000079c5 */ /* 0x000fcc0000000000 */
[----:B------:R-:W-:Y:S01]  /*2430*/  HGMMA.64x256x16.F32 R24, gdesc[UR4].tnspB, R24, gsb0 ;  /* 0x43e00000041879f0 */ /* 0x000fe20008000818 */
[----:B------:R-:W-:-:S06]  /*2440*/  USEL UR6, URZ, 0x1, UP0 ;  /* 0x000000013f067887 */ /* 0x000fcc0008000000 */
[----:B------:R-:W-:Y:S01]  /*2450*/  LOP3.LUT R2, R2, UR6, RZ, 0x3c, !PT ;  /* 0x0000000602027c12 */ /* 0x000fe2000f8e3cff */
[----:B------:R-:W-:Y:S02]  /*2460*/  WARPGROUP.DEPBAR.LE gsb0, 0x0 ;  /* 0x00008000000079c5 */ /* 0x000fe40000010000 */
[----:B------:R-:W-:-:S15]  /*2470*/  WARPGROUP.ARRIVE ;  /* 0x00000000000079c5 */ /* 0x000fde0000000000 */
[----:B------:R-:W-:-:S03]  /*2480*/  NOP ;  /* 0x0000000000007918 */ /* 0x000fc60000000000 */
        /* <DEDUP_REMOVED lines=13> */
.L_x_777:
[----:B------:R-:W-:Y:S01]  /*2560*/  BAR.SYNC.DEFER_BLOCKING 0xe, 0x100 ;  /* 0x0384000000007b1d */ /* 0x000fe20000010000 */
[----:B01----:R-:W-:Y:S01]  /*2570*/  IMAD.U32 R4, RZ, RZ, UR36 ;  /* 0x00000024ff047e24 */ /* 0x003fe2000f8e00ff */
[----:B------:R-:W-:Y:S01]  /*2580*/  UIADD3 UR36, UR36, 0x1, URZ ;  /* 0x0000000124247890 */ /* 0x000fe2000fffe03f */
[----:B------:R-:W-:-:S03]  /*2590*/  PLOP3.LUT P0, PT, PT, PT, PT, 0x8, 0x0 ;  /* 0x000000000000781c */ /* 0x000fc60003f0e170 */
[----:B------:R-:W-:Y:S01]  /*25a0*/  LEA R4, R4, R17, 0x6 ;  /* 0x0000001104047211 */ /* 0x000fe200078e30ff */
[----:B------:R-:W-:-:S03]  /*25b0*/  UISETP.NE.AND UP0, UPT, UR36, 0x2, UPT ;  /* 0x000000022400788c */ /* 0x000fc6000bf05270 */
[----:B------:R-:W-:Y:S01]  /*25c0*/  LEA R6, R4, UR37, 0x2 ;  /* 0x0000002504067c11 */ /* 0x000fe2000f8e10ff */
[----:B------:R-:W-:Y:S02]  /*25d0*/  USEL UR4, URZ, 0x1, UP0 ;  /* 0x000000013f047887 */ /* 0x000fe40008000000 */
[----:B------:R-:W-:-:S04]  /*25e0*/  USEL UR36, UR36, URZ, UP0 ;  /* 0x0000003f24247287 */ /* 0x000fc80008000000 */
[----:B------:R-:W-:Y:S01]  /*25f0*/  LOP3.LUT R2, R2, UR4, RZ, 0x3c, !PT ;  /* 0x0000000402027c12 */ /* 0x000fe2000f8e3cff */
[----:B------:R-:W0:Y:S04]  /*2600*/  LDS R5, [R6+0x38400] ;  /* 0x0384000006057984 */ /* 0x000e280000000800 */
[----:B------:R-:W1:Y:S01]  /*2610*/  LDS R4, [R6+0x38420] ;  /* 0x0384200006047984 */ /* 0x000e620000000800 */
[-C--:B0-----:R-:W-:Y:S01]  /*2620*/  FMUL.FTZ R160, R36, R5.reuse ;  /* 0x0000000524a07220 */ /* 0x081fe20000410000 */
[-C--:B------:R-:W-:Y:S01]  /*2630*/  FMUL.FTZ R12, R40, R5.reuse ;  /* 0x00000005280c7220 */ /* 0x080fe20000410000 */
[-C--:B------:R-:W-:Y:S01]  /*2640*/  FMUL.FTZ R167, R24, R5.reuse ;  /* 0x0000000518a77220 */ /* 0x080fe20000410000 */
[-C--:B------:R-:W-:Y:S01]  /*2650*/  FMUL.FTZ R8, R25, R5.reuse ;  /* 0x0000000519087220 */ /* 0x080fe20000410000 */
        /* <DEDUP_REMOVED lines=126> */
.L_x_775:
        /* <DEDUP_REMOVED lines=23> */
[----:B------:R-:W-:Y:S01]  /*2fb0*/  MOV R10, UR6 ;  /* 0x00000006000a7c02 */ /* 0x000fe20008000f00 */
[----:B------:R-:W-:Y:S02]  /*2fc0*/  IMAD.U32 R6, RZ, RZ, UR4 ;  /* 0x00000004ff067e24 */ /* 0x000fe4000f8e00ff */
[----:B------:R-:W-:-:S02]  /*2fd0*/  IMAD.U32 R7, RZ, RZ, UR5 ;  /* 0x00000005ff077e24 */ /* 0x000fc4000f8e00ff */
[----:B------:R-:W-:Y:S02]  /*2fe0*/  IMAD.U32 R11, RZ, RZ, UR7 ;  /* 0x00000007ff0b7e24 */ /* 0x000fe4000f8e00ff */
[----:B------:R-:W-:Y:S02]  /*2ff0*/  IMAD.MOV.U32 R8, RZ, RZ, 0x70 ;  /* 0x00000070ff087424 */ /* 0x000fe400078e00ff */
[----:B------:R-:W-:Y:S02]  /*3000*/  IMAD.MOV.U32 R12, RZ, RZ, 0x1 ;  /* 0x00000001ff0c7424 */ /* 0x000fe400078e00ff */
[----:B0-----:R-:W-:-:S07]  /*3010*/  IMAD.MOV.U32 R13, RZ, RZ, RZ ;  /* 0x000000ffff0d7224 */ /* 0x001fce00078e00ff */
[----:B------:R-:W-:-:S07]  /*3020*/  LEPC R20, `(.L_x_779) ;  /* 0x000000001014794e */ /* 0x000fce0000000000 */
[----:B-1----:R-:W-:Y:S05]  /*3030*/  CALL.ABS.NOINC R14 ;  /* 0x000000000e007343 */ /* 0x002fea0003c00000 */
.L_x_779:
[----:B------:R-:W2:Y:S01]  /*3040*/  LDL R20, [R1] ;  /* 0x0000000001147983 */ /* 0x000ea20000100800 */
[----:B------:R-:W-:-:S04]  /*3050*/  ULEA.HI UR4, UR41, UR41, URZ, 0x1 ;  /* 0x0000002929047291 */ /* 0x000fc8000f8f083f */
[----:B------:R-:W-:-:S04]  /*3060*/  ULOP3.LUT UR4, UR4, 0xfffffffe, URZ, 0xc0, !UPT ;  /* 0xfffffffe04047892 */ /* 0x000fc8000f8ec03f */
[----:B------:R-:W-:-:S06]  /*3070*/  UIADD3 UR4, UR41, -UR4, URZ ;  /* 0x8000000429047290 */ /* 0x000fcc000fffe03f */
[----:B------:R-:W-:-:S04]  /*3080*/  MOV R4, UR4 ;  /* 0x0000000400047c02 */ /* 0x000fc80008000f00 */
[----:B------:R-:W-:-:S04]  /*3090*/  SHF.L.U32 R4, R4, 0x1f, RZ ;  /* 0x0000001f04047819 */ /* 0x000fc800000006ff */
[----:B------:R-:W0:Y:S01]  /*30a0*/  SYNCS.PHASECHK.TRANS64.TRYWAIT P1, [UR37+0x38800], R4 ;  /* 0x03880004ff0075a7 */ /* 0x000e220008020165 */
[----:B--2---:R-:W-:Y:S01]  /*30b0*/  ISETP.NE.AND P0, PT, R20, RZ, PT ;  /* 0x000000ff1400720c */ /* 0x004fe20003f05270 */
[----:B0-----:R-:W-:-:S12]  /*30c0*/  @!P1 BRA `(.L_x_780) ;  /* 0x000000dc00289947 */ /* 0x001fd80003800000 */
.L_x_894:
[----:B------:R-:W-:Y:S05]  /*30d0*/  @P0 BRA `(.L_x_781) ;  /* 0x0000000000040947 */ /* 0x000fea0003800000 */
[----:B------:R-:W-:Y:S01]  /*30e0*/  BPT.TRAP 0x1 ;  /* 0x000000040000795c */ /* 0x000fe20000300000 */
.L_x_781:
[----:B0-----:R-:W-:Y:S01]  /*30f0*/  IMAD.U32 R3, RZ, RZ, UR36 ;  /* 0x00000024ff037e24 */ /* 0x001fe2000f8e00ff */
[----:B------:R-:W-:-:S04]  /*3100*/  SHF.L.U32 R6, R2, 0x1f, RZ ;  /* 0x0000001f02067819 */ /* 0x000fc800000006ff */
[----:B------:R-:W-:-:S04]  /*3110*/  LEA R3, R3, UR37, 0x3 ;  /* 0x0000002503037c11 */ /* 0x000fc8000f8e18ff */
[----:B------:R0:W1:Y:S01]  /*3120*/  SYNCS.PHASECHK.TRANS64.TRYWAIT P1, [R3+URZ+0x38830], R6 ;  /* 0x03883006030075a7 */ /* 0x000062000802017f */
[----:B------:R-:W-:Y:S05]  /*3130*/  @P0 BRA `(.L_x_782) ;  /* 0x0000000000040947 */ /* 0x000fea0003800000 */
[----:B------:R-:W-:Y:S01]  /*3140*/  BPT.TRAP 0x1 ;  /* 0x000000040000795c */ /* 0x000fe20000300000 */
.L_x_782:
[----:B-1----:R-:W-:Y:S05]  /*3150*/  @P1 BRA `(.L_x_783) ;  /* 0x0000000000081947 */ /* 0x002fea0003800000 */
[----:B------:R-:W1:Y:S02]  /*3160*/  SYNCS.PHASECHK.TRANS64.TRYWAIT P1, [R3+URZ+0x38830], R6 ;  /* 0x03883006030075a7 */ /* 0x000e64000802017f */
[----:B-1----:R-:W-:Y:S05]  /*3170*/  @!P1 BRA `(.L_x_784) ;  /* 0x000000dc00149947 */ /* 0x002fea0003800000 */
.L_x_783:
[----:B------:R-:W-:-:S04]  /*3180*/  UIADD3 UR4, UR37, 0x22400, URZ ;  /* 0x0002240025047890 */ /* 0x000fc8000fffe03f */
[----:B------:R-:W-:-:S04]  /*3190*/  USHF.R.U32.HI UR4, URZ, 0x4, UR4 ;  /* 0x000000043f047899 */ /* 0x000fc80008011604 */
[----:B------:R-:W-:-:S06]  /*31a0*/  ULOP3.LUT UR4, UR4, 0x3fff, URZ, 0xc0, !UPT ;  /* 0x00003fff04047892 */ /* 0x000fcc000f8ec03f */
[----:B------:R-:W-:Y:S01]  /*31b0*/  IMAD.U32 R0, RZ, RZ, UR4 ;  /* 0x00000004ff007e24 */ /* 0x000fe2000f8e00ff */
[----:B------:R-:W-:Y:S05]  /*31c0*/  WARPSYNC.ALL ;  /* 0x0000000000007948 */ /* 0x000fea0003800000 */
[----:B------:R-:W-:-:S04]  /*31d0*/  LOP3.LUT R0, R0, 0x10000, RZ, 0xfc, !PT ;  /* 0x0001000000007812 */ /* 0x000fc800078efcff */
        /* <DEDUP_REMOVED lines=10> */
[----:B------:R-:W-:-:S02]  /*3280*/  UMOV UR17, 0x40000040 ;  /* 0x4000004000117882 */ /* 0x000fc40000000000 */
[----:B------:R-:W-:Y:S02]  /*3290*/  ULEA UR6, UR36, UR6, 0x9 ;  /* 0x0000000624067291 */ /* 0x000fe4000f8e483f */
[----:B------:R-:W-:Y:S02]  /*32a0*/  ULOP3.LUT UR4, UR4, 0x10000, URZ, 0xfc, !UPT ;  /* 0x0001000004047892 */ /* 0x000fe4000f8efc3f */
[----:B------:R-:W-:Y:S02]  /*32b0*/  UIADD3 UR14, UR6, 0x2, URZ ;  /* 0x00000002060e7890 */ /* 0x000fe4000fffe03f */
[----:B------:R-:W-:Y:S02]  /*32c0*/  UIADD3 UR12, UR4, 0x2, URZ ;  /* 0x00000002040c7890 */ /* 0x000fe4000fffe03f */
[----:B------:R-:W-:Y:S02]  /*32d0*/  UIADD3 UR18, UR6, 0x4, URZ ;  /* 0x0000000406127890 */ /* 0x000fe4000fffe03f */
[----:B------:R-:W-:-:S02]  /*32e0*/  UIADD3 UR16, UR4, 0x4, URZ ;  /* 0x0000000404107890 */ /* 0x000fc4000fffe03f */
[----:B------:R-:W-:Y:S01]  /*32f0*/  HGMMA.64x64x16.F32 R24, gdesc[UR4], RZ, !UPT, gsb0 ;  /* 0x00e00000041879f0 */ /* 0x000fe2000c0008ff */
[----:B------:R-:W-:Y:S02]  /*3300*/  UIADD3 UR22, UR6, 0x6, URZ ;  /* 0x0000000606167890 */ /* 0x000fe4000fffe03f */
[----:B------:R-:W-:Y:S01]  /*3310*/  UIADD3 UR20, UR4, 0x6, URZ ;  /* 0x0000000604147890 */ /* 0x000fe2000fffe03f */
[----:B------:R-:W-:Y:S01]  /*3320*/  UMOV UR23, 0x40000040 ;  /* 0x4000004000177882 */ /* 0x000fe20000000000 */
[----:B------:R-:W-:Y:S01]  /*3330*/  UMOV UR21, 0x40000040 ;  /* 0x4000004000157882 */ /* 0x000fe20000000000 */
        /* <DEDUP_REMOVED lines=10> */
[----:B------:R-:W2:Y:S02]  /*33e0*/  SYNCS.PHASECHK.TRANS64.TRYWAIT P1, [UR37+0x38810], R4 ;  /* 0x03881004ff0075a7 */ /* 0x000ea40008020165 */
[----:B--2---:R-:W-:Y:S05]  /*33f0*/  @!P1 BRA `(.L_x_785) ;  /* 0x000000d800889947 */ /* 0x004fea0003800000 */
.L_x_895:
[----:B------:R-:W-:Y:S05]  /*3400*/  @P0 BRA `(.L_x_786) ;  /* 0x0000000000040947 */ /* 0x000fea0003800000 */
[----:B------:R-:W-:Y:S01]  /*3410*/  BPT.TRAP 0x1 ;  /* 0x000000040000795c */ /* 0x000fe20000300000 */
.L_x_786:
[----:B------:R3:W4:Y:S01]  /*3420*/  SYNCS.PHASECHK.TRANS64.TRYWAIT P1, [R3+URZ+0x38850], R6 ;  /* 0x03885006030075a7 */ /* 0x000722000802017f */
[----:B------:R-:W-:Y:S05]  /*3430*/  @P0 BRA `(.L_x_787) ;  /* 0x0000000000040947 */ /* 0x000fea0003800000 */
[----:B------:R-:W-:Y:S01]  /*3440*/  BPT.TRAP 0x1 ;  /* 0x000000040000795c */ /* 0x000fe20000300000 */
.L_x_787:
[----:B----4-:R-:W-:Y:S05]  /*3450*/  @P1 BRA `(.L_x_788) ;  /* 0x0000000000081947 */ /* 0x010fea0003800000 */
[----:B------:R-:W4:Y:S02]  /*3460*/  SYNCS.PHASECHK.TRANS64.TRYWAIT P1, [R3+URZ+0x38850], R6 ;  /* 0x03885006030075a7 */ /* 0x000f24000802017f */
[----:B----4-:R-:W-:Y:S05]  /*3470*/  @!P1 BRA `(.L_x_789) ;  /* 0x000000d800809947 */ /* 0x010fea0003800000 */
.L_x_788:
[----:B------:R-:W-:Y:S01]  /*3480*/  UIADD3 UR4, UR37, 0x400, URZ ;  /* 0x0000040025047890 */ /* 0x000fe2000fffe03f */
[----:B------:R-:W-:Y:S01]  /*3490*/  WARPGROUP.ARRIVE ;  /* 0x00000000000079c5 */ /* 0x000fe20000000000 */
[----:B------:R-:W-:-:S05]  /*34a0*/  UIADD3 UR5, UR37, 0x26400, URZ ;  /* 0x0002640025057890 */ /* 0x000fca000fffe03f */
[----:B--2---:R-:W2:Y:S01]  /*34b0*/  S2R R4, SR_TID.X ;  /* 0x0000000000047919 */ /* 0x004ea20000002100 */
[----:B------:R-:W-:Y:S01]  /*34c0*/  USHF.R.U32.HI UR4, URZ, 0x4, UR4 ;  /* 0x000000043f047899 */ /* 0x000fe20008011604 */
[----:B------:R-:W-:Y:S01]  /*34d0*/  IMAD R5, R173, -0x40, R152 ;  /* 0xffffffc0ad057824 */ /* 0x000fe200078e0298 */
[----:B------:R-:W-:Y:S01]  /*34e0*/  USHF.R.U32.HI UR5, URZ, 0x4, UR5 ;  /* 0x000000043f057899 */ /* 0x000fe20008011605 */
[----:B------:R-:W5:Y:S01]  /*34f0*/  S2R R57, SR_TID.X ;  /* 0x0000000000397919 */ /* 0x000f620000002100 */
[----:B------:R-:W-:Y:S02]  /*3500*/  ULOP3.LUT UR4, UR4, 0x3fff, URZ, 0xc0, !UPT ;  /* 0x00003fff04047892 */ /* 0x000fe4000f8ec03f */
[----:B------:R-:W-:Y:S01]  /*3510*/  ULOP3.LUT UR5, UR5, 0x3fff, URZ, 0xc0, !UPT ;  /* 0x00003fff05057892 */ /* 0x000fe2000f8ec03f */
[----:B------:R-:W-:Y:S01]  /*3520*/  IADD3 R5, -R22, 0x40, R5 ;  /* 0x0000004016057810 */ /* 0x000fe20007ffe105 */
[----:B------:R-:W-:Y:S02]  /*3530*/  ULOP3.LUT UR4, UR4, 0x10000, URZ, 0xfc, !UPT ;  /* 0x0001000004047892 */ /* 0x000fe4000f8efc3f */
[----:B------:R-:W-:Y:S01]  /*3540*/  ULOP3.LUT UR5, UR5, 0x10000, URZ, 0xfc, !UPT ;  /* 0x0001000005057892 */ /* 0x000fe2000f8efc3f */
[C---:B------:R-:W-:Y:S01]  /*3550*/  ISETP.GT.AND P1, PT, R5.reuse, RZ, PT ;  /* 0x000000ff0500720c */ /* 0x040fe20003f24270 */
[----:B------:R-:W-:Y:S01]  /*3560*/  ULEA UR6, UR36, UR4, 0xc ;  /* 0x0000000424067291 */ /* 0x000fe2000f8e603f */
[C---:B------:R-:W-:Y:S01]  /*3570*/  ISETP.GT.AND P2, PT, R5.reuse, 0x1, PT ;  /* 0x000000010500780c */ /* 0x040fe20003f44270 */
[----:B------:R-:W-:Y:S01]  /*3580*/  UMOV UR9, 0x40000040 ;  /* 0x4000004000097882 */ /* 0x000fe20000000000 */
[----:B------:R-:W-:Y:S01]  /*3590*/  UMOV UR11, 0x40000040 ;  /* 0x40000040000b7882 */ /* 0x000fe20000000000 */
[----:B------:R-:W-:Y:S01]  /*35a0*/  UIADD3 UR14, UR5, 0x800, URZ ;  /* 0x00000800050e7890 */ /* 0x000fe2000fffe03f */
[C---:B------:R-:W-:Y:S01]  /*35b0*/  ISETP.GT.AND P3, PT, R5.reuse, 0x8, PT ;  /* 0x000000080500780c */ /* 0x040fe20003f64270 */
[----:B------:R-:W-:Y:S01]  /*35c0*/  UMOV UR8, UR5 ;  /* 0x0000000500087c82 */ /* 0x000fe20008000000 */
[----:B------:R-:W-:Y:S01]  /*35d0*/  UMOV UR10, UR6 ;  /* 0x00000006000a7c82 */ /* 0x000fe20008000000 */
[----:B------:R-:W-:Y:S01]  /*35e0*/  UIADD3 UR15, UR6, 0x800, URZ ;  /* 0x00000800060f7890 */ /* 0x000fe2000fffe03f */
[----:B------:R-:W-:Y:S01]  /*35f0*/  HGMMA.64x64x16.F32 R24, gdesc[UR8], R24, gsb0 ;  /* 0x00e00000081879f0 */ /* 0x000fe20008000818 */
[----:B------:R-:W-:Y:S01]  /*3600*/  UIADD3 UR8, UR5, 0x2, URZ ;  /* 0x0000000205087890 */ /* 0x000fe2000fffe03f */
[C---:B------:R-:W-:Y:S01]  /*3610*/  ISETP.GT.AND P4, PT, R5.reuse, 0x9, PT ;  /* 0x000000090500780c */ /* 0x040fe20003f84270 */
[----:B------:R-:W-:Y:S01]  /*3620*/  UIADD3 UR10, UR6, 0x2, URZ ;  /* 0x00000002060a7890 */ /* 0x000fe2000fffe03f */
[C---:B------:R-:W-:Y:S01]  /*3630*/  ISETP.GT.AND P5, PT, R5.reuse, 0x10, PT ;  /* 0x000000100500780c */ /* 0x040fe20003fa4270 */
[----:B------:R-:W-:Y:S01]  /*3640*/  UMOV UR9, 0x40000040 ;  /* 0x4000004000097882 */ /* 0x000fe20000000000 */
[----:B------:R-:W-:Y:S01]  /*3650*/  UMOV UR11, 0x40000040 ;  /* 0x40000040000b7882 */ /* 0x000fe20000000000 */
[----:B------:R-:W-:Y:S01]  /*3660*/  UMOV UR25, 0x40000040 ;  /* 0x4000004000197882 */ /* 0x000fe20000000000 */
[----:B------:R-:W-:Y:S01]  /*3670*/  UMOV UR27, 0x40000040 ;  /* 0x40000040001b7882 */ /* 0x000fe20000000000 */
[----:B------:R-:W-:-:S02]  /*3680*/  ISETP.GT.AND P6, PT, R5, 0x11, PT ;  /* 0x000000110500780c */ /* 0x000fc40003fc4270 */
[----:B--2---:R-:W-:Y:S02]  /*3690*/  SHF.R.U32.HI R4, RZ, 0x7, R4 ;  /* 0x00000007ff047819 */ /* 0x004fe40000011604 */
[----:B-----5:R-:W-:-:S04]  /*36a0*/  LOP3.LUT R57, R57, 0x7f, RZ, 0xc0, !PT ;  /* 0x0000007f39397812 */ /* 0x020fc800078ec0ff */
[----:B------:R-:W2:Y:S02]  /*36b0*/  SHFL.IDX PT, R4, R4, RZ, 0x1f ;  /* 0x00001fff04047589 */ /* 0x000ea400000e0000 */
[----:B--2---:R-:W-:-:S13]  /*36c0*/  R2UR UR7, R4 ;  /* 0x00000000040772ca */ /* 0x004fda00000e0000 */
[----:B------:R-:W-:-:S04]  /*36d0*/  UISETP.GT.AND UP0, UPT, UR7, 0x7f, UPT ;  /* 0x0000007f0700788c */ /* 0x000fc8000bf04270 */
[----:B------:R-:W-:Y:S01]  /*36e0*/  USEL UR7, URZ, 0x2, !UP0 ;  /* 0x000000023f077887 */ /* 0x000fe2000c000000 */
[----:B------:R-:W-:Y:S02]  /*36f0*/  WARPGROUP.DEPBAR.LE gsb0, 0x0 ;  /* 0x00008000000079c5 */ /* 0x000fe40000010000 */
[----:B------:R-:W-:-:S06]  /*3700*/  WARPGROUP.ARRIVE ;  /* 0x00000000000079c5 */ /* 0x000fcc0000000000 */
[----:B------:R-:W-:Y:S01]  /*3710*/  HGMMA.64x64x16.F32 R24, gdesc[UR8], R24, gsb0 ;  /* 0x00e00000081879f0 */ /* 0x000fe20008000818 */
[----:B------:R-:W-:Y:S02]  /*3720*/  UIADD3 UR8, UR5, 0x4, URZ ;  /* 0x0000000405087890 */ /* 0x000fe4000fffe03f */
[----:B------:R-:W-:Y:S01]  /*3730*/  UIADD3 UR10, UR6, 0x4, URZ ;  /* 0x00000004060a7890 */ /* 0x000fe2000fffe03f */
[----:B------:R-:W-:Y:S01]  /*3740*/  UMOV UR9, 0x40000040 ;  /* 0x4000004000097882 */ /* 0x000fe20000000000 */
[----:B------:R-:W-:Y:S01]  /*3750*/  UMOV UR11, 0x40000040 ;  /* 0x40000040000b7882 */ /* 0x000fe20000000000 */
        /* <DEDUP_REMOVED lines=94> */
[----:B------:R-:W-:Y:S02]  /*3d40*/  UIADD3 UR8, UR7, UR14, URZ ;  /* 0x0000000e07087290 */ /* 0x000fe4000fffe03f */
[----:B------:R-:W-:Y:S01]  /*3d50*/  UIADD3 UR10, UR7, UR15, URZ ;  /* 0x0000000f070a7290 */ /* 0x000fe2000fffe03f */
[----:B------:R-:W-:Y:S01]  /*3d60*/  UMOV UR9, 0x40000040 ;  /* 0x4000004000097882 */ /* 0x000fe20000000000 */
[----:B------:R-:W-:Y:S01]  /*3d70*/  UMOV UR11, 0x40000040 ;  /* 0x40000040000b7882 */ /* 0x000fe20000000000 */
[----:B------:R-:W-:Y:S02]  /*3d80*/  WARPGROUP.DEPBAR.LE gsb0, 0x0 ;  /* 0x00008000000079c5 */ /* 0x000fe40000010000 */
[----:B------:R-:W-:-:S06]  /*3d90*/  WARPGROUP.ARRIVE ;  /* 0x00000000000079c5 */ /* 0x000fcc0000000000 */
[----:B------:R-:W-:Y:S01]  /*3da0*/  HGMMA.64x64x16.F32 R24, gdesc[UR8], R24, gsb0 ;  /* 0x00e00000081879f0 */ /* 0x000fe20008000818 */
[----:B------:R-:W-:Y:S01]  /*3db0*/  UMOV UR9, 0x4 ;  /* 0x0000000400097882 */ /* 0x000fe20000000000 */
[----:B------:R-:W-:Y:S01]  /*3dc0*/  UMOV UR10, 0x28 ;  /* 0x00000028000a7882 */ /* 0x000fe20000000000 */
[----:B------:R-:W-:Y:S02]  /*3dd0*/  USEL UR8, UR9, 0x2, UP0 ;  /* 0x0000000209087887 */ /* 0x000fe40008000000 */
[----:B------:R-:W-:Y:S02]  /*3de0*/  USEL UR9, UR9, 0x6, !UP0 ;  /* 0x0000000609097887 */ /* 0x000fe4000c000000 */
[----:B------:R-:W-:Y:S02]  /*3df0*/  UIADD3 UR24, UR14, UR8, URZ ;  /* 0x000000080e187290 */ /* 0x000fe4000fffe03f */
[----:B------:R-:W-:Y:S01]  /*3e00*/  UIADD3 UR26, UR15, UR8, URZ ;  /* 0x000000080f1a7290 */ /* 0x000fe2000fffe03f */
[----:B------:R-:W-:Y:S01]  /*3e10*/  UMOV UR11, 0xa00 ;  /* 0x00000a00000b7882 */ /* 0x000fe20000000000 */
[----:B------:R-:W-:-:S02]  /*3e20*/  USEL UR10, UR10, 0x26, UP0 ;  /* 0x000000260a0a7887 */ /* 0x000fc40008000000 */
[----:B------:R-:W-:Y:S02]  /*3e30*/  USEL UR11, UR11, 0x980, UP0 ;  /* 0x000009800b0b7887 */ /* 0x000fe40008000000 */
[----:B------:R-:W-:Y:S02]  /*3e40*/  ULOP3.LUT UR10, UR10, 0x6, URZ, 0xc0, !UPT ;  /* 0x000000060a0a7892 */ /* 0x000fe4000f8ec03f */
[----:B------:R-:W-:Y:S01]  /*3e50*/  ULOP3.LUT UR11, UR11, 0xa00, URZ, 0xc0, !UPT ;  /* 0x00000a000b0b7892 */ /* 0x000fe2000f8ec03f */
[----:B------:R-:W-:Y:S02]  /*3e60*/  WARPGROUP.DEPBAR.LE gsb0, 0x0 ;  /* 0x00008000000079c5 */ /* 0x000fe40000010000 */
[----:B------:R-:W-:-:S06]  /*3e70*/  WARPGROUP.ARRIVE ;  /* 0x00000000000079c5 */ /* 0x000fcc0000000000 */
[----:B------:R-:W-:Y:S01]  /*3e80*/  HGMMA.64x64x16.F32 R24, gdesc[UR24], R24, gsb0 ;  /* 0x00e00000181879f0 */ /* 0x000fe20008000818 */
[----:B------:R-:W-:Y:S02]  /*3e90*/  UIADD3 UR24, UR14, UR9, URZ ;  /* 0x000000090e187290 */ /* 0x000fe4000fffe03f */
[----:B------:R-:W-:Y:S01]  /*3ea0*/  UIADD3 UR26, UR15, UR9, URZ ;  /* 0x000000090f1a7290 */ /* 0x000fe2000fffe03f */
[----:B------:R-:W-:Y:S01]  /*3eb0*/  UMOV UR25, 0x40000040 ;  /* 0x4000004000197882 */ /* 0x000fe20000000000 */
[----:B------:R-:W-:Y:S01]  /*3ec0*/  UMOV UR27, 0x40000040 ;  /* 0x40000040001b7882 */ /* 0x000fe20000000000 */
[----:B------:R-:W-:Y:S01]  /*3ed0*/  ULOP3.LUT UR15, UR42, 0x2000000, URZ, 0xfc, !UPT ;  /* 0x020000002a0f7892 */ /* 0x000fe2000f8efc3f */
[----:B------:R-:W-:Y:S02]  /*3ee0*/  WARPGROUP.DEPBAR.LE gsb0, 0x0 ;  /* 0x00008000000079c5 */ /* 0x000fe40000010000 */
[----:B------:R-:W-:-:S06]  /*3ef0*/  WARPGROUP.ARRIVE ;  /* 0x00000000000079c5 */ /* 0x000fcc0000000000 */
[----:B------:R-:W-:Y:S01]  /*3f00*/  HGMMA.64x64x16.F32 R24, gdesc[UR24], R24, gsb0 ;  /* 0x00e00000181879f0 */ /* 0x000fe20008000818 */
[----:B------:R-:W-:Y:S02]  /*3f10*/  UIADD3 UR24, UR10, UR11, UR5 ;  /* 0x0000000b0a187290 */ /* 0x000fe4000fffe005 */
[----:B------:R-:W-:Y:S01]  /*3f20*/  UIADD3 UR26, UR10, UR11, UR6 ;  /* 0x0000000b0a1a7290 */ /* 0x000fe2000fffe006 */
[----:B------:R-:W-:Y:S01]  /*3f30*/  UMOV UR25, 0x40000040 ;  /* 0x4000004000197882 */ /* 0x000fe20000000000 */
[----:B------:R-:W-:Y:S01]  /*3f40*/  UMOV UR27, 0x40000040 ;  /* 0x40000040001b7882 */ /* 0x000fe20000000000 */
[----:B------:R-:W-:Y:S02]  /*3f50*/  UIADD3 UR10, UR5, 0xa00, URZ ;  /* 0x00000a00050a7890 */ /* 0x000fe4000fffe03f */
[----:B------:R-:W-:Y:S01]  /*3f60*/  UIADD3 UR11, UR6, 0xa00, URZ ;  /* 0x00000a00060b7890 */ /* 0x000fe2000fffe03f */
        /* <DEDUP_REMOVED lines=21> */
[----:B------:R-:W-:Y:S01]  /*40c0*/  UMOV UR10, 0x30 ;  /* 0x00000030000a7882 */ /* 0x000fe20000000000 */
[----:B------:R-:W-:Y:S01]  /*40d0*/  UMOV UR11, 0xc00 ;  /* 0x00000c00000b7882 */ /* 0x000fe20000000000 */
[----:B------:R-:W-:Y:S02]  /*40e0*/  USEL UR10, UR10, 0x2e, UP0 ;  /* 0x0000002e0a0a7887 */ /* 0x000fe40008000000 */
[----:B------:R-:W-:-:S02]  /*40f0*/  USEL UR11, UR11, 0xb80, UP0 ;  /* 0x00000b800b0b7887 */ /* 0x000fc40008000000 */
[----:B------:R-:W-:Y:S02]  /*4100*/  ULOP3.LUT UR10, UR10, 0x6, URZ, 0xc0, !UPT ;  /* 0x000000060a0a7892 */ /* 0x000fe4000f8ec03f */
        /* <DEDUP_REMOVED lines=53> */
[----:B------:R-:W-:Y:S02]  /*4460*/  UMOV UR7, 0x40 ;  /* 0x0000004000077882 */ /* 0x000fe40000000000 */
[----:B------:R-:W-:-:S04]  /*4470*/  USEL UR7, UR7, 0x3e, UP0 ;  /* 0x0000003e07077887 */ /* 0x000fc80008000000 */
        /* <DEDUP_REMOVED lines=8> */
[----:B------:R-:W-:Y:S02]  /*4500*/  UIADD3 UR8, UR9, UR10, URZ ;  /* 0x0000000a09087290 */ /* 0x000fe4000fffe03f */
[----:B------:R-:W-:-:S03]  /*4510*/  UIADD3 UR10, UR9, UR11, URZ ;  /* 0x0000000b090a7290 */ /* 0x000fc6000fffe03f */
[----:B------:R-:W-:Y:S01]  /*4520*/  UMOV UR9, 0x40000040 ;  /* 0x4000004000097882 */ /* 0x000fe20000000000 */
[----:B------:R-:W-:Y:S01]  /*4530*/  UMOV UR11, 0x40000040 ;  /* 0x40000040000b7882 */ /* 0x000fe20000000000 */
[----:B------:R-:W-:Y:S02]  /*4540*/  WARPGROUP.DEPBAR.LE gsb0, 0x0 ;  /* 0x00008000000079c5 */ /* 0x000fe40000010000 */
[----:B------:R-:W-:-:S06]  /*4550*/  WARPGROUP.ARRIVE ;  /* 0x00000000000079c5 */ /* 0x000fcc0000000000 */
[----:B------:R-:W-:Y:S03]  /*4560*/  HGMMA.64x64x16.F32 R24, gdesc[UR24], R24, gsb0 ;  /* 0x00e00000181879f0 */ /* 0x000fe60008000818 */
[----:B------:R-:W-:Y:S02]  /*4570*/  WARPGROUP.DEPBAR.LE gsb0, 0x0 ;  /* 0x00008000000079c5 */ /* 0x000fe40000010000 */
[----:B------:R-:W-:-:S06]  /*4580*/  WARPGROUP.ARRIVE ;  /* 0x00000000000079c5 */ /* 0x000fcc0000000000 */
[----:B------:R-:W-:Y:S01]  /*4590*/  HGMMA.64x64x16.F32 R24, gdesc[UR8], R24, gsb0 ;  /* 0x00e00000081879f0 */ /* 0x000fe20008000818 */
[----:B------:R-:W-:Y:S01]  /*45a0*/  UMOV UR8, 0x1000 ;  /* 0x0000100000087882 */ /* 0x000fe20000000000 */
[----:B------:R-:W-:Y:S01]  /*45b0*/  UMOV UR9, 0x40000040 ;  /* 0x4000004000097882 */ /* 0x000fe20000000000 */
[----:B------:R-:W-:Y:S01]  /*45c0*/  USEL UR8, UR8, 0xf80, UP0 ;  /* 0x00000f8008087887 */ /* 0x000fe20008000000 */
[----:B------:R-:W-:-:S03]  /*45d0*/  UMOV UR11, 0x40000040 ;  /* 0x40000040000b7882 */ /* 0x000fc60000000000 */
[----:B------:R-:W-:-:S04]  /*45e0*/  ULOP3.LUT UR8, UR8, 0x1e00, URZ, 0xc0, !UPT ;  /* 0x00001e0008087892 */ /* 0x000fc8000f8ec03f */
[----:B------:R-:W-:Y:S02]  /*45f0*/  UIADD3 UR10, UR7, UR8, UR5 ;  /* 0x00000008070a7290 */ /* 0x000fe4000fffe005 */
[----:B------:R-:W-:-:S03]  /*4600*/  UIADD3 UR6, UR7, UR8, UR6 ;  /* 0x0000000807067290 */ /* 0x000fc6000fffe006 */
[----:B------:R-:W-:Y:S02]  /*4610*/  UMOV UR7, 0x40000040 ;  /* 0x4000004000077882 */ /* 0x000fe40000000000 */
[----:B------:R-:W-:Y:S02]  /*4620*/  UMOV UR8, UR10 ;  /* 0x0000000a00087c82 */ /* 0x000fe40008000000 */
[----:B------:R-:W-:Y:S01]  /*4630*/  UMOV UR10, UR6 ;  /* 0x00000006000a7c82 */ /* 0x000fe20008000000 */
[----:B------:R-:W-:Y:S01]  /*4640*/  ULDC UR6, c[0x0][0xad0] ;  /* 0x0002b40000067ab9 */ /* 0x000fe20000000800 */
[----:B------:R-:W-:Y:S02]  /*4650*/  WARPGROUP.DEPBAR.LE gsb0, 0x0 ;  /* 0x00008000000079c5 */ /* 0x000fe40000010000 */
[----:B------:R-:W-:-:S06]  /*4660*/  WARPGROUP.ARRIVE ;  /* 0x00000000000079c5 */ /* 0x000fcc0000000000 */
[----:B------:R-:W-:Y:S01]  /*4670*/  HGMMA.64x64x16.F32 R24, gdesc[UR8], R24, gsb0 ;  /* 0x00e00000081879f0 */ /* 0x000fe20008000818 */
[----:B------:R-:W-:Y:S01]  /*4680*/  ULDC UR9, c[0x0][0xa80] ;  /* 0x0002a00000097ab9 */ /* 0x000fe20000000800 */
[----:B------:R-:W-:Y:S01]  /*4690*/  UMOV UR11, 0x40000040 ;  /* 0x40000040000b7882 */ /* 0x000fe20000000000 */
        /* <DEDUP_REMOVED lines=16> */
[----:B------:R-:W-:Y:S01]  /*47a0*/  FMUL.FTZ R34, R34, UR6 ;  /* 0x0000000622227c20 */ /* 0x000fe20008410000 */
[----:B------:R-:W-:Y:S01]  /*47b0*/  FMUL.FTZ R41, R41, UR6 ;  /* 0x0000000629297c20 */ /* 0x000fe20008410000 */
[----:B------:R-:W-:Y:S01]  /*47c0*/  FMUL.FTZ R35, R35, UR6 ;  /* 0x0000000623237c20 */ /* 0x000fe20008410000 */
[----:B------:R-:W-:Y:S01]  /*47d0*/  FMUL.FTZ R44, R44, UR6 ;  /* 0x000000062c2c7c20 */ /* 0x000fe20008410000 */
[----:B------:R-:W-:Y:S01]  /*47e0*/  FMUL.FTZ R38, R38, UR6 ;  /* 0x0000000626267c20 */ /* 0x000fe20008410000 */
[----:B------:R-:W-:Y:S01]  /*47f0*/  FMUL.FTZ R45, R45, UR6 ;  /* 0x000000062d2d7c20 */ /* 0x000fe20008410000 */
[----:B------:R-:W-:Y:S01]  /*4800*/  FMUL.FTZ R39, R39, UR6 ;  /* 0x0000000627277c20 */ /* 0x000fe20008410000 */
[----:B------:R-:W0:Y:S01]  /*4810*/  MUFU.TANH R28, R28 ;  /* 0x0000001c001c7308 */ /* 0x000e220000002400 */
[----:B--2---:R-:W-:Y:S01]  /*4820*/  FSEL R24, R24, -INF , P1 ;  /* 0xff80000018187808 */ /* 0x004fe20000800000 */
[----:B------:R-:W-:Y:S01]  /*4830*/  FMUL.FTZ R48, R48, UR6 ;  /* 0x0000000630307c20 */ /* 0x000fe20008410000 */
[----:B------:R-:W-:Y:S01]  /*4840*/  FMUL.FTZ R42, R42, UR6 ;  /* 0x000000062a2a7c20 */ /* 0x000fe20008410000 */
[----:B------:R-:W-:Y:S01]  /*4850*/  FMUL.FTZ R49, R49, UR6 ;  /* 0x0000000631317c20 */ /* 0x000fe20008410000 */
[----:B------:R-:W-:Y:S01]  /*4860*/  FMUL.FTZ R43, R43, UR6 ;  /* 0x000000062b2b7c20 */ /* 0x000fe20008410000 */
[----:B------:R-:W-:Y:S01]  /*4870*/  FMUL.FTZ R52, R52, UR6 ;  /* 0x0000000634347c20 */ /* 0x000fe20008410000 */
[----:B------:R-:W-:Y:S01]  /*4880*/  FMUL.FTZ R53, R53, UR6 ;  /* 0x0000000635357c20 */ /* 0x000fe20008410000 */
[----:B------:R-:W2:Y:S01]  /*4890*/  MUFU.TANH R29, R29 ;  /* 0x0000001d001d7308 */ /* 0x000ea20000002400 */
[----:B-----5:R-:W-:Y:S01]  /*48a0*/  FSEL R25, R25, -INF , P2 ;  /* 0xff80000019197808 */ /* 0x020fe20001000000 */
[----:B------:R-:W-:Y:S01]  /*48b0*/  FMUL.FTZ R46, R46, UR6 ;  /* 0x000000062e2e7c20 */ /* 0x000fe20008410000 */
[----:B------:R-:W-:Y:S01]  /*48c0*/  FMUL.FTZ R47, R47, UR6 ;  /* 0x000000062f2f7c20 */ /* 0x000fe20008410000 */
[----:B------:R-:W-:Y:S01]  /*48d0*/  FMUL.FTZ R50, R50, UR6 ;  /* 0x0000000632327c20 */ /* 0x000fe20008410000 */
[----:B------:R-:W-:Y:S01]  /*48e0*/  FMNMX.FTZ R7, R24, R25, !PT ;  /* 0x0000001918077209 */ /* 0x000fe20007810000 */
[----:B------:R-:W-:Y:S01]  /*48f0*/  FMUL.FTZ R51, R51, UR6 ;  /* 0x0000000633337c20 */ /* 0x000fe20008410000 */
[----:B------:R-:W-:Y:S01]  /*4900*/  FMUL.FTZ R54, R54, UR6 ;  /* 0x0000000636367c20 */ /* 0x000fe20008410000 */
[----:B------:R-:W5:Y:S01]  /*4910*/  MUFU.TANH R32, R32 ;  /* 0x0000002000207308 */ /* 0x000f620000002400 */
[----:B0-----:R-:W-:Y:S01]  /*4920*/  FSEL R28, R28, -INF , P3 ;  /* 0xff8000001c1c7808 */ /* 0x001fe20001800000 */
[----:B------:R-:W-:Y:S01]  /*4930*/  FMUL.FTZ R55, R55, UR6 ;  /* 0x0000000637377c20 */ /* 0x000fe20008410000 */
[----:B------:R-:W-:-:S02]  /*4940*/  ULEA UR6, UR36, UR15, 0xc ;  /* 0x0000000f24067291 */ /* 0x000fc4000f8e603f */
[----:B------:R-:W-:Y:S02]  /*4950*/  FMNMX.FTZ R4, R28, R7, !PT ;  /* 0x000000071c047209 */ /* 0x000fe40007810000 */
[----:B------:R-:W-:Y:S01]  /*4960*/  UIADD3 UR8, UR6, 0x80, URZ ;  /* 0x0000008006087890 */ /* 0x000fe2000fffe03f */
[----:B------:R-:W0:Y:S01]  /*4970*/  MUFU.TANH R26, R26 ;  /* 0x0000001a001a7308 */ /* 0x000e220000002400 */
[----:B--2---:R-:W-:-:S04]  /*4980*/  FSEL R29, R29, -INF , P4 ;  /* 0xff8000001d1d7808 */ /* 0x004fc80002000000 */
[----:B------:R-:W-:Y:S01]  /*4990*/  FMNMX.FTZ R7, R29, R4, !PT ;  /* 0x000000041d077209 */ /* 0x000fe20007810000 */
[----:B------:R-:W-:Y:S01]  /*49a0*/  UMOV UR10, UR8 ;  /* 0x00000008000a7c82 */ /* 0x000fe20008000000 */
[----:B------:R-:W-:Y:S01]  /*49b0*/  UIADD3 UR8, UR6, 0x100, URZ ;  /* 0x0000010006087890 */ /* 0x000fe2000fffe03f */
[----:B------:R-:W2:Y:S01]  /*49c0*/  MUFU.TANH R33, R33 ;  /* 0x0000002100217308 */ /* 0x000ea20000002400 */
[----:B-----5:R-:W-:-:S04]  /*49d0*/  FSEL R32, R32, -INF , P5 ;  /* 0xff80000020207808 */ /* 0x020fc80002800000 */
[----:B------:R-:W-:-:S03]  /*49e0*/  FMNMX.FTZ R4, R32, R7, !PT ;  /* 0x0000000720047209 */ /* 0x000fc60007810000 */
[----:B------:R-:W5:Y:S01]  /*49f0*/  MUFU.TANH R27, R27 ;  /* 0x0000001b001b7308 */ /* 0x000f620000002400 */
[----:B0-----:R-:W-:Y:S02]  /*4a00*/  FSEL R26, R26, -INF , P1 ;  /* 0xff8000001a1a7808 */ /* 0x001fe40000800000 */
[----:B------:R-:W-:-:S05]  /*4a10*/  ISETP.GT.AND P1, PT, R5, 0x18, PT ;  /* 0x000000180500780c */ /* 0x000fca0003f24270 */
[----:B------:R-:W0:Y:S01]  /*4a20*/  MUFU.TANH R36, R36 ;  /* 0x0000002400247308 */ /* 0x000e220000002400 */
[----:B--2---:R-:W-:-:S04]  /*4a30*/  FSEL R33, R33, -INF , P6 ;  /* 0xff80000021217808 */ /* 0x004fc80003000000 */
[----:B------:R-:W-:-:S03]  /*4a40*/  FMNMX.FTZ R7, R33, R4, !PT ;  /* 0x0000000421077209 */ /* 0x000fc60007810000 */
[----:B------:R-:W2:Y:S01]  /*4a50*/  MUFU.TANH R30, R30 ;  /* 0x0000001e001e7308 */ /* 0x000ea20000002400 */
[----:B-----5:R-:W-:Y:S02]  /*4a60*/  FSEL R27, R27, -INF , P2 ;  /* 0xff8000001b1b7808 */ /* 0x020fe40001000000 */
[----:B------:R-:W-:-:S05]  /*4a70*/  ISETP.GT.AND P2, PT, R5, 0x19, PT ;  /* 0x000000190500780c */ /* 0x000fca0003f44270 */
[----:B------:R-:W5:Y:S01]  /*4a80*/  MUFU.TANH R37, R37 ;  /* 0x0000002500257308 */ /* 0x000f620000002400 */
[----:B0-----:R-:W-:-:S04]  /*4a90*/  FSEL R36, R36, -INF , P1 ;  /* 0xff80000024247808 */ /* 0x001fc80000800000 */
[----:B------:R-:W-:-:S03]  /*4aa0*/  FMNMX.FTZ R4, R36, R7, !PT ;  /* 0x0000000724047209 */ /* 0x000fc60007810000 */
[----:B------:R-:W0:Y:S01]  /*4ab0*/  MUFU.TANH R31, R31 ;  /* 0x0000001f001f7308 */ /* 0x000e220000002400 */
[----:B--2---:R-:W-:Y:S02]  /*4ac0*/  FSEL R30, R30, -INF , P3 ;  /* 0xff8000001e1e7808 */ /* 0x004fe40001800000 */
[----:B------:R-:W-:-:S05]  /*4ad0*/  ISETP.GT.AND P3, PT, R5, 0x20, PT ;  /* 0x000000200500780c */ /* 0x000fca0003f64270 */
        /* <DEDUP_REMOVED lines=37> */
[----:B-----5:R-:W-:-:S07]  /*4d30*/  FSEL R49, R49, -INF , P2 ;  /* 0xff80000031317808 */ /* 0x020fce0001000000 */
[----:B------:R-:W5:Y:S01]  /*4d40*/  MUFU.TANH R53, R53 ;  /* 0x0000003500357308 */ /* 0x000f620000002400 */
[----:B0-----:R-:W-:Y:S02]  /*4d50*/  FSEL R43, R43, -INF , P4 ;  /* 0xff8000002b2b7808 */ /* 0x001fe40002000000 */
[----:B------:R-:W-:Y:S02]  /*4d60*/  ISETP.GT.AND P4, PT, R5, 0x39, PT ;  /* 0x000000390500780c */ /* 0x000fe40003f84270 */
[----:B------:R-:W-:-:S03]  /*4d70*/  FMNMX.FTZ R5, R49, R4, !PT ;  /* 0x0000000431057209 */ /* 0x000fc60007810000 */
[----:B------:R-:W0:Y:S01]  /*4d80*/  MUFU.TANH R46, R46 ;  /* 0x0000002e002e7308 */ /* 0x000e220000002400 */
[----:B--2---:R-:W-:-:S04]  /*4d90*/  FSEL R52, R52, -INF , P3 ;  /* 0xff80000034347808 */ /* 0x004fc80001800000 */
[----:B------:R-:W-:-:S03]  /*4da0*/  FMNMX.FTZ R4, R52, R5, !PT ;  /* 0x0000000534047209 */ /* 0x000fc60007810000 */
[----:B------:R-:W2:Y:S01]  /*4db0*/  MUFU.TANH R47, R47 ;  /* 0x0000002f002f7308 */ /* 0x000ea20000002400 */
[----:B-----5:R-:W-:-:S04]  /*4dc0*/  FSEL R53, R53, -INF , P4 ;  /* 0xff80000035357808 */ /* 0x020fc80002000000 */
[----:B-1-34-:R-:W-:-:S03]  /*4dd0*/  FMNMX.FTZ R6, R53, R4, !PT ;  /* 0x0000000435067209 */ /* 0x01afc60007810000 */
[----:B------:R-:W1:Y:S01]  /*4de0*/  MUFU.TANH R50, R50 ;  /* 0x0000003200327308 */ /* 0x000e620000002400 */
[----:B0-----:R-:W-:Y:S01]  /*4df0*/  FSEL R46, R46, -INF , P5 ;  /* 0xff8000002e2e7808 */ /* 0x001fe20002800000 */
[----:B------:R-:W0:Y:S06]  /*4e00*/  SHFL.BFLY PT, R5, R6, 0x2, 0x1f ;  /* 0x0c401f0006057f89 */ /* 0x000e2c00000e0000 */
[----:B------:R-:W3:Y:S01]  /*4e10*/  MUFU.TANH R51, R51 ;  /* 0x0000003300337308 */ /* 0x000ee20000002400 */
[----:B--2---:R-:W-:-:S07]  /*4e20*/  FSEL R47, R47, -INF , P6 ;  /* 0xff8000002f2f7808 */ /* 0x004fce0003000000 */
[----:B------:R-:W2:Y:S01]  /*4e30*/  MUFU.TANH R54, R54 ;  /* 0x0000003600367308 */ /* 0x000ea20000002400 */
[----:B-1----:R-:W-:-:S07]  /*4e40*/  FSEL R50, R50, -INF , P1 ;  /* 0xff80000032327808 */ /* 0x002fce0000800000 */
[----:B------:R-:W1:Y:S01]  /*4e50*/  MUFU.TANH R55, R55 ;  /* 0x0000003700377308 */ /* 0x000e620000002400 */
[----:B---3--:R-:W-:Y:S02]  /*4e60*/  FSEL R51, R51, -INF , P2 ;  /* 0xff80000033337808 */ /* 0x008fe40001000000 */
[----:B0-----:R-:W-:Y:S02]  /*4e70*/  FMNMX.FTZ R7, R6, R5, !PT ;  /* 0x0000000506077209 */ /* 0x001fe40007810000 */
[----:B------:R-:W-:Y:S02]  /*4e80*/  FMNMX.FTZ R5, R26, R27, !PT ;  /* 0x0000001b1a057209 */ /* 0x000fe40007810000 */
[----:B------:R-:W-:Y:S01]  /*4e90*/  ISETP.GE.AND P2, PT, R152, 0x41, PT ;  /* 0x000000419800780c */ /* 0x000fe20003f46270 */
[----:B------:R-:W0:Y:S01]  /*4ea0*/  SHFL.BFLY PT, R8, R7, 0x1, 0x1f ;  /* 0x0c201f0007087f89 */ /* 0x000e2200000e0000 */
[----:B------:R-:W-:Y:S02]  /*4eb0*/  FMNMX.FTZ R4, R30, R5, !PT ;  /* 0x000000051e047209 */ /* 0x000fe40007810000 */
[----:B--2---:R-:W-:-:S02]  /*4ec0*/  FSEL R54, R54, -INF , P3 ;  /* 0xff80000036367808 */ /* 0x004fc40001800000 */
[----:B------:R-:W-:-:S04]  /*4ed0*/  FMNMX.FTZ R5, R31, R4, !PT ;  /* 0x000000041f057209 */ /* 0x000fc80007810000 */
[----:B------:R-:W-:Y:S02]  /*4ee0*/  FMNMX.FTZ R4, R34, R5, !PT ;  /* 0x0000000522047209 */ /* 0x000fe40007810000 */
[----:B-1----:R-:W-:Y:S02]  /*4ef0*/  FSEL R55, R55, -INF , P4 ;  /* 0xff80000037377808 */ /* 0x002fe40002000000 */
        /* <DEDUP_REMOVED lines=15> */
[----:B------:R-:W-:Y:S01]  /*4ff0*/  MUFU.EX2 R6, R24 ;  /* 0x0000001800067308 */ /* 0x000fe20000000800 */
        /* <DEDUP_REMOVED lines=14> */
[--C-:B------:R-:W-:Y:S01]  /*50e0*/  FFMA.FTZ R155, R52, UR9, -R56.reuse ;  /* 0x00000009349b7c23 */ /* 0x100fe20008010838 */
[--C-:B------:R-:W-:Y:S01]  /*50f0*/  FFMA.FTZ R172, R53, UR9, -R56.reuse ;  /* 0x0000000935ac7c23 */ /* 0x100fe20008010838 */
[----:B------:R-:W1:Y:S08]  /*5100*/  MUFU.EX2 R7, R7 ;  /* 0x0000000700077308 */ /* 0x000e700000000800 */
[----:B------:R-:W-:Y:S08]  /*5110*/  MUFU.EX2 R8, R28 ;  /* 0x0000001c00087308 */ /* 0x000ff00000000800 */
[----:B------:R-:W2:Y:S01]  /*5120*/  MUFU.EX2 R9, R9 ;  /* 0x0000000900097308 */ /* 0x000ea20000000800 */
[----:B-1----:R-:W-:Y:S01]  /*5130*/  F2FP.F16.F32.PACK_AB R156, R7, R6 ;  /* 0x00000006079c723e */ /* 0x002fe200000000ff */
[----:B------:R-:W-:Y:S01]  /*5140*/  FADD.FTZ R7, R6, R7 ;  /* 0x0000000706077221 */ /* 0x000fe20000010000 */
[----:B0-----:R-:W-:Y:S01]  /*5150*/  FMNMX.FTZ R24, R5, R14, !PT ;  /* 0x0000000e05187209 */ /* 0x001fe20007810000 */
[----:B------:R-:W-:-:S04]  /*5160*/  FFMA.FTZ R14, R40, UR9, -R56 ;  /* 0x00000009280e7c23 */ /* 0x000fc80008010838 */
[----:B------:R-:W-:Y:S01]  /*5170*/  MUFU.EX2 R10, R10 ;  /* 0x0000000a000a7308 */ /* 0x000fe20000000800 */
[----:B------:R-:W0:Y:S07]  /*5180*/  SHFL.BFLY PT, R5, R24, 0x1, 0x1f ;  /* 0x0c201f0018057f89 */ /* 0x000e2e00000e0000 */
[----:B------:R-:W1:Y:S01]  /*5190*/  MUFU.EX2 R11, R11 ;  /* 0x0000000b000b7308 */ /* 0x000e620000000800 */
[----:B--2---:R-:W-:Y:S01]  /*51a0*/  F2FP.F16.F32.PACK_AB R158, R9, R8 ;  /* 0x00000008099e723e */ /* 0x004fe200000000ff */
[----:B------:R-:W-:-:S04]  /*51b0*/  FADD.FTZ R8, R8, R7 ;  /* 0x0000000708087221 */ /* 0x000fc80000010000 */
[----:B------:R-:W-:Y:S02]  /*51c0*/  FADD.FTZ R9, R9, R8 ;  /* 0x0000000809097221 */ /* 0x000fe40000010000 */
[----:B------:R-:W-:Y:S08]  /*51d0*/  MUFU.EX2 R12, R12 ;  /* 0x0000000c000c7308 */ /* 0x000ff00000000800 */
[----:B------:R-:W2:Y:S01]  /*51e0*/  MUFU.EX2 R13, R13 ;  /* 0x0000000d000d7308 */ /* 0x000ea20000000800 */
[----:B-1----:R-:W-:Y:S01]  /*51f0*/  F2FP.F16.F32.PACK_AB R160, R11, R10 ;  /* 0x0000000a0ba0723e */ /* 0x002fe200000000ff */
[----:B------:R-:W-:Y:S01]  /*5200*/  FADD.FTZ R10, R10, R9 ;  /* 0x000000090a0a7221 */ /* 0x000fe20000010000 */
[----:B0-----:R-:W-:-:S03]  /*5210*/  FMNMX.FTZ R5, R24, R5, !PT ;  /* 0x0000000518057209 */ /* 0x001fc60007810000 */
[----:B------:R-:W-:Y:S01]  /*5220*/  FADD.FTZ R11, R11, R10 ;  /* 0x0000000a0b0b7221 */ /* 0x000fe20000010000 */
[C---:B------:R-:W-:Y:S01]  /*5230*/  FSETP.NEU.FTZ.AND P1, PT, R5.reuse, -INF , PT ;  /* 0xff8000000500780b */ /* 0x040fe20003f3d000 */
[----:B------:R-:W-:Y:S01]  /*5240*/  FMUL.FTZ R24, R5, UR9 ;  /* 0x0000000905187c20 */ /* 0x000fe20008410000 */
[----:B------:R-:W-:Y:S04]  /*5250*/  MUFU.EX2 R14, R14 ;  /* 0x0000000e000e7308 */ /* 0x000fe80000000800 */
[----:B------:R-:W-:Y:S02]  /*5260*/  FSEL R25, R24, RZ, P1 ;  /* 0x000000ff18197208 */ /* 0x000fe40000800000 */
[----:B------:R-:W-:Y:S02]  /*5270*/  ISETP.NE.AND P1, PT, R57, RZ, PT ;  /* 0x000000ff3900720c */ /* 0x000fe40003f25270 */
        /* <DEDUP_REMOVED lines=21> */
[----:B--2---:R-:W-:Y:S01]  /*53d0*/  F2FP.F16.F32.PACK_AB R162, R13, R12 ;  /* 0x0000000c0da2723e */ /* 0x004fe200000000ff */
[----:B------:R-:W-:Y:S01]  /*53e0*/  FADD.FTZ R12, R12, R11 ;  /* 0x0000000b0c0c7221 */ /* 0x000fe20000010000 */
[----:B0-----:R-:W-:Y:S01]  /*53f0*/  F2FP.F16.F32.PACK_AB R164, R15, R14 ;  /* 0x0000000e0fa4723e */ /* 0x001fe200000000ff */
[----:B------:R-:W-:-:S02]  /*5400*/  @!P1 VIADD R3, R3, 0x38860 ;  /* 0x0003886003039836 */ /* 0x000fc40000000000 */
[----:B------:R-:W-:Y:S01]  /*5410*/  FADD.FTZ R13, R13, R12 ;  /* 0x0000000c0d0d7221 */ /* 0x000fe20000010000 */
[----:B------:R-:W0:Y:S02]  /*5420*/  MUFU.EX2 R175, R27 ;  /* 0x0000001b00af7308 */ /* 0x000e240000000800 */
[----:B------:R-:W-:Y:S01]  /*5430*/  @!P1 PRMT R3, RZ, 0x654, R3 ;  /* 0x00000654ff039816 */ /* 0x000fe20000000003 */
[----:B------:R-:W-:-:S04]  /*5440*/  FADD.FTZ R14, R14, R13 ;  /* 0x0000000d0e0e7221 */ /* 0x000fc80000010000 */
[----:B------:R-:W-:Y:S01]  /*5450*/  FADD.FTZ R15, R15, R14 ;  /* 0x0000000e0f0f7221 */ /* 0x000fe20000010000 */
[----:B------:R-:W-:Y:S08]  /*5460*/  MUFU.EX2 R176, R30 ;  /* 0x0000001e00b07308 */ /* 0x000ff00000000800 */
[----:B------:R-:W2:Y:S01]  /*5470*/  MUFU.EX2 R177, R31 ;  /* 0x0000001f00b17308 */ /* 0x000ea20000000800 */
[----:B0-----:R-:W-:Y:S01]  /*5480*/  F2FP.F16.F32.PACK_AB R157, R175, R174 ;  /* 0x000000aeaf9d723e */ /* 0x001fe200000000ff */
[----:B------:R-:W-:-:S06]  /*5490*/  FADD.FTZ R175, R174, R175 ;  /* 0x000000afaeaf7221 */ /* 0x000fcc0000010000 */
[----:B------:R-:W-:Y:S08]  /*54a0*/  MUFU.EX2 R178, R34 ;  /* 0x0000002200b27308 */ /* 0x000ff00000000800 */
[----:B------:R-:W0:Y:S01]  /*54b0*/  MUFU.EX2 R179, R35 ;  /* 0x0000002300b37308 */ /* 0x000e220000000800 */
[----:B--2---:R-:W-:Y:S01]  /*54c0*/  F2FP.F16.F32.PACK_AB R159, R177, R176 ;  /* 0x000000b0b19f723e */ /* 0x004fe200000000ff */
[----:B------:R-:W-:Y:S01]  /*54d0*/  BAR.SYNC.DEFER_BLOCKING 0xf, 0x100 ;  /* 0x03c4000000007b1d */ /* 0x000fe20000010000 */
[----:B------:R-:W-:-:S04]  /*54e0*/  FADD.FTZ R176, R176, R175 ;  /* 0x000000afb0b07221 */ /* 0x000fc80000010000 */
[----:B------:R-:W-:Y:S01]  /*54f0*/  FADD.FTZ R177, R177, R176 ;  /* 0x000000b0b1b17221 */ /* 0x000fe20000010000 */
[----:B------:R-:W-:Y:S08]  /*5500*/  MUFU.EX2 R180, R38 ;  /* 0x0000002600b47308 */ /* 0x000ff00000000800 */
[----:B------:R-:W2:Y:S01]  /*5510*/  MUFU.EX2 R181, R39 ;  /* 0x0000002700b57308 */ /* 0x000ea20000000800 */
[----:B0-----:R-:W-:Y:S01]  /*5520*/  F2FP.F16.F32.PACK_AB R161, R179, R178 ;  /* 0x000000b2b3a1723e */ /* 0x001fe200000000ff */
[----:B------:R-:W-:-:S04]  /*5530*/  FADD.FTZ R178, R178, R177 ;  /* 0x000000b1b2b27221 */ /* 0x000fc80000010000 */
[----:B------:R-:W-:Y:S02]  /*5540*/  FADD.FTZ R179, R179, R178 ;  /* 0x000000b2b3b37221 */ /* 0x000fe40000010000 */
[----:B------:R-:W-:Y:S01]  /*5550*/  MUFU.EX2 R20, R20 ;  /* 0x0000001400147308 */ /* 0x000fe20000000800 */
[----:B------:R0:W-:Y:S07]  /*5560*/  STSM.16.M88.4 [R184+0x36400], R156 ;  /* 0x0364009cb8007844 */ /* 0x0001ee0000000200 */
[----:B------:R-:W3:Y:S01]  /*5570*/  MUFU.EX2 R21, R21 ;  /* 0x0000001500157308 */ /* 0x000ee20000000800 */
[----:B--2---:R-:W-:Y:S01]  /*5580*/  F2FP.F16.F32.PACK_AB R163, R181, R180 ;  /* 0x000000b4b5a3723e */ /* 0x004fe200000000ff */
[----:B------:R-:W-:-:S04]  /*5590*/  FADD.FTZ R180, R180, R179 ;  /* 0x000000b3b4b47221 */ /* 0x000fc80000010000 */
[----:B------:R0:W-:Y:S01]  /*55a0*/  STSM.16.M88.4 [R185], R160 ;  /* 0x000000a0b9007844 */ /* 0x0001e20000000200 */
[----:B------:R-:W-:Y:S01]  /*55b0*/  FADD.FTZ R181, R181, R180 ;  /* 0x000000b4b5b57221 */ /* 0x000fe20000010000 */
[----:B------:R-:W-:Y:S08]  /*55c0*/  MUFU.EX2 R182, R42 ;  /* 0x0000002a00b67308 */ /* 0x000ff00000000800 */
[----:B------:R-:W2:Y:S01]  /*55d0*/  MUFU.EX2 R183, R43 ;  /* 0x0000002b00b77308 */ /* 0x000ea20000000800 */
[----:B---3--:R-:W-:Y:S01]  /*55e0*/  F2FP.F16.F32.PACK_AB R166, R21, R20 ;  /* 0x0000001415a6723e */ /* 0x008fe200000000ff */
[----:B------:R-:W-:-:S04]  /*55f0*/  FADD.FTZ R20, R20, R15 ;  /* 0x0000000f14147221 */ /* 0x000fc80000010000 */
[----:B------:R-:W-:Y:S02]  /*5600*/  FADD.FTZ R20, R21, R20 ;  /* 0x0000001415147221 */ /* 0x000fe40000010000 */
[----:B------:R-:W-:Y:S08]  /*5610*/  MUFU.EX2 R192, R46 ;  /* 0x0000002e00c07308 */ /* 0x000ff00000000800 */
[----:B------:R-:W3:Y:S01]  /*5620*/  MUFU.EX2 R193, R47 ;  /* 0x0000002f00c17308 */ /* 0x000ee20000000800 */
[----:B--2---:R-:W-:Y:S01]  /*5630*/  F2FP.F16.F32.PACK_AB R165, R183, R182 ;  /* 0x000000b6b7a5723e */ /* 0x004fe200000000ff */
[----:B------:R-:W-:-:S04]  /*5640*/  FADD.FTZ R182, R182, R181 ;  /* 0x000000b5b6b67221 */ /* 0x000fc80000010000 */
[----:B------:R-:W-:Y:S02]  /*5650*/  FADD.FTZ R183, R183, R182 ;  /* 0x000000b6b7b77221 */ /* 0x000fe40000010000 */
[----:B------:R-:W-:Y:S08]  /*5660*/  MUFU.EX2 R153, R153 ;  /* 0x0000009900997308 */ /* 0x000ff00000000800 */
[----:B------:R-:W2:Y:S01]  /*5670*/  MUFU.EX2 R154, R154 ;  /* 0x0000009a009a7308 */ /* 0x000ea20000000800 */
[----:B---3--:R-:W-:Y:S01]  /*5680*/  F2FP.F16.F32.PACK_AB R167, R193, R192 ;  /* 0x000000c0c1a7723e */ /* 0x008fe200000000ff */
[----:B------:R-:W-:-:S04]  /*5690*/  FADD.FTZ R192, R192, R183 ;  /* 0x000000b7c0c07221 */ /* 0x000fc80000010000 */
[----:B------:R0:W-:Y:S01]  /*56a0*/  STSM.16.M88.4 [R187], R164 ;  /* 0x000000a4bb007844 */ /* 0x0001e20000000200 */
[----:B------:R-:W-:Y:S01]  /*56b0*/  FADD.FTZ R193, R193, R192 ;  /* 0x000000c0c1c17221 */ /* 0x000fe20000010000 */
[----:B------:R-:W-:Y:S08]  /*56c0*/  MUFU.EX2 R155, R155 ;  /* 0x0000009b009b7308 */ /* 0x000ff00000000800 */
[----:B------:R-:W3:Y:S01]  /*56d0*/  MUFU.EX2 R172, R172 ;  /* 0x000000ac00ac7308 */ /* 0x000ee20000000800 */
[----:B--2---:R-:W-:Y:S01]  /*56e0*/  F2FP.F16.F32.PACK_AB R168, R154, R153 ;  /* 0x000000999aa8723e */ /* 0x004fe200000000ff */
[----:B------:R-:W-:-:S04]  /*56f0*/  FADD.FTZ R153, R153, R20 ;  /* 0x0000001499997221 */ /* 0x000fc80000010000 */
[----:B------:R-:W-:Y:S02]  /*5700*/  FADD.FTZ R154, R154, R153 ;  /* 0x000000999a9a7221 */ /* 0x000fe40000010000 */
[----:B------:R-:W-:Y:S08]  /*5710*/  MUFU.EX2 R194, R50 ;  /* 0x0000003200c27308 */ /* 0x000ff00000000800 */
[----:B------:R-:W2:Y:S01]  /*5720*/  MUFU.EX2 R195, R51 ;  /* 0x0000003300c37308 */ /* 0x000ea20000000800 */
[----:B---3--:R-:W-:-:S07]  /*5730*/  F2FP.F16.F32.PACK_AB R170, R172, R155 ;  /* 0x0000009bacaa723e */ /* 0x008fce00000000ff */
[----:B------:R-:W3:Y:S08]  /*5740*/  MUFU.EX2 R196, R54 ;  /* 0x0000003600c47308 */ /* 0x000ef00000000800 */
[----:B------:R-:W4:Y:S01]  /*5750*/  MUFU.EX2 R197, R25 ;  /* 0x0000001900c57308 */ /* 0x000f220000000800 */
[----:B--2---:R-:W-:Y:S01]  /*5760*/  F2FP.F16.F32.PACK_AB R169, R195, R194 ;  /* 0x000000c2c3a9723e */ /* 0x004fe200000000ff */
[----:B------:R-:W-:-:S04]  /*5770*/  FADD.FTZ R194, R194, R193 ;  /* 0x000000c1c2c27221 */ /* 0x000fc80000010000 */
[----:B------:R-:W-:-:S04]  /*5780*/  FADD.FTZ R195, R195, R194 ;  /* 0x000000c2c3c37221 */ /* 0x000fc80000010000 */
[----:B---3--:R-:W-:Y:S01]  /*5790*/  FADD.FTZ R6, R196, R195 ;  /* 0x000000c3c4067221 */ /* 0x008fe20000010000 */
[----:B----4-:R-:W-:-:S03]  /*57a0*/  F2FP.F16.F32.PACK_AB R171, R197, R196 ;  /* 0x000000c4c5ab723e */ /* 0x010fc600000000ff */
[----:B------:R-:W-:Y:S02]  /*57b0*/  FADD.FTZ R6, R197, R6 ;  /* 0x00000006c5067221 */ /* 0x000fe40000010000 */
[----:B------:R0:W-:Y:S01]  /*57c0*/  STSM.16.M88.4 [R186], R168 ;  /* 0x000000a8ba007844 */ /* 0x0001e20000000200 */
[----:B-1----:R-:W-:-:S06]  /*57d0*/  WARPGROUP.ARRIVE ;  /* 0x00000000000079c5 */ /* 0x002fcc0000000000 */
[----:B------:R-:W-:Y:S01]  /*57e0*/  HGMMA.64x256x16.F32 R24, R156, gdesc[UR4].tnspB, RZ, !UPT, gsb0 ;  /* 0x43e000049c187df0 */ /* 0x000fe2000c0008ff */
[----:B------:R-:W-:Y:S01]  /*57f0*/  UIADD3 UR6, UR6, 0x180, URZ ;  /* 0x0000018006067890 */ /* 0x000fe2000fffe03f */
[----:B------:R-:W-:Y:S01]  /*5800*/  UMOV UR7, 0x40000040 ;  /* 0x4000004000077882 */ /* 0x000fe20000000000 */
[----:B------:R-:W-:Y:S02]  /*5810*/  WARPGROUP.DEPBAR.LE gsb0, 0x0 ;  /* 0x00008000000079c5 */ /* 0x000fe40000010000 */
[----:B------:R-:W-:-:S15]  /*5820*/  WARPGROUP.ARRIVE ;  /* 0x00000000000079c5 */ /* 0x000fde0000000000 */
[----:B------:R-:W-:-:S08]  /*5830*/  NOP ;  /* 0x0000000000007918 */ /* 0x000fd00000000000 */
[----:B------:R-:W-:Y:S01]  /*5840*/  HGMMA.64x256x16.F32 R24, R160, gdesc[UR8].tnspB, R24, gsb0 ;  /* 0x43e00008a0187df0 */ /* 0x000fe20008000818 */
[----:B------:R-:W-:Y:S01]  /*5850*/  UMOV UR10, UR8 ;  /* 0x00000008000a7c82 */ /* 0x000fe20008000000 */
[----:B------:R-:W-:Y:S01]  /*5860*/  UMOV UR11, 0x40000040 ;  /* 0x40000040000b7882 */ /* 0x000fe20000000000 */
[----:B------:R-:W-:Y:S02]  /*5870*/  WARPGROUP.DEPBAR.LE gsb0, 0x0 ;  /* 0x00008000000079c5 */ /* 0x000fe40000010000 */
[----:B------:R-:W-:-:S15]  /*5880*/  WARPGROUP.ARRIVE ;  /* 0x00000000000079c5 */ /* 0x000fde0000000000 */
[----:B------:R-:W-:-:S08]  /*5890*/  NOP ;  /* 0x0000000000007918 */ /* 0x000fd00000000000 */
        /* <DEDUP_REMOVED lines=17> */
[----:B0-----:R-:W-:Y:S06]  /*59b0*/  @!P2 BRA `(.L_x_790) ;  /* 0x0000002c00aca947 */ /* 0x001fec0003800000 */
[----:B------:R-:W-:Y:S01]  /*59c0*/  IADD3 R7, R173, -0x2, RZ ;  /* 0xfffffffead077810 */ /* 0x000fe20007ffe0ff */
[----:B------:R-:W-:Y:S01]  /*59d0*/  IMAD.MOV.U32 R8, RZ, RZ, R5 ;  /* 0x000000ffff087224 */ /* 0x000fe200078e0005 */
[----:B------:R-:W-:Y:S01]  /*59e0*/  UMOV UR7, UR36 ;  /* 0x0000002400077c82 */ /* 0x000fe20008000000 */
[----:B------:R-:W-:-:S07]  /*59f0*/  IMAD.MOV.U32 R13, RZ, RZ, R4 ;  /* 0x000000ffff0d7224 */ /* 0x000fce00078e0004 */
.L_x_799:
[----:B------:R-:W-:Y:S01]  /*5a00*/  UIADD3 UR14, UR7, 0x1, URZ ;  /* 0x00000001070e7890 */ /* 0x000fe2000fffe03f */
[C---:B------:R-:W-:Y:S01]  /*5a10*/  ISETP.GT.AND P2, PT, R7.reuse, RZ, PT ;  /* 0x000000ff0700720c */ /* 0x040fe20003f44270 */
[----:B------:R-:W-:Y:S02]  /*5a20*/  VIADD R7, R7, 0xffffffff ;  /* 0xffffffff07077836 */ /* 0x000fe40000000000 */
[----:B------:R-:W-:-:S04]  /*5a30*/  UISETP.NE.AND UP0, UPT, UR14, 0x2, UPT ;  /* 0x000000020e00788c */ /* 0x000fc8000bf05270 */
[----:B------:R-:W-:Y:S02]  /*5a40*/  USEL UR14, UR14, URZ, UP0 ;  /* 0x0000003f0e0e7287 */ /* 0x000fe40008000000 */
[----:B------:R-:W-:-:S05]  /*5a50*/  USEL UR6, URZ, 0x1, UP0 ;  /* 0x000000013f067887 */ /* 0x000fca0008000000 */
[----:B------:R-:W-:Y:S01]  /*5a60*/  UMOV UR36, UR14 ;  /* 0x0000000e00247c82 */ /* 0x000fe20008000000 */
[----:B------:R-:W-:Y:S01]  /*5a70*/  LOP3.LUT R2, R2, UR6, RZ, 0x3c, !PT ;  /* 0x0000000602027c12 */ /* 0x000fe2000f8e3cff */
[----:B------:R-:W-:Y:S06]  /*5a80*/  @P0 BRA `(.L_x_791) ;  /* 0x0000000000040947 */ /* 0x000fec0003800000 */
[----:B------:R-:W-:Y:S01]  /*5a90*/  BPT.TRAP 0x1 ;  /* 0x000000040000795c */ /* 0x000fe20000300000 */
.L_x_791:
[----:B------:R-:W-:Y:S01]  /*5aa0*/  ULEA UR6, UR36, UR37, 0x3 ;  /* 0x0000002524067291 */ /* 0x000fe2000f8e183f */
[----:B------:R-:W-:-:S08]  /*5ab0*/  SHF.L.U32 R4, R2, 0x1f, RZ ;  /* 0x0000001f02047819 */ /* 0x000fd000000006ff */
[----:B------:R0:W1:Y:S01]  /*5ac0*/  SYNCS.PHASECHK.TRANS64.TRYWAIT P3, [UR6+0x38830], R4 ;  /* 0x03883004ff0075a7 */ /* 0x0000620008060146 */
[----:B------:R-:W-:Y:S05]  /*5ad0*/  @P0 BRA `(.L_x_792) ;  /* 0x0000000000040947 */ /* 0x000fea0003800000 */
[----:B------:R-:W-:Y:S01]  /*5ae0*/  BPT.TRAP 0x1 ;  /* 0x000000040000795c */ /* 0x000fe20000300000 */
.L_x_792:
[----:B-1----:R-:W-:Y:S05]  /*5af0*/  @P3 BRA `(.L_x_793) ;  /* 0x0000000000083947 */ /* 0x002fea0003800000 */
[----:B------:R-:W1:Y:S02]  /*5b00*/  SYNCS.PHASECHK.TRANS64.TRYWAIT P3, [UR6+0x38830], R4 ;  /* 0x03883004ff0075a7 */ /* 0x000e640008060146 */
[----:B-1----:R-:W-:Y:S05]  /*5b10*/  @!P3 BRA `(.L_x_794) ;  /* 0x000000b000ecb947 */ /* 0x002fea0003800000 */
.L_x_793:
[----:B------:R-:W-:Y:S01]  /*5b20*/  R2UR UR18, R0 ;  /* 0x00000000001272ca */ /* 0x000fe200000e0000 */
[----:B------:R-:W-:Y:S01]  /*5b30*/  UIADD3 UR8, UR37, 0x20400, URZ ;  /* 0x0002040025087890 */ /* 0x000fe2000fffe03f */
[----:B------:R-:W-:Y:S01]  /*5b40*/  WARPGROUP.ARRIVE ;  /* 0x00000000000079c5 */ /* 0x000fe20000000000 */
[----:B------:R-:W-:Y:S01]  /*5b50*/  UMOV UR11, 0x40000040 ;  /* 0x40000040000b7882 */ /* 0x000fe20000000000 */
[----:B------:R-:W-:Y:S01]  /*5b60*/  UMOV UR9, 0x40000040 ;  /* 0x4000004000097882 */ /* 0x000fe20000000000 */
[----:B------:R-:W-:-:S04]  /*5b70*/  USHF.R.U32.HI UR8, URZ, 0x4, UR8 ;  /* 0x000000043f087899 */ /* 0x000fc80008011608 */
[----:B------:R-:W-:-:S04]  /*5b80*/  ULOP3.LUT UR8, UR8, 0x3fff, URZ, 0xc0, !UPT ;  /* 0x00003fff08087892 */ /* 0x000fc8000f8ec03f */
[----:B------:R-:W-:Y:S02]  /*5b90*/  ULEA UR18, UR36, UR18, 0x9 ;  /* 0x0000001224127291 */ /* 0x000fe4000f8e483f */
[----:B------:R-:W-:-:S05]  /*5ba0*/  ULOP3.LUT UR8, UR8, 0x10000, URZ, 0xfc, !UPT ;  /* 0x0001000008087892 */ /* 0x000fca000f8efc3f */
[----:B------:R-:W-:-:S04]  /*5bb0*/  UMOV UR10, UR18 ;  /* 0x00000012000a7c82 */ /* 0x000fc80008000000 */
[----:B------:R-:W-:Y:S01]  /*5bc0*/  HGMMA.64x64x16.F32 R152, gdesc[UR8], RZ, !UPT, gsb0 ;  /* 0x00e00000089879f0 */ /* 0x000fe2000c0008ff */
[----:B------:R-:W-:Y:S01]  /*5bd0*/  UIADD3 UR10, UR18, 0x2, URZ ;  /* 0x00000002120a7890 */ /* 0x000fe2000fffe03f */
[----:B------:R-:W-:Y:S01]  /*5be0*/  UMOV UR8, UR12 ;  /* 0x0000000c00087c82 */ /* 0x000fe20008000000 */
[----:B------:R-:W-:Y:S01]  /*5bf0*/  UMOV UR9, UR13 ;  /* 0x0000000d00097c82 */ /* 0x000fe20008000000 */
[----:B------:R-:W-:Y:S01]  /*5c00*/  UMOV UR11, 0x40000040 ;  /* 0x40000040000b7882 */ /* 0x000fe20000000000 */
[----:B------:R-:W-:Y:S02]  /*5c10*/  WARPGROUP.DEPBAR.LE gsb0, 0x0 ;  /* 0x00008000000079c5 */ /* 0x000fe40000010000 */
[----:B------:R-:W-:-:S06]  /*5c20*/  WARPGROUP.ARRIVE ;  /* 0x00000000000079c5 */ /* 0x000fcc0000000000 */
[----:B------:R-:W-:Y:S01]  /*5c30*/  HGMMA.64x64x16.F32 R152, gdesc[UR8], R152, gsb0 ;  /* 0x00e00000089879f0 */ /* 0x000fe20008000898 */
        /* <DEDUP_REMOVED lines=13> */
[----:B------:R-:W-:Y:S03]  /*5d10*/  HGMMA.64x64x16.F32 R152, gdesc[UR8], R152, gsb0 ;  /* 0x00e00000089879f0 */ /* 0x000fe60008000898 */
[----:B------:R-:W-:Y:S02]  /*5d20*/  WARPGROUP.DEPBAR.LE gsb0, 0x0 ;  /* 0x00008000000079c5 */ /* 0x000fe40000010000 */
[----:B------:R-:W-:Y:S05]  /*5d30*/  @P0 BRA `(.L_x_795) ;  /* 0x0000000000040947 */ /* 0x000fea0003800000 */
[----:B------:R-:W-:Y:S01]  /*5d40*/  BPT.TRAP 0x1 ;  /* 0x000000040000795c */ /* 0x000fe20000300000 */
.L_x_795:
[----:B------:R2:W3:Y:S01]  /*5d50*/  SYNCS.PHASECHK.TRANS64.TRYWAIT P3, [UR6+0x38850], R4 ;  /* 0x03885004ff0075a7 */ /* 0x0004e20008060146 */
[----:B------:R-:W-:Y:S05]  /*5d60*/  @P0 BRA `(.L_x_796) ;  /* 0x0000000000040947 */ /* 0x000fea0003800000 */
[----:B------:R-:W-:Y:S01]  /*5d70*/  BPT.TRAP 0x1 ;  /* 0x000000040000795c */ /* 0x000fe20000300000 */
.L_x_796:
[----:B---3--:R-:W-:Y:S05]  /*5d80*/  @P3 BRA `(.L_x_797) ;  /* 0x0000000000083947 */ /* 0x008fea0003800000 */
[----:B------:R-:W3:Y:S02]  /*5d90*/  SYNCS.PHASECHK.TRANS64.TRYWAIT P3, [UR6+0x38850], R4 ;  /* 0x03885004ff0075a7 */ /* 0x000ee40008060146 */
[----:B---3--:R-:W-:Y:S05]  /*5da0*/  @!P3 BRA `(.L_x_798) ;  /* 0x000000b00060b947 */ /* 0x008fea0003800000 */
.L_x_797:
[----:B------:R-:W-:Y:S01]  /*5db0*/  UIADD3 UR8, UR37, 0x26400, URZ ;  /* 0x0002640025087890 */ /* 0x000fe2000fffe03f */
[----:B------:R-:W-:Y:S01]  /*5dc0*/  WARPGROUP.ARRIVE ;  /* 0x00000000000079c5 */ /* 0x000fe20000000000 */
[----:B------:R-:W-:-:S05]  /*5dd0*/  UIADD3 UR11, UR5, 0x2, URZ ;  /* 0x00000002050b7890 */ /* 0x000fca000fffe03f */
[----:B-1----:R-:W1:Y:S01]  /*5de0*/  S2R R5, SR_TID.X ;  /* 0x0000000000057919 */ /* 0x002e620000002100 */
[----:B------:R-:W-:Y:S01]  /*5df0*/  USHF.R.U32.HI UR8, URZ, 0x4, UR8 ;  /* 0x000000043f087899 */ /* 0x000fe20008011608 */
[----:B------:R-:W-:Y:S01]  /*5e00*/  MOV R200, UR6 ;  /* 0x0000000600c87c02 */ /* 0x000fe20008000f00 */
[----:B------:R-:W-:Y:S02]  /*5e10*/  UIADD3 UR9, UR5, 0x6, URZ ;  /* 0x0000000605097890 */ /* 0x000fe4000fffe03f */
[----:B------:R-:W-:Y:S02]  /*5e20*/  ULOP3.LUT UR18, UR8, 0x3fff, URZ, 0xc0, !UPT ;  /* 0x00003fff08127892 */ /* 0x000fe4000f8ec03f */
[----:B------:R-:W-:Y:S02]  /*5e30*/  UIADD3 UR10, UR5, 0x4, URZ ;  /* 0x00000004050a7890 */ /* 0x000fe4000fffe03f */
[----:B------:R-:W-:Y:S02]  /*5e40*/  ULEA UR8, UR14, UR4, 0xc ;  /* 0x000000040e087291 */ /* 0x000fe4000f8e603f */
[----:B------:R-:W-:Y:S01]  /*5e50*/  ULOP3.LUT UR5, UR18, 0x10000, URZ, 0xfc, !UPT ;  /* 0x0001000012057892 */ /* 0x000fe2000f8efc3f */
[----:B------:R-:W-:Y:S01]  /*5e60*/  UMOV UR27, 0x40000040 ;  /* 0x40000040001b7882 */ /* 0x000fe20000000000 */
[----:B------:R-:W-:Y:S01]  /*5e70*/  UMOV UR25, 0x40000040 ;  /* 0x4000004000197882 */ /* 0x000fe20000000000 */
[----:B------:R-:W-:-:S02]  /*5e80*/  UIADD3 UR18, UR8, 0x800, URZ ;  /* 0x0000080008127890 */ /* 0x000fc4000fffe03f */
[----:B------:R-:W-:Y:S02]  /*5e90*/  UMOV UR26, UR8 ;  /* 0x00000008001a7c82 */ /* 0x000fe40008000000 */
[----:B------:R-:W-:Y:S01]  /*5ea0*/  UMOV UR24, UR5 ;  /* 0x0000000500187c82 */ /* 0x000fe20008000000 */
[----:B------:R-:W-:Y:S01]  /*5eb0*/  UIADD3 UR19, UR5, 0x800, URZ ;  /* 0x0000080005137890 */ /* 0x000fe2000fffe03f */
[----:B------:R-:W-:Y:S01]  /*5ec0*/  HGMMA.64x64x16.F32 R152, gdesc[UR24], R152, gsb0 ;  /* 0x00e00000189879f0 */ /* 0x000fe20008000898 */
[----:B------:R-:W-:Y:S01]  /*5ed0*/  UIADD3 UR26, UR8, 0x2, URZ ;  /* 0x00000002081a7890 */ /* 0x000fe2000fffe03f */
[----:B------:R-:W-:Y:S01]  /*5ee0*/  UMOV UR24, UR11 ;  /* 0x0000000b00187c82 */ /* 0x000fe20008000000 */
[----:B------:R-:W-:Y:S01]  /*5ef0*/  UMOV UR25, 0x40000040 ;  /* 0x4000004000197882 */ /* 0x000fe20000000000 */
[----:B------:R-:W-:Y:S01]  /*5f00*/  UMOV UR27, 0x40000040 ;  /* 0x40000040001b7882 */ /* 0x000fe20000000000 */
[----:B------:R-:W-:Y:S01]  /*5f10*/  UMOV UR11, 0x4 ;  /* 0x00000004000b7882 */ /* 0x000fe20000000000 */
[----:B------:R-:W-:Y:S01]  /*5f20*/  ULEA UR6, UR14, UR15, 0xc ;  /* 0x0000000f0e067291 */ /* 0x000fe2000f8e603f */
[----:B-1----:R-:W-:-:S05]  /*5f30*/  SHF.R.U32.HI R5, RZ, 0x7, R5 ;  /* 0x00000007ff057819 */ /* 0x002fca0000011605 */
[----:B0-2---:R-:W0:Y:S01]  /*5f40*/  SHFL.IDX PT, R4, R5, RZ, 0x1f ;  /* 0x00001fff05047589 */ /* 0x005e2200000e0000 */
[----:B------:R-:W-:Y:S02]  /*5f50*/  WARPGROUP.DEPBAR.LE gsb0, 0x0 ;  /* 0x00008000000079c5 */ /* 0x000fe40000010000 */
[----:B------:R-:W-:-:S06]  /*5f60*/  WARPGROUP.ARRIVE ;  /* 0x00000000000079c5 */ /* 0x000fcc0000000000 */
[----:B------:R-:W-:Y:S01]  /*5f70*/  HGMMA.64x64x16.F32 R152, gdesc[UR24], R152, gsb0 ;  /* 0x00e00000189879f0 */ /* 0x000fe20008000898 */
[----:B------:R-:W-:Y:S01]  /*5f80*/  UIADD3 UR26, UR8, 0x4, URZ ;  /* 0x00000004081a7890 */ /* 0x000fe2000fffe03f */
[----:B------:R-:W-:Y:S01]  /*5f90*/  UMOV UR24, UR10 ;  /* 0x0000000a00187c82 */ /* 0x000fe20008000000 */
[----:B------:R-:W-:Y:S01]  /*5fa0*/  UMOV UR25, 0x40000040 ;  /* 0x4000004000197882 */ /* 0x000fe20000000000 */
[----:B------:R-:W-:Y:S01]  /*5fb0*/  UMOV UR27, 0x40000040 ;  /* 0x40000040001b7882 */ /* 0x000fe20000000000 */
[----:B------:R-:W-:Y:S02]  /*5fc0*/  WARPGROUP.DEPBAR.LE gsb0, 0x0 ;  /* 0x00008000000079c5 */ /* 0x000fe40000010000 */
[----:B------:R-:W-:-:S06]  /*5fd0*/  WARPGROUP.ARRIVE ;  /* 0x00000000000079c5 */ /* 0x000fcc0000000000 */
[----:B------:R-:W-:Y:S01]  /*5fe0*/  HGMMA.64x64x16.F32 R152, gdesc[UR24], R152, gsb0 ;  /* 0x00e00000189879f0 */ /* 0x000fe20008000898 */
[----:B------:R-:W-:Y:S01]  /*5ff0*/  UIADD3 UR26, UR8, 0x6, URZ ;  /* 0x00000006081a7890 */ /* 0x000fe2000fffe03f */
[----:B------:R-:W-:Y:S01]  /*6000*/  UMOV UR24, UR9 ;  /* 0x0000000900187c82 */ /* 0x000fe20008000000 */
[----:B------:R-:W-:Y:S01]  /*6010*/  UMOV UR25, 0x40000040 ;  /* 0x4000004000197882 */ /* 0x000fe20000000000 */
[----:B------:R-:W-:Y:S01]  /*6020*/  UMOV UR27, 0x40000040 ;  /* 0x40000040001b7882 */ /* 0x000fe20000000000 */
[----:B0-----:R-:W-:-:S13]  /*6030*/  R2UR UR9, R4 ;  /* 0x00000000040972ca */ /* 0x001fda00000e0000 */
[----:B------:R-:W-:-:S04]  /*6040*/  UISETP.GT.AND UP0, UPT, UR9, 0x7f, UPT ;  /* 0x0000007f0900788c */ /* 0x000fc8000bf04270 */
[----:B------:R-:W-:Y:S02]  /*6050*/  USEL UR9, URZ, 0x2, !UP0 ;  /* 0x000000023f097887 */ /* 0x000fe4000c000000 */
[----:B------:R-:W-:Y:S02]  /*6060*/  USEL UR10, UR11, 0x2, UP0 ;  /* 0x000000020b0a7887 */ /* 0x000fe40008000000 */
[----:B------:R-:W-:Y:S01]  /*6070*/  USEL UR11, UR11, 0x6, !UP0 ;  /* 0x000000060b0b7887 */ /* 0x000fe2000c000000 */
        /* <DEDUP_REMOVED lines=219> */
[----:B------:R-:W-:Y:S02]  /*6e30*/  UIADD3 UR11, UR9, UR10, UR5 ;  /* 0x0000000a090b7290 */ /* 0x000fe4000fffe005 */
[----:B------:R-:W-:-:S03]  /*6e40*/  UIADD3 UR10, UR9, UR10, UR8 ;  /* 0x0000000a090a7290 */ /* 0x000fc6000fffe008 */
[----:B------:R-:W-:Y:S02]  /*6e50*/  UMOV UR9, 0x40000040 ;  /* 0x4000004000097882 */ /* 0x000fe40000000000 */
[----:B------:R-:W-:Y:S01]  /*6e60*/  UMOV UR8, UR11 ;  /* 0x0000000b00087c82 */ /* 0x000fe20008000000 */
[----:B------:R-:W-:Y:S01]  /*6e70*/  UMOV UR11, 0x40000040 ;  /* 0x40000040000b7882 */ /* 0x000fe20000000000 */
[----:B------:R-:W-:Y:S02]  /*6e80*/  WARPGROUP.DEPBAR.LE gsb0, 0x0 ;  /* 0x00008000000079c5 */ /* 0x000fe40000010000 */
[----:B------:R-:W-:-:S06]  /*6e90*/  WARPGROUP.ARRIVE ;  /* 0x00000000000079c5 */ /* 0x000fcc0000000000 */
[----:B------:R-:W-:Y:S03]  /*6ea0*/  HGMMA.64x64x16.F32 R152, gdesc[UR24], R152, gsb0 ;  /* 0x00e00000189879f0 */ /* 0x000fe60008000898 */
[----:B------:R-:W-:Y:S02]  /*6eb0*/  WARPGROUP.DEPBAR.LE gsb0, 0x0 ;  /* 0x00008000000079c5 */ /* 0x000fe40000010000 */
[----:B------:R-:W-:-:S06]  /*6ec0*/  WARPGROUP.ARRIVE ;  /* 0x00000000000079c5 */ /* 0x000fcc0000000000 */
[----:B------:R-:W-:Y:S01]  /*6ed0*/  HGMMA.64x64x16.F32 R152, gdesc[UR8], R152, gsb0 ;  /* 0x00e00000089879f0 */ /* 0x000fe20008000898 */
[----:B------:R-:W-:Y:S01]  /*6ee0*/  ULDC UR8, c[0x0][0xad0] ;  /* 0x0002b40000087ab9 */ /* 0x000fe20000000800 */
        /* <DEDUP_REMOVED lines=26> */
[----:B0-----:R-:W-:Y:S01]  /*7090*/  FMNMX.FTZ R4, R14, R13, !PT ;  /* 0x0000000d0e047209 */ /* 0x001fe20007810000 */
[----:B------:R-:W-:Y:S01]  /*70a0*/  FMUL.FTZ R162, R163, UR8 ;  /* 0x00000008a3a27c20 */ /* 0x000fe20008410000 */
[----:B------:R-:W-:-:S05]  /*70b0*/  FMUL.FTZ R172, R178, UR8 ;  /* 0x00000008b2ac7c20 */ /* 0x000fca0008410000 */
[----:B------:R-:W0:Y:S01]  /*70c0*/  MUFU.TANH R20, R20 ;  /* 0x0000001400147308 */ /* 0x000e220000002400 */
[----:B-1----:R-:W-:-:S07]  /*70d0*/  FMNMX.FTZ R4, R5, R4, !PT ;  /* 0x0000000405047209 */ /* 0x002fce0007810000 */
[----:B------:R-:W1:Y:S01]  /*70e0*/  MUFU.TANH R21, R21 ;  /* 0x0000001500157308 */ /* 0x000e620000002400 */
[----:B--2---:R-:W-:-:S07]  /*70f0*/  FMNMX.FTZ R161, R15, R4, !PT ;  /* 0x000000040fa17209 */ /* 0x004fce0007810000 */
[----:B------:R-:W2:Y:S01]  /*7100*/  MUFU.TANH R152, R152 ;  /* 0x0000009800987308 */ /* 0x000ea20000002400 */
[----:B0-----:R-:W-:Y:S01]  /*7110*/  FMNMX.FTZ R4, R20, R161, !PT ;  /* 0x000000a114047209 */ /* 0x001fe20007810000 */
[----:B------:R-:W-:-:S06]  /*7120*/  FMUL.FTZ R161, R177, UR8 ;  /* 0x00000008b1a17c20 */ /* 0x000fcc0008410000 */
[----:B------:R-:W0:Y:S01]  /*7130*/  MUFU.TANH R153, R153 ;  /* 0x0000009900997308 */ /* 0x000e220000002400 */
[----:B-1----:R-:W-:-:S07]  /*7140*/  FMNMX.FTZ R165, R21, R4, !PT ;  /* 0x0000000415a57209 */ /* 0x002fce0007810000 */
[----:B------:R-:W1:Y:S01]  /*7150*/  MUFU.TANH R154, R154 ;  /* 0x0000009a009a7308 */ /* 0x000e620000002400 */
[----:B--2---:R-:W-:-:S07]  /*7160*/  FMNMX.FTZ R4, R152, R165, !PT ;  /* 0x000000a598047209 */ /* 0x004fce0007810000 */
[----:B------:R-:W2:Y:S01]  /*7170*/  MUFU.TANH R155, R155 ;  /* 0x0000009b009b7308 */ /* 0x000ea20000002400 */
[----:B0-----:R-:W-:-:S07]  /*7180*/  FMNMX.FTZ R165, R153, R4, !PT ;  /* 0x0000000499a57209 */ /* 0x001fce0007810000 */
        /* <DEDUP_REMOVED lines=9> */
[----:B--2---:R-:W-:Y:S01]  /*7220*/  FMNMX.FTZ R4, R158, R165, !PT ;  /* 0x000000a59e047209 */ /* 0x004fe20007810000 */
[----:B------:R-:W-:Y:S01]  /*7230*/  FMUL.FTZ R165, R167, UR8 ;  /* 0x00000008a7a57c20 */ /* 0x000fe20008410000 */
[----:B------:R-:W-:Y:S01]  /*7240*/  FMUL.FTZ R167, R171, UR8 ;  /* 0x00000008aba77c20 */ /* 0x000fe20008410000 */
[----:B------:R-:W-:-:S04]  /*7250*/  FMUL.FTZ R171, R175, UR8 ;  /* 0x00000008afab7c20 */ /* 0x000fc80008410000 */
        /* <DEDUP_REMOVED lines=8> */
[----:B------:R-:W-:Y:S01]  /*72e0*/  FMUL.FTZ R170, R174, UR8 ;  /* 0x00000008aeaa7c20 */ /* 0x000fe20008410000 */
[----:B------:R-:W-:-:S03]  /*72f0*/  FMUL.FTZ R174, R182, UR8 ;  /* 0x00000008b6ae7c20 */ /* 0x000fc60008410000 */
[----:B------:R-:W2:Y:S01]  /*7300*/  MUFU.TANH R10, R10 ;  /* 0x0000000a000a7308 */ /* 0x000ea20000002400 */
[----:B0-----:R-:W-:-:S05]  /*7310*/  FMNMX.FTZ R4, R169, R4, !PT ;  /* 0x00000004a9047209 */ /* 0x001fca0007810000 */
[----:B------:R-:W0:Y:S02]  /*7320*/  SHFL.BFLY PT, R173, R4, 0x2, 0x1f ;  /* 0x0c401f0004ad7f89 */ /* 0x000e2400000e0000 */
[----:B------:R-:W3:Y:S01]  /*7330*/  MUFU.TANH R11, R11 ;  /* 0x0000000b000b7308 */ /* 0x000ee20000002400 */
[----:B-1----:R-:W-:-:S07]  /*7340*/  FMNMX.FTZ R175, R9, R8, !PT ;  /* 0x0000000809af7209 */ /* 0x002fce0007810000 */
[----:B------:R-:W1:Y:S08]  /*7350*/  MUFU.TANH R12, R12 ;  /* 0x0000000c000c7308 */ /* 0x000e700000002400 */
[----:B------:R-:W4:Y:S01]  /*7360*/  MUFU.TANH R160, R160 ;  /* 0x000000a000a07308 */ /* 0x000f220000002400 */
[----:B0-----:R-:W-:Y:S01]  /*7370*/  FMNMX.FTZ R168, R4, R173, !PT ;  /* 0x000000ad04a87209 */ /* 0x001fe20007810000 */
[----:B------:R-:W-:-:S06]  /*7380*/  FMUL.FTZ R173, R179, UR8 ;  /* 0x00000008b3ad7c20 */ /* 0x000fcc0008410000 */
[----:B------:R-:W0:Y:S01]  /*7390*/  MUFU.TANH R162, R162 ;  /* 0x000000a200a27308 */ /* 0x000e220000002400 */
[----:B--2---:R-:W-:Y:S01]  /*73a0*/  FMNMX.FTZ R4, R10, R175, !PT ;  /* 0x000000af0a047209 */ /* 0x004fe20007810000 */
[----:B------:R-:W2:Y:S03]  /*73b0*/  SHFL.BFLY PT, R181, R168, 0x1, 0x1f ;  /* 0x0c201f00a8b57f89 */ /* 0x000ea600000e0000 */
[----:B---3--:R-:W-:-:S03]  /*73c0*/  FMNMX.FTZ R175, R11, R4, !PT ;  /* 0x000000040baf7209 */ /* 0x008fc60007810000 */
[----:B------:R-:W3:Y:S01]  /*73d0*/  MUFU.TANH R163, R163 ;  /* 0x000000a300a37308 */ /* 0x000ee20000002400 */
[----:B-1----:R-:W-:-:S04]  /*73e0*/  FMNMX.FTZ R175, R12, R175, !PT ;  /* 0x000000af0caf7209 */ /* 0x002fc80007810000 */
[----:B----4-:R-:W-:Y:S01]  /*73f0*/  FMNMX.FTZ R177, R160, R175, !PT ;  /* 0x000000afa0b17209 */ /* 0x010fe20007810000 */
[----:B------:R-:W-:Y:S01]  /*7400*/  FMUL.FTZ R175, R183, UR8 ;  /* 0x00000008b7af7c20 */ /* 0x000fe20008410000 */
[----:B------:R-:W-:Y:S01]  /*7410*/  UIADD3 UR8, UR6, 0x80, URZ ;  /* 0x0000008006087890 */ /* 0x000fe2000fffe03f */
[----:B------:R-:W1:Y:S06]  /*7420*/  MUFU.TANH R165, R165 ;  /* 0x000000a500a57308 */ /* 0x000e6c0000002400 */
[----:B------:R-:W-:Y:S01]  /*7430*/  UMOV UR10, UR8 ;  /* 0x00000008000a7c82 */ /* 0x000fe20008000000 */
[----:B------:R-:W-:Y:S01]  /*7440*/  UIADD3 UR8, UR6, 0x100, URZ ;  /* 0x0000010006087890 */ /* 0x000fe2000fffe03f */
[----:B------:R-:W4:Y:S01]  /*7450*/  MUFU.TANH R166, R166 ;  /* 0x000000a600a67308 */ /* 0x000f220000002400 */
[----:B--2---:R-:W-:-:S02]  /*7460*/  FMNMX.FTZ R4, R168, R181, !PT ;  /* 0x000000b5a8047209 */ /* 0x004fc40007810000 */
[----:B0-----:R-:W-:-:S05]  /*7470*/  FMNMX.FTZ R168, R162, R177, !PT ;  /* 0x000000b1a2a87209 */ /* 0x001fca0007810000 */
[----:B------:R-:W0:Y:S01]  /*7480*/  MUFU.TANH R167, R167 ;  /* 0x000000a700a77308 */ /* 0x000e220000002400 */
[C---:B------:R-:W-:Y:S01]  /*7490*/  FADD.FTZ R13, -R4.reuse, R13 ;  /* 0x0000000d040d7221 */ /* 0x040fe20000010100 */
[----:B---3--:R-:W-:Y:S01]  /*74a0*/  FMNMX.FTZ R168, R163, R168, !PT ;  /* 0x000000a8a3a87209 */ /* 0x008fe20007810000 */
[----:B------:R-:W-:Y:S02]  /*74b0*/  FMUL.FTZ R194, R4, UR9 ;  /* 0x0000000904c27c20 */ /* 0x000fe40008410000 */
[----:B------:R-:W-:Y:S01]  /*74c0*/  FMUL.FTZ R178, R13, UR9 ;  /* 0x000000090db27c20 */ /* 0x000fe20008410000 */
[----:B-1----:R-:W-:Y:S01]  /*74d0*/  FMNMX.FTZ R13, R165, R168, !PT ;  /* 0x000000a8a50d7209 */ /* 0x002fe20007810000 */
[--C-:B------:R-:W-:Y:S01]  /*74e0*/  FFMA.FTZ R15, R15, UR9, -R194.reuse ;  /* 0x000000090f0f7c23 */ /* 0x100fe200080108c2 */
[----:B------:R-:W1:Y:S01]  /*74f0*/  MUFU.TANH R170, R170 ;  /* 0x000000aa00aa7308 */ /* 0x000e620000002400 */
[--C-:B------:R-:W-:Y:S01]  /*7500*/  FFMA.FTZ R20, R20, UR9, -R194.reuse ;  /* 0x0000000914147c23 */ /* 0x100fe200080108c2 */
[----:B----4-:R-:W-:Y:S01]  /*7510*/  FMNMX.FTZ R176, R166, R13, !PT ;  /* 0x0000000da6b07209 */ /* 0x010fe20007810000 */
[--C-:B------:R-:W-:Y:S01]  /*7520*/  FFMA.FTZ R13, R14, UR9, -R194.reuse ;  /* 0x000000090e0d7c23 */ /* 0x100fe200080108c2 */
[--C-:B------:R-:W-:Y:S01]  /*7530*/  FFMA.FTZ R21, R21, UR9, -R194.reuse ;  /* 0x0000000915157c23 */ /* 0x100fe200080108c2 */
[--C-:B------:R-:W-:Y:S01]  /*7540*/  FFMA.FTZ R179, R155, UR9, -R194.reuse ;  /* 0x000000099bb37c23 */ /* 0x100fe200080108c2 */
[--C-:B------:R-:W-:Y:S01]  /*7550*/  FFMA.FTZ R181, R157, UR9, -R194.reuse ;  /* 0x000000099db57c23 */ /* 0x100fe200080108c2 */
[--C-:B------:R-:W-:Y:S01]  /*7560*/  FFMA.FTZ R182, R158, UR9, -R194.reuse ;  /* 0x000000099eb67c23 */ /* 0x100fe200080108c2 */
[----:B------:R-:W2:Y:S01]  /*7570*/  MUFU.TANH R171, R171 ;  /* 0x000000ab00ab7308 */ /* 0x000ea20000002400 */
[----:B0-----:R-:W-:Y:S01]  /*7580*/  FMNMX.FTZ R177, R167, R176, !PT ;  /* 0x000000b0a7b17209 */ /* 0x001fe20007810000 */
[--C-:B------:R-:W-:Y:S01]  /*7590*/  FFMA.FTZ R183, R159, UR9, -R194.reuse ;  /* 0x000000099fb77c23 */ /* 0x100fe200080108c2 */
[--C-:B------:R-:W-:Y:S01]  /*75a0*/  FFMA.FTZ R192, R161, UR9, -R194.reuse ;  /* 0x00000009a1c07c23 */ /* 0x100fe200080108c2 */
[----:B------:R-:W-:-:S04]  /*75b0*/  FFMA.FTZ R193, R164, UR9, -R194 ;  /* 0x00000009a4c17c23 */ /* 0x000fc800080108c2 */
[----:B------:R-:W0:Y:S01]  /*75c0*/  MUFU.TANH R172, R172 ;  /* 0x000000ac00ac7308 */ /* 0x000e220000002400 */
[----:B-1----:R-:W-:Y:S01]  /*75d0*/  FMNMX.FTZ R14, R170, R177, !PT ;  /* 0x000000b1aa0e7209 */ /* 0x002fe20007810000 */
[----:B------:R-:W-:-:S06]  /*75e0*/  FFMA.FTZ R177, R5, UR9, -R194 ;  /* 0x0000000905b17c23 */ /* 0x000fcc00080108c2 */
[----:B------:R-:W1:Y:S01]  /*75f0*/  MUFU.TANH R173, R173 ;  /* 0x000000ad00ad7308 */ /* 0x000e620000002400 */
[----:B--2---:R-:W-:-:S07]  /*7600*/  FMNMX.FTZ R5, R171, R14, !PT ;  /* 0x0000000eab057209 */ /* 0x004fce0007810000 */
[----:B------:R-:W2:Y:S01]  /*7610*/  MUFU.TANH R174, R174 ;  /* 0x000000ae00ae7308 */ /* 0x000ea20000002400 */
[----:B0-----:R-:W-:-:S07]  /*7620*/  FMNMX.FTZ R176, R172, R5, !PT ;  /* 0x00000005acb07209 */ /* 0x001fce0007810000 */
[----:B------:R-:W0:Y:S01]  /*7630*/  MUFU.TANH R175, R175 ;  /* 0x000000af00af7308 */ /* 0x000e220000002400 */
[----:B-1----:R-:W-:-:S07]  /*7640*/  FMNMX.FTZ R5, R173, R176, !PT ;  /* 0x000000b0ad057209 */ /* 0x002fce0007810000 */
[----:B------:R1:W-:Y:S01]  /*7650*/  MUFU.EX2 R14, R177 ;  /* 0x000000b1000e7308 */ /* 0x0003e20000000800 */
[----:B--2---:R-:W-:-:S07]  /*7660*/  FMNMX.FTZ R176, R174, R5, !PT ;  /* 0x00000005aeb07209 */ /* 0x004fce0007810000 */
[----:B------:R2:W3:Y:S01]  /*7670*/  MUFU.EX2 R168, R178 ;  /* 0x000000b200a87308 */ /* 0x0004e20000000800 */
[----:B0-----:R-:W-:Y:S01]  /*7680*/  FMNMX.FTZ R5, R175, R176, !PT ;  /* 0x000000b0af057209 */ /* 0x001fe20007810000 */
[--C-:B------:R-:W-:Y:S01]  /*7690*/  FFMA.FTZ R176, R152, UR9, -R194.reuse ;  /* 0x0000000998b07c23 */ /* 0x100fe200080108c2 */
[--C-:B-1----:R-:W-:Y:S01]  /*76a0*/  FFMA.FTZ R177, R153, UR9, -R194.reuse ;  /* 0x0000000999b17c23 */ /* 0x102fe200080108c2 */
[--C-:B------:R-:W-:Y:S02]  /*76b0*/  FFMA.FTZ R153, R169, UR9, -R194.reuse ;  /* 0x00000009a9997c23 */ /* 0x100fe400080108c2 */
[----:B------:R-:W0:Y:S02]  /*76c0*/  SHFL.BFLY PT, R180, R5, 0x2, 0x1f ;  /* 0x0c401f0005b47f89 */ /* 0x000e2400000e0000 */
[----:B------:R-:W-:Y:S01]  /*76d0*/  MUFU.EX2 R13, R13 ;  /* 0x0000000d000d7308 */ /* 0x000fe20000000800 */
[----:B--2---:R-:W-:-:S07]  /*76e0*/  FFMA.FTZ R178, R154, UR9, -R194 ;  /* 0x000000099ab27c23 */ /* 0x004fce00080108c2 */
[----:B------:R-:W-:Y:S01]  /*76f0*/  MUFU.EX2 R15, R15 ;  /* 0x0000000f000f7308 */ /* 0x000fe20000000800 */
[-C--:B---3--:R-:W-:Y:S01]  /*7700*/  FMUL.FTZ R24, R24, R168.reuse ;  /* 0x000000a818187220 */ /* 0x088fe20000410000 */
        /* <DEDUP_REMOVED lines=11> */
[----:B------:R-:W-:Y:S01]  /*77c0*/  FMUL.FTZ R45, R45, R168 ;  /* 0x000000a82d2d7220 */ /* 0x000fe20000410000 */
[----:B0-----:R-:W-:Y:S01]  /*77d0*/  FMNMX.FTZ R152, R5, R180, !PT ;  /* 0x000000b405987209 */ /* 0x001fe20007810000 */
[----:B------:R-:W-:Y:S01]  /*77e0*/  FFMA.FTZ R180, R156, UR9, -R194 ;  /* 0x000000099cb47c23 */ /* 0x000fe200080108c2 */
[----:B------:R-:W-:Y:S01]  /*77f0*/  IMAD.U32 R156, RZ, RZ, UR7 ;  /* 0x00000007ff9c7e24 */ /* 0x000fe2000f8e00ff */
[----:B------:R-:W-:Y:S01]  /*7800*/  MUFU.EX2 R21, R21 ;  /* 0x0000001500157308 */ /* 0x000fe20000000800 */
[-C--:B------:R-:W-:Y:S01]  /*7810*/  FMUL.FTZ R48, R48, R168.reuse ;  /* 0x000000a830307220 */ /* 0x080fe20000410000 */
        /* <DEDUP_REMOVED lines=22> */
[----:B------:R-:W1:Y:S01]  /*7980*/  MUFU.EX2 R178, R178 ;  /* 0x000000b200b27308 */ /* 0x000e620000000800 */
[-C--:B------:R-:W-:Y:S01]  /*7990*/  FMUL.FTZ R88, R88, R168.reuse ;  /* 0x000000a858587220 */ /* 0x080fe20000410000 */
[----:B0-----:R-:W-:Y:S01]  /*79a0*/  FMNMX.FTZ R5, R152, R5, !PT ;  /* 0x0000000598057209 */ /* 0x001fe20007810000 */
[-C--:B------:R-:W-:Y:S01]  /*79b0*/  FMUL.FTZ R89, R89, R168.reuse ;  /* 0x000000a859597220 */ /* 0x080fe20000410000 */
[-C--:B------:R-:W-:Y:S01]  /*79c0*/  FMUL.FTZ R92, R92, R168.reuse ;  /* 0x000000a85c5c7220 */ /* 0x080fe20000410000 */
[-C--:B------:R-:W-:Y:S01]  /*79d0*/  FMUL.FTZ R93, R93, R168.reuse ;  /* 0x000000a85d5d7220 */ /* 0x080fe20000410000 */
[-C--:B------:R-:W-:Y:S01]  /*79e0*/  FMUL.FTZ R96, R96, R168.reuse ;  /* 0x000000a860607220 */ /* 0x080fe20000410000 */
[C---:B------:R-:W-:Y:S01]  /*79f0*/  FADD.FTZ R152, -R5.reuse, R8 ;  /* 0x0000000805987221 */ /* 0x040fe20000010100 */
[----:B------:R-:W-:Y:S01]  /*7a00*/  FMUL.FTZ R154, R5, UR9 ;  /* 0x00000009059a7c20 */ /* 0x000fe20008410000 */
[----:B------:R0:W-:Y:S01]  /*7a10*/  MUFU.EX2 R8, R153 ;  /* 0x0000009900087308 */ /* 0x0001e20000000800 */
[----:B------:R-:W-:Y:S01]  /*7a20*/  FMUL.FTZ R97, R97, R168 ;  /* 0x000000a861617220 */ /* 0x000fe20000410000 */
[----:B------:R-:W-:Y:S01]  /*7a30*/  FMUL.FTZ R152, R152, UR9 ;  /* 0x0000000998987c20 */ /* 0x000fe20008410000 */
[--C-:B------:R-:W-:Y:S01]  /*7a40*/  FFMA.FTZ R194, R9, UR9, -R154.reuse ;  /* 0x0000000909c27c23 */ /* 0x100fe2000801089a */
[--C-:B------:R-:W-:Y:S01]  /*7a50*/  FFMA.FTZ R9, R10, UR9, -R154.reuse ;  /* 0x000000090a097c23 */ /* 0x100fe2000801089a */
[--C-:B------:R-:W-:Y:S01]  /*7a60*/  FFMA.FTZ R10, R11, UR9, -R154.reuse ;  /* 0x000000090b0a7c23 */ /* 0x100fe2000801089a */
[--C-:B------:R-:W-:Y:S01]  /*7a70*/  FFMA.FTZ R11, R12, UR9, -R154.reuse ;  /* 0x000000090c0b7c23 */ /* 0x100fe2000801089a */
[----:B------:R-:W-:Y:S01]  /*7a80*/  FFMA.FTZ R12, R160, UR9, -R154 ;  /* 0x00000009a00c7c23 */ /* 0x000fe2000801089a */
[----:B------:R2:W3:Y:S01]  /*7a90*/  MUFU.EX2 R169, R152 ;  /* 0x0000009800a97308 */ /* 0x0004e20000000800 */
[----:B0-----:R-:W-:-:S02]  /*7aa0*/  IMAD.MOV R153, RZ, RZ, -R23 ;  /* 0x000000ffff997224 */ /* 0x001fc400078e0a17 */
[--C-:B------:R-:W-:Y:S01]  /*7ab0*/  FFMA.FTZ R195, R162, UR9, -R154.reuse ;  /* 0x00000009a2c37c23 */ /* 0x100fe2000801089a */
[--C-:B------:R-:W-:Y:S01]  /*7ac0*/  FFMA.FTZ R196, R163, UR9, -R154.reuse ;  /* 0x00000009a3c47c23 */ /* 0x100fe2000801089a */
[--C-:B------:R-:W-:Y:S01]  /*7ad0*/  FFMA.FTZ R197, R165, UR9, -R154.reuse ;  /* 0x00000009a5c57c23 */ /* 0x100fe2000801089a */
[--C-:B------:R-:W-:Y:S01]  /*7ae0*/  FFMA.FTZ R198, R166, UR9, -R154.reuse ;  /* 0x00000009a6c67c23 */ /* 0x100fe2000801089a */
[----:B------:R-:W-:Y:S01]  /*7af0*/  ISETP.NE.AND P3, PT, R22, R153, PT ;  /* 0x000000991600720c */ /* 0x000fe20003f65270 */
[--C-:B------:R-:W-:Y:S01]  /*7b00*/  FFMA.FTZ R199, R167, UR9, -R154.reuse ;  /* 0x00000009a7c77c23 */ /* 0x100fe2000801089a */
[--C-:B------:R-:W-:Y:S01]  /*7b10*/  FFMA.FTZ R170, R170, UR9, -R154.reuse ;  /* 0x00000009aaaa7c23 */ /* 0x100fe2000801089a */
[----:B--2---:R-:W-:Y:S02]  /*7b20*/  @!P1 VIADD R152, R200, 0x38840 ;  /* 0x00038840c8989836 */ /* 0x004fe40000000000 */
[--C-:B------:R-:W-:Y:S01]  /*7b30*/  FFMA.FTZ R171, R171, UR9, -R154.reuse ;  /* 0x00000009abab7c23 */ /* 0x100fe2000801089a */
[--C-:B------:R-:W-:Y:S01]  /*7b40*/  FFMA.FTZ R172, R172, UR9, -R154.reuse ;  /* 0x00000009acac7c23 */ /* 0x100fe2000801089a */
[--C-:B------:R-:W-:Y:S01]  /*7b50*/  FFMA.FTZ R173, R173, UR9, -R154.reuse ;  /* 0x00000009adad7c23 */ /* 0x100fe2000801089a */
[----:B------:R-:W-:Y:S01]  /*7b60*/  FFMA.FTZ R174, R174, UR9, -R154 ;  /* 0x00000009aeae7c23 */ /* 0x000fe2000801089a */
[----:B------:R-:W-:Y:S01]  /*7b70*/  @!P1 PRMT R152, RZ, 0x654, R152 ;  /* 0x00000654ff989816 */ /* 0x000fe20000000098 */
[----:B------:R-:W-:Y:S01]  /*7b80*/  FFMA.FTZ R154, R175, UR9, -R154 ;  /* 0x00000009af9a7c23 */ /* 0x000fe2000801089a */
[----:B------:R-:W-:Y:S01]  /*7b90*/  MUFU.EX2 R194, R194 ;  /* 0x000000c200c27308 */ /* 0x000fe20000000800 */
[----:B-1----:R-:W-:Y:S01]  /*7ba0*/  F2FP.F16.F32.PACK_AB R158, R178, R177 ;  /* 0x000000b1b29e723e */ /* 0x002fe200000000ff */
[----:B------:R0:W-:Y:S01]  /*7bb0*/  @!P1 SYNCS.ARRIVE.TRANS64.RED.A1T0 RZ, [R152+URZ], RZ ;  /* 0x000000ff98ff99a7 */ /* 0x0001e2000810043f */
[----:B------:R-:W-:Y:S01]  /*7bc0*/  @!P3 IMAD R153, R156, 0x40, R17 ;  /* 0x000000409c99b824 */ /* 0x000fe200078e0211 */
[----:B------:R-:W-:Y:S01]  /*7bd0*/  F2FP.F16.F32.PACK_AB R156, R176, R21 ;  /* 0x00000015b09c723e */ /* 0x000fe200000000ff */
[-C--:B---3--:R-:W-:Y:S01]  /*7be0*/  FMUL.FTZ R26, R26, R169.reuse ;  /* 0x000000a91a1a7220 */ /* 0x088fe20000410000 */
[-C--:B------:R-:W-:Y:S01]  /*7bf0*/  FMUL.FTZ R27, R27, R169.reuse ;  /* 0x000000a91b1b7220 */ /* 0x080fe20000410000 */
[----:B------:R-:W-:Y:S01]  /*7c00*/  FMUL.FTZ R30, R30, R169 ;  /* 0x000000a91e1e7220 */ /* 0x000fe20000410000 */
[----:B------:R-:W-:Y:S01]  /*7c10*/  @!P3 LEA R153, R153, UR37, 0x2 ;  /* 0x000000259999bc11 */ /* 0x000fe2000f8e10ff */
[----:B------:R-:W1:Y:S01]  /*7c20*/  MUFU.EX2 R9, R9 ;  /* 0x0000000900097308 */ /* 0x000e620000000800 */
[----:B0-----:R-:W-:Y:S01]  /*7c30*/  F2FP.F16.F32.PACK_AB R152, R14, R13 ;  /* 0x0000000d0e98723e */ /* 0x001fe200000000ff */
[-C--:B------:R-:W-:Y:S01]  /*7c40*/  FMUL.FTZ R31, R31, R169.reuse ;  /* 0x000000a91f1f7220 */ /* 0x080fe20000410000 */
[-C--:B------:R-:W-:Y:S01]  /*7c50*/  FMUL.FTZ R34, R34, R169.reuse ;  /* 0x000000a922227220 */ /* 0x080fe20000410000 */
[----:B------:R-:W-:Y:S01]  /*7c60*/  @!P3 STS [R153+0x38400], R168 ;  /* 0x038400a89900b388 */ /* 0x000fe20000000800 */
[-C--:B------:R-:W-:Y:S01]  /*7c70*/  FMUL.FTZ R35, R35, R169.reuse ;  /* 0x000000a923237220 */ /* 0x080fe20000410000 */
[-C--:B------:R-:W-:Y:S01]  /*7c80*/  FMUL.FTZ R38, R38, R169.reuse ;  /* 0x000000a926267220 */ /* 0x080fe20000410000 */
[-C--:B------:R-:W-:Y:S01]  /*7c90*/  FMUL.FTZ R39, R39, R169.reuse ;  /* 0x000000a927277220 */ /* 0x080fe20000410000 */
[----:B------:R1:W-:Y:S01]  /*7ca0*/  @!P3 STS [R153+0x38420], R169 ;  /* 0x038420a99900b388 */ /* 0x0003e20000000800 */
        /* <DEDUP_REMOVED lines=8> */
[----:B------:R-:W0:Y:S01]  /*7d30*/  MUFU.EX2 R11, R11 ;  /* 0x0000000b000b7308 */ /* 0x000e220000000800 */
[----:B-1----:R-:W-:Y:S01]  /*7d40*/  F2FP.F16.F32.PACK_AB R153, R9, R194 ;  /* 0x000000c20999723e */ /* 0x002fe200000000ff */
        /* <DEDUP_REMOVED lines=15> */
[----:B0-----:R-:W-:Y:S01]  /*7e40*/  F2FP.F16.F32.PACK_AB R155, R11, R10 ;  /* 0x0000000a0b9b723e */ /* 0x001fe200000000ff */
        /* <DEDUP_REMOVED lines=12> */
[----:B------:R-:W-:Y:S01]  /*7f10*/  FMUL.FTZ R101, R101, R168 ;  /* 0x000000a865657220 */ /* 0x000fe20000410000 */
        /* <DEDUP_REMOVED lines=60> */
[-C--:B------:R-:W-:Y:S01]  /*82e0*/  FMUL.FTZ R150, R150, R169.reuse ;  /* 0x000000a996967220 */ /* 0x080fe20000410000 */
[----:B------:R-:W-:Y:S01]  /*82f0*/  FMUL.FTZ R151, R151, R169 ;  /* 0x000000a997977220 */ /* 0x000fe20000410000 */
[----:B------:R-:W-:Y:S01]  /*8300*/  UMOV UR7, 0x40000040 ;  /* 0x4000004000077882 */ /* 0x000fe20000000000 */
[----:B------:R-:W-:Y:S01]  /*8310*/  FFMA.FTZ R3, R168, R3, R13 ;  /* 0x00000003a8037223 */ /* 0x000fe2000001000d */
[----:B------:R-:W-:Y:S01]  /*8320*/  FFMA.FTZ R6, R169, R6, R194 ;  /* 0x00000006a9067223 */ /* 0x000fe200000100c2 */
[----:B------:R-:W0:Y:S01]  /*8330*/  MUFU.EX2 R171, R171 ;  /* 0x000000ab00ab7308 */ /* 0x000e220000000800 */
[----:B-1----:R-:W-:Y:S01]  /*8340*/  F2FP.F16.F32.PACK_AB R161, R199, R198 ;  /* 0x000000c6c7a1723e */ /* 0x002fe200000000ff */
[----:B------:R-:W-:Y:S01]  /*8350*/  FADD.FTZ R14, R14, R3 ;  /* 0x000000030e0e7221 */ /* 0x000fe20000010000 */
[----:B------:R-:W-:Y:S01]  /*8360*/  FADD.FTZ R9, R9, R6 ;  /* 0x0000000609097221 */ /* 0x000fe20000010000 */
[----:B------:R-:W-:-:S02]  /*8370*/  @!P1 VIADD R3, R200, 0x38860 ;  /* 0x00038860c8039836 */ /* 0x000fc40000000000 */
[----:B------:R-:W-:Y:S02]  /*8380*/  IMAD.MOV.U32 R13, RZ, RZ, R4 ;  /* 0x000000ffff0d7224 */ /* 0x000fe400078e0004 */
[----:B------:R-:W-:Y:S01]  /*8390*/  FADD.FTZ R10, R10, R9 ;  /* 0x000000090a0a7221 */ /* 0x000fe20000010000 */
[----:B------:R-:W-:Y:S01]  /*83a0*/  MUFU.EX2 R183, R183 ;  /* 0x000000b700b77308 */ /* 0x000fe20000000800 */
[----:B------:R-:W-:Y:S02]  /*83b0*/  @!P1 PRMT R3, RZ, 0x654, R3 ;  /* 0x00000654ff039816 */ /* 0x000fe40000000003 */
[----:B------:R-:W-:-:S04]  /*83c0*/  FADD.FTZ R11, R11, R10 ;  /* 0x0000000a0b0b7221 */ /* 0x000fc80000010000 */
[----:B------:R-:W-:Y:S01]  /*83d0*/  FADD.FTZ R12, R12, R11 ;  /* 0x0000000b0c0c7221 */ /* 0x000fe20000010000 */
[----:B------:R-:W1:Y:S01]  /*83e0*/  MUFU.EX2 R192, R192 ;  /* 0x000000c000c07308 */ /* 0x000e620000000800 */
[----:B0-----:R-:W-:Y:S02]  /*83f0*/  F2FP.F16.F32.PACK_AB R163, R171, R170 ;  /* 0x000000aaaba3723e */ /* 0x001fe400000000ff */
[----:B------:R-:W-:-:S04]  /*8400*/  FADD.FTZ R195, R195, R12 ;  /* 0x0000000cc3c37221 */ /* 0x000fc80000010000 */
[----:B------:R-:W-:Y:S01]  /*8410*/  FADD.FTZ R196, R196, R195 ;  /* 0x000000c3c4c47221 */ /* 0x000fe20000010000 */
[----:B------:R-:W0:Y:S03]  /*8420*/  MUFU.EX2 R193, R193 ;  /* 0x000000c100c17308 */ /* 0x000e260000000800 */
[----:B------:R-:W-:-:S04]  /*8430*/  FADD.FTZ R197, R197, R196 ;  /* 0x000000c4c5c57221 */ /* 0x000fc80000010000 */
[----:B------:R-:W-:Y:S01]  /*8440*/  FADD.FTZ R198, R198, R197 ;  /* 0x000000c5c6c67221 */ /* 0x000fe20000010000 */
[----:B------:R-:W-:Y:S01]  /*8450*/  MUFU.EX2 R172, R172 ;  /* 0x000000ac00ac7308 */ /* 0x000fe20000000800 */
[----:B-1----:R-:W-:Y:S02]  /*8460*/  F2FP.F16.F32.PACK_AB R164, R192, R183 ;  /* 0x000000b7c0a4723e */ /* 0x002fe400000000ff */
[----:B------:R-:W-:-:S04]  /*8470*/  FADD.FTZ R199, R199, R198 ;  /* 0x000000c6c7c77221 */ /* 0x000fc80000010000 */
[----:B------:R-:W-:Y:S01]  /*8480*/  FADD.FTZ R170, R170, R199 ;  /* 0x000000c7aaaa7221 */ /* 0x000fe20000010000 */
[----:B------:R-:W1:Y:S01]  /*8490*/  MUFU.EX2 R173, R173 ;  /* 0x000000ad00ad7308 */ /* 0x000e620000000800 */
[----:B0-----:R-:W-:Y:S02]  /*84a0*/  F2FP.F16.F32.PACK_AB R166, R8, R193 ;  /* 0x000000c108a6723e */ /* 0x001fe400000000ff */
[----:B------:R-:W-:-:S05]  /*84b0*/  FADD.FTZ R171, R171, R170 ;  /* 0x000000aaabab7221 */ /* 0x000fca0000010000 */
[----:B------:R-:W0:Y:S08]  /*84c0*/  MUFU.EX2 R174, R174 ;  /* 0x000000ae00ae7308 */ /* 0x000e300000000800 */
[----:B------:R2:W3:Y:S01]  /*84d0*/  MUFU.EX2 R175, R154 ;  /* 0x0000009a00af7308 */ /* 0x0004e20000000800 */
[----:B-1----:R-:W-:Y:S01]  /*84e0*/  F2FP.F16.F32.PACK_AB R165, R173, R172 ;  /* 0x000000acada5723e */ /* 0x002fe200000000ff */
[----:B------:R-:W-:-:S04]  /*84f0*/  FADD.FTZ R172, R172, R171 ;  /* 0x000000abacac7221 */ /* 0x000fc80000010000 */
[----:B------:R-:W-:Y:S01]  /*8500*/  FADD.FTZ R173, R173, R172 ;  /* 0x000000acadad7221 */ /* 0x000fe20000010000 */
[----:B--2---:R-:W-:Y:S01]  /*8510*/  F2FP.F16.F32.PACK_AB R154, R20, R15 ;  /* 0x0000000f149a723e */ /* 0x004fe200000000ff */
[----:B------:R-:W-:Y:S01]  /*8520*/  BAR.SYNC.DEFER_BLOCKING 0xf, 0x100 ;  /* 0x03c4000000007b1d */ /* 0x000fe20000010000 */
[----:B------:R-:W-:Y:S01]  /*8530*/  FADD.FTZ R15, R15, R14 ;  /* 0x0000000e0f0f7221 */ /* 0x000fe20000010000 */
[----:B0-----:R-:W-:-:S03]  /*8540*/  FADD.FTZ R6, R174, R173 ;  /* 0x000000adae067221 */ /* 0x001fc60000010000 */
[----:B------:R-:W-:Y:S01]  /*8550*/  FADD.FTZ R20, R20, R15 ;  /* 0x0000000f14147221 */ /* 0x000fe20000010000 */
[C---:B---3--:R-:W-:Y:S01]  /*8560*/  F2FP.F16.F32.PACK_AB R167, R175.reuse, R174 ;  /* 0x000000aeafa7723e */ /* 0x048fe200000000ff */
[----:B------:R-:W-:Y:S02]  /*8570*/  FADD.FTZ R6, R175, R6 ;  /* 0x00000006af067221 */ /* 0x000fe40000010000 */
[----:B------:R-:W-:-:S04]  /*8580*/  FADD.FTZ R21, R21, R20 ;  /* 0x0000001415157221 */ /* 0x000fc80000010000 */
[----:B------:R-:W-:-:S04]  /*8590*/  FADD.FTZ R176, R176, R21 ;  /* 0x00000015b0b07221 */ /* 0x000fc80000010000 */
[----:B------:R-:W-:-:S04]  /*85a0*/  FADD.FTZ R177, R177, R176 ;  /* 0x000000b0b1b17221 */ /* 0x000fc80000010000 */
[----:B------:R-:W-:Y:S01]  /*85b0*/  FADD.FTZ R178, R178, R177 ;  /* 0x000000b1b2b27221 */ /* 0x000fe20000010000 */
[----:B------:R0:W-:Y:S03]  /*85c0*/  STSM.16.M88.4 [R184+0x36400], R152 ;  /* 0x03640098b8007844 */ /* 0x0001e60000000200 */
[----:B------:R-:W-:Y:S01]  /*85d0*/  FADD.FTZ R179, R179, R178 ;  /* 0x000000b2b3b37221 */ /* 0x000fe20000010000 */
[----:B------:R0:W-:Y:S03]  /*85e0*/  STSM.16.M88.4 [R185], R156 ;  /* 0x0000009cb9007844 */ /* 0x0001e60000000200 */
[----:B------:R-:W-:Y:S01]  /*85f0*/  FADD.FTZ R180, R180, R179 ;  /* 0x000000b3b4b47221 */ /* 0x000fe20000010000 */
[----:B------:R0:W-:Y:S03]  /*8600*/  STSM.16.M88.4 [R187], R160 ;  /* 0x000000a0bb007844 */ /* 0x0001e60000000200 */
[----:B------:R-:W-:Y:S01]  /*8610*/  FADD.FTZ R181, R181, R180 ;  /* 0x000000b4b5b57221 */ /* 0x000fe20000010000 */
[----:B------:R0:W-:Y:S01]  /*8620*/  STSM.16.M88.4 [R186], R164 ;  /* 0x000000a4ba007844 */ /* 0x0001e20000000200 */
[----:B------:R-:W-:-:S02]  /*8630*/  WARPGROUP.ARRIVE ;  /* 0x00000000000079c5 */ /* 0x000fc40000000000 */
[----:B------:R-:W-:-:S04]  /*8640*/  FADD.FTZ R182, R182, R181 ;  /* 0x000000b5b6b67221 */ /* 0x000fc80000010000 */
[----:B------:R-:W-:Y:S01]  /*8650*/  FADD.FTZ R183, R183, R182 ;  /* 0x000000b6b7b77221 */ /* 0x000fe20000010000 */
[----:B------:R-:W-:Y:S01]  /*8660*/  HGMMA.64x256x16.F32 R24, R152, gdesc[UR4].tnspB, R24, gsb0 ;  /* 0x43e0000498187df0 */ /* 0x000fe20008000818 */
[----:B------:R-:W-:Y:S01]  /*8670*/  UIADD3 UR6, UR6, 0x180, URZ ;  /* 0x0000018006067890 */ /* 0x000fe2000fffe03f */
[----:B------:R-:W-:Y:S01]  /*8680*/  UMOV UR7, 0x40000040 ;  /* 0x4000004000077882 */ /* 0x000fe20000000000 */
[----:B------:R-:W-:Y:S01]  /*8690*/  FADD.FTZ R192, R192, R183 ;  /* 0x000000b7c0c07221 */ /* 0x000fe20000010000 */
[----:B------:R-:W-:Y:S02]  /*86a0*/  WARPGROUP.DEPBAR.LE gsb0, 0x0 ;  /* 0x00008000000079c5 */ /* 0x000fe40000010000 */
[----:B------:R-:W-:-:S15]  /*86b0*/  WARPGROUP.ARRIVE ;  /* 0x00000000000079c5 */ /* 0x000fde0000000000 */
[----:B------:R-:W-:-:S07]  /*86c0*/  NOP ;  /* 0x0000000000007918 */ /* 0x000fce0000000000 */
        /* <DEDUP_REMOVED lines=10> */
[----:B------:R-:W-:Y:S01]  /*8770*/  HGMMA.64x256x16.F32 R24, R164, gdesc[UR4].tnspB, R24, gsb0 ;  /* 0x43e00004a4187df0 */ /* 0x000fe20008000818 */
[----:B------:R-:W-:Y:S02]  /*8780*/  UMOV UR7, UR36 ;  /* 0x0000002400077c82 */ /* 0x000fe40008000000 */
        /* <DEDUP_REMOVED lines=12> */
[----:B------:R-:W-:Y:S01]  /*8850*/  MOV R8, R5 ;  /* 0x0000000500087202 */ /* 0x000fe20000000f00 */
[----:B0-----:R-:W-:Y:S06]  /*8860*/  @P2 BRA `(.L_x_799) ;  /* 0xffffffd000642947 */ /* 0x001fec000383ffff */
.L_x_790:
[----:B------:R-:W0:Y:S01]  /*8870*/  SHFL.BFLY PT, R0, R3, 0x2, 0x1f ;  /* 0x0c401f0003007f89 */ /* 0x000e2200000e0000 */
[----:B------:R-:W-:Y:S01]  /*8880*/  MOV R11, UR9 ;  /* 0x00000009000b7c02 */ /* 0x000fe20008000f00 */
[----:B------:R-:W-:Y:S02]  /*8890*/  UIADD3 UR41, UR41, 0x1, URZ ;  /* 0x0000000129297890 */ /* 0x000fe4000fffe03f */
[----:B------:R-:W1:Y:S01]  /*88a0*/  SHFL.BFLY PT, R9, R6, 0x2, 0x1f ;  /* 0x0c401f0006097f89 */ /* 0x000e6200000e0000 */
[----:B------:R-:W-:Y:S08]  /*88b0*/  BAR.ARV 0x8, 0xa0 ;  /* 0x0202800000007b1d */ /* 0x000ff00000002000 */
[----:B------:R-:W-:Y:S01]  /*88c0*/  BAR.SYNC.DEFER_BLOCKING 0xf, 0x100 ;  /* 0x03c4000000007b1d */ /* 0x000fe20000010000 */
[----:B0-----:R-:W-:Y:S01]  /*88d0*/  FADD.FTZ R0, R0, R3 ;  /* 0x0000000300007221 */ /* 0x001fe20000010000 */
[----:B------:R-:W-:-:S02]  /*88e0*/  IMAD.MOV.U32 R3, RZ, RZ, -0x800000 ;  /* 0xff800000ff037424 */ /* 0x000fc400078e00ff */
[----:B-1----:R-:W-:Y:S02]  /*88f0*/  FADD.FTZ R9, R9, R6 ;  /* 0x0000000609097221 */ /* 0x002fe40000010000 */
[----:B------:R-:W0:Y:S04]  /*8900*/  SHFL.BFLY PT, R7, R0, 0x1, 0x1f ;  /* 0x0c201f0000077f89 */ /* 0x000e2800000e0000 */
[----:B------:R-:W1:Y:S01]  /*8910*/  SHFL.BFLY PT, R8, R9, 0x1, 0x1f ;  /* 0x0c201f0009087f89 */ /* 0x000e6200000e0000 */
[----:B0-----:R-:W-:Y:S01]  /*8920*/  FADD.FTZ R21, R0, R7 ;  /* 0x0000000700157221 */ /* 0x001fe20000010000 */
[----:B------:R-:W-:Y:S02]  /*8930*/  IMAD.MOV R7, RZ, RZ, -R23 ;  /* 0x000000ffff077224 */ /* 0x000fe400078e0a17 */
[----:B-1----:R-:W-:-:S02]  /*8940*/  FADD.FTZ R15, R9, R8 ;  /* 0x00000008090f7221 */ /* 0x002fc40000010000 */
[----:B------:R-:W-:Y:S01]  /*8950*/  FSETP.NE.FTZ.AND P1, PT, R21, RZ, PT ;  /* 0x000000ff1500720b */ /* 0x000fe20003f35000 */
[----:B------:R-:W-:Y:S01]  /*8960*/  IMAD.U32 R8, RZ, RZ, UR36 ;  /* 0x00000024ff087e24 */ /* 0x000fe2000f8e00ff */
[----:B------:R-:W-:Y:S02]  /*8970*/  ISETP.NE.AND P0, PT, R22, R7, PT ;  /* 0x000000071600720c */ /* 0x000fe40003f05270 */
[----:B------:R-:W-:Y:S02]  /*8980*/  CS2R R6, SRZ ;  /* 0x0000000000067805 */ /* 0x000fe4000001ff00 */
[----:B------:R-:W-:Y:S01]  /*8990*/  FSETP.NE.FTZ.AND P2, PT, R15, RZ, PT ;  /* 0x000000ff0f00720b */ /* 0x000fe20003f55000 */
[----:B------:R-:W-:-:S04]  /*89a0*/  UIADD3 UR36, UR36, 0x1, URZ ;  /* 0x0000000124247890 */ /* 0x000fc8000fffe03f */
[----:B------:R-:W-:Y:S02]  /*89b0*/  UISETP.NE.AND UP0, UPT, UR36, 0x2, UPT ;  /* 0x000000022400788c */ /* 0x000fe4000bf05270 */
[----:B------:R-:W0:Y:S02]  /*89c0*/  @P1 MUFU.RCP R7, R21 ;  /* 0x0000001500071308 */ /* 0x000e240000001000 */
[----:B------:R-:W-:Y:S01]  /*89d0*/  USEL UR4, URZ, 0x1, UP0 ;  /* 0x000000013f047887 */ /* 0x000fe20008000000 */
[----:B------:R-:W-:Y:S01]  /*89e0*/  @!P0 IMAD R0, R8, 0x40, R17 ;  /* 0x0000004008008824 */ /* 0x000fe200078e0211 */
[----:B------:R-:W-:-:S04]  /*89f0*/  USEL UR36, UR36, URZ, UP0 ;  /* 0x0000003f24247287 */ /* 0x000fc80008000000 */
[----:B------:R-:W-:Y:S01]  /*8a00*/  @!P0 LEA R9, R0, UR37, 0x2 ;  /* 0x0000002500098c11 */ /* 0x000fe2000f8e10ff */
[----:B------:R-:W1:Y:S01]  /*8a10*/  @P2 MUFU.RCP R6, R15 ;  /* 0x0000000f00062308 */ /* 0x000e620000001000 */
[----:B------:R-:W-:Y:S01]  /*8a20*/  IMAD.MOV.U32 R0, RZ, RZ, -0x800000 ;  /* 0xff800000ff007424 */ /* 0x000fe200078e00ff */
[----:B------:R-:W-:-:S06]  /*8a30*/  LOP3.LUT R2, R2, UR4, RZ, 0x3c, !PT ;  /* 0x0000000402027c12 */ /* 0x000fcc000f8e3cff */
[----:B------:R-:W2:Y:S01]  /*8a40*/  @P1 MUFU.LG2 R21, R21 ;  /* 0x0000001500151308 */ /* 0x000ea20000000c00 */
[-C--:B0-----:R-:W-:Y:S01]  /*8a50*/  FMUL.FTZ R8, R25, R7.reuse ;  /* 0x0000000719087220 */ /* 0x081fe20000410000 */
[----:B------:R0:W-:Y:S01]  /*8a60*/  @!P0 STS [R9+0x38400], R7 ;  /* 0x0384000709008388 */ /* 0x0001e20000000800 */
[-C--:B------:R-:W-:Y:S01]  /*8a70*/  FMUL.FTZ R10, R29, R7.reuse ;  /* 0x000000071d0a7220 */ /* 0x080fe20000410000 */
[----:B------:R-:W-:Y:S02]  /*8a80*/  IMAD.U32 R29, RZ, RZ, UR9 ;  /* 0x00000009ff1d7e24 */ /* 0x000fe4000f8e00ff */
[-C--:B------:R-:W-:Y:S01]  /*8a90*/  FMUL.FTZ R167, R24, R7.reuse ;  /* 0x0000000718a77220 */ /* 0x080fe20000410000 */
[-C--:B------:R-:W-:Y:S01]  /*8aa0*/  FMUL.FTZ R20, R28, R7.reuse ;  /* 0x000000071c147220 */ /* 0x080fe20000410000 */
[-C--:B------:R-:W-:Y:S01]  /*8ab0*/  FMUL.FTZ R163, R32, R7.reuse ;  /* 0x0000000720a37220 */ /* 0x080fe20000410000 */
        /* <DEDUP_REMOVED lines=61> */
[----:B0-----:R-:W-:Y:S01]  /*8e90*/  @P1 FMUL.FTZ R7, R11, 0.69314718246459960938 ;  /* 0x3f3172180b071820 */ /* 0x001fe20000410000 */
[----:B------:R-:W-:Y:S01]  /*8ea0*/  @P2 FMUL.FTZ R29, R29, 0.69314718246459960938 ;  /* 0x3f3172181d1d2820 */ /* 0x000fe20000410000 */
[----:B--2---:R-:W-:Y:S01]  /*8eb0*/  @P1 FMUL.FTZ R24, R21, 0.69314718246459960938 ;  /* 0x3f31721815181820 */ /* 0x004fe20000410000 */
[----:B---3--:R-:W-:Y:S01]  /*8ec0*/  @P2 FMUL.FTZ R28, R25, 0.69314718246459960938 ;  /* 0x3f317218191c2820 */ /* 0x008fe20000410000 */
[-C--:B-1----:R-:W-:Y:S01]  /*8ed0*/  FMUL.FTZ R9, R26, R6.reuse ;  /* 0x000000061a097220 */ /* 0x082fe20000410000 */
[-C--:B------:R-:W-:Y:S01]  /*8ee0*/  FMUL.FTZ R11, R30, R6.reuse ;  /* 0x000000061e0b7220 */ /* 0x080fe20000410000 */
        /* <DEDUP_REMOVED lines=66> */
.L_x_776:
        /* <DEDUP_REMOVED lines=15> */
[----:B------:R-:W-:Y:S01]  /*9400*/  F2FP.F16.F32.PACK_AB R10, R10, R20 ;  /* 0x000000140a0a723e */ /* 0x000fe200000000ff */
[----:B------:R-:W-:Y:S01]  /*9410*/  ULDC.64 UR10, c[0x0][0x208] ;  /* 0x00008200000a7ab9 */ /* 0x000fe20000000a00 */
[----:B------:R-:W-:-:S02]  /*9420*/  F2FP.F16.F32.PACK_AB R11, R31, R11 ;  /* 0x0000000b1f0b723e */ /* 0x000fc400000000ff */
[----:B------:R-:W-:Y:S02]  /*9430*/  F2FP.F16.F32.PACK_AB R48, R49, R48 ;  /* 0x000000303130723e */ /* 0x000fe400000000ff */
[----:B------:R-:W-:Y:S02]  /*9440*/  F2FP.F16.F32.PACK_AB R12, R41, R12 ;  /* 0x0000000c290c723e */ /* 0x000fe400000000ff */
[----:B------:R-:W-:Y:S02]  /*9450*/  F2FP.F16.F32.PACK_AB R13, R43, R13 ;  /* 0x0000000d2b0d723e */ /* 0x000fe400000000ff */
[----:B------:R-:W-:Y:S02]  /*9460*/  F2FP.F16.F32.PACK_AB R15, R47, R15 ;  /* 0x0000000f2f0f723e */ /* 0x000fe400000000ff */
[----:B------:R-:W-:Y:S02]  /*9470*/  F2FP.F16.F32.PACK_AB R49, R51, R50 ;  /* 0x000000323331723e */ /* 0x000fe400000000ff */
[----:B------:R-:W-:-:S02]  /*9480*/  F2FP.F16.F32.PACK_AB R56, R57, R56 ;  /* 0x000000383938723e */ /* 0x000fc400000000ff */
        /* <DEDUP_REMOVED lines=8> */
[----:B------:R-:W-:Y:S01]  /*9510*/  UISETP.NE.U32.AND UP0, UPT, UR6, URZ, UPT ;  /* 0x0000003f0600728c */ /* 0x000fe2000bf05070 */
[----:B------:R-:W-:Y:S01]  /*9520*/  F2FP.F16.F32.PACK_AB R64, R65, R64 ;  /* 0x000000404140723e */ /* 0x000fe200000000ff */
[----:B------:R-:W-:Y:S01]  /*9530*/  IMAD.WIDE R130, R190, 0x2, R146 ;  /* 0x00000002be827825 */ /* 0x000fe200078e0292 */
[----:B------:R-:W-:Y:S01]  /*9540*/  F2FP.F16.F32.PACK_AB R58, R61, R60 ;  /* 0x0000003c3d3a723e */ /* 0x000fe200000000ff */
[----:B------:R-:W-:Y:S01]  /*9550*/  UISETP.NE.AND.EX UP0, UPT, UR7, URZ, UPT, UP0 ;  /* 0x0000003f0700728c */ /* 0x000fe2000bf05300 */
[----:B------:R-:W-:Y:S01]  /*9560*/  F2FP.F16.F32.PACK_AB R59, R63, R62 ;  /* 0x0000003e3f3b723e */ /* 0x000fe200000000ff */
[----:B------:R-:W-:Y:S01]  /*9570*/  UIADD3 UR4, UP1, UR8, UR6, URZ ;  /* 0x0000000608047290 */ /* 0x000fe2000ff3e03f */
[----:B------:R-:W-:-:S02]  /*9580*/  IADD3 R173, P1, R130, 0x20, RZ ;  /* 0x0000002082ad7810 */ /* 0x000fc40007f3e0ff */
[C---:B------:R-:W-:Y:S01]  /*9590*/  LOP3.LUT R21, R130.reuse, 0x380, RZ, 0xc0, !PT ;  /* 0x0000038082157812 */ /* 0x040fe200078ec0ff */
[----:B------:R-:W-:Y:S01]  /*95a0*/  UIADD3.X UR6, UR9, UR7, URZ, UP1, !UPT ;  /* 0x0000000709067290 */ /* 0x000fe20008ffe43f */
[C---:B------:R-:W-:Y:S01]  /*95b0*/  IADD3 R177, P0, R130.reuse, 0x40, RZ ;  /* 0x0000004082b17810 */ /* 0x040fe20007f1e0ff */
[--C-:B------:R-:W-:Y:S01]  /*95c0*/  IMAD.X R25, RZ, RZ, R131.reuse, P1 ;  /* 0x000000ffff197224 */ /* 0x100fe200008e0683 */
[C---:B------:R-:W-:Y:S02]  /*95d0*/  IADD3 R179, P4, R130.reuse, 0x60, RZ ;  /* 0x0000006082b37810 */ /* 0x040fe40007f9e0ff */
[C---:B------:R-:W-:Y:S01]  /*95e0*/  IADD3 R181, P3, R130.reuse, 0x2000, RZ ;  /* 0x0000200082b57810 */ /* 0x040fe20007f7e0ff */
[--C-:B------:R-:W-:Y:S01]  /*95f0*/  IMAD.X R29, RZ, RZ, R131.reuse, P0 ;  /* 0x000000ffff1d7224 */ /* 0x100fe200000e0683 */
[C---:B------:R-:W-:Y:S01]  /*9600*/  IADD3 R193, P5, R130.reuse, 0x2040, RZ ;  /* 0x0000204082c17810 */ /* 0x040fe20007fbe0ff */
[--C-:B------:R-:W-:Y:S01]  /*9610*/  IMAD.X R33, RZ, RZ, R131.reuse, P4 ;  /* 0x000000ffff217224 */ /* 0x100fe200020e0683 */
[C---:B------:R-:W-:Y:S01]  /*9620*/  IADD3 R195, P2, R130.reuse, 0x2060, RZ ;  /* 0x0000206082c37810 */ /* 0x040fe20007f5e0ff */
[--C-:B------:R-:W-:Y:S01]  /*9630*/  IMAD.X R87, RZ, RZ, R131.reuse, P3 ;  /* 0x000000ffff577224 */ /* 0x100fe200018e0683 */
[C---:B------:R-:W-:Y:S01]  /*9640*/  IADD3 R197, P1, R130.reuse, 0x4000, RZ ;  /* 0x0000400082c57810 */ /* 0x040fe20007f3e0ff */
[--C-:B------:R-:W-:Y:S01]  /*9650*/  IMAD.X R95, RZ, RZ, R131.reuse, P5 ;  /* 0x000000ffff5f7224 */ /* 0x100fe200028e0683 */
[----:B------:R-:W-:Y:S01]  /*9660*/  IADD3 R183, P6, R130, 0x2020, RZ ;  /* 0x0000202082b77810 */ /* 0x000fe20007fde0ff */
[--C-:B------:R-:W-:Y:S01]  /*9670*/  IMAD.X R99, RZ, RZ, R131.reuse, P2 ;  /* 0x000000ffff637224 */ /* 0x100fe200010e0683 */
[----:B------:R-:W-:Y:S01]  /*9680*/  SHF.R.U64 R21, R21, 0x3, RZ ;  /* 0x0000000315157819 */ /* 0x000fe200000012ff */
[----:B------:R-:W-:Y:S01]  /*9690*/  IMAD.X R103, RZ, RZ, R131, P1 ;  /* 0x000000ffff677224 */ /* 0x000fe200008e0683 */
[----:B------:R-:W-:-:S02]  /*96a0*/  IADD3.X R91, RZ, R131, RZ, P6, !PT ;  /* 0x00000083ff5b7210 */ /* 0x000fc400037fe4ff */
[----:B------:R-:W-:Y:S02]  /*96b0*/  LOP3.LUT R24, R173, 0x380, RZ, 0xc0, !PT ;  /* 0x00000380ad187812 */ /* 0x000fe400078ec0ff */
[C---:B------:R-:W-:Y:S02]  /*96c0*/  IADD3 R199, P0, R130.reuse, 0x4020, RZ ;  /* 0x0000402082c77810 */ /* 0x040fe40007f1e0ff */
[C---:B------:R-:W-:Y:S02]  /*96d0*/  IADD3 R201, P4, R130.reuse, 0x4040, RZ ;  /* 0x0000404082c97810 */ /* 0x040fe40007f9e0ff */
[C---:B------:R-:W-:Y:S01]  /*96e0*/  IADD3 R203, P3, R130.reuse, 0x4060, RZ ;  /* 0x0000406082cb7810 */ /* 0x040fe20007f7e0ff */
[--C-:B------:R-:W-:Y:S01]  /*96f0*/  IMAD.X R107, RZ, RZ, R131.reuse, P0 ;  /* 0x000000ffff6b7224 */ /* 0x100fe200000e0683 */
[C---:B------:R-:W-:Y:S02]  /*9700*/  IADD3 R205, P6, R130.reuse, 0x6000, RZ ;  /* 0x0000600082cd7810 */ /* 0x040fe40007fde0ff */
[C---:B------:R-:W-:Y:S01]  /*9710*/  IADD3 R4, P5, R130.reuse, 0x6020, RZ ;  /* 0x0000602082047810 */ /* 0x040fe20007fbe0ff */
[--C-:B------:R-:W-:Y:S01]  /*9720*/  IMAD.X R115, RZ, RZ, R131.reuse, P3 ;  /* 0x000000ffff737224 */ /* 0x100fe200018e0683 */
[C---:B------:R-:W-:Y:S01]  /*9730*/  IADD3 R126, P2, R130.reuse, 0x6040, RZ ;  /* 0x00006040827e7810 */ /* 0x040fe20007f5e0ff */
[--C-:B------:R-:W-:Y:S01]  /*9740*/  IMAD.X R119, RZ, RZ, R131.reuse, P6 ;  /* 0x000000ffff777224 */ /* 0x100fe200030e0683 */
[----:B------:R-:W-:Y:S01]  /*9750*/  IADD3 R6, P1, R130, 0x6060, RZ ;  /* 0x0000606082067810 */ /* 0x000fe20007f3e0ff */
[--C-:B------:R-:W-:Y:S01]  /*9760*/  IMAD.X R123, RZ, RZ, R131.reuse, P5 ;  /* 0x000000ffff7b7224 */ /* 0x100fe200028e0683 */
[----:B------:R-:W-:Y:S01]  /*9770*/  LOP3.LUT R28, R177, 0x380, RZ, 0xc0, !PT ;  /* 0x00000380b11c7812 */ /* 0x000fe200078ec0ff */
[----:B------:R-:W-:Y:S01]  /*9780*/  IMAD.X R127, RZ, RZ, R131, P2 ;  /* 0x000000ffff7f7224 */ /* 0x000fe200010e0683 */
[----:B------:R-:W-:-:S02]  /*9790*/  LOP3.LUT R130, R21, R130, RZ, 0x3c, !PT ;  /* 0x0000008215827212 */ /* 0x000fc400078e3cff */
[----:B------:R-:W-:Y:S02]  /*97a0*/  LOP3.LUT R32, R179, 0x380, RZ, 0xc0, !PT ;  /* 0x00000380b3207812 */ /* 0x000fe400078ec0ff */
[----:B------:R-:W-:Y:S02]  /*97b0*/  LOP3.LUT R86, R181, 0x380, RZ, 0xc0, !PT ;  /* 0x00000380b5567812 */ /* 0x000fe400078ec0ff */
[----:B------:R-:W-:Y:S02]  /*97c0*/  SHF.R.U64 R24, R24, 0x3, RZ ;  /* 0x0000000318187819 */ /* 0x000fe400000012ff */
[----:B------:R-:W-:Y:S02]  /*97d0*/  LOP3.LUT R90, R183, 0x380, RZ, 0xc0, !PT ;  /* 0x00000380b75a7812 */ /* 0x000fe400078ec0ff */
[----:B------:R-:W-:Y:S02]  /*97e0*/  SHF.R.U64 R28, R28, 0x3, RZ ;  /* 0x000000031c1c7819 */ /* 0x000fe400000012ff */
[----:B------:R-:W-:-:S02]  /*97f0*/  LOP3.LUT R94, R193, 0x380, RZ, 0xc0, !PT ;  /* 0x00000380c15e7812 */ /* 0x000fc400078ec0ff */
[----:B------:R-:W-:Y:S02]  /*9800*/  SHF.R.U64 R32, R32, 0x3, RZ ;  /* 0x0000000320207819 */ /* 0x000fe400000012ff */
[----:B------:R-:W-:Y:S02]  /*9810*/  LOP3.LUT R98, R195, 0x380, RZ, 0xc0, !PT ;  /* 0x00000380c3627812 */ /* 0x000fe400078ec0ff */
[----:B------:R-:W-:Y:S02]  /*9820*/  MOV R130, R130 ;  /* 0x0000008200827202 */ /* 0x000fe40000000f00 */
[----:B------:R-:W-:Y:S02]  /*9830*/  SHF.R.U64 R86, R86, 0x3, RZ ;  /* 0x0000000356567819 */ /* 0x000fe400000012ff */
[----:B------:R-:W-:Y:S01]  /*9840*/  LOP3.LUT R102, R197, 0x380, RZ, 0xc0, !PT ;  /* 0x00000380c5667812 */ /* 0x000fe200078ec0ff */
[----:B------:R0:W-:Y:S01]  /*9850*/  STSM.16.M88.4 [R130], R8 ;  /* 0x0000000882007844 */ /* 0x0001e20000000200 */
[----:B------:R-:W-:-:S02]  /*9860*/  LOP3.LUT R24, R24, R173, RZ, 0x3c, !PT ;  /* 0x000000ad18187212 */ /* 0x000fc400078e3cff */
[----:B------:R-:W-:Y:S02]  /*9870*/  SHF.R.U64 R90, R90, 0x3, RZ ;  /* 0x000000035a5a7819 */ /* 0x000fe400000012ff */
[----:B------:R-:W-:Y:S02]  /*9880*/  LOP3.LUT R106, R199, 0x380, RZ, 0xc0, !PT ;  /* 0x00000380c76a7812 */ /* 0x000fe400078ec0ff */
[----:B------:R-:W-:Y:S02]  /*9890*/  LOP3.LUT R28, R28, R177, RZ, 0x3c, !PT ;  /* 0x000000b11c1c7212 */ /* 0x000fe400078e3cff */
[----:B------:R-:W-:Y:S02]  /*98a0*/  SHF.R.U64 R94, R94, 0x3, RZ ;  /* 0x000000035e5e7819 */ /* 0x000fe400000012ff */
[----:B------:R-:W-:Y:S02]  /*98b0*/  LOP3.LUT R110, R201, 0x380, RZ, 0xc0, !PT ;  /* 0x00000380c96e7812 */ /* 0x000fe400078ec0ff */
[----:B------:R-:W-:-:S02]  /*98c0*/  LOP3.LUT R114, R203, 0x380, RZ, 0xc0, !PT ;  /* 0x00000380cb727812 */ /* 0x000fc400078ec0ff */
[----:B------:R-:W-:Y:S02]  /*98d0*/  LOP3.LUT R32, R32, R179, RZ, 0x3c, !PT ;  /* 0x000000b320207212 */ /* 0x000fe400078e3cff */
[----:B------:R-:W-:Y:S02]  /*98e0*/  SHF.R.U64 R98, R98, 0x3, RZ ;  /* 0x0000000362627819 */ /* 0x000fe400000012ff */
[----:B------:R-:W-:Y:S02]  /*98f0*/  LOP3.LUT R27, R4, 0x380, RZ, 0xc0, !PT ;  /* 0x00000380041b7812 */ /* 0x000fe400078ec0ff */
[----:B------:R-:W-:Y:S02]  /*9900*/  LOP3.LUT R86, R86, R181, RZ, 0x3c, !PT ;  /* 0x000000b556567212 */ /* 0x000fe400078e3cff */
[----:B------:R-:W-:Y:S02]  /*9910*/  SHF.R.U64 R102, R102, 0x3, RZ ;  /* 0x0000000366667819 */ /* 0x000fe400000012ff */
[----:B------:R-:W-:-:S02]  /*9920*/  LOP3.LUT R118, R205, 0x380, RZ, 0xc0, !PT ;  /* 0x00000380cd767812 */ /* 0x000fc400078ec0ff */
[-C--:B------:R-:W-:Y:S02]  /*9930*/  IADD3.X R111, RZ, R131.reuse, RZ, P4, !PT ;  /* 0x00000083ff6f7210 */ /* 0x080fe400027fe4ff */
[----:B------:R-:W-:Y:S02]  /*9940*/  IADD3.X R21, RZ, R131, RZ, P1, !PT ;  /* 0x00000083ff157210 */ /* 0x000fe40000ffe4ff */
[----:B------:R-:W-:Y:S02]  /*9950*/  LOP3.LUT R90, R90, R183, RZ, 0x3c, !PT ;  /* 0x000000b75a5a7212 */ /* 0x000fe400078e3cff */
[----:B------:R-:W-:Y:S02]  /*9960*/  SHF.R.U64 R106, R106, 0x3, RZ ;  /* 0x000000036a6a7819 */ /* 0x000fe400000012ff */
[----:B------:R-:W-:Y:S02]  /*9970*/  MOV R25, R24 ;  /* 0x0000001800197202 */ /* 0x000fe40000000f00 */
[----:B0-----:R-:W-:-:S02]  /*9980*/  F2FP.F16.F32.PACK_AB R8, R14, R163 ;  /* 0x000000a30e08723e */ /* 0x001fc400000000ff */
[----:B------:R-:W-:Y:S02]  /*9990*/  F2FP.F16.F32.PACK_AB R9, R35, R34 ;  /* 0x000000222309723e */ /* 0x000fe400000000ff */
[----:B------:R-:W-:Y:S02]  /*99a0*/  F2FP.F16.F32.PACK_AB R10, R37, R160 ;  /* 0x000000a0250a723e */ /* 0x000fe400000000ff */
[----:B------:R-:W-:Y:S02]  /*99b0*/  F2FP.F16.F32.PACK_AB R11, R39, R38 ;  /* 0x00000026270b723e */ /* 0x000fe400000000ff */
[----:B------:R-:W-:Y:S02]  /*99c0*/  LOP3.LUT R94, R94, R193, RZ, 0x3c, !PT ;  /* 0x000000c15e5e7212 */ /* 0x000fe400078e3cff */
[----:B------:R-:W-:Y:S01]  /*99d0*/  SHF.R.U64 R110, R110, 0x3, RZ ;  /* 0x000000036e6e7819 */ /* 0x000fe200000012ff */
[----:B------:R0:W-:Y:S01]  /*99e0*/  STSM.16.M88.4 [R25], R8 ;  /* 0x0000000819007844 */ /* 0x0001e20000000200 */
[----:B------:R-:W-:-:S02]  /*99f0*/  SHF.R.U64 R114, R114, 0x3, RZ ;  /* 0x0000000372727819 */ /* 0x000fc400000012ff */
[----:B------:R-:W-:Y:S02]  /*9a00*/  LOP3.LUT R131, R126, 0x380, RZ, 0xc0, !PT ;  /* 0x000003807e837812 */ /* 0x000fe400078ec0ff */
[----:B------:R-:W-:Y:S02]  /*9a10*/  LOP3.LUT R167, R6, 0x380, RZ, 0xc0, !PT ;  /* 0x0000038006a77812 */ /* 0x000fe400078ec0ff */
[----:B------:R-:W-:Y:S02]  /*9a20*/  MOV R28, R28 ;  /* 0x0000001c001c7202 */ /* 0x000fe40000000f00 */
[----:B------:R-:W-:Y:S02]  /*9a30*/  F2FP.F16.F32.PACK_AB R14, R45, R44 ;  /* 0x0000002c2d0e723e */ /* 0x000fe400000000ff */
[----:B------:R-:W-:Y:S02]  /*9a40*/  LOP3.LUT R98, R98, R195, RZ, 0x3c, !PT ;  /* 0x000000c362627212 */ /* 0x000fe400078e3cff */
[----:B------:R-:W-:Y:S01]  /*9a50*/  SHF.R.U64 R27, R27, 0x3, RZ ;  /* 0x000000031b1b7819 */ /* 0x000fe200000012ff */
[----:B------:R1:W-:Y:S01]  /*9a60*/  STSM.16.M88.4 [R28], R12 ;  /* 0x0000000c1c007844 */ /* 0x0003e20000000200 */
[----:B------:R-:W-:Y:S01]  /*9a70*/  MOV R32, R32 ;  /* 0x0000002000207202 */ /* 0x000fe20000000f00 */
[----:B0-----:R-:W-:Y:S01]  /*9a80*/  IMAD.U32 R10, RZ, RZ, UR4 ;  /* 0x00000004ff0a7e24 */ /* 0x001fe2000f8e00ff */
[----:B------:R-:W-:Y:S01]  /*9a90*/  LOP3.LUT R102, R102, R197, RZ, 0x3c, !PT ;  /* 0x000000c566667212 */ /* 0x000fe200078e3cff */
[----:B------:R-:W-:Y:S01]  /*9aa0*/  IMAD.U32 R11, RZ, RZ, UR6 ;  /* 0x00000006ff0b7e24 */ /* 0x000fe2000f8e00ff */
[----:B------:R-:W-:Y:S01]  /*9ab0*/  SHF.R.U64 R118, R118, 0x3, RZ ;  /* 0x0000000376767819 */ /* 0x000fe200000012ff */
[----:B------:R-:W-:Y:S01]  /*9ac0*/  STSM.16.M88.4 [R32], R48 ;  /* 0x0000003020007844 */ /* 0x000fe20000000200 */
[----:B------:R-:W-:Y:S01]  /*9ad0*/  MOV R86, R86 ;  /* 0x0000005600567202 */ /* 0x000fe20000000f00 */
[----:B------:R-:W-:Y:S01]  /*9ae0*/  ULDC.64 UR6, c[0x0][0xce0] ;  /* 0x0003380000067ab9 */ /* 0x000fe20000000a00 */
[----:B------:R-:W-:-:S02]  /*9af0*/  F2FP.F16.F32.PACK_AB R65, R67, R66 ;  /* 0x000000424341723e */ /* 0x000fc400000000ff */
[----:B------:R-:W-:Y:S01]  /*9b00*/  F2FP.F16.F32.PACK_AB R72, R73, R72 ;  /* 0x000000484948723e */ /* 0x000fe200000000ff */
[----:B------:R-:W-:Y:S01]  /*9b10*/  STSM.16.M88.4 [R86], R56 ;  /* 0x0000003856007844 */ /* 0x000fe20000000200 */
[----:B------:R-:W-:Y:S02]  /*9b20*/  LOP3.LUT R106, R106, R199, RZ, 0x3c, !PT ;  /* 0x000000c76a6a7212 */ /* 0x000fe400078e3cff */
[----:B------:R-:W-:Y:S02]  /*9b30*/  MOV R24, R90 ;  /* 0x0000005a00187202 */ /* 0x000fe40000000f00 */
[----:B------:R-:W-:Y:S02]  /*9b40*/  F2FP.F16.F32.PACK_AB R66, R69, R68 ;  /* 0x000000444542723e */ /* 0x000fe400000000ff */
[----:B------:R-:W-:Y:S02]  /*9b50*/  F2FP.F16.F32.PACK_AB R67, R71, R70 ;  /* 0x000000464743723e */ /* 0x000fe400000000ff */
[----:B------:R-:W-:-:S02]  /*9b60*/  F2FP.F16.F32.PACK_AB R73, R75, R74 ;  /* 0x0000004a4b49723e */ /* 0x000fc400000000ff */
[----:B------:R-:W-:Y:S01]  /*9b70*/  F2FP.F16.F32.PACK_AB R80, R81, R80 ;  /* 0x000000505150723e */ /* 0x000fe200000000ff */
[----:B------:R-:W-:Y:S01]  /*9b80*/  STSM.16.M88.4 [R24], R64 ;  /* 0x0000004018007844 */ /* 0x000fe20000000200 */
[----:B------:R-:W-:Y:S02]  /*9b90*/  LOP3.LUT R110, R110, R201, RZ, 0x3c, !PT ;  /* 0x000000c96e6e7212 */ /* 0x000fe400078e3cff */
[----:B------:R-:W-:Y:S02]  /*9ba0*/  LOP3.LUT R114, R114, R203, RZ, 0x3c, !PT ;  /* 0x000000cb72727212 */ /* 0x000fe400078e3cff */
[----:B------:R-:W-:Y:S02]  /*9bb0*/  SHF.R.U64 R131, R131, 0x3, RZ ;  /* 0x0000000383837819 */ /* 0x000fe400000012ff */
[----:B------:R-:W-:Y:S02]  /*9bc0*/  SHF.R.U64 R167, R167, 0x3, RZ ;  /* 0x00000003a7a77819 */ /* 0x000fe400000012ff */
[----:B------:R-:W-:-:S02]  /*9bd0*/  MOV R94, R94 ;  /* 0x0000005e005e7202 */ /* 0x000fc40000000f00 */
[----:B------:R-:W-:Y:S02]  /*9be0*/  F2FP.F16.F32.PACK_AB R74, R77, R76 ;  /* 0x0000004c4d4a723e */ /* 0x000fe400000000ff */
[----:B------:R-:W-:Y:S02]  /*9bf0*/  F2FP.F16.F32.PACK_AB R75, R79, R78 ;  /* 0x0000004e4f4b723e */ /* 0x000fe400000000ff */
[----:B------:R-:W-:Y:S02]  /*9c00*/  F2FP.F16.F32.PACK_AB R81, R83, R82 ;  /* 0x000000525351723e */ /* 0x000fe400000000ff */
[----:B------:R-:W-:Y:S01]  /*9c10*/  LOP3.LUT R122, R27, R4, RZ, 0x3c, !PT ;  /* 0x000000041b7a7212 */ /* 0x000fe200078e3cff */
[----:B------:R-:W-:Y:S01]  /*9c20*/  STSM.16.M88.4 [R94], R72 ;  /* 0x000000485e007844 */ /* 0x000fe20000000200 */
[----:B------:R-:W-:Y:S02]  /*9c30*/  MOV R98, R98 ;  /* 0x0000006200627202 */ /* 0x000fe40000000f00 */
[----:B------:R-:W-:-:S02]  /*9c40*/  F2FP.F16.F32.PACK_AB R82, R85, R84 ;  /* 0x000000545552723e */ /* 0x000fc400000000ff */
[----:B------:R-:W-:Y:S02]  /*9c50*/  F2FP.F16.F32.PACK_AB R83, R30, R26 ;  /* 0x0000001a1e53723e */ /* 0x000fe400000000ff */
[----:B------:R-:W-:Y:S02]  /*9c60*/  F2FP.F16.F32.PACK_AB R88, R89, R88 ;  /* 0x000000585958723e */ /* 0x000fe400000000ff */
[----:B------:R-:W-:Y:S01]  /*9c70*/  LOP3.LUT R118, R118, R205, RZ, 0x3c, !PT ;  /* 0x000000cd76767212 */ /* 0x000fe200078e3cff */
[----:B------:R-:W-:Y:S01]  /*9c80*/  STSM.16.M88.4 [R98], R80 ;  /* 0x0000005062007844 */ /* 0x000fe20000000200 */
[----:B------:R-:W-:Y:S02]  /*9c90*/  MOV R102, R102 ;  /* 0x0000006600667202 */ /* 0x000fe40000000f00 */
[----:B------:R-:W-:Y:S02]  /*9ca0*/  F2FP.F16.F32.PACK_AB R89, R40, R36 ;  /* 0x000000242859723e */ /* 0x000fe400000000ff */
        /* <DEDUP_REMOVED lines=8> */
[----:B------:R-:W-:Y:S02]  /*9d30*/  F2FP.F16.F32.PACK_AB R157, R158, R157 ;  /* 0x0000009d9e9d723e */ /* 0x000fe400000000ff */
[----:B------:R-:W-:Y:S01]  /*9d40*/  LOP3.LUT R126, R131, R126, RZ, 0x3c, !PT ;  /* 0x0000007e837e7212 */ /* 0x000fe200078e3cff */
[----:B------:R-:W-:Y:S01]  /*9d50*/  STSM.16.M88.4 [R106], R152 ;  /* 0x000000986a007844 */ /* 0x000fe20000000200 */
[----:B------:R-:W-:Y:S02]  /*9d60*/  LOP3.LUT R20, R167, R6, RZ, 0x3c, !PT ;  /* 0x00000006a7147212 */ /* 0x000fe400078e3cff */
[----:B------:R-:W-:Y:S02]  /*9d70*/  MOV R110, R110 ;  /* 0x0000006e006e7202 */ /* 0x000fe40000000f00 */
[----:B------:R-:W-:Y:S02]  /*9d80*/  MOV R4, R114 ;  /* 0x0000007200047202 */ /* 0x000fe40000000f00 */
[----:B------:R-:W-:-:S02]  /*9d90*/  F2FP.F16.F32.PACK_AB R156, R105, R104 ;  /* 0x00000068699c723e */ /* 0x000fc400000000ff */
[----:B------:R-:W-:Y:S02]  /*9da0*/  F2FP.F16.F32.PACK_AB R158, R109, R108 ;  /* 0x0000006c6d9e723e */ /* 0x000fe400000000ff */
[----:B------:R-:W-:Y:S02]  /*9db0*/  F2FP.F16.F32.PACK_AB R159, R161, R159 ;  /* 0x0000009fa19f723e */ /* 0x000fe400000000ff */
[----:B------:R-:W-:Y:S02]  /*9dc0*/  F2FP.F16.F32.PACK_AB R112, R113, R112 ;  /* 0x000000707170723e */ /* 0x000fe400000000ff */
[----:B------:R-:W-:Y:S01]  /*9dd0*/  MOV R6, R122 ;  /* 0x0000007a00067202 */ /* 0x000fe20000000f00 */
[----:B------:R-:W-:Y:S01]  /*9de0*/  STSM.16.M88.4 [R110], R156 ;  /* 0x0000009c6e007844 */ /* 0x000fe20000000200 */
[----:B------:R-:W-:Y:S02]  /*9df0*/  F2FP.F16.F32.PACK_AB R113, R164, R162 ;  /* 0x000000a2a471723e */ /* 0x000fe400000000ff */
[----:B------:R-:W-:-:S02]  /*9e00*/  F2FP.F16.F32.PACK_AB R114, R117, R116 ;  /* 0x000000747572723e */ /* 0x000fc400000000ff */
[----:B------:R-:W-:Y:S02]  /*9e10*/  F2FP.F16.F32.PACK_AB R115, R166, R165 ;  /* 0x000000a5a673723e */ /* 0x000fe400000000ff */
[----:B------:R-:W-:Y:S02]  /*9e20*/  F2FP.F16.F32.PACK_AB R120, R121, R120 ;  /* 0x000000787978723e */ /* 0x000fe400000000ff */
[----:B------:R-:W-:Y:S01]  /*9e30*/  MOV R118, R118 ;  /* 0x0000007600767202 */ /* 0x000fe20000000f00 */
[----:B------:R0:W-:Y:S01]  /*9e40*/  STSM.16.M88.4 [R4], R112 ;  /* 0x0000007004007844 */ /* 0x0001e20000000200 */
[----:B------:R-:W-:Y:S02]  /*9e50*/  F2FP.F16.F32.PACK_AB R121, R169, R168 ;  /* 0x000000a8a979723e */ /* 0x000fe400000000ff */
[----:B------:R-:W-:Y:S02]  /*9e60*/  F2FP.F16.F32.PACK_AB R122, R125, R124 ;  /* 0x0000007c7d7a723e */ /* 0x000fe400000000ff */
[----:B------:R-:W-:-:S02]  /*9e70*/  F2FP.F16.F32.PACK_AB R123, R171, R170 ;  /* 0x000000aaab7b723e */ /* 0x000fc400000000ff */
[----:B------:R-:W-:Y:S02]  /*9e80*/  F2FP.F16.F32.PACK_AB R128, R129, R128 ;  /* 0x000000808180723e */ /* 0x000fe400000000ff */
[----:B------:R-:W-:Y:S01]  /*9e90*/  F2FP.F16.F32.PACK_AB R136, R137, R136 ;  /* 0x000000888988723e */ /* 0x000fe200000000ff */
[----:B------:R-:W-:Y:S01]  /*9ea0*/  STSM.16.M88.4 [R118], R120 ;  /* 0x0000007876007844 */ /* 0x000fe20000000200 */
[----:B------:R-:W-:Y:S02]  /*9eb0*/  F2FP.F16.F32.PACK_AB R129, R174, R172 ;  /* 0x000000acae81723e */ /* 0x000fe400000000ff */
[----:B------:R-:W-:Y:S02]  /*9ec0*/  F2FP.F16.F32.PACK_AB R130, R133, R132 ;  /* 0x000000848582723e */ /* 0x000fe400000000ff */
[----:B------:R-:W-:Y:S02]  /*9ed0*/  F2FP.F16.F32.PACK_AB R131, R135, R134 ;  /* 0x000000868783723e */ /* 0x000fe400000000ff */
[----:B------:R-:W-:-:S02]  /*9ee0*/  F2FP.F16.F32.PACK_AB R137, R139, R138 ;  /* 0x0000008a8b89723e */ /* 0x000fc400000000ff */
[----:B------:R-:W-:Y:S01]  /*9ef0*/  MOV R126, R126 ;  /* 0x0000007e007e7202 */ /* 0x000fe20000000f00 */
[----:B------:R2:W-:Y:S01]  /*9f00*/  STSM.16.M88.4 [R6], R128 ;  /* 0x0000008006007844 */ /* 0x0005e20000000200 */
[----:B------:R-:W-:Y:S02]  /*9f10*/  F2FP.F16.F32.PACK_AB R138, R141, R140 ;  /* 0x0000008c8d8a723e */ /* 0x000fe400000000ff */
[----:B------:R-:W-:Y:S02]  /*9f20*/  F2FP.F16.F32.PACK_AB R139, R143, R142 ;  /* 0x0000008e8f8b723e */ /* 0x000fe400000000ff */
[----:B------:R-:W-:Y:S02]  /*9f30*/  MOV R20, R20 ;  /* 0x0000001400147202 */ /* 0x000fe40000000f00 */
[----:B-1----:R-:W-:Y:S01]  /*9f40*/  F2FP.F16.F32.PACK_AB R12, R145, R144 ;  /* 0x00000090910c723e */ /* 0x002fe200000000ff */
[----:B------:R-:W-:Y:S01]  /*9f50*/  STSM.16.M88.4 [R126], R136 ;  /* 0x000000887e007844 */ /* 0x000fe20000000200 */
[----:B------:R-:W-:-:S02]  /*9f60*/  F2FP.F16.F32.PACK_AB R13, R176, R175 ;  /* 0x000000afb00d723e */ /* 0x000fc400000000ff */
[----:B------:R-:W-:Y:S02]  /*9f70*/  F2FP.F16.F32.PACK_AB R14, R149, R148 ;  /* 0x00000094950e723e */ /* 0x000fe400000000ff */
[----:B------:R-:W-:Y:S02]  /*9f80*/  F2FP.F16.F32.PACK_AB R15, R151, R150 ;  /* 0x00000096970f723e */ /* 0x000fe400000000ff */
[----:B------:R-:W-:-:S03]  /*9f90*/  PLOP3.LUT P0, PT, PT, PT, UP0, 0x80, 0x0 ;  /* 0x000000000000781c */ /* 0x000fc60003f0f008 */
[----:B------:R1:W-:Y:S01]  /*9fa0*/  STSM.16.M88.4 [R20], R12 ;  /* 0x0000000c14007844 */ /* 0x0003e20000000200 */
[----:B------:R-:W-:Y:S09]  /*9fb0*/  BAR.SYNC.DEFER_BLOCKING 0x1, 0x100 ;  /* 0x0044000000007b1d */ /* 0x000ff20000010000 */
[----:B0-----:R-:W3:Y:S01]  /*9fc0*/  @P0 LDG.E R4, desc[UR10][R10.64] ;  /* 0x0000000a0a040981 */ /* 0x001ee2000c1e1900 */
[----:B------:R-:W-:Y:S01]  /*9fd0*/  UISETP.NE.U32.AND UP1, UPT, UR6, URZ, UPT ;  /* 0x0000003f0600728c */ /* 0x000fe2000bf25070 */
[----:B------:R-:W0:Y:S01]  /*9fe0*/  LDC R81, c[0x0][0xb88] ;  /* 0x0002e200ff517b82 */ /* 0x000e220000000800 */
[----:B------:R-:W-:-:S02]  /*9ff0*/  IMAD R9, R18, 0x40, R16 ;  /* 0x0000004012097824 */ /* 0x000fc400078e0210 */
[----:B------:R-:W-:Y:S02]  /*a000*/  UISETP.NE.AND.EX UP1, UPT, UR7, URZ, UPT, UP1 ;  /* 0x0000003f0700728c */ /* 0x000fe4000bf25310 */
[----:B------:R-:W-:-:S04]  /*a010*/  IMAD.WIDE R146, R9, 0x2, R146 ;  /* 0x0000000209927825 */ /* 0x000fc800078e0292 */
[----:B------:R-:W-:Y:S02]  /*a020*/  PLOP3.LUT P6, PT, PT, PT, UP1, 0x80, 0x0 ;  /* 0x000000000000781c */ /* 0x000fe40003fcf018 */
[C---:B------:R-:W-:Y:S02]  /*a030*/  IADD3 R9, P2, R146.reuse, 0x1000, RZ ;  /* 0x0000100092097810 */ /* 0x040fe40007f5e0ff */
[C---:B------:R-:W-:Y:S01]  /*a040*/  IADD3 R29, P1, R146.reuse, 0x2000, RZ ;  /* 0x00002000921d7810 */ /* 0x040fe20007f3e0ff */
[----:B------:R-:W-:Y:S01]  /*a050*/  @UP1 UIADD3 UR6, UP2, UR8, UR6, URZ ;  /* 0x0000000608061290 */ /* 0x000fe2000ff5e03f */
[----:B--2---:R-:W-:Y:S02]  /*a060*/  P2R R6, PR, RZ, 0x4 ;  /* 0x00000004ff067803 */ /* 0x004fe40000000000 */
[C---:B------:R-:W-:Y:S01]  /*a070*/  IADD3 R25, P2, R146.reuse, 0x3000, RZ ;  /* 0x0000300092197810 */ /* 0x040fe20007f5e0ff */
[----:B------:R-:W-:Y:S01]  /*a080*/  @UP1 UIADD3.X UR7, UR9, UR7, URZ, UP2, !UPT ;  /* 0x0000000709071290 */ /* 0x000fe200097fe43f */
[C---:B------:R-:W-:Y:S01]  /*a090*/  IADD3 R41, P3, R146.reuse, 0x4000, RZ ;  /* 0x0000400092297810 */ /* 0x040fe20007f7e0ff */
[----:B-1----:R-:W-:Y:S01]  /*a0a0*/  IMAD.U32 R12, RZ, RZ, UR6 ;  /* 0x00000006ff0c7e24 */ /* 0x002fe2000f8e00ff */
[----:B------:R-:W-:-:S02]  /*a0b0*/  IADD3 R33, P4, R146, 0x5000, RZ ;  /* 0x0000500092217810 */ /* 0x000fc40007f9e0ff */
[----:B------:R-:W-:Y:S02]  /*a0c0*/  IADD3 R45, P5, R146, 0x6000, RZ ;  /* 0x00006000922d7810 */ /* 0x000fe40007fbe0ff */
[----:B------:R-:W-:Y:S02]  /*a0d0*/  LOP3.LUT R8, R9, 0x380, RZ, 0xc0, !PT ;  /* 0x0000038009087812 */ /* 0x000fe400078ec0ff */
[----:B------:R-:W-:Y:S02]  /*a0e0*/  LOP3.LUT R28, R29, 0x380, RZ, 0xc0, !PT ;  /* 0x000003801d1c7812 */ /* 0x000fe400078ec0ff */
[----:B------:R-:W-:Y:S02]  /*a0f0*/  LOP3.LUT R24, R25, 0x380, RZ, 0xc0, !PT ;  /* 0x0000038019187812 */ /* 0x000fe400078ec0ff */
[----:B------:R-:W-:Y:S02]  /*a100*/  LOP3.LUT R40, R41, 0x380, RZ, 0xc0, !PT ;  /* 0x0000038029287812 */ /* 0x000fe400078ec0ff */
[----:B------:R-:W-:-:S02]  /*a110*/  LOP3.LUT R32, R33, 0x380, RZ, 0xc0, !PT ;  /* 0x0000038021207812 */ /* 0x000fc400078ec0ff */
[----:B------:R-:W-:Y:S02]  /*a120*/  LOP3.LUT R44, R45, 0x380, RZ, 0xc0, !PT ;  /* 0x000003802d2c7812 */ /* 0x000fe400078ec0ff */
[----:B------:R-:W-:Y:S01]  /*a130*/  MOV R13, UR7 ;  /* 0x00000007000d7c02 */ /* 0x000fe20008000f00 */
[----:B------:R-:W-:Y:S01]  /*a140*/  UMOV UR4, URZ ;  /* 0x0000003f00047c82 */ /* 0x000fe20008000000 */
[----:B------:R-:W-:Y:S02]  /*a150*/  SHF.R.U64 R8, R8, 0x3, RZ ;  /* 0x0000000308087819 */ /* 0x000fe400000012ff */
[----:B------:R-:W-:Y:S01]  /*a160*/  SHF.R.U64 R28, R28, 0x3, RZ ;  /* 0x000000031c1c7819 */ /* 0x000fe200000012ff */
[----:B0-----:R0:W5:Y:S01]  /*a170*/  @P6 LDG.E R81, desc[UR10][R12.64] ;  /* 0x0000000a0c516981 */ /* 0x001162000c1e1900 */
        /* <DEDUP_REMOVED lines=10> */
[----:B---3--:R-:W-:Y:S01]  /*a220*/  @P0 R2UR UR4, R4 ;  /* 0x00000000040402ca */ /* 0x008fe200000e0000 */
[----:B0-----:R-:W-:-:S14]  /*a230*/  @P6 BRA `(.L_x_802) ;  /* 0x0000000000146947 */ /* 0x001fdc0003800000 */
[----:B------:R-:W-:Y:S05]  /*a240*/  @!P0 BRA `(.L_x_802) ;  /* 0x0000000000108947 */ /* 0x000fea0003800000 */
[----:B------:R-:W-:Y:S02]  /*a250*/  ULDC.64 UR6, c[0x0][0x208] ;  /* 0x0000820000067ab9 */ /* 0x000fe40000000a00 */
[----:B------:R-:W2:Y:S04]  /*a260*/  LDG.E R4, desc[UR6][R10.64] ;  /* 0x000000060a047981 */ /* 0x000ea8000c1e1900 */
[----:B-----5:R-:W2:Y:S02]  /*a270*/  LDG.E R81, desc[UR6][R10.64+0x4] ;  /* 0x000004060a517981 */ /* 0x020ea4000c1e1900 */
[----:B--2---:R-:W-:-:S07]  /*a280*/  IMAD.IADD R81, R81, 0x1, -R4 ;  /* 0x0000000151517824 */ /* 0x004fce00078e0a04 */
.L_x_802:
[----:B------:R-:W0:Y:S01]  /*a290*/  SHFL.IDX PT, R4, R189, RZ, 0x1f ;  /* 0x00001fffbd047589 */ /* 0x000e2200000e0000 */
[----:B------:R-:W-:Y:S01]  /*a2a0*/  ISETP.NE.AND P6, PT, R6, RZ, PT ;  /* 0x000000ff0600720c */ /* 0x000fe20003fc5270 */
[--C-:B------:R-:W-:Y:S01]  /*a2b0*/  IMAD.X R29, RZ, RZ, R147.reuse, P1 ;  /* 0x000000ffff1d7224 */ /* 0x100fe200008e0693 */
        /* <DEDUP_REMOVED lines=8> */
[----:B------:R-:W-:Y:S01]  /*a340*/  LOP3.LUT R52, R53, 0x380, RZ, 0xc0, !PT ;  /* 0x0000038035347812 */ /* 0x000fe200078ec0ff */
[----:B------:R-:W-:Y:S01]  /*a350*/  USHF.R.S32.HI UR9, URZ, 0x1f, UR4 ;  /* 0x0000001f3f097899 */ /* 0x000fe20008011404 */
[----:B------:R-:W-:Y:S01]  /*a360*/  LOP3.LUT R48, R49, 0x380, RZ, 0xc0, !PT ;  /* 0x0000038031307812 */ /* 0x000fe200078ec0ff */
[----:B------:R-:W-:Y:S01]  /*a370*/  USHF.R.S32.HI UR12, URZ, 0x1f, UR39 ;  /* 0x0000001f3f0c7899 */ /* 0x000fe20008011427 */
[----:B------:R-:W-:Y:S01]  /*a380*/  SHF.R.U64 R52, R52, 0x3, RZ ;  /* 0x0000000334347819 */ /* 0x000fe200000012ff */
[----:B------:R-:W-:Y:S01]  /*a390*/  USEL UR38, UR38, URZ, !UP0 ;  /* 0x0000003f26267287 */ /* 0x000fe2000c000000 */
[----:B------:R-:W-:Y:S01]  /*a3a0*/  SHF.R.U64 R36, R36, 0x3, RZ ;  /* 0x0000000324247819 */ /* 0x000fe200000012ff */
[----:B------:R-:W-:Y:S01]  /*a3b0*/  USEL UR40, UR40, URZ, !UP0 ;  /* 0x0000003f28287287 */ /* 0x000fe2000c000000 */
[----:B------:R-:W-:-:S02]  /*a3c0*/  SHF.R.U64 R48, R48, 0x3, RZ ;  /* 0x0000000330307819 */ /* 0x000fc400000012ff */
[----:B------:R-:W-:Y:S01]  /*a3d0*/  LOP3.LUT R52, R52, R53, RZ, 0x3c, !PT ;  /* 0x0000003534347212 */ /* 0x000fe200078e3cff */
[--C-:B------:R-:W-:Y:S01]  /*a3e0*/  IMAD.X R53, RZ, RZ, R147.reuse, P6 ;  /* 0x000000ffff357224 */ /* 0x100fe200030e0693 */
[----:B------:R-:W-:Y:S01]  /*a3f0*/  LOP3.LUT R36, R36, R37, RZ, 0x3c, !PT ;  /* 0x0000002524247212 */ /* 0x000fe200078e3cff */
[----:B------:R-:W-:Y:S01]  /*a400*/  IMAD.X R37, RZ, RZ, R147, P0 ;  /* 0x000000ffff257224 */ /* 0x000fe200000e0693 */
[----:B0-----:R-:W-:Y:S02]  /*a410*/  ISETP.NE.AND P6, PT, R4, RZ, PT ;  /* 0x000000ff0400720c */ /* 0x001fe40003fc5270 */
[----:B------:R-:W-:Y:S02]  /*a420*/  LOP3.LUT R48, R48, R49, RZ, 0x3c, !PT ;  /* 0x0000003130307212 */ /* 0x000fe400078e3cff */
[----:B------:R-:W-:Y:S02]  /*a430*/  IADD3.X R41, RZ, R147, RZ, P3, !PT ;  /* 0x00000093ff297210 */ /* 0x000fe40001ffe4ff */
[----:B------:R-:W-:-:S02]  /*a440*/  IADD3 R61, P2, R146, 0xa000, RZ ;  /* 0x0000a000923d7810 */ /* 0x000fc40007f5e0ff */
[C---:B------:R-:W-:Y:S02]  /*a450*/  IADD3 R57, P3, R146.reuse, 0xb000, RZ ;  /* 0x0000b00092397810 */ /* 0x040fe40007f7e0ff */
[C---:B------:R-:W-:Y:S02]  /*a460*/  IADD3 R69, P4, R146.reuse, 0xc000, RZ ;  /* 0x0000c00092457810 */ /* 0x040fe40007f9e0ff */
[C---:B------:R-:W-:Y:S02]  /*a470*/  IADD3 R65, P5, R146.reuse, 0xd000, RZ ;  /* 0x0000d00092417810 */ /* 0x040fe40007fbe0ff */
[C---:B------:R-:W-:Y:S02]  /*a480*/  IADD3 R77, P0, R146.reuse, 0xe000, RZ ;  /* 0x0000e000924d7810 */ /* 0x040fe40007f1e0ff */
[----:B------:R-:W-:Y:S02]  /*a490*/  IADD3.X R49, RZ, R147, RZ, P1, !PT ;  /* 0x00000093ff317210 */ /* 0x000fe40000ffe4ff */
        /* <DEDUP_REMOVED lines=16> */
[----:B------:R-:W-:Y:S01]  /*a5a0*/  LOP3.LUT R60, R60, R61, RZ, 0x3c, !PT ;  /* 0x0000003d3c3c7212 */ /* 0x000fe200078e3cff */
[--C-:B------:R-:W-:Y:S01]  /*a5b0*/  IMAD.X R61, RZ, RZ, R147.reuse, P2 ;  /* 0x000000ffff3d7224 */ /* 0x100fe200010e0693 */
[----:B------:R-:W-:Y:S01]  /*a5c0*/  LOP3.LUT R56, R56, R57, RZ, 0x3c, !PT ;  /* 0x0000003938387212 */ /* 0x000fe200078e3cff */
[--C-:B------:R-:W-:Y:S01]  /*a5d0*/  IMAD.X R57, RZ, RZ, R147.reuse, P3 ;  /* 0x000000ffff397224 */ /* 0x100fe200018e0693 */
[----:B------:R-:W-:Y:S01]  /*a5e0*/  LOP3.LUT R68, R68, R69, RZ, 0x3c, !PT ;  /* 0x0000004544447212 */ /* 0x000fe200078e3cff */
[--C-:B------:R-:W-:Y:S01]  /*a5f0*/  IMAD.X R69, RZ, RZ, R147.reuse, P4 ;  /* 0x000000ffff457224 */ /* 0x100fe200020e0693 */
[----:B------:R-:W-:Y:S01]  /*a600*/  LOP3.LUT R64, R64, R65, RZ, 0x3c, !PT ;  /* 0x0000004140407212 */ /* 0x000fe200078e3cff */
[----:B------:R-:W-:Y:S01]  /*a610*/  IMAD.X R65, RZ, RZ, R147, P5 ;  /* 0x000000ffff417224 */ /* 0x000fe200028e0693 */
[----:B------:R-:W-:-:S02]  /*a620*/  LOP3.LUT R76, R76, R77, RZ, 0x3c, !PT ;  /* 0x0000004d4c4c7212 */ /* 0x000fc400078e3cff */
        /* <DEDUP_REMOVED lines=12> */
[----:B------:R-:W-:Y:S01]  /*a6f0*/  ISETP.NE.AND P0, PT, R22, R11, PT ;  /* 0x0000000b1600720c */ /* 0x000fe20003f05270 */
[C---:B------:R-:W-:Y:S01]  /*a700*/  VIADD R4, R10.reuse, 0x8 ;  /* 0x000000080a047836 */ /* 0x040fe20000000000 */
[----:B------:R-:W-:Y:S01]  /*a710*/  ULDC.64 UR10, c[0x0][0xc78] ;  /* 0x00031e00000a7ab9 */ /* 0x000fe20000000a00 */
[----:B------:R-:W-:Y:S01]  /*a720*/  UIADD3 UR7, UR7, UR8, URZ ;  /* 0x0000000807077290 */ /* 0x000fe2000fffe03f */
[----:B------:R-:W-:Y:S01]  /*a730*/  SHF.R.S32.HI R6, RZ, 0x1f, R10 ;  /* 0x0000001fff067819 */ /* 0x000fe2000001140a */
[----:B------:R-:W-:Y:S01]  /*a740*/  UIMAD UR8, UR40, UR10, URZ ;  /* 0x0000000a280872a4 */ /* 0x000fe2000f8e023f */
[-C--:B-----5:R-:W-:Y:S01]  /*a750*/  ISETP.GE.OR P1, PT, R10, R81.reuse, P0 ;  /* 0x000000510a00720c */ /* 0x0a0fe20000726670 */
[----:B------:R-:W-:Y:S01]  /*a760*/  UIMAD.WIDE.U32 UR6, UR38, UR10, UR6 ;  /* 0x0000000a260672a5 */ /* 0x000fe2000f8e0006 */
[----:B------:R-:W-:Y:S01]  /*a770*/  ISETP.GE.OR P0, PT, R4, R81, P0 ;  /* 0x000000510400720c */ /* 0x000fe20000706670 */
[----:B------:R-:W-:Y:S01]  /*a780*/  UIMAD UR8, UR38, UR11, UR8 ;  /* 0x0000000b260872a4 */ /* 0x000fe2000f8e0208 */
[----:B------:R-:W-:-:S02]  /*a790*/  ULDC.64 UR14, c[0x0][0x208] ;  /* 0x00008200000e7ab9 */ /* 0x000fc40000000a00 */
[----:B------:R-:W-:Y:S01]  /*a7a0*/  ULDC.64 UR10, c[0x0][0xc40] ;  /* 0x00031000000a7ab9 */ /* 0x000fe20000000a00 */
[----:B------:R-:W-:Y:S02]  /*a7b0*/  IADD3 R11, P2, R10, UR6, RZ ;  /* 0x000000060a0b7c10 */ /* 0x000fe4000ff5e0ff */
[----:B------:R-:W-:-:S04]  /*a7c0*/  MOV R13, UR8 ;  /* 0x00000008000d7c02 */ /* 0x000fc80008000f00 */
[----:B------:R-:W-:Y:S02]  /*a7d0*/  IADD3.X R6, R6, UR7, R13, P2, !PT ;  /* 0x0000000706067c10 */ /* 0x000fe400097fe40d */
[----:B------:R-:W-:-:S04]  /*a7e0*/  LEA R10, P2, R11, UR10, 0x2 ;  /* 0x0000000a0b0a7c11 */ /* 0x000fc8000f8410ff */
[----:B------:R-:W-:-:S05]  /*a7f0*/  LEA.HI.X R11, R11, UR11, R6, 0x2, P2 ;  /* 0x0000000b0b0b7c11 */ /* 0x000fca00090f1406 */
[----:B------:R0:W-:Y:S04]  /*a800*/  @!P1 STG.E desc[UR14][R10.64], R0 ;  /* 0x000000000a009986 */ /* 0x0001e8000c10190e */
[----:B------:R0:W-:Y:S02]  /*a810*/  @!P0 STG.E desc[UR14][R10.64+0x20], R3 ;  /* 0x000020030a008986 */ /* 0x0001e4000c10190e */
.L_x_803:
[C---:B0-----:R-:W-:Y:S01]  /*a820*/  VIADD R3, R16.reuse, 0x40 ;  /* 0x0000004010037836 */ /* 0x041fe20000000000 */
[----:B------:R-:W-:Y:S01]  /*a830*/  ULDC UR8, c[0x0][0xb8c] ;  /* 0x0002e30000087ab9 */ /* 0x000fe20000000800 */
[C---:B------:R-:W-:Y:S01]  /*a840*/  VIADD R6, R16.reuse, 0x80 ;  /* 0x0000008010067836 */ /* 0x040fe20000000000 */
[----:B------:R-:W-:Y:S01]  /*a850*/  ULDC.64 UR6, c[0x0][0x208] ;  /* 0x0000820000067ab9 */ /* 0x000fe20000000a00 */
[C---:B------:R-:W-:Y:S01]  /*a860*/  VIADD R86, R16.reuse, 0xc0 ;  /* 0x000000c010567836 */ /* 0x040fe20000000000 */
[----:B------:R-:W-:Y:S01]  /*a870*/  ISETP.GE.AND P1, PT, R3, UR8, PT ;  /* 0x0000000803007c0c */ /* 0x000fe2000bf26270 */
[C---:B------:R-:W-:Y:S01]  /*a880*/  VIADD R20, R16.reuse, 0x180 ;  /* 0x0000018010147836 */ /* 0x040fe20000000000 */
[----:B------:R-:W-:Y:S01]  /*a890*/  ISETP.GE.AND P0, PT, R16, UR8, PT ;  /* 0x0000000810007c0c */ /* 0x000fe2000bf06270 */
[----:B------:R-:W-:Y:S01]  /*a8a0*/  ULDC.64 UR10, c[0x0][0xba0] ;  /* 0x0002e800000a7ab9 */ /* 0x000fe20000000a00 */
[----:B------:R-:W-:Y:S01]  /*a8b0*/  SEL R4, RZ, 0xffffffff, P1 ;  /* 0xffffffffff047807 */ /* 0x000fe20000800000 */
[----:B------:R0:W5:Y:S01]  /*a8c0*/  LD.E.128 R12, desc[UR6][R146.64] ;  /* 0x00000006920c7980 */ /* 0x000162000c101d00 */
[----:B------:R-:W-:-:S02]  /*a8d0*/  SEL R0, RZ, 0x1, P0 ;  /* 0x00000001ff007807 */ /* 0x000fc40000000000 */
[----:B------:R-:W-:Y:S01]  /*a8e0*/  SHF.L.U32 R19, R4, 0x1, RZ ;  /* 0x0000000104137819 */ /* 0x000fe200000006ff */
[----:B------:R-:W5:Y:S01]  /*a8f0*/  LD.E.128 R8, desc[UR6][R8.64] ;  /* 0x0000000608087980 */ /* 0x000f62000c101d00 */
[----:B------:R-:W-:Y:S02]  /*a900*/  ISETP.GE.AND P0, PT, R6, UR8, PT ;  /* 0x0000000806007c0c */ /* 0x000fe4000bf06270 */
[----:B------:R-:W-:Y:S01]  /*a910*/  ISETP.GE.AND P1, PT, R86, UR8, PT ;  /* 0x0000000856007c0c */ /* 0x000fe2000bf26270 */
[----:B------:R-:W5:Y:S01]  /*a920*/  LD.E.128 R28, desc[UR6][R28.64] ;  /* 0x000000061c1c7980 */ /* 0x000f62000c101d00 */
[----:B------:R-:W-:Y:S02]  /*a930*/  LOP3.LUT R0, R19, 0x2, R0, 0xe2, !PT ;  /* 0x0000000213007812 */ /* 0x000fe400078ee200 */
[----:B------:R-:W-:Y:S01]  /*a940*/  SEL R19, RZ, 0x4, P0 ;  /* 0x00000004ff137807 */ /* 0x000fe20000000000 */
[----:B------:R-:W5:Y:S01]  /*a950*/  LD.E.128 R24, desc[UR6][R24.64] ;  /* 0x0000000618187980 */ /* 0x000f62000c101d00 */
[----:B------:R-:W-:-:S03]  /*a960*/  SEL R4, RZ, 0x8, P1 ;  /* 0x00000008ff047807 */ /* 0x000fc60000800000 */
[----:B------:R-:W5:Y:S01]  /*a970*/  LD.E.128 R40, desc[UR6][R40.64] ;  /* 0x0000000628287980 */ /* 0x000f62000c101d00 */
[----:B------:R-:W-:-:S03]  /*a980*/  LOP3.LUT R0, R4, R0, R19, 0xfe, !PT ;  /* 0x0000000004007212 */ /* 0x000fc600078efe13 */
[----:B------:R-:W5:Y:S01]  /*a990*/  LD.E.128 R32, desc[UR6][R32.64] ;  /* 0x0000000620207980 */ /* 0x000f62000c101d00 */
[----:B------:R-:W-:-:S03]  /*a9a0*/  ISETP.GE.AND P2, PT, R20, UR8, PT ;  /* 0x0000000814007c0c */ /* 0x000fc6000bf46270 */
[----:B------:R-:W5:Y:S01]  /*a9b0*/  LD.E.128 R44, desc[UR6][R44.64] ;  /* 0x000000062c2c7980 */ /* 0x000f62000c101d00 */
[----:B------:R-:W-:-:S03]  /*a9c0*/  SHF.R.S32.HI R21, RZ, 0x1f, R16 ;  /* 0x0000001fff157819 */ /* 0x000fc60000011410 */
[----:B------:R-:W5:Y:S01]  /*a9d0*/  LD.E.128 R36, desc[UR6][R36.64] ;  /* 0x0000000624247980 */ /* 0x000f62000c101d00 */
[----:B------:R-:W-:-:S03]  /*a9e0*/  MOV R19, UR10 ;  /* 0x0000000a00137c02 */ /* 0x000fc60008000f00 */
[----:B------:R-:W5:Y:S01]  /*a9f0*/  LD.E.128 R52, desc[UR6][R52.64] ;  /* 0x0000000634347980 */ /* 0x000f62000c101d00 */
[----:B------:R-:W-:-:S03]  /*aa00*/  IMAD.MOV.U32 R20, RZ, RZ, R16 ;  /* 0x000000ffff147224 */ /* 0x000fc600078e0010 */
[----:B------:R-:W5:Y:S04]  /*aa10*/  LD.E.128 R48, desc[UR6][R48.64] ;  /* 0x0000000630307980 */ /* 0x000f68000c101d00 */
[----:B------:R-:W5:Y:S04]  /*aa20*/  LD.E.128 R60, desc[UR6][R60.64] ;  /* 0x000000063c3c7980 */ /* 0x000f68000c101d00 */
[----:B------:R-:W5:Y:S04]  /*aa30*/  LD.E.128 R56, desc[UR6][R56.64] ;  /* 0x0000000638387980 */ /* 0x000f68000c101d00 */
[----:B------:R-:W5:Y:S04]  /*aa40*/  LD.E.128 R68, desc[UR6][R68.64] ;  /* 0x0000000644447980 */ /* 0x000f68000c101d00 */
[----:B------:R-:W5:Y:S04]  /*aa50*/  LD.E.128 R64, desc[UR6][R64.64] ;  /* 0x0000000640407980 */ /* 0x000f68000c101d00 */
[----:B------:R-:W5:Y:S04]  /*aa60*/  LD.E.128 R76, desc[UR6][R76.64] ;  /* 0x000000064c4c7980 */ /* 0x000f68000c101d00 */
[----:B------:R-:W5:Y:S01]  /*aa70*/  LD.E.128 R72, desc[UR6][R72.64] ;  /* 0x0000000648487980 */ /* 0x000f62000c101d00 */
[----:B------:R-:W-:Y:S01]  /*aa80*/  UIMAD UR6, UR9, UR10, URZ ;  /* 0x0000000a090672a4 */ /* 0x000fe2000f8e023f */
[C---:B------:R-:W-:Y:S01]  /*aa90*/  VIADD R88, R16.reuse, 0x100 ;  /* 0x0000010010587836 */ /* 0x040fe20000000000 */
[----:B------:R-:W-:Y:S01]  /*aaa0*/  BSSY B1, `(.L_x_804) ;  /* 0x0000047000017945 */ /* 0x000fe20003800000 */
[----:B------:R-:W-:Y:S01]  /*aab0*/  VIADD R89, R16, 0x140 ;  /* 0x0000014010597836 */ /* 0x000fe20000000000 */
[----:B------:R-:W-:-:S02]  /*aac0*/  UIMAD UR6, UR4, UR11, UR6 ;  /* 0x0000000b040672a4 */ /* 0x000fc4000f8e0206 */
[----:B------:R-:W-:Y:S01]  /*aad0*/  IMAD.WIDE.U32 R20, R19, UR4, R20 ;  /* 0x0000000413147c25 */ /* 0x000fe2000f8e0014 */
[----:B------:R-:W-:Y:S01]  /*aae0*/  @!PT LDS RZ, [RZ] ;  /* 0x00000000fffff984 */ /* 0x000fe20000000800 */
[----:B------:R-:W-:Y:S01]  /*aaf0*/  @!PT LDS RZ, [RZ] ;  /* 0x00000000fffff984 */ /* 0x000fe20000000800 */
[----:B------:R-:W-:Y:S01]  /*ab00*/  @!PT LDS RZ, [RZ] ;  /* 0x00000000fffff984 */ /* 0x000fe20000000800 */
[----:B------:R-:W-:Y:S01]  /*ab10*/  @!PT LDS RZ, [RZ] ;  /* 0x00000000fffff984 */ /* 0x000fe20000000800 */
[----:B------:R1:W-:Y:S06]  /*ab20*/  MEMBAR.ALL.CTA ;  /* 0x0000000000007992 */ /* 0x0003ec0000008000 */
[----:B-1----:R-:W1:Y:S01]  /*ab30*/  FENCE.VIEW.ASYNC.S ;  /* 0x00000000000073c6 */ /* 0x002e620000000000 */
[----:B------:R-:W-:Y:S01]  /*ab40*/  ULDC.64 UR10, c[0x0][0xbe0] ;  /* 0x0002f800000a7ab9 */ /* 0x000fe20000000a00 */
[----:B------:R-:W-:Y:S01]  /*ab50*/  ISETP.GE.AND P0, PT, R88, UR8, PT ;  /* 0x0000000858007c0c */ /* 0x000fe2000bf06270 */
[----:B------:R-:W-:-:S02]  /*ab60*/  UIMAD UR4, UR12, UR10, URZ ;  /* 0x0000000a0c0472a4 */ /* 0x000fc4000f8e023f */
[----:B------:R-:W-:Y:S01]  /*ab70*/  MOV R83, UR10 ;  /* 0x0000000a00537c02 */ /* 0x000fe20008000f00 */
[----:B------:R-:W-:Y:S01]  /*ab80*/  VIADD R21, R21, UR6 ;  /* 0x0000000615157c36 */ /* 0x000fe20008000000 */
[----:B------:R-:W-:Y:S01]  /*ab90*/  ISETP.GE.AND P1, PT, R89, UR8, PT ;  /* 0x0000000859007c0c */ /* 0x000fe2000bf26270 */
[----:B------:R-:W-:Y:S01]  /*aba0*/  UIMAD UR6, UR39, UR11, UR4 ;  /* 0x0000000b270672a4 */ /* 0x000fe2000f8e0204 */
[----:B------:R-:W-:Y:S01]  /*abb0*/  SEL R19, RZ, 0x10, P0 ;  /* 0x00000010ff137807 */ /* 0x000fe20000000000 */
[----:B------:R-:W-:Y:S01]  /*abc0*/  IMAD.WIDE.U32 R20, R83, UR39, R20 ;  /* 0x0000002753147c25 */ /* 0x000fe2000f8e0014 */
[----:B------:R-:W-:Y:S01]  /*abd0*/  SEL R4, RZ, 0x20, P1 ;  /* 0x00000020ff047807 */ /* 0x000fe20000800000 */
[----:B------:R-:W-:Y:S02]  /*abe0*/  UIADD3 UR4, UR37, 0x38820, URZ ;  /* 0x0003882025047890 */ /* 0x000fe4000fffe03f */
[----:B-----5:R-:W-:Y:S01]  /*abf0*/  IMAD R81, R188, -0x40, R81 ;  /* 0xffffffc0bc517824 */ /* 0x020fe200078e0251 */
[----:B------:R-:W-:Y:S01]  /*ac00*/  LOP3.LUT R19, R4, R0, R19, 0xfe, !PT ;  /* 0x0000000004137212 */ /* 0x000fe200078efe13 */
[----:B------:R-:W-:Y:S01]  /*ac10*/  VIADD R21, R21, UR6 ;  /* 0x0000000615157c36 */ /* 0x000fe20008000000 */
[----:B------:R-:W-:Y:S01]  /*ac20*/  SEL R0, RZ, 0x40, P2 ;  /* 0x00000040ff007807 */ /* 0x000fe20001000000 */
[----:B------:R-:W-:Y:S01]  /*ac30*/  ULDC.64 UR6, c[0x0][0xbe8] ;  /* 0x0002fa0000067ab9 */ /* 0x000fe20000000a00 */
[----:B------:R-:W-:Y:S01]  /*ac40*/  ISETP.GE.AND P2, PT, R18, R81, PT ;  /* 0x000000511200720c */ /* 0x000fe20003f46270 */
[----:B------:R-:W-:Y:S01]  /*ac50*/  IMAD.U32 R83, RZ, RZ, UR6 ;  /* 0x00000006ff537e24 */ /* 0x000fe2000f8e00ff */
[----:B------:R-:W-:Y:S01]  /*ac60*/  UIMAD UR6, UR40, UR6, URZ ;  /* 0x00000006280672a4 */ /* 0x000fe2000f8e023f */
[----:B------:R-:W-:Y:S01]  /*ac70*/  VIADD R80, R16, 0x1c0 ;  /* 0x000001c010507836 */ /* 0x000fe20000000000 */
[----:B------:R-:W-:Y:S01]  /*ac80*/  UPRMT UR4, URZ, 0x654, UR4 ;  /* 0x000006543f047896 */ /* 0x000fe20008000004 */
[----:B------:R-:W-:Y:S01]  /*ac90*/  IMAD.WIDE.U32 R82, R83, UR38, R20 ;  /* 0x0000002653527c25 */ /* 0x000fe2000f8e0014 */
[----:B------:R-:W-:Y:S01]  /*aca0*/  UIMAD UR6, UR38, UR7, UR6 ;  /* 0x00000007260672a4 */ /* 0x000fe2000f8e0206 */
[----:B------:R-:W-:-:S02]  /*acb0*/  LOP3.LUT R0, R19, R0, RZ, 0xfc, !PT ;  /* 0x0000000013007212 */ /* 0x000fc400078efcff */
[----:B------:R-:W-:Y:S01]  /*acc0*/  ISETP.GE.AND P1, PT, R80, UR8, PT ;  /* 0x0000000850007c0c */ /* 0x000fe2000bf26270 */
[----:B------:R-:W-:Y:S01]  /*acd0*/  VIADD R4, R18, 0x20 ;  /* 0x0000002012047836 */ /* 0x000fe20000000000 */
[--C-:B------:R-:W-:Y:S02]  /*ace0*/  SHF.R.S32.HI R19, RZ, 0x1f, R18.reuse ;  /* 0x0000001fff137819 */ /* 0x100fe40000011412 */
[----:B------:R-:W-:Y:S01]  /*acf0*/  SEL R21, RZ, 0x80, P1 ;  /* 0x00000080ff157807 */ /* 0x000fe20000800000 */
[----:B-1----:R-:W-:Y:S01]  /*ad00*/  SYNCS.ARRIVE.TRANS64.RED.A1T0 RZ, [UR4], RZ ;  /* 0x000000ffffff79a7 */ /* 0x002fe20008100404 */
[----:B------:R-:W-:Y:S02]  /*ad10*/  IADD3 R87, R83, UR6, RZ ;  /* 0x0000000653577c10 */ /* 0x000fe4000fffe0ff */
[----:B------:R-:W-:Y:S01]  /*ad20*/  ISETP.GE.AND P0, PT, R4, R81, PT ;  /* 0x000000510400720c */ /* 0x000fe20003f06270 */
[----:B------:R-:W-:Y:S01]  /*ad30*/  IMAD.WIDE R80, R188, 0x40, R18 ;  /* 0x00000040bc507825 */ /* 0x000fe200078e0212 */
[----:B------:R-:W-:Y:S01]  /*ad40*/  LOP3.LUT R4, R0, R21, RZ, 0xfc, !PT ;  /* 0x0000001500047212 */ /* 0x000fe200078efcff */
[----:B0-----:R-:W-:Y:S10]  /*ad50*/  @P2 BRA `(.L_x_805) ;  /* 0x00000000006c2947 */ /* 0x001ff40003800000 */
[----:B------:R-:W-:Y:S01]  /*ad60*/  ULDC.64 UR6, c[0x0][0xbd8] ;  /* 0x0002f60000067ab9 */ /* 0x000fe20000000a00 */
[----:B------:R-:W-:Y:S01]  /*ad70*/  IMAD.MOV.U32 R20, RZ, RZ, R82 ;  /* 0x000000ffff147224 */ /* 0x000fe200078e0052 */
[----:B------:R-:W-:Y:S01]  /*ad80*/  ISETP.GE.AND P2, PT, R16, UR8, PT ;  /* 0x0000000810007c0c */ /* 0x000fe2000bf46270 */
[----:B------:R-:W-:Y:S01]  /*ad90*/  IMAD R85, R81, UR6, RZ ;  /* 0x0000000651557c24 */ /* 0x000fe2000f8e02ff */
[----:B------:R-:W-:Y:S01]  /*ada0*/  ISETP.GE.AND P3, PT, R3, UR8, PT ;  /* 0x0000000803007c0c */ /* 0x000fe2000bf66270 */
[----:B------:R-:W-:Y:S01]  /*adb0*/  IMAD.MOV.U32 R21, RZ, RZ, R87 ;  /* 0x000000ffff157224 */ /* 0x000fe200078e0057 */
[----:B------:R-:W-:Y:S01]  /*adc0*/  ULDC.64 UR10, c[0x0][0x208] ;  /* 0x00008200000a7ab9 */ /* 0x000fe20000000a00 */
[C---:B------:R-:W-:Y:S01]  /*add0*/  IMAD R85, R80.reuse, UR7, R85 ;  /* 0x0000000750557c24 */ /* 0x040fe2000f8e0255 */
[----:B------:R-:W-:Y:S01]  /*ade0*/  ISETP.GE.AND P4, PT, R89, UR8, PT ;  /* 0x0000000859007c0c */ /* 0x000fe2000bf86270 */
[----:B------:R-:W-:Y:S01]  /*adf0*/  IMAD.WIDE.U32 R20, R80, UR6, R20 ;  /* 0x0000000650147c25 */ /* 0x000fe2000f8e0014 */
[----:B------:R-:W-:Y:S01]  /*ae00*/  ULDC.64 UR6, c[0x0][0xb80] ;  /* 0x0002e00000067ab9 */ /* 0x000fe20000000a00 */
[----:B------:R-:W-:-:S02]  /*ae10*/  LOP3.LUT P5, RZ, R0, 0x40, RZ, 0xc0, !PT ;  /* 0x0000004000ff7812 */ /* 0x000fc400078ac0ff */
[----:B------:R-:W-:Y:S01]  /*ae20*/  IMAD.IADD R21, R21, 0x1, R85 ;  /* 0x0000000115157824 */ /* 0x000fe200078e0255 */
[----:B------:R-:W-:Y:S02]  /*ae30*/  LEA R84, P1, R20, UR6, 0x1 ;  /* 0x0000000614547c11 */ /* 0x000fe4000f8208ff */
[----:B------:R-:W-:Y:S02]  /*ae40*/  LOP3.LUT P6, RZ, R4, 0x80, RZ, 0xc0, !PT ;  /* 0x0000008004ff7812 */ /* 0x000fe400078cc0ff */
        /* <DEDUP_REMOVED lines=12> */
.L_x_805:
[----:B------:R-:W-:Y:S05]  /*af10*/  BSYNC B1 ;  /* 0x0000000000017941 */ /* 0x000fea0003800000 */
.L_x_804:
[----:B------:R-:W-:Y:S05]  /*af20*/  @P0 BRA `(.L_x_806) ;  /* 0x0000000c004c0947 */ /* 0x000fea0003800000 */
[----:B0-----:R-:W-:Y:S01]  /*af30*/  IADD3 R15, P0, R80, 0x20, RZ ;  /* 0x00000020500f7810 */ /* 0x001fe20007f1e0ff */
[----:B------:R-:W-:Y:S01]  /*af40*/  ULDC.64 UR6, c[0x0][0xbd8] ;  /* 0x0002f60000067ab9 */ /* 0x000fe20000000a00 */
[----:B------:R-:W-:Y:S01]  /*af50*/  IMAD.MOV.U32 R12, RZ, RZ, R82 ;  /* 0x000000ffff0c7224 */ /* 0x000fe200078e0052 */
[----:B------:R-:W-:Y:S01]  /*af60*/  ISETP.GE.AND P4, PT, R3, UR8, PT ;  /* 0x0000000803007c0c */ /* 0x000fe2000bf86270 */
[----:B------:R-:W-:Y:S01]  /*af70*/  IMAD.MOV.U32 R13, RZ, RZ, R87 ;  /* 0x000000ffff0d7224 */ /* 0x000fe200078e0057 */
[----:B------:R-:W-:Y:S01]  /*af80*/  IADD3.X R80, RZ, R81, RZ, P0, !PT ;  /* 0x00000051ff507210 */ /* 0x000fe200007fe4ff */
[----:B------:R-:W-:Y:S01]  /*af90*/  ULDC.64 UR10, c[0x0][0x208] ;  /* 0x00008200000a7ab9 */ /* 0x000fe20000000a00 */
        /* <DEDUP_REMOVED lines=13> */
[----:B------:R2:W-:Y:S01]  /*b070*/  @!P0 STG.E.128 desc[UR10][R14.64+0x280], R56 ;  /* 0x000280380e008986 */ /* 0x0005e2000c101d0a */
[----:B------:R-:W-:-:S03]  /*b080*/  LOP3.LUT P0, RZ, R4, 0x80, RZ, 0xc0, !PT ;  /* 0x0000008004ff7812 */ /* 0x000fc6000780c0ff */
[----:B------:R2:W-:Y:S04]  /*b090*/  @!P5 STG.E.128 desc[UR10][R14.64], R8 ;  /* 0x000000080e00d986 */ /* 0x0005e8000c101d0a */
[----:B------:R2:W-:Y:S04]  /*b0a0*/  @!P4 STG.E.128 desc[UR10][R14.64+0x80], R24 ;  /* 0x000080180e00c986 */ /* 0x0005e8000c101d0a */
[----:B------:R2:W-:Y:S04]  /*b0b0*/  @!P3 STG.E.128 desc[UR10][R14.64+0x100], R32 ;  /* 0x000100200e00b986 */ /* 0x0005e8000c101d0a */
[----:B------:R2:W-:Y:S04]  /*b0c0*/  @!P2 STG.E.128 desc[UR10][R14.64+0x180], R36 ;  /* 0x000180240e00a986 */ /* 0x0005e8000c101d0a */
[----:B------:R2:W-:Y:S04]  /*b0d0*/  @!P1 STG.E.128 desc[UR10][R14.64+0x200], R48 ;  /* 0x000200300e009986 */ /* 0x0005e8000c101d0a */
[----:B------:R2:W-:Y:S01]  /*b0e0*/  @P6 STG.E.128 desc[UR10][R14.64+0x300], R64 ;  /* 0x000300400e006986 */ /* 0x0005e2000c101d0a */
[----:B------:R-:W-:Y:S05]  /*b0f0*/  @!P0 BRA `(.L_x_806) ;  /* 0x0000000800d88947 */ /* 0x000fea0003800000 */
[----:B------:R-:W-:Y:S02]  /*b100*/  ULDC.64 UR6, c[0x0][0x208] ;  /* 0x0000820000067ab9 */ /* 0x000fe40000000a00 */
[----:B------:R3:W-:Y:S01]  /*b110*/  STG.E.128 desc[UR6][R14.64+0x380], R72 ;  /* 0x000380480e007986 */ /* 0x0007e2000c101d06 */
[----:B------:R-:W-:Y:S05]  /*b120*/  BRA `(.L_x_806) ;  /* 0x0000000800cc7947 */ /* 0x000fea0003800000 */
.L_x_801:
[----:B------:R-:W-:Y:S01]  /*b130*/  USHF.L.U32 UR8, UR38, 0x2, URZ ;  /* 0x0000000226087899 */ /* 0x000fe2000800063f */
[----:B------:R-:W-:Y:S01]  /*b140*/  ULDC.64 UR6, c[0x0][0xcd8] ;  /* 0x0003360000067ab9 */ /* 0x000fe20000000a00 */
[----:B------:R-:W-:Y:S01]  /*b150*/  USHF.L.U64.HI UR9, UR38, 0x2, UR40 ;  /* 0x0000000226097899 */ /* 0x000fe20008010228 */
[----:B------:R-:W-:Y:S01]  /*b160*/  IMAD.MOV.U32 R13, RZ, RZ, RZ ;  /* 0x000000ffff0d7224 */ /* 0x000fe200078e00ff */
[----:B------:R-:W-:Y:S02]  /*b170*/  UIADD3 UR4, UP1, UR8, UR6, URZ ;  /* 0x0000000608047290 */ /* 0x000fe4000ff3e03f */
[----:B------:R-:W-:Y:S02]  /*b180*/  UISETP.NE.U32.AND UP0, UPT, UR6, URZ, UPT ;  /* 0x0000003f0600728c */ /* 0x000fe4000bf05070 */
[----:B------:R-:W-:Y:S02]  /*b190*/  UIADD3.X UR6, UR9, UR7, URZ, UP1, !UPT ;  /* 0x0000000709067290 */ /* 0x000fe40008ffe43f */
[----:B------:R-:W-:Y:S01]  /*b1a0*/  UISETP.NE.AND.EX UP0, UPT, UR7, URZ, UPT, UP0 ;  /* 0x0000003f0700728c */ /* 0x000fe2000bf05300 */
[----:B------:R-:W0:Y:S01]  /*b1b0*/  LDC R3, c[0x0][0xb88] ;  /* 0x0002e200ff037b82 */ /* 0x000e220000000800 */
[----:B------:R-:W-:Y:S01]  /*b1c0*/  MOV R8, UR4 ;  /* 0x0000000400087c02 */ /* 0x000fe20008000f00 */
[----:B------:R-:W-:Y:S01]  /*b1d0*/  ULDC.64 UR10, c[0x0][0x208] ;  /* 0x00008200000a7ab9 */ /* 0x000fe20000000a00 */
[----:B------:R-:W-:Y:S01]  /*b1e0*/  IMAD.U32 R9, RZ, RZ, UR6 ;  /* 0x00000006ff097e24 */ /* 0x000fe2000f8e00ff */
[----:B------:R-:W-:Y:S01]  /*b1f0*/  ULDC.64 UR6, c[0x0][0xce0] ;  /* 0x0003380000067ab9 */ /* 0x000fe20000000a00 */
[----:B------:R-:W-:Y:S01]  /*b200*/  PLOP3.LUT P1, PT, PT, PT, UP0, 0x80, 0x0 ;  /* 0x000000000000781c */ /* 0x000fe20003f2f008 */
[----:B------:R-:W-:-:S04]  /*b210*/  UISETP.NE.U32.AND UP1, UPT, UR6, URZ, UPT ;  /* 0x0000003f0600728c */ /* 0x000fc8000bf25070 */
[----:B------:R-:W-:-:S06]  /*b220*/  UISETP.NE.AND.EX UP1, UPT, UR7, URZ, UPT, UP1 ;  /* 0x0000003f0700728c */ /* 0x000fcc000bf25310 */
[----:B------:R-:W-:Y:S01]  /*b230*/  PLOP3.LUT P2, PT, PT, PT, UP1, 0x80, 0x0 ;  /* 0x000000000000781c */ /* 0x000fe20003f4f018 */
[----:B------:R-:W-:Y:S01]  /*b240*/  VIADD R6, R16, 0x40 ;  /* 0x0000004010067836 */ /* 0x000fe20000000000 */
[----:B------:R-:W5:Y:S03]  /*b250*/  @P1 LDG.E R13, desc[UR10][R8.64] ;  /* 0x0000000a080d1981 */ /* 0x000f66000c1e1900 */
[----:B------:R-:W-:-:S04]  /*b260*/  @UP1 UIADD3 UR6, UP2, UR8, UR6, URZ ;  /* 0x0000000608061290 */ /* 0x000fc8000ff5e03f */
[----:B------:R-:W-:Y:S02]  /*b270*/  @UP1 UIADD3.X UR7, UR9, UR7, URZ, UP2, !UPT ;  /* 0x0000000709071290 */ /* 0x000fe400097fe43f */
[----:B------:R-:W-:-:S04]  /*b280*/  IMAD.U32 R10, RZ, RZ, UR6 ;  /* 0x00000006ff0a7e24 */ /* 0x000fc8000f8e00ff */
[----:B------:R-:W-:-:S05]  /*b290*/  MOV R11, UR7 ;  /* 0x00000007000b7c02 */ /* 0x000fca0008000f00 */
[----:B0-----:R0:W5:Y:S01]  /*b2a0*/  @P2 LDG.E R3, desc[UR10][R10.64] ;  /* 0x0000000a0a032981 */ /* 0x001162000c1e1900 */
[----:B------:R-:W-:Y:S01]  /*b2b0*/  ULDC UR10, c[0x0][0xb8c] ;  /* 0x0002e300000a7ab9 */ /* 0x000fe20000000800 */
[----:B------:R-:W-:Y:S01]  /*b2c0*/  VIADD R14, R16, 0x80 ;  /* 0x00000080100e7836 */ /* 0x000fe20000000000 */
[----:B------:R-:W-:Y:S01]  /*b2d0*/  ISETP.GE.AND P3, PT, R6, UR10, PT ;  /* 0x0000000a06007c0c */ /* 0x000fe2000bf66270 */
[C---:B------:R-:W-:Y:S01]  /*b2e0*/  VIADD R12, R16.reuse, 0x180 ;  /* 0x00000180100c7836 */ /* 0x040fe20000000000 */
[C---:B------:R-:W-:Y:S02]  /*b2f0*/  ISETP.GE.AND P0, PT, R16.reuse, UR10, PT ;  /* 0x0000000a10007c0c */ /* 0x040fe4000bf06270 */
[----:B------:R-:W-:Y:S02]  /*b300*/  SEL R4, RZ, 0xffffffff, P3 ;  /* 0xffffffffff047807 */ /* 0x000fe40001800000 */
[----:B------:R-:W-:Y:S02]  /*b310*/  IADD3 R20, R16, 0xc0, RZ ;  /* 0x000000c010147810 */ /* 0x000fe40007ffe0ff */
[----:B------:R-:W-:Y:S01]  /*b320*/  SEL R0, RZ, 0x1, P0 ;  /* 0x00000001ff007807 */ /* 0x000fe20000000000 */
[----:B------:R-:W-:Y:S01]  /*b330*/  IMAD.SHL.U32 R15, R4, 0x2, RZ ;  /* 0x00000002040f7824 */ /* 0x000fe200078e00ff */
[----:B------:R-:W-:-:S02]  /*b340*/  ISETP.GE.AND P4, PT, R14, UR10, PT ;  /* 0x0000000a0e007c0c */ /* 0x000fc4000bf86270 */
[----:B------:R-:W-:Y:S02]  /*b350*/  ISETP.GE.AND P5, PT, R20, UR10, PT ;  /* 0x0000000a14007c0c */ /* 0x000fe4000bfa6270 */
[----:B------:R-:W-:Y:S02]  /*b360*/  LOP3.LUT R0, R15, 0x2, R0, 0xe2, !PT ;  /* 0x000000020f007812 */ /* 0x000fe400078ee200 */
[----:B0-----:R-:W-:Y:S02]  /*b370*/  SEL R11, RZ, 0x4, P4 ;  /* 0x00000004ff0b7807 */ /* 0x001fe40002000000 */
[----:B------:R-:W-:Y:S02]  /*b380*/  SEL R4, RZ, 0x8, P5 ;  /* 0x00000008ff047807 */ /* 0x000fe40002800000 */
[----:B------:R-:W-:Y:S02]  /*b390*/  ISETP.GE.AND P0, PT, R12, UR10, PT ;  /* 0x0000000a0c007c0c */ /* 0x000fe4000bf06270 */
[----:B------:R-:W-:-:S02]  /*b3a0*/  ISETP.GE.AND P3, PT, R191, 0x40, PT ;  /* 0x00000040bf00780c */ /* 0x000fc40003f66270 */
[----:B------:R-:W-:Y:S01]  /*b3b0*/  LOP3.LUT R12, R4, R0, R11, 0xfe, !PT ;  /* 0x00000000040c7212 */ /* 0x000fe200078efe0b */
[----:B------:R-:W-:Y:S10]  /*b3c0*/  @P2 BRA `(.L_x_807) ;  /* 0x0000000000142947 */ /* 0x000ff40003800000 */
[----:B------:R-:W-:Y:S05]  /*b3d0*/  @!P1 BRA `(.L_x_807) ;  /* 0x0000000000109947 */ /* 0x000fea0003800000 */
[----:B------:R-:W-:Y:S02]  /*b3e0*/  ULDC.64 UR6, c[0x0][0x208] ;  /* 0x0000820000067ab9 */ /* 0x000fe40000000a00 */
[----:B------:R-:W2:Y:S04]  /*b3f0*/  LDG.E R0, desc[UR6][R8.64] ;  /* 0x0000000608007981 */ /* 0x000ea8000c1e1900 */
[----:B-----5:R-:W2:Y:S02]  /*b400*/  LDG.E R3, desc[UR6][R8.64+0x4] ;  /* 0x0000040608037981 */ /* 0x020ea4000c1e1900 */
[----:B--2---:R-:W-:-:S07]  /*b410*/  IMAD.IADD R3, R3, 0x1, -R0 ;  /* 0x0000000103037824 */ /* 0x004fce00078e0a00 */
.L_x_807:
        /* <DEDUP_REMOVED lines=15> */
[----:B------:R-:W-:Y:S01]  /*b510*/  ULDC.64 UR8, c[0x0][0xc70] ;  /* 0x00031c0000087ab9 */ /* 0x000fe20000000a00 */
[----:B------:R-:W-:Y:S01]  /*b520*/  ULDC.64 UR12, c[0x0][0x208] ;  /* 0x00008200000c7ab9 */ /* 0x000fe20000000a00 */
        /* <DEDUP_REMOVED lines=17> */
.L_x_809:
[----:B------:R-:W-:Y:S05]  /*b640*/  BSYNC B1 ;  /* 0x0000000000017941 */ /* 0x000fea0003800000 */
.L_x_808:
[----:B------:R-:W-:Y:S01]  /*b650*/  ULDC.64 UR8, c[0x0][0xba0] ;  /* 0x0002e80000087ab9 */ /* 0x000fe20000000a00 */
[----:B------:R-:W-:Y:S01]  /*b660*/  MOV R8, R16 ;  /* 0x0000001000087202 */ /* 0x000fe20000000f00 */
[----:B0-----:R-:W-:Y:S01]  /*b670*/  IMAD.MOV.U32 R9, RZ, RZ, R15 ;  /* 0x000000ffff097224 */ /* 0x001fe200078e000f */
[----:B------:R-:W-:Y:S01]  /*b680*/  ISETP.GE.AND P1, PT, R26, UR10, PT ;  /* 0x0000000a1a007c0c */ /* 0x000fe2000bf26270 */
[----:B------:R-:W-:Y:S01]  /*b690*/  IMAD R0, R4, UR8, RZ ;  /* 0x0000000804007c24 */ /* 0x000fe2000f8e02ff */
        /* <DEDUP_REMOVED lines=9> */
[----:B------:R-:W-:Y:S01]  /*b730*/  MOV R13, UR8 ;  /* 0x00000008000d7c02 */ /* 0x000fe20008000f00 */
[----:B------:R-:W-:Y:S01]  /*b740*/  IMAD R3, R188, -0x40, R3 ;  /* 0xffffffc0bc037824 */ /* 0x000fe200078e0203 */
[----:B------:R-:W-:Y:S01]  /*b750*/  UIMAD UR4, UR39, UR9, UR4 ;  /* 0x00000009270472a4 */ /* 0x000fe2000f8e0204 */
[----:B------:R-:W-:Y:S01]  /*b760*/  LOP3.LUT R11, R0, R12, R11, 0xfe, !PT ;  /* 0x0000000c000b7212 */ /* 0x000fe200078efe0b */
[----:B------:R-:W-:Y:S01]  /*b770*/  ULDC.64 UR6, c[0x0][0xbe8] ;  /* 0x0002fa0000067ab9 */ /* 0x000fe20000000a00 */
[----:B------:R-:W-:Y:S01]  /*b780*/  IMAD.WIDE.U32 R8, R13, UR39, R8 ;  /* 0x000000270d087c25 */ /* 0x000fe2000f8e0008 */
[----:B------:R-:W-:-:S02]  /*b790*/  SEL R0, RZ, 0x40, P0 ;  /* 0x00000040ff007807 */ /* 0x000fc40000000000 */
[----:B------:R-:W-:Y:S01]  /*b7a0*/  ISETP.GE.AND P1, PT, R18, R3, PT ;  /* 0x000000031200720c */ /* 0x000fe20003f26270 */
[----:B------:R-:W-:Y:S01]  /*b7b0*/  VIADD R9, R9, UR4 ;  /* 0x0000000409097c36 */ /* 0x000fe20008000000 */
[----:B------:R-:W-:Y:S01]  /*b7c0*/  UIMAD UR4, UR40, UR6, URZ ;  /* 0x00000006280472a4 */ /* 0x000fe2000f8e023f */
[----:B------:R-:W-:Y:S01]  /*b7d0*/  VIADD R4, R16, 0x1c0 ;  /* 0x000001c010047836 */ /* 0x000fe20000000000 */
[----:B------:R-:W-:Y:S01]  /*b7e0*/  LOP3.LUT R21, R11, R0, RZ, 0xfc, !PT ;  /* 0x000000000b157212 */ /* 0x000fe200078efcff */
[----:B------:R-:W-:Y:S01]  /*b7f0*/  IMAD.U32 R11, RZ, RZ, UR6 ;  /* 0x00000006ff0b7e24 */ /* 0x000fe2000f8e00ff */
[----:B------:R-:W-:Y:S01]  /*b800*/  UIMAD UR4, UR38, UR7, UR4 ;  /* 0x00000007260472a4 */ /* 0x000fe2000f8e0204 */
[----:B------:R-:W-:Y:S02]  /*b810*/  SHF.R.S32.HI R13, RZ, 0x1f, R18 ;  /* 0x0000001fff0d7819 */ /* 0x000fe40000011412 */
[----:B------:R-:W-:Y:S01]  /*b820*/  ISETP.GE.AND P2, PT, R4, UR10, PT ;  /* 0x0000000a04007c0c */ /* 0x000fe2000bf46270 */
[----:B------:R-:W-:Y:S01]  /*b830*/  IMAD.WIDE.U32 R10, R11, UR38, R8 ;  /* 0x000000260b0a7c25 */ /* 0x000fe2000f8e0008 */
[----:B------:R-:W-:-:S02]  /*b840*/  MOV R12, R18 ;  /* 0x00000012000c7202 */ /* 0x000fc40000000f00 */
[----:B------:R-:W-:Y:S01]  /*b850*/  SEL R0, RZ, 0x80, P2 ;  /* 0x00000080ff007807 */ /* 0x000fe20001000000 */
[----:B------:R-:W-:Y:S02]  /*b860*/  VIADD R4, R18, 0x20 ;  /* 0x0000002012047836 */ /* 0x000fe40000000000 */
[----:B------:R-:W-:Y:S01]  /*b870*/  VIADD R15, R11, UR4 ;  /* 0x000000040b0f7c36 */ /* 0x000fe20008000000 */
[----:B------:R-:W-:Y:S01]  /*b880*/  LOP3.LUT R0, R21, R0, RZ, 0xfc, !PT ;  /* 0x0000000015007212 */ /* 0x000fe200078efcff */
[----:B------:R-:W-:Y:S01]  /*b890*/  IMAD.WIDE R12, R188, 0x40, R12 ;  /* 0x00000040bc0c7825 */ /* 0x000fe200078e020c */
[----:B------:R-:W-:Y:S01]  /*b8a0*/  ISETP.GE.AND P0, PT, R4, R3, PT ;  /* 0x000000030400720c */ /* 0x000fe20003f06270 */
[----:B------:R-:W-:-:S12]  /*b8b0*/  @P1 BRA `(.L_x_811) ;  /* 0x00000000006c1947 */ /* 0x000fd80003800000 */
[----:B------:R-:W-:Y:S01]  /*b8c0*/  ULDC.64 UR6, c[0x0][0xbd8] ;  /* 0x0002f60000067ab9 */ /* 0x000fe20000000a00 */
[----:B------:R-:W-:Y:S01]  /*b8d0*/  IMAD.MOV.U32 R8, RZ, RZ, R10 ;  /* 0x000000ffff087224 */ /* 0x000fe200078e000a */
[----:B------:R-:W-:Y:S01]  /*b8e0*/  ISETP.GE.AND P6, PT, R16, UR10, PT ;  /* 0x0000000a10007c0c */ /* 0x000fe2000bfc6270 */
[----:B------:R-:W-:Y:S01]  /*b8f0*/  IMAD R3, R13, UR6, RZ ;  /* 0x000000060d037c24 */ /* 0x000fe2000f8e02ff */
[----:B------:R-:W-:Y:S01]  /*b900*/  ISETP.GE.AND P5, PT, R6, UR10, PT ;  /* 0x0000000a06007c0c */ /* 0x000fe2000bfa6270 */
[----:B------:R-:W-:Y:S01]  /*b910*/  IMAD.MOV.U32 R9, RZ, RZ, R15 ;  /* 0x000000ffff097224 */ /* 0x000fe200078e000f */
[----:B------:R-:W-:Y:S01]  /*b920*/  ULDC.64 UR8, c[0x0][0x208] ;  /* 0x0000820000087ab9 */ /* 0x000fe20000000a00 */
[----:B------:R-:W-:Y:S01]  /*b930*/  IMAD R3, R12, UR7, R3 ;  /* 0x000000070c037c24 */ /* 0x000fe2000f8e0203 */
[----:B------:R-:W-:Y:S01]  /*b940*/  ISETP.GE.AND P4, PT, R20, UR10, PT ;  /* 0x0000000a14007c0c */ /* 0x000fe2000bf86270 */
[----:B------:R-:W-:Y:S01]  /*b950*/  IMAD.WIDE.U32 R8, R12, UR6, R8 ;  /* 0x000000060c087c25 */ /* 0x000fe2000f8e0008 */
[----:B------:R-:W-:Y:S01]  /*b960*/  ULDC.64 UR6, c[0x0][0xb80] ;  /* 0x0002e00000067ab9 */ /* 0x000fe20000000a00 */
[----:B------:R-:W-:-:S02]  /*b970*/  ISETP.GE.AND P3, PT, R26, UR10, PT ;  /* 0x0000000a1a007c0c */ /* 0x000fc4000bf66270 */
[----:B------:R-:W-:Y:S02]  /*b980*/  ISETP.GE.AND P2, PT, R27, UR10, PT ;  /* 0x0000000a1b007c0c */ /* 0x000fe4000bf46270 */
[----:B------:R-:W-:Y:S02]  /*b990*/  LEA R24, P1, R8, UR6, 0x1 ;  /* 0x0000000608187c11 */ /* 0x000fe4000f8208ff */
[----:B------:R-:W-:-:S04]  /*b9a0*/  IADD3 R3, R9, R3, RZ ;  /* 0x0000000309037210 */ /* 0x000fc80007ffe0ff */
        /* <DEDUP_REMOVED lines=12> */
.L_x_811:
[----:B------:R-:W-:Y:S05]  /*ba70*/  BSYNC B1 ;  /* 0x0000000000017941 */ /* 0x000fea0003800000 */
.L_x_810:
[----:B------:R-:W-:Y:S05]  /*ba80*/  @P0 BRA `(.L_x_806) ;  /* 0x0000000000740947 */ /* 0x000fea0003800000 */
[----:B------:R-:W-:Y:S01]  /*ba90*/  IADD3 R3, P0, R12, 0x20, RZ ;  /* 0x000000200c037810 */ /* 0x000fe20007f1e0ff */
[----:B------:R-:W-:Y:S01]  /*baa0*/  ULDC.64 UR6, c[0x0][0xbd8] ;  /* 0x0002f60000067ab9 */ /* 0x000fe20000000a00 */
[----:B------:R-:W-:Y:S01]  /*bab0*/  IMAD.MOV.U32 R8, RZ, RZ, R10 ;  /* 0x000000ffff087224 */ /* 0x000fe200078e000a */
[----:B------:R-:W-:Y:S01]  /*bac0*/  ULDC.64 UR8, c[0x0][0x208] ;  /* 0x0000820000087ab9 */ /* 0x000fe20000000a00 */
[----:B------:R-:W-:Y:S01]  /*bad0*/  IMAD.MOV.U32 R9, RZ, RZ, R15 ;  /* 0x000000ffff097224 */ /* 0x000fe200078e000f */
[----:B------:R-:W-:Y:S01]  /*bae0*/  ISETP.GE.AND P1, PT, R14, UR10, PT ;  /* 0x0000000a0e007c0c */ /* 0x000fe2000bf26270 */
[----:B------:R-:W-:Y:S01]  /*baf0*/  IMAD.X R12, RZ, RZ, R13, P0 ;  /* 0x000000ffff0c7224 */ /* 0x000fe200000e060d */
        /* <DEDUP_REMOVED lines=9> */
[----:B------:R-:W-:Y:S02]  /*bb90*/  LEA R10, P3, R8, UR6, 0x1 ;  /* 0x00000006080a7c11 */ /* 0x000fe4000f8608ff */
[----:B------:R-:W-:-:S04]  /*bba0*/  IADD3 R3, R9, R3, RZ ;  /* 0x0000000309037210 */ /* 0x000fc80007ffe0ff */
        /* <DEDUP_REMOVED lines=11> */
.L_x_806:
[----:B------:R-:W-:Y:S05]  /*bc60*/  BSYNC B0 ;  /* 0x0000000000007941 */ /* 0x000fea0003800000 */
.L_x_800:
[----:B------:R-:W-:Y:S02]  /*bc70*/  ULDC UR4, c[0x0][0xd14] ;  /* 0x0003450000047ab9 */ /* 0x000fe40000000800 */
[----:B------:R-:W-:-:S13]  /*bc80*/  ISETP.GE.AND P0, PT, R7, UR4, PT ;  /* 0x0000000407007c0c */ /* 0x000fda000bf06270 */
[----:B------:R-:W-:Y:S05]  /*bc90*/  @!P0 BRA `(.L_x_812) ;  /* 0xffffff5000a48947 */ /* 0x000fea000383ffff */
[----:B------:R-:W-:Y:S05]  /*bca0*/  EXIT ;  /* 0x000000000000794d */ /* 0x000fea0003800000 */
.L_x_772:
        /* <DEDUP_REMOVED lines=9> */
[----:B------:R-:W-:Y:S01]  /*bd40*/  IMAD.MOV.U32 R0, RZ, RZ, RZ ;  /* 0x000000ffff007224 */ /* 0x000fe200078e00ff */
[----:B------:R-:W-:Y:S01]  /*bd50*/  ULDC.64 UR6, c[0x0][0x208] ;  /* 0x0000820000067ab9 */ /* 0x000fe20000000a00 */
        /* <DEDUP_REMOVED lines=9> */
[----:B------:R-:W0:Y:S01]  /*bdf0*/  S2UR UR6, SR_CTAID.X ;  /* 0x00000000000679c3 */ /* 0x000e220000002500 */
[----:B------:R-:W-:Y:S01]  /*be00*/  ISETP.GE.U32.AND P0, PT, R8, 0x2, PT ;  /* 0x000000020800780c */ /* 0x000fe20003f06070 */
[----:B------:R-:W-:Y:S01]  /*be10*/  IMAD.MOV.U32 R16, RZ, RZ, RZ ;  /* 0x000000ffff107224 */ /* 0x000fe200078e00ff */
[----:B------:R-:W-:Y:S02]  /*be20*/  LOP3.LUT R4, R4, 0xfffffffe, RZ, 0xc0, !PT ;  /* 0xfffffffe04047812 */ /* 0x000fe400078ec0ff */
[----:B------:R-:W-:-:S07]  /*be30*/  MOV R19, RZ ;  /* 0x000000ff00137202 */ /* 0x000fce0000000f00 */
[----:B------:R-:W-:-:S04]  /*be40*/  @P1 LOP3.LUT R4, R4, 0x1, RZ, 0xfc, !PT ;  /* 0x0000000104041812 */ /* 0x000fc800078efcff */
[----:B------:R-:W-:-:S04]  /*be50*/  LOP3.LUT R4, R4, 0xffffffef, RZ, 0xc0, !PT ;  /* 0xffffffef04047812 */ /* 0x000fc800078ec0ff */
[----:B------:R-:W-:-:S04]  /*be60*/  @P0 LOP3.LUT R4, R4, 0x10, RZ, 0xfc, !PT ;  /* 0x0000001004040812 */ /* 0x000fc800078efcff */
[----:B------:R-:W-:Y:S01]  /*be70*/  LOP3.LUT R4, R4, 0xfffffff7, RZ, 0xc0, !PT ;  /* 0xfffffff704047812 */ /* 0x000fe200078ec0ff */
[----:B--2---:R-:W1:Y:S02]  /*be80*/  SHFL.UP PT, R5, R0, 0x1, RZ ;  /* 0x0420000000057989 */ /* 0x004e6400000e00ff */
[----:B-1----:R-:W-:-:S05]  /*be90*/  SEL R5, R5, RZ, P1 ;  /* 0x000000ff05057207 */ /* 0x002fca0000800000 */
[----:B------:R-:W-:-:S05]  /*bea0*/  IMAD.IADD R5, R0, 0x1, R5 ;  /* 0x0000000100057824 */ /* 0x000fca00078e0205 */
[----:B------:R-:W1:Y:S02]  /*beb0*/  SHFL.UP PT, R6, R5, 0x2, RZ ;  /* 0x0440000005067989 */ /* 0x000e6400000e00ff */
[----:B-1----:R-:W-:Y:S02]  /*bec0*/  SEL R6, R6, RZ, P0 ;  /* 0x000000ff06067207 */ /* 0x002fe40000000000 */
[----:B------:R-:W-:-:S03]  /*bed0*/  ISETP.GE.U32.AND P0, PT, R8, 0x4, PT ;  /* 0x000000040800780c */ /* 0x000fc60003f06070 */
[----:B------:R-:W-:-:S05]  /*bee0*/  IMAD.IADD R6, R5, 0x1, R6 ;  /* 0x0000000105067824 */ /* 0x000fca00078e0206 */
[----:B------:R-:W1:Y:S05]  /*bef0*/  SHFL.UP PT, R7, R6, 0x4, RZ ;  /* 0x0480000006077989 */ /* 0x000e6a00000e00ff */
[----:B------:R-:W-:-:S04]  /*bf00*/  @P0 LOP3.LUT R4, R4, 0x8, RZ, 0xfc, !PT ;  /* 0x0000000804040812 */ /* 0x000fc800078efcff */
[----:B------:R-:W-:Y:S02]  /*bf10*/  LOP3.LUT R4, R4, 0xfffffffb, RZ, 0xc0, !PT ;  /* 0xfffffffb04047812 */ /* 0x000fe400078ec0ff */
[----:B-1----:R-:W-:Y:S02]  /*bf20*/  SEL R7, R7, RZ, P0 ;  /* 0x000000ff07077207 */ /* 0x002fe40000000000 */
[----:B------:R-:W-:Y:S02]  /*bf30*/  ISETP.GE.U32.AND P0, PT, R8, 0x8, PT ;  /* 0x000000080800780c */ /* 0x000fe40003f06070 */
[----:B------:R-:W-:-:S05]  /*bf40*/  IADD3 R7, R6, R7, RZ ;  /* 0x0000000706077210 */ /* 0x000fca0007ffe0ff */
[----:B------:R-:W1:Y:S06]  /*bf50*/  SHFL.UP PT, R2, R7, 0x8, RZ ;  /* 0x0500000007027989 */ /* 0x000e6c00000e00ff */
[----:B------:R-:W-:-:S04]  /*bf60*/  @P0 LOP3.LUT R4, R4, 0x4, RZ, 0xfc, !PT ;  /* 0x0000000404040812 */ /* 0x000fc800078efcff */
[----:B------:R-:W-:Y:S02]  /*bf70*/  LOP3.LUT R4, R4, 0xfffffffd, RZ, 0xc0, !PT ;  /* 0xfffffffd04047812 */ /* 0x000fe400078ec0ff */
[----:B-1----:R-:W-:Y:S02]  /*bf80*/  SEL R2, R2, RZ, P0 ;  /* 0x000000ff02027207 */ /* 0x002fe40000000000 */
[----:B------:R-:W-:-:S03]  /*bf90*/  ISETP.GE.U32.AND P0, PT, R8, 0x10, PT ;  /* 0x000000100800780c */ /* 0x000fc60003f06070 */
[----:B------:R-:W-:-:S05]  /*bfa0*/  IMAD.IADD R3, R7, 0x1, R2 ;  /* 0x0000000107037824 */ /* 0x000fca00078e0202 */
[----:B------:R-:W1:Y:S05]  /*bfb0*/  SHFL.UP PT, R2, R3, 0x10, RZ ;  /* 0x0600000003027989 */ /* 0x000e6a00000e00ff */
[----:B------:R-:W-:Y:S02]  /*bfc0*/  @P0 LOP3.LUT R4, R4, 0x2, RZ, 0xfc, !PT ;  /* 0x0000000204040812 */ /* 0x000fe400078efcff */
[----:B-1----:R-:W-:-:S05]  /*bfd0*/  SEL R2, R2, RZ, P0 ;  /* 0x000000ff02027207 */ /* 0x002fca0000000000 */
[----:B------:R-:W-:-:S05]  /*bfe0*/  IMAD.IADD R2, R3, 0x1, R2 ;  /* 0x0000000103027824 */ /* 0x000fca00078e0202 */
[----:B------:R-:W1:Y:S02]  /*bff0*/  SHFL.IDX PT, R5, R2, 0x1f, 0x1f ;  /* 0x03e01f0002057f89 */ /* 0x000e6400000e0000 */
[----:B-1----:R-:W-:-:S04]  /*c000*/  IMAD R5, R5, UR4, RZ ;  /* 0x0000000405057c24 */ /* 0x002fc8000f8e02ff */
[----:B------:R-:W-:Y:S01]  /*c010*/  IMAD.MOV.U32 R6, RZ, RZ, R5 ;  /* 0x000000ffff067224 */ /* 0x000fe200078e0005 */
[----:B0-----:R-:W-:-:S13]  /*c020*/  ISETP.GT.AND P0, PT, R5, UR6, PT ;  /* 0x0000000605007c0c */ /* 0x001fda000bf04270 */
[----:B------:R-:W-:Y:S05]  /*c030*/  @P0 BRA `(.L_x_813) ;  /* 0x0000000000c40947 */ /* 0x000fea0003800000 */
[----:B------:R-:W-:Y:S01]  /*c040*/  IMAD.MOV.U32 R5, RZ, RZ, R6 ;  /* 0x000000ffff057224 */ /* 0x000fe200078e0006 */
[----:B------:R-:W-:Y:S01]  /*c050*/  ULDC UR5, c[0x0][0xd14] ;  /* 0x0003450000057ab9 */ /* 0x000fe20000000800 */
[----:B------:R-:W-:Y:S01]  /*c060*/  IMAD.MOV.U32 R19, RZ, RZ, RZ ;  /* 0x000000ffff137224 */ /* 0x000fe200078e00ff */
[----:B------:R-:W-:Y:S01]  /*c070*/  ULDC UR7, c[0x0][0xd14] ;  /* 0x0003450000077ab9 */ /* 0x000fe20000000800 */
[----:B------:R-:W-:-:S05]  /*c080*/  ULDC UR4, c[0x0][0xd10] ;  /* 0x0003440000047ab9 */ /* 0x000fca0000000800 */
.L_x_817:
[----:B------:R-:W-:Y:S01]  /*c090*/  IADD3 R0, R19, 0x1f, RZ ;  /* 0x0000001f13007810 */ /* 0x000fe20007ffe0ff */
[----:B------:R-:W-:-:S03]  /*c0a0*/  IMAD.U32 R19, RZ, RZ, UR7 ;  /* 0x00000007ff137e24 */ /* 0x000fc6000f8e00ff */
[----:B------:R-:W-:-:S13]  /*c0b0*/  ISETP.GE.AND P0, PT, R0, UR5, PT ;  /* 0x0000000500007c0c */ /* 0x000fda000bf06270 */
[----:B------:R-:W-:Y:S05]  /*c0c0*/  @P0 BRA `(.L_x_814) ;  /* 0x0000000400440947 */ /* 0x000fea0003800000 */
[----:B------:R-:W0:Y:S01]  /*c0d0*/  S2R R2, SR_TID.X ;  /* 0x0000000000027919 */ /* 0x000e220000002100 */
[----:B------:R-:W-:Y:S01]  /*c0e0*/  IMAD.MOV.U32 R19, RZ, RZ, R0 ;  /* 0x000000ffff137224 */ /* 0x000fe200078e0000 */
[----:B------:R-:W-:Y:S01]  /*c0f0*/  BSSY B0, `(.L_x_815) ;  /* 0x000000b000007945 */ /* 0x000fe20003800000 */
[----:B------:R-:W-:Y:S02]  /*c100*/  MOV R0, RZ ;  /* 0x000000ff00007202 */ /* 0x000fe40000000f00 */
[----:B0-----:R-:W-:-:S04]  /*c110*/  LOP3.LUT R8, R2, 0x1f, RZ, 0xc0, !PT ;  /* 0x0000001f02087812 */ /* 0x001fc800078ec0ff */
[C---:B------:R-:W-:Y:S01]  /*c120*/  ISETP.NE.AND P1, PT, R8.reuse, 0x1f, PT ;  /* 0x0000001f0800780c */ /* 0x040fe20003f25270 */
[----:B------:R-:W-:-:S05]  /*c130*/  IMAD.IADD R7, R8, 0x1, R19 ;  /* 0x0000000108077824 */ /* 0x000fca00078e0213 */
[----:B------:R-:W-:-:S13]  /*c140*/  ISETP.GE.OR P0, PT, R7, UR5, !P1 ;  /* 0x0000000507007c0c */ /* 0x000fda000cf06670 */
[----:B------:R-:W-:Y:S05]  /*c150*/  @P0 BRA `(.L_x_816) ;  /* 0x0000000000100947 */ /* 0x000fea0003800000 */
[----:B------:R-:W0:Y:S01]  /*c160*/  LDC.64 R2, c[0x0][0xd58] ;  /* 0x00035600ff027b82 */ /* 0x000e220000000a00 */
[----:B------:R-:W-:Y:S01]  /*c170*/  ULDC.64 UR8, c[0x0][0x208] ;  /* 0x0000820000087ab9 */ /* 0x000fe20000000a00 */
[----:B0-----:R-:W-:-:S05]  /*c180*/  IMAD.WIDE R2, R7, 0x4, R2 ;  /* 0x0000000407027825 */ /* 0x001fca00078e0202 */
[----:B------:R0:W5:Y:S02]  /*c190*/  LDG.E R0, desc[UR8][R2.64] ;  /* 0x0000000802007981 */ /* 0x000164000c1e1900 */
.L_x_816:
[----:B------:R-:W-:Y:S05]  /*c1a0*/  BSYNC B0 ;  /* 0x0000000000007941 */ /* 0x000fea0003800000 */
.L_x_815:
[----:B0----5:R-:W0:Y:S01]  /*c1b0*/  SHFL.UP PT, R2, R0, 0x1, RZ ;  /* 0x0420000000027989 */ /* 0x021e2200000e00ff */
[C---:B------:R-:W-:Y:S02]  /*c1c0*/  ISETP.NE.AND P0, PT, R8.reuse, RZ, PT ;  /* 0x000000ff0800720c */ /* 0x040fe40003f05270 */
[----:B------:R-:W-:Y:S02]  /*c1d0*/  ISETP.GE.U32.AND P1, PT, R8, 0x2, PT ;  /* 0x000000020800780c */ /* 0x000fe40003f26070 */
        /* <DEDUP_REMOVED lines=22> */
[----:B------:R-:W-:-:S07]  /*c340*/  IMAD.MOV.U32 R2, RZ, RZ, R9 ;  /* 0x000000ffff027224 */ /* 0x000fce00078e0009 */
.L_x_813:
[----:B------:R-:W-:-:S05]  /*c350*/  IADD3 R7, -R6, R5, RZ ;  /* 0x0000000506077210 */ /* 0x000fca0007ffe1ff */
        /* <DEDUP_REMOVED lines=11> */
[----:B0-----:R-:W-:Y:S01]  /*c410*/  IMAD.MOV R11, RZ, RZ, -R3 ;  /* 0x000000ffff0b7224 */ /* 0x001fe200078e0a03 */
[----:B------:R-:W-:Y:S06]  /*c420*/  @!P0 BRA `(.L_x_818) ;  /* 0x0000000000088947 */ /* 0x000fec0003800000 */
[----:B------:R-:W-:-:S05]  /*c430*/  VIADD R9, R5, 0xffffffff ;  /* 0xffffffff05097836 */ /* 0x000fca0000000000 */
[----:B------:R0:W1:Y:S02]  /*c440*/  SHFL.IDX PT, R16, R2, R9, 0x1f ;  /* 0x00001f0902107589 */ /* 0x00006400000e0000 */
.L_x_818:
[----:B-1----:R-:W-:Y:S01]  /*c450*/  IMAD R16, R16, UR4, R7 ;  /* 0x0000000410107c24 */ /* 0x002fe2000f8e0207 */
[----:B0-----:R-:W-:Y:S01]  /*c460*/  MOV R2, RZ ;  /* 0x000000ff00027202 */ /* 0x001fe20000000f00 */
[----:B------:R-:W-:Y:S02]  /*c470*/  IMAD R7, R11, R6, RZ ;  /* 0x000000060b077224 */ /* 0x000fe400078e02ff */
[----:B------:R-:W-:Y:S01]  /*c480*/  IMAD.IADD R19, R5, 0x1, R19 ;  /* 0x0000000105137824 */ /* 0x000fe200078e0213 */
[----:B------:R-:W-:Y:S01]  /*c490*/  IADD3 R9, -R16, UR6, RZ ;  /* 0x0000000610097c10 */ /* 0x000fe2000fffe1ff */
[----:B------:R-:W-:Y:S01]  /*c4a0*/  IMAD.HI.U32 R2, R3, R7, R2 ;  /* 0x0000000703027227 */ /* 0x000fe200078e0002 */
[----:B------:R-:W-:Y:S02]  /*c4b0*/  IABS R7, R0 ;  /* 0x0000000000077213 */ /* 0x000fe40000000000 */
[----:B------:R-:W-:-:S03]  /*c4c0*/  IABS R3, R9 ;  /* 0x0000000900037213 */ /* 0x000fc60000000000 */
[----:B------:R-:W-:Y:S02]  /*c4d0*/  IMAD.MOV R7, RZ, RZ, -R7 ;  /* 0x000000ffff077224 */ /* 0x000fe400078e0a07 */
        /* <DEDUP_REMOVED lines=16> */
.L_x_814:
[----:B------:R-:W-:Y:S02]  /*c5e0*/  IMAD.MOV.U32 R17, RZ, RZ, RZ ;  /* 0x000000ffff117224 */ /* 0x000fe400078e00ff */
[----:B------:R-:W-:Y:S02]  /*c5f0*/  IMAD.U32 R16, RZ, RZ, UR6 ;  /* 0x00000006ff107e24 */ /* 0x000fe4000f8e00ff */
[----:B------:R-:W-:-:S07]  /*c600*/  IMAD.MOV.U32 R18, RZ, RZ, RZ ;  /* 0x000000ffff127224 */ /* 0x000fce00078e00ff */
.L_x_819:
[----:B------:R-:W0:Y:S01]  /*c610*/  S2R R0, SR_TID.X ;  /* 0x0000000000007919 */ /* 0x000e220000002100 */
[----:B------:R-:W-:Y:S01]  /*c620*/  UMOV UR4, URZ ;  /* 0x0000003f00047c82 */ /* 0x000fe20008000000 */
[----:B------:R-:W-:Y:S01]  /*c630*/  STL [R1], RZ ;  /* 0x000000ff01007387 */ /* 0x000fe20000100800 */
[----:B0-----:R-:W-:-:S04]  /*c640*/  LOP3.LUT R0, R0, 0x1f, RZ, 0xc0, !PT ;  /* 0x0000001f00007812 */ /* 0x001fc800078ec0ff */
[----:B------:R-:W-:-:S13]  /*c650*/  ISETP.NE.AND P0, PT, R0, RZ, PT ;  /* 0x000000ff0000720c */ /* 0x000fda0003f05270 */
[----:B------:R-:W0:Y:S01]  /*c660*/  @!P0 S2R R3, SR_CgaCtaId ;  /* 0x0000000000038919 */ /* 0x000e220000008800 */
[----:B------:R-:W-:-:S04]  /*c670*/  @!P0 MOV R0, 0x400 ;  /* 0x0000040000008802 */ /* 0x000fc80000000f00 */
[----:B0-----:R-:W-:-:S05]  /*c680*/  @!P0 LEA R0, R3, R0, 0x18 ;  /* 0x0000000003008211 */ /* 0x001fca00078ec0ff */
[----:B------:R0:W-:Y:S01]  /*c690*/  @!P0 STS.128 [R0+0x388d0], R16 ;  /* 0x0388d01000008388 */ /* 0x0001e20000000c00 */
[----:B------:R-:W-:Y:S06]  /*c6a0*/  BAR.ARV 0x5, 0x120 ;  /* 0x0144800000007b1d */ /* 0x000fec0000002000 */
[----:B------:R-:W-:Y:S02]  /*c6b0*/  ISETP.GE.AND P0, PT, R19, UR5, PT ;  /* 0x0000000513007c0c */ /* 0x000fe4000bf06270 */
[----:B0-----:R-:W-:-:S05]  /*c6c0*/  MOV R0, 0x1 ;  /* 0x0000000100007802 */ /* 0x001fca0000000f00 */
[----:B------:R0:W-:Y:S02]  /*c6d0*/  STL [R1+0x4], R0 ;  /* 0x0000040001007387 */ /* 0x0001e40000100800 */
[----:B0-----:R-:W-:-:S05]  /*c6e0*/  IMAD.U32 R0, RZ, RZ, UR4 ;  /* 0x00000004ff007e24 */ /* 0x001fca000f8e00ff */
[----:B------:R0:W-:Y:S01]  /*c6f0*/  STL [R1+0x2c], R0 ;  /* 0x00002c0001007387 */ /* 0x0001e20000100800 */
[----:B------:R-:W-:Y:S05]  /*c700*/  @P0 BRA `(.L_x_820) ;  /* 0x0000004000c00947 */ /* 0x000fea0003800000 */
[----:B------:R-:W-:Y:S01]  /*c710*/  ULDC UR4, c[0x0][0xc] ;  /* 0x0000030000047ab9 */ /* 0x000fe20000000800 */
[----:B------:R-:W-:Y:S01]  /*c720*/  IMAD.MOV.U32 R2, RZ, RZ, 0x1 ;  /* 0x00000001ff027424 */ /* 0x000fe200078e00ff */
[----:B------:R-:W-:Y:S01]  /*c730*/  ULDC.64 UR54, c[0x0][0x198] ;  /* 0x0000660000367ab9 */ /* 0x000fe20000000a00 */
[----:B0-----:R-:W-:Y:S01]  /*c740*/  IMAD.U32 R0, RZ, RZ, UR4 ;  /* 0x00000004ff007e24 */ /* 0x001fe2000f8e00ff */
[----:B------:R-:W-:Y:S02]  /*c750*/  UMOV UR4, URZ ;  /* 0x0000003f00047c82 */ /* 0x000fe40008000000 */
[----:B------:R-:W-:Y:S04]  /*c760*/  STL [R1+0x4], R2 ;  /* 0x0000040201007387 */ /* 0x000fe80000100800 */
[----:B------:R-:W-:Y:S04]  /*c770*/  STL [R1], RZ ;  /* 0x000000ff01007387 */ /* 0x000fe80000100800 */
[----:B------:R0:W-:Y:S02]  /*c780*/  STL [R1+0x30], R0 ;  /* 0x0000300001007387 */ /* 0x0001e40000100800 */
[----:B0-----:R-:W-:-:S05]  /*c790*/  MOV R0, UR4 ;  /* 0x0000000400007c02 */ /* 0x001fca0008000f00 */
[----:B------:R0:W-:Y:S02]  /*c7a0*/  STL [R1+0x2c], R0 ;  /* 0x00002c0001007387 */ /* 0x0001e40000100800 */
.L_x_884:
[----:B-1-3--:R-:W1:Y:S01]  /*c7b0*/  LDC.64 R2, c[0x0][0xd60] ;  /* 0x00035800ff027b82 */ /* 0x00ae620000000a00 */
[----:B------:R-:W-:Y:S01]  /*c7c0*/  ULDC.64 UR4, c[0x0][0x208] ;  /* 0x0000820000047ab9 */ /* 0x000fe20000000a00 */
[----:B-1----:R-:W-:-:S05]  /*c7d0*/  IMAD.WIDE R2, R19, 0x4, R2 ;  /* 0x0000000413027825 */ /* 0x002fca00078e0202 */
[----:B--2---:R-:W2:Y:S01]  /*c7e0*/  LDG.E R5, desc[UR4][R2.64] ;  /* 0x0000000402057981 */ /* 0x004ea2000c1e1900 */
[----:B------:R-:W-:Y:S05]  /*c7f0*/  YIELD ;  /* 0x0000000000007946 */ /* 0x000fea0003800000 */
[----:B------:R-:W-:Y:S01]  /*c800*/  ULDC.64 UR4, c[0x0][0xb20] ;  /* 0x0002c80000047ab9 */ /* 0x000fe20000000a00 */
[----:B0-----:R-:W-:Y:S01]  /*c810*/  IMAD.MOV.U32 R0, RZ, RZ, RZ ;  /* 0x000000ffff007224 */ /* 0x001fe200078e00ff */
[----:B------:R-:W-:Y:S01]  /*c820*/  ISETP.NE.U32.AND P0, PT, RZ, UR4, PT ;  /* 0x00000004ff007c0c */ /* 0x000fe2000bf05070 */
[----:B------:R-:W-:-:S03]  /*c830*/  ULDC.64 UR6, c[0x0][0x208] ;  /* 0x0000820000067ab9 */ /* 0x000fc60000000a00 */
        /* <DEDUP_REMOVED lines=41> */
[----:B------:R-:W-:Y:S02]  /*cad0*/  ULDC.64 UR4, c[0x0][0x208] ;  /* 0x0000820000047ab9 */ /* 0x000fe40000000a00 */
[----:B-----5:R-:W2:Y:S04]  /*cae0*/  LDG.E R6, desc[UR4][R2.64] ;  /* 0x0000000402067981 */ /* 0x020ea8000c1e1900 */
[----:B-1----:R-:W2:Y:S02]  /*caf0*/  LDG.E R5, desc[UR4][R2.64+0x4] ;  /* 0x0000040402057981 */ /* 0x002ea4000c1e1900 */
[----:B--2---:R-:W-:-:S07]  /*cb00*/  IMAD.IADD R6, R5, 0x1, -R6 ;  /* 0x0000000105067824 */ /* 0x004fce00078e0a06 */
.L_x_821:
        /* <DEDUP_REMOVED lines=16> */
[----:B------:R-:W2:Y:S01]  /*cc10*/  LDL R2, [R1+0x30] ;  /* 0x0000300001027983 */ /* 0x000ea20000100800 */
[----:B------:R-:W-:Y:S01]  /*cc20*/  VOTEU.ANY UR4, UPT, PT ;  /* 0x0000000000047886 */ /* 0x000fe200038e0100 */
[----:B------:R-:W-:Y:S01]  /*cc30*/  ULDC.64 UR6, c[0x0][0x208] ;  /* 0x0000820000067ab9 */ /* 0x000fe20000000a00 */
[----:B0-----:R-:W0:Y:S01]  /*cc40*/  FLO.U32 R0, UR4 ;  /* 0x0000000400007d00 */ /* 0x001e2200080e0000 */
[----:B------:R-:W0:Y:S07]  /*cc50*/  S2R R7, SR_LANEID ;  /* 0x0000000000077919 */ /* 0x000e2e0000000000 */
[----:B------:R-:W1:Y:S01]  /*cc60*/  POPC R5, UR4 ;  /* 0x0000000400057d09 */ /* 0x000e620008000000 */
[----:B0-----:R-:W-:-:S02]  /*cc70*/  ISETP.EQ.U32.AND P0, PT, R0, R7, PT ;  /* 0x000000070000720c */ /* 0x001fc40003f02070 */
[----:B--2---:R-:W-:Y:S02]  /*cc80*/  R2UR UR5, R2 ;  /* 0x00000000020572ca */ /* 0x004fe400000e0000 */
[----:B------:R-:W1:Y:S09]  /*cc90*/  LDC.64 R2, c[0x0][0xd38] ;  /* 0x00034e00ff027b82 */ /* 0x000e720000000a00 */
[----:B-1----:R-:W2:Y:S01]  /*cca0*/  @P0 ATOMG.E.ADD.STRONG.GPU PT, R3, desc[UR6][R2.64], R5 ;  /* 0x00000005020309a8 */ /* 0x002ea200081ee1c6 */
[----:B------:R-:W0:Y:S02]  /*ccb0*/  S2R R4, SR_LTMASK ;  /* 0x0000000000047919 */ /* 0x000e240000003900 */
[----:B0-----:R-:W-:-:S04]  /*ccc0*/  LOP3.LUT R4, R4, UR4, RZ, 0xc0, !PT ;  /* 0x0000000404047c12 */ /* 0x001fc8000f8ec0ff */
[----:B------:R-:W0:Y:S01]  /*ccd0*/  POPC R7, R4 ;  /* 0x0000000400077309 */ /* 0x000e220000000000 */
[----:B--2---:R-:W0:Y:S02]  /*cce0*/  SHFL.IDX PT, R0, R3, R0, 0x1f ;  /* 0x00001f0003007589 */ /* 0x004e2400000e0000 */
[----:B0-----:R-:W-:Y:S01]  /*ccf0*/  IADD3 R16, R0, UR5, R7 ;  /* 0x0000000500107c10 */ /* 0x001fe2000fffe007 */
[----:B------:R-:W-:Y:S06]  /*cd00*/  BRA `(.L_x_824) ;  /* 0x0000003000c07947 */ /* 0x000fec0003800000 */
.L_x_823:
        /* <DEDUP_REMOVED lines=23> */
.L_x_825:
        /* <DEDUP_REMOVED lines=20> */
.L_x_827:
        /* <DEDUP_REMOVED lines=16> */
.L_x_826:
[----:B------:R-:W2:Y:S01]  /*d0c0*/  LDL.LU R2, [R1+0x18] ;  /* 0x0000180001027983 */ /* 0x000ea20000300800 */
[----:B------:R-:W-:Y:S01]  /*d0d0*/  ULDC.64 UR4, c[0x0][0xaf0] ;  /* 0x0002bc0000047ab9 */ /* 0x000fe20000000a00 */
[----:B------:R-:W0:Y:S02]  /*d0e0*/  LDC R4, c[0x0][0x428] ;  /* 0x00010a00ff047b82 */ /* 0x000e240000000800 */
[----:B------:R-:W3:Y:S04]  /*d0f0*/  LDL.LU R0, [R1+0x1c] ;  /* 0x00001c0001007983 */ /* 0x000ee80000300800 */
[----:B------:R-:W4:Y:S04]  /*d100*/  LDL.LU R6, [R1+0x10] ;  /* 0x0000100001067983 */ /* 0x000f280000300800 */
[----:B------:R-:W4:Y:S01]  /*d110*/  LDL.LU R7, [R1+0x28] ;  /* 0x0000280001077983 */ /* 0x000f220000300800 */
[----:B------:R-:W-:Y:S01]  /*d120*/  ISETP.NE.U32.AND P0, PT, RZ, UR4, PT ;  /* 0x00000004ff007c0c */ /* 0x000fe2000bf05070 */
[----:B------:R-:W-:-:S03]  /*d130*/  ULDC.64 UR6, c[0x0][0x208] ;  /* 0x0000820000067ab9 */ /* 0x000fc60000000a00 */
[----:B------:R-:W-:Y:S01]  /*d140*/  ISETP.NE.AND.EX P0, PT, RZ, UR5, PT, P0 ;  /* 0x00000005ff007c0c */ /* 0x000fe2000bf05300 */
[----:B------:R-:W1:Y:S02]  /*d150*/  S2R R8, SR_TID.X ;  /* 0x0000000000087919 */ /* 0x000e640000002100 */
[----:B-1----:R-:W-:-:S04]  /*d160*/  LOP3.LUT R8, R8, 0x1f, RZ, 0xc0, !PT ;  /* 0x0000001f08087812 */ /* 0x002fc800078ec0ff */
        /* <DEDUP_REMOVED lines=8> */
[----:B----4-:R-:W-:-:S06]  /*d1f0*/  IMAD.MOV.U32 R0, RZ, RZ, R6 ;  /* 0x000000ffff007224 */ /* 0x010fcc00078e0006 */
[----:B------:R1:W5:Y:S01]  /*d200*/  @P0 LDG.E R0, desc[UR6][R2.64] ;  /* 0x0000000602000981 */ /* 0x000362000c1e1900 */
[----:B0-----:R-:W-:Y:S01]  /*d210*/  ISETP.NE.AND P0, PT, R4, 0x1, PT ;  /* 0x000000010400780c */ /* 0x001fe20003f05270 */
[----:B------:R-:W-:Y:S01]  /*d220*/  IMAD R17, R17, 0x40, R7 ;  /* 0x0000004011117824 */ /* 0x000fe200078e0207 */
[----:B------:R-:W-:Y:S02]  /*d230*/  MOV R4, R18 ;  /* 0x0000001200047202 */ /* 0x000fe40000000f00 */
[----:B------:R-:W-:-:S09]  /*d240*/  PLOP3.LUT P1, PT, P6, PT, PT, 0x8, 0x0 ;  /* 0x000000000000781c */ /* 0x000fd2000372e170 */
[----:B------:R-:W0:Y:S08]  /*d250*/  @P0 LDC R5, c[0x0][0x42c] ;  /* 0x00010b00ff050b82 */ /* 0x000e300000000800 */
[----:B-1----:R-:W1:Y:S01]  /*d260*/  @P0 LDC R2, c[0x0][0x430] ;  /* 0x00010c00ff020b82 */ /* 0x002e620000000800 */
[----:B0-----:R-:W-:-:S05]  /*d270*/  @P0 IMAD.HI.U32 R3, R18, R5, RZ ;  /* 0x0000000512030227 */ /* 0x001fca00078e00ff */
[----:B-1----:R-:W-:Y:S02]  /*d280*/  @P0 SHF.R.U32.HI R4, RZ, R2, R3 ;  /* 0x00000002ff040219 */ /* 0x002fe40000011603 */
[----:B------:R-:W-:-:S04]  /*d290*/  ISETP.NE.U32.AND P0, PT, RZ, UR4, PT ;  /* 0x00000004ff007c0c */ /* 0x000fc8000bf05070 */
[----:B------:R-:W-:-:S04]  /*d2a0*/  ISETP.NE.AND.EX P0, PT, RZ, UR5, PT, P0 ;  /* 0x00000005ff007c0c */ /* 0x000fc8000bf05300 */
[----:B------:R-:W-:-:S09]  /*d2b0*/  SEL R6, R6, RZ, !P0 ;  /* 0x000000ff06067207 */ /* 0x000fd20004000000 */
.L_x_828:
        /* <DEDUP_REMOVED lines=17> */
.L_x_898:
[----:B------:R-:W2:Y:S01]  /*d3d0*/  LDL R8, [R1+0x14] ;  /* 0x0000140001087983 */ /* 0x000ea20000100800 */
[----:B------:R-:W-:Y:S01]  /*d3e0*/  UMOV UR4, 0xffffffff ;  /* 0xffffffff00047882 */ /* 0x000fe20000000000 */
[----:B------:R-:W-:Y:S01]  /*d3f0*/  SHF.R.S32.HI R5, RZ, 0x1f, R0 ;  /* 0x0000001fff057819 */ /* 0x000fe20000011400 */
[----:B--2---:R-:W-:Y:S01]  /*d400*/  VIADD R9, R8, 0xffffffff ;  /* 0xffffffff08097836 */ /* 0x004fe20000000000 */
[----:B------:R-:W-:Y:S06]  /*d410*/  BRA.DIV UR4, `(.L_x_830) ;  /* 0x0000003e04107947 */ /* 0x000fec000b800000 */
[----:B------:R-:W-:-:S13]  /*d420*/  ELECT P6, URZ, PT ;  /* 0x00000000003f782f */ /* 0x000fda00038c0000 */
.L_x_901:
        /* <DEDUP_REMOVED lines=25> */
.L_x_832:
        /* <DEDUP_REMOVED lines=9> */
.L_x_902:
        /* <DEDUP_REMOVED lines=11> */
.L_x_834:
        /* <DEDUP_REMOVED lines=23> */
.L_x_831:
[----:B------:R-:W0:Y:S01]  /*d870*/  S2R R12, SR_CgaCtaId ;  /* 0x00000000000c7919 */ /* 0x000e220000008800 */
[----:B------:R-:W-:Y:S05]  /*d880*/  WARPSYNC.ALL ;  /* 0x0000000000007948 */ /* 0x000fea0003800000 */
[----:B------:R-:W-:Y:S01]  /*d890*/  BAR.SYNC.DEFER_BLOCKING 0x8, 0xa0 ;  /* 0x0202800000007b1d */ /* 0x000fe20000010000 */
[----:B------:R-:W-:Y:S02]  /*d8a0*/  ELECT P0, URZ, PT ;  /* 0x00000000003f782f */ /* 0x000fe40003800000 */
[----:B------:R-:W-:-:S03]  /*d8b0*/  MOV R11, 0x400 ;  /* 0x00000400000b7802 */ /* 0x000fc60000000f00 */
[----:B------:R-:W-:Y:S01]  /*d8c0*/  BSSY B0, `(.L_x_835) ;  /* 0x000004c000007945 */ /* 0x000fe20003800000 */
[----:B0-----:R-:W-:-:S07]  /*d8d0*/  LEA R11, R12, R11, 0x18 ;  /* 0x0000000b0c0b7211 */ /* 0x001fce00078ec0ff */
[----:B------:R-:W-:Y:S05]  /*d8e0*/  @!P0 BRA `(.L_x_836) ;  /* 0x0000000400248947 */ /* 0x000fea0003800000 */
[----:B------:R-:W-:Y:S01]  /*d8f0*/  R2UR UR16, R11 ;  /* 0x000000000b1072ca */ /* 0x000fe200000e0000 */
[----:B------:R-:W-:Y:S01]  /*d900*/  UIADD3 UR14, UP0, UR54, 0x270, URZ ;  /* 0x00000270360e7890 */ /* 0x000fe2000ff1e03f */
[----:B------:R-:W-:Y:S01]  /*d910*/  R2UR UR11, R17 ;  /* 0x00000000110b72ca */ /* 0x000fe200000e0000 */
[----:B------:R-:W-:Y:S01]  /*d920*/  UMOV UR6, 0x0 ;  /* 0x0000000000067882 */ /* 0x000fe20000000000 */
[----:B------:R-:W-:Y:S01]  /*d930*/  R2UR UR12, R18 ;  /* 0x00000000120c72ca */ /* 0x000fe200000e0000 */
[----:B------:R-:W-:Y:S01]  /*d940*/  UIADD3.X UR15, URZ, UR55, URZ, UP0, !UPT ;  /* 0x000000373f0f7290 */ /* 0x000fe200087fe43f */
[----:B------:R-:W-:Y:S01]  /*d950*/  R2UR UR13, R6 ;  /* 0x00000000060d72ca */ /* 0x000fe200000e0000 */
[----:B------:R-:W-:Y:S01]  /*d960*/  IMAD.MOV.U32 R6, RZ, RZ, 0x2000 ;  /* 0x00002000ff067424 */ /* 0x000fe200078e00ff */
[----:B------:R-:W-:Y:S01]  /*d970*/  UIADD3 UR4, UP0, UR54, 0x770, URZ ;  /* 0x0000077036047890 */ /* 0x000fe2000ff1e03f */
[----:B------:R-:W-:Y:S01]  /*d980*/  MOV R8, UR46 ;  /* 0x0000002e00087c02 */ /* 0x000fe20008000f00 */
[----:B------:R-:W-:Y:S01]  /*d990*/  UMOV UR7, 0x12f00000 ;  /* 0x12f0000000077882 */ /* 0x000fe20000000000 */
[----:B------:R-:W-:Y:S01]  /*d9a0*/  UMOV UR10, URZ ;  /* 0x0000003f000a7c82 */ /* 0x000fe20008000000 */
[----:B------:R0:W-:Y:S01]  /*d9b0*/  SYNCS.ARRIVE.TRANS64 RZ, [R11+URZ+0x38800], R6 ;  /* 0x038800060bff79a7 */ /* 0x0001e2000800003f */
[----:B------:R-:W-:Y:S01]  /*d9c0*/  UIADD3 UR8, UR16, 0x20400, URZ ;  /* 0x0002040010087890 */ /* 0x000fe2000fffe03f */
[----:B------:R-:W-:Y:S01]  /*d9d0*/  R2UR UR46, R8 ;  /* 0x00000000082e72ca */ /* 0x000fe200000e0000 */
[----:B------:R-:W-:-:S02]  /*d9e0*/  UIADD3 UR9, UR16, 0x38800, URZ ;  /* 0x0003880010097890 */ /* 0x000fc4000fffe03f */
[----:B------:R-:W-:Y:S02]  /*d9f0*/  UIADD3.X UR5, URZ, UR55, URZ, UP0, !UPT ;  /* 0x000000373f057290 */ /* 0x000fe400087fe43f */
[----:B------:R-:W-:Y:S01]  /*da00*/  UIADD3 UR40, UR16, 0x28400, URZ ;  /* 0x0002840010287890 */ /* 0x000fe2000fffe03f */
[----:B------:R-:W-:Y:S01]  /*da10*/  UMOV UR42, 0x100 ;  /* 0x00000100002a7882 */ /* 0x000fe20000000000 */
[----:B0-----:R-:W-:Y:S01]  /*da20*/  IMAD.MOV.U32 R6, RZ, RZ, 0x10000 ;  /* 0x00010000ff067424 */ /* 0x001fe200078e00ff */
[----:B------:R-:W-:Y:S02]  /*da30*/  MOV R10, UR42 ;  /* 0x0000002a000a7c02 */ /* 0x000fe40008000f00 */
[----:B------:R0:W-:Y:S01]  /*da40*/  UTMALDG.4D [UR8], [UR14], desc[UR6] ;  /* 0x000006080e0075b4 */ /* 0x0001e20008019000 */
[----:B------:R-:W-:Y:S01]  /*da50*/  UMOV UR42, 0x40 ;  /* 0x00000040002a7882 */ /* 0x000fe20000000000 */
[----:B------:R-:W-:Y:S01]  /*da60*/  UMOV UR43, UR11 ;  /* 0x0000000b002b7c82 */ /* 0x000fe20008000000 */
[----:B------:R-:W-:Y:S01]  /*da70*/  UMOV UR44, UR12 ;  /* 0x0000000c002c7c82 */ /* 0x000fe20008000000 */
        /* <DEDUP_REMOVED lines=18> */
[----:B0-----:R-:W-:Y:S01]  /*dba0*/  UIADD3 UR8, UR16, 0x26400, URZ ;  /* 0x0002640010087890 */ /* 0x001fe2000fffe03f */
[----:B-1----:R-:W-:Y:S01]  /*dbb0*/  MOV R6, UR47 ;  /* 0x0000002f00067c02 */ /* 0x002fe20008000f00 */
[----:B------:R-:W-:Y:S01]  /*dbc0*/  UIADD3 UR9, UR16, 0x38810, URZ ;  /* 0x0003881010097890 */ /* 0x000fe2000fffe03f */
[----:B------:R-:W-:Y:S01]  /*dbd0*/  UMOV UR26, 0x180 ;  /* 0x00000180001a7882 */ /* 0x000fe20000000000 */
[----:B------:R-:W-:Y:S01]  /*dbe0*/  UMOV UR27, UR11 ;  /* 0x0000000b001b7c82 */ /* 0x000fe20008000000 */
[----:B------:R-:W-:Y:S01]  /*dbf0*/  UMOV UR28, UR12 ;  /* 0x0000000c001c7c82 */ /* 0x000fe20008000000 */
[----:B------:R-:W-:Y:S01]  /*dc00*/  UMOV UR29, UR13 ;  /* 0x0000000d001d7c82 */ /* 0x000fe20008000000 */
[----:B------:R-:W-:-:S02]  /*dc10*/  UMOV UR18, 0x1c0 ;  /* 0x000001c000127882 */ /* 0x000fc40000000000 */
[----:B------:R-:W-:Y:S01]  /*dc20*/  UMOV UR41, UR9 ;  /* 0x0000000900297c82 */ /* 0x000fe20008000000 */
[----:B------:R-:W-:Y:S01]  /*dc30*/  UMOV UR57, UR9 ;  /* 0x0000000900397c82 */ /* 0x000fe20008000000 */
[----:B------:R-:W-:Y:S01]  /*dc40*/  UTMALDG.4D [UR8], [UR4], desc[UR6] ;  /* 0x00000608040075b4 */ /* 0x000fe20008019000 */
[----:B------:R-:W-:Y:S01]  /*dc50*/  UMOV UR49, UR9 ;  /* 0x0000000900317c82 */ /* 0x000fe20008000000 */
[----:B------:R-:W-:Y:S01]  /*dc60*/  UMOV UR33, UR9 ;  /* 0x0000000900217c82 */ /* 0x000fe20008000000 */
[----:B------:R-:W-:Y:S01]  /*dc70*/  UMOV UR25, UR9 ;  /* 0x0000000900197c82 */ /* 0x000fe20008000000 */
[----:B------:R-:W-:Y:S01]  /*dc80*/  UMOV UR19, UR11 ;  /* 0x0000000b00137c82 */ /* 0x000fe20008000000 */
[----:B------:R-:W-:Y:S01]  /*dc90*/  UMOV UR20, UR12 ;  /* 0x0000000c00147c82 */ /* 0x000fe20008000000 */
[----:B------:R-:W-:Y:S01]  /*dca0*/  UMOV UR21, UR13 ;  /* 0x0000000d00157c82 */ /* 0x000fe20008000000 */
[----:B------:R-:W-:Y:S01]  /*dcb0*/  UMOV UR17, UR9 ;  /* 0x0000000900117c82 */ /* 0x000fe20008000000 */
[----:B------:R0:W-:Y:S01]  /*dcc0*/  UTMALDG.4D [UR40], [UR4], desc[UR6] ;  /* 0x00000628040075b4 */ /* 0x0001e20008019000 */
[----:B------:R-:W-:Y:S01]  /*dcd0*/  R2UR UR47, R6 ;  /* 0x00000000062f72ca */ /* 0x000fe200000e0000 */
[----:B------:R1:W-:Y:S01]  /*dce0*/  UTMALDG.4D [UR56], [UR4], desc[UR6] ;  /* 0x00000638040075b4 */ /* 0x0003e20008019000 */
[----:B------:R1:W-:Y:S01]  /*dcf0*/  UTMALDG.4D [UR48], [UR4], desc[UR6] ;  /* 0x00000630040075b4 */ /* 0x0003e20008019000 */
[----:B0-----:R-:W-:Y:S01]  /*dd00*/  R2UR UR42, R10 ;  /* 0x000000000a2a72ca */ /* 0x001fe200000e0000 */
[----:B------:R-:W-:-:S02]  /*dd10*/  UIADD3 UR40, UR16, 0x2e400, URZ ;  /* 0x0002e40010287890 */ /* 0x000fc4000fffe03f */
[----:B------:R-:W-:-:S10]  /*dd20*/  UIADD3 UR16, UR16, 0x34400, URZ ;  /* 0x0003440010107890 */ /* 0x000fd4000fffe03f */
[----:B------:R1:W-:Y:S01]  /*dd30*/  UTMALDG.4D [UR40], [UR4], desc[UR6] ;  /* 0x00000628040075b4 */ /* 0x0003e20008019000 */
[----:B------:R1:W-:Y:S01]  /*dd40*/  UTMALDG.4D [UR32], [UR4], desc[UR6] ;  /* 0x00000620040075b4 */ /* 0x0003e20008019000 */
[----:B------:R1:W-:Y:S01]  /*dd50*/  UTMALDG.4D [UR24], [UR4], desc[UR6] ;  /* 0x00000618040075b4 */ /* 0x0003e20008019000 */
[----:B------:R1:W-:Y:S02]  /*dd60*/  UTMALDG.4D [UR16], [UR4], desc[UR6] ;  /* 0x00000610040075b4 */ /* 0x0003e40008019000 */
[----:B-1----:R-:W-:Y:S01]  /*dd70*/  NOP ;  /* 0x0000000000007918 */ /* 0x002fe20000000000 */
.L_x_836:
[----:B------:R-:W-:Y:S05]  /*dd80*/  BSYNC B0 ;  /* 0x0000000000007941 */ /* 0x000fea0003800000 */
.L_x_835:
[----:B------:R-:W2:Y:S02]  /*dd90*/  LDL.LU R6, [R1+0x2c] ;  /* 0x00002c0001067983 */ /* 0x000ea40000300800 */
[----:B--2---:R-:W-:-:S13]  /*dda0*/  R2UR UR5, R6 ;  /* 0x00000000060572ca */ /* 0x004fda00000e0000 */
[----:B------:R-:W-:-:S04]  /*ddb0*/  UIADD3 UR5, UR5, 0x1, URZ ;  /* 0x0000000105057890 */ /* 0x000fc8000fffe03f */
[----:B------:R-:W-:Y:S02]  /*ddc0*/  ULEA.HI UR4, UR5, UR5, URZ, 0x1 ;  /* 0x0000000505047291 */ /* 0x000fe4000f8f083f */
[----:B------:R-:W-:Y:S02]  /*ddd0*/  MOV R6, UR5 ;  /* 0x0000000500067c02 */ /* 0x000fe40008000f00 */
[----:B------:R-:W-:-:S03]  /*dde0*/  ULOP3.LUT UR4, UR4, 0xfffffffe, URZ, 0xc0, !UPT ;  /* 0xfffffffe04047892 */ /* 0x000fc6000f8ec03f */
[----:B------:R0:W-:Y:S01]  /*ddf0*/  STL [R1+0x2c], R6 ;  /* 0x00002c0601007387 */ /* 0x0001e20000100800 */
[----:B------:R-:W-:-:S06]  /*de00*/  UIADD3 UR4, UR5, -UR4, URZ ;  /* 0x8000000405047290 */ /* 0x000fcc000fffe03f */
[----:B0-----:R-:W-:-:S05]  /*de10*/  IMAD.U32 R6, RZ, RZ, UR4 ;  /* 0x00000004ff067e24 */ /* 0x001fca000f8e00ff */
[----:B------:R-:W-:-:S04]  /*de20*/  SHF.L.U32 R6, R6, 0x1f, RZ ;  /* 0x0000001f06067819 */ /* 0x000fc800000006ff */
[----:B------:R-:W0:Y:S02]  /*de30*/  SYNCS.PHASECHK.TRANS64.TRYWAIT P0, [R11+URZ+0x38820], R6 ;  /* 0x038820060b0075a7 */ /* 0x000e24000800017f */
[----:B0-----:R-:W-:Y:S05]  /*de40*/  @!P0 BRA `(.L_x_837) ;  /* 0x0000003000b88947 */ /* 0x001fea0003800000 */
.L_x_903:
[----:B------:R-:W-:Y:S01]  /*de50*/  ULDC.64 UR38, c[0x0][0x3f8] ;  /* 0x0000fe0000267ab9 */ /* 0x000fe20000000a00 */
[----:B------:R-:W-:Y:S01]  /*de60*/  ULDC.64 UR46, c[0x0][0x408] ;  /* 0x00010200002e7ab9 */ /* 0x000fe20000000a00 */
        /* <DEDUP_REMOVED lines=11> */
.L_x_904:
        /* <DEDUP_REMOVED lines=11> */
.L_x_841:
        /* <DEDUP_REMOVED lines=19> */
[----:B--2---:R-:W-:Y:S02]  /*e100*/  LEA R6, R10, R11, 0x10 ;  /* 0x0000000b0a067211 */ /* 0x004fe400078e80ff */
[----:B---3--:R-:W-:-:S02]  /*e110*/  R2UR UR11, R13 ;  /* 0x000000000d0b72ca */ /* 0x008fc400000e0000 */
        /* <DEDUP_REMOVED lines=37> */
.L_x_839:
[----:B------:R-:W-:Y:S05]  /*e370*/  BSYNC B0 ;  /* 0x0000000000007941 */ /* 0x000fea0003800000 */
.L_x_838:
[----:B0-----:R-:W2:Y:S01]  /*e380*/  LDL.LU R6, [R1+0x20] ;  /* 0x0000200001067983 */ /* 0x001ea20000300800 */
[----:B------:R-:W-:Y:S01]  /*e390*/  BSSY B0, `(.L_x_842) ;  /* 0x00001a9000007945 */ /* 0x000fe20003800000 */
[----:B--2---:R-:W-:-:S13]  /*e3a0*/  ISETP.GE.AND P0, PT, R6, 0x41, PT ;  /* 0x000000410600780c */ /* 0x004fda0003f06270 */
[----:B------:R-:W-:Y:S05]  /*e3b0*/  @!P0 BRA `(.L_x_843) ;  /* 0x0000001800988947 */ /* 0x000fea0003800000 */
[----:B------:R-:W2:Y:S01]  /*e3c0*/  LDL R8, [R1+0x14] ;  /* 0x0000140001087983 */ /* 0x000ea20000100800 */
[----:B------:R-:W-:Y:S01]  /*e3d0*/  IMAD.MOV.U32 R6, RZ, RZ, 0x1 ;  /* 0x00000001ff067424 */ /* 0x000fe200078e00ff */
[----:B------:R-:W-:Y:S01]  /*e3e0*/  BSSY B1, `(.L_x_844) ;  /* 0x0000092000017945 */ /* 0x000fe20003800000 */
[----:B--2---:R-:W-:-:S05]  /*e3f0*/  IMAD.MOV R11, RZ, RZ, -R8 ;  /* 0x000000ffff0b7224 */ /* 0x004fca00078e0a08 */
[----:B------:R-:W-:-:S05]  /*e400*/  VIADDMNMX R11, R11, R6, 0xffffffff, !PT ;  /* 0xffffffff0b0b7446 */ /* 0x000fca0007800106 */
[C---:B------:R-:W-:Y:S01]  /*e410*/  IMAD.IADD R6, R8.reuse, 0x1, R11 ;  /* 0x0000000108067824 */ /* 0x040fe200078e020b */
[----:B------:R-:W-:-:S04]  /*e420*/  IADD3 R8, R8, -0x2, RZ ;  /* 0xfffffffe08087810 */ /* 0x000fc80007ffe0ff */
[----:B------:R-:W-:-:S04]  /*e430*/  LOP3.LUT R6, R6, 0x1, RZ, 0xc0, !PT ;  /* 0x0000000106067812 */ /* 0x000fc800078ec0ff */
[----:B------:R-:W-:-:S13]  /*e440*/  ISETP.NE.U32.AND P0, PT, R6, 0x1, PT ;  /* 0x000000010600780c */ /* 0x000fda0003f05070 */
[----:B------:R-:W-:Y:S05]  /*e450*/  @P0 BRA `(.L_x_845) ;  /* 0x0000000800280947 */ /* 0x000fea0003800000 */
[----:B------:R-:W2:Y:S04]  /*e460*/  LDL.LU R10, [R1] ;  /* 0x00000000010a7983 */ /* 0x000ea80000300800 */
[----:B------:R-:W3:Y:S01]  /*e470*/  LDL.LU R14, [R1+0x4] ;  /* 0x00000400010e7983 */ /* 0x000ee20000300800 */
[----:B------:R-:W-:Y:S01]  /*e480*/  BSSY B2, `(.L_x_846) ;  /* 0x0000085000027945 */ /* 0x000fe20003800000 */
[----:B--2---:R-:W-:-:S05]  /*e490*/  VIADD R6, R10, 0x1 ;  /* 0x000000010a067836 */ /* 0x004fca0000000000 */
        /* <DEDUP_REMOVED lines=13> */
[----:B------:R-:W-:Y:S01]  /*e570*/  ULDC.64 UR6, c[0x0][0x208] ;  /* 0x0000820000067ab9 */ /* 0x000fe20000000a00 */
[----:B------:R-:W-:-:S04]  /*e580*/  IMAD R12, R5, UR4, RZ ;  /* 0x00000004050c7c24 */ /* 0x000fc8000f8e02ff */
[----:B------:R-:W-:Y:S01]  /*e590*/  IMAD R12, R0, UR5, R12 ;  /* 0x00000005000c7c24 */ /* 0x000fe2000f8e020c */
[----:B-1----:R-:W-:-:S13]  /*e5a0*/  ISETP.NE.AND P0, PT, R13, 0x1, PT ;  /* 0x000000010d00780c */ /* 0x002fda0003f05270 */
[----:B------:R-:W1:Y:S02]  /*e5b0*/  @P0 LDC.64 R6, c[0x0][0x420] ;  /* 0x00010800ff060b82 */ /* 0x000e640000000a00 */
[----:B-1----:R-:W-:-:S05]  /*e5c0*/  @P0 IMAD.HI.U32 R6, R8, R6, RZ ;  /* 0x0000000608060227 */ /* 0x002fca00078e00ff */
[----:B------:R-:W-:-:S04]  /*e5d0*/  @P0 SHF.R.U32.HI R10, RZ, R7, R6 ;  /* 0x00000007ff0a0219 */ /* 0x000fc80000011606 */
[--C-:B------:R-:W-:Y:S01]  /*e5e0*/  SHF.R.S32.HI R7, RZ, 0x1f, R10.reuse ;  /* 0x0000001fff077819 */ /* 0x100fe2000001140a */
[----:B------:R-:W-:-:S04]  /*e5f0*/  IMAD.MOV.U32 R6, RZ, RZ, R10 ;  /* 0x000000ffff067224 */ /* 0x000fc800078e000a */
[----:B------:R-:W-:-:S05]  /*e600*/  IMAD.WIDE.U32 R6, R0, UR4, R6 ;  /* 0x0000000400067c25 */ /* 0x000fca000f8e0006 */
[----:B------:R-:W-:Y:S02]  /*e610*/  IADD3 R12, R12, R7, RZ ;  /* 0x000000070c0c7210 */ /* 0x000fe40007ffe0ff */
[----:B------:R-:W-:-:S04]  /*e620*/  LEA R2, P0, R6, R2, 0x2 ;  /* 0x0000000206027211 */ /* 0x000fc800078010ff */
[----:B------:R-:W-:Y:S01]  /*e630*/  LEA.HI.X R3, R6, R3, R12, 0x2, P0 ;  /* 0x0000000306037211 */ /* 0x000fe200000f140c */
[----:B------:R-:W-:-:S04]  /*e640*/  IMAD.MOV R6, RZ, RZ, -R10 ;  /* 0x000000ffff067224 */ /* 0x000fc800078e0a0a */
[----:B------:R1:W5:Y:S01]  /*e650*/  LDG.E R7, desc[UR6][R2.64] ;  /* 0x0000000602077981 */ /* 0x000362000c1e1900 */
[----:B------:R-:W-:-:S07]  /*e660*/  IMAD R8, R13, R6, R8 ;  /* 0x000000060d087224 */ /* 0x000fce00078e0208 */
.L_x_848:
[----:B-1----:R-:W1:Y:S01]  /*e670*/  S2R R3, SR_CgaCtaId ;  /* 0x0000000000037919 */ /* 0x002e620000008800 */
[----:B------:R-:W-:-:S04]  /*e680*/  MOV R2, 0x400 ;  /* 0x0000040000027802 */ /* 0x000fc80000000f00 */
[----:B-1----:R-:W-:Y:S02]  /*e690*/  LEA R2, R3, R2, 0x18 ;  /* 0x0000000203027211 */ /* 0x002fe400078ec0ff */
[----:B------:R-:W-:-:S03]  /*e6a0*/  SHF.L.U32 R3, R14, 0x1f, RZ ;  /* 0x0000001f0e037819 */ /* 0x000fc600000006ff */
[----:B------:R-:W-:-:S04]  /*e6b0*/  IMAD R2, R15, 0x8, R2 ;  /* 0x000000080f027824 */ /* 0x000fc800078e0202 */
[----:B------:R-:W1:Y:S02]  /*e6c0*/  SYNCS.PHASECHK.TRANS64.TRYWAIT P0, [R2+URZ+0x38840], R3 ;  /* 0x03884003020075a7 */ /* 0x000e64000800017f */
[----:B-1----:R-:W-:Y:S05]  /*e6d0*/  @!P0 BRA `(.L_x_849) ;  /* 0x0000002800c88947 */ /* 0x002fea0003800000 */
.L_x_905:
        /* <DEDUP_REMOVED lines=11> */
.L_x_850:
        /* <DEDUP_REMOVED lines=14> */
[----:B--2---:R-:W-:-:S04]  /*e870*/  LEA R6, R6, R12, 0xd ;  /* 0x0000000c06067211 */ /* 0x004fc800078e68ff */
[----:B------:R-:W-:Y:S01]  /*e880*/  R2UR UR8, R6 ;  /* 0x00000000060872ca */ /* 0x000fe200000e0000 */
[----:B---3--:R-:W-:-:S05]  /*e890*/  IMAD R8, R8, 0x40, R10 ;  /* 0x0000004008087824 */ /* 0x008fca00078e020a */
[----:B------:R-:W-:-:S07]  /*e8a0*/  R2UR UR11, R8 ;  /* 0x00000000080b72ca */ /* 0x000fce00000e0000 */
[----:B------:R-:W-:-:S09]  /*e8b0*/  UIADD3 UR8, UR8, 0x22400, URZ ;  /* 0x0002240008087890 */ /* 0x000fd2000fffe03f */
[----:B------:R2:W-:Y:S01]  /*e8c0*/  UTMALDG.4D [UR8], [UR4], desc[UR6] ;  /* 0x00000608040075b4 */ /* 0x0005e20008019000 */
[----:B------:R-:W3:Y:S02]  /*e8d0*/  SYNCS.PHASECHK.TRANS64.TRYWAIT P0, [R2+URZ+0x38860], R3 ;  /* 0x03886003020075a7 */ /* 0x000ee4000800017f */
[----:B--23--:R-:W-:Y:S05]  /*e8e0*/  @!P0 BRA `(.L_x_851) ;  /* 0x0000002800588947 */ /* 0x00cfea0003800000 */
.L_x_906:
        /* <DEDUP_REMOVED lines=8> */
.L_x_852:
[----:B-12---:R-:W2:Y:S01]  /*e970*/  LDL R3, [R1] ;  /* 0x0000000001037983 */ /* 0x006ea20000100800 */
        /* <DEDUP_REMOVED lines=53> */
.L_x_847:
[----:B------:R-:W-:Y:S05]  /*ecd0*/  BSYNC B2 ;  /* 0x0000000000027941 */ /* 0x000fea0003800000 */
.L_x_846:
[----:B------:R-:W2:Y:S02]  /*ece0*/  LDL.LU R2, [R1+0x14] ;  /* 0x0000140001027983 */ /* 0x000ea40000300800 */
[----:B--2---:R-:W-:-:S07]  /*ecf0*/  IADD3 R8, R2, -0x3, RZ ;  /* 0xfffffffd02087810 */ /* 0x004fce0007ffe0ff */
.L_x_845:
[----:B------:R-:W-:Y:S05]  /*ed00*/  BSYNC B1 ;  /* 0x0000000000017941 */ /* 0x000fea0003800000 */
.L_x_844:
[----:B------:R-:W-:-:S05]  /*ed10*/  IMAD.MOV R2, RZ, RZ, -R11 ;  /* 0x000000ffff027224 */ /* 0x000fca00078e0a0b */
[----:B------:R-:W-:-:S13]  /*ed20*/  ISETP.NE.AND P0, PT, R9, R2, PT ;  /* 0x000000020900720c */ /* 0x000fda0003f05270 */
[----:B------:R-:W-:Y:S05]  /*ed30*/  @!P0 BRA `(.L_x_843) ;  /* 0x0000001000388947 */ /* 0x000fea0003800000 */
.L_x_867:
        /* <DEDUP_REMOVED lines=10> */
[----:B------:R-:W-:Y:S01]  /*ede0*/  ISETP.NE.U32.AND P0, PT, RZ, UR38, PT ;  /* 0x00000026ff007c0c */ /* 0x000fe2000bf05070 */
[----:B------:R-:W-:-:S03]  /*edf0*/  IMAD.MOV.U32 R12, RZ, RZ, R8 ;  /* 0x000000ffff0c7224 */ /* 0x000fc600078e0008 */
[----:B------:R-:W-:-:S13]  /*ee00*/  ISETP.NE.AND.EX P0, PT, RZ, UR39, PT, P0 ;  /* 0x00000027ff007c0c */ /* 0x000fda000bf05300 */
[----:B------:R-:W-:Y:S05]  /*ee10*/  @!P0 BRA `(.L_x_855) ;  /* 0x0000000000488947 */ /* 0x000fea0003800000 */
[----:B------:R-:W1:Y:S01]  /*ee20*/  LDC R12, c[0x0][0x41c] ;  /* 0x00010700ff0c7b82 */ /* 0x000e620000000800 */
[----:B------:R-:W-:Y:S01]  /*ee30*/  MOV R11, R8 ;  /* 0x00000008000b7202 */ /* 0x000fe20000000f00 */
[----:B------:R-:W-:Y:S01]  /*ee40*/  IMAD R7, R5, UR46, RZ ;  /* 0x0000002e05077c24 */ /* 0x000fe2000f8e02ff */
[----:B------:R-:W-:-:S03]  /*ee50*/  ULDC.64 UR4, c[0x0][0x208] ;  /* 0x0000820000047ab9 */ /* 0x000fc60000000a00 */
[----:B------:R-:W-:Y:S01]  /*ee60*/  IMAD R6, R0, UR47, R7 ;  /* 0x0000002f00067c24 */ /* 0x000fe2000f8e0207 */
[----:B-1----:R-:W-:-:S13]  /*ee70*/  ISETP.NE.AND P0, PT, R12, 0x1, PT ;  /* 0x000000010c00780c */ /* 0x002fda0003f05270 */
[----:B------:R-:W1:Y:S02]  /*ee80*/  @P0 LDC.64 R2, c[0x0][0x420] ;  /* 0x00010800ff020b82 */ /* 0x000e640000000a00 */
[----:B-1----:R-:W-:-:S05]  /*ee90*/  @P0 IMAD.HI.U32 R2, R8, R2, RZ ;  /* 0x0000000208020227 */ /* 0x002fca00078e00ff */
[----:B------:R-:W-:-:S04]  /*eea0*/  @P0 SHF.R.U32.HI R11, RZ, R3, R2 ;  /* 0x00000003ff0b0219 */ /* 0x000fc80000011602 */
[--C-:B------:R-:W-:Y:S01]  /*eeb0*/  SHF.R.S32.HI R3, RZ, 0x1f, R11.reuse ;  /* 0x0000001fff037819 */ /* 0x100fe2000001140b */
[----:B------:R-:W-:-:S04]  /*eec0*/  IMAD.MOV.U32 R2, RZ, RZ, R11 ;  /* 0x000000ffff027224 */ /* 0x000fc800078e000b */
[----:B------:R-:W-:-:S04]  /*eed0*/  IMAD.WIDE.U32 R2, R0, UR46, R2 ;  /* 0x0000002e00027c25 */ /* 0x000fc8000f8e0002 */
[----:B------:R-:W-:Y:S01]  /*eee0*/  IMAD.IADD R3, R6, 0x1, R3 ;  /* 0x0000000106037824 */ /* 0x000fe200078e0203 */
[----:B------:R-:W-:-:S04]  /*eef0*/  LEA R6, P0, R2, UR38, 0x2 ;  /* 0x0000002602067c11 */ /* 0x000fc8000f8010ff */
[----:B------:R-:W-:Y:S01]  /*ef00*/  LEA.HI.X R7, R2, UR39, R3, 0x2, P0 ;  /* 0x0000002702077c11 */ /* 0x000fe200080f1403 */
[----:B------:R-:W-:-:S04]  /*ef10*/  IMAD.MOV R3, RZ, RZ, -R11 ;  /* 0x000000ffff037224 */ /* 0x000fc800078e0a0b */
[----:B------:R-:W-:Y:S01]  /*ef20*/  IMAD R12, R12, R3, R8 ;  /* 0x000000030c0c7224 */ /* 0x000fe200078e0208 */
[----:B------:R1:W5:Y:S06]  /*ef30*/  LDG.E R7, desc[UR4][R6.64] ;  /* 0x0000000406077981 */ /* 0x00036c000c1e1900 */
.L_x_855:
[----:B------:R-:W2:Y:S01]  /*ef40*/  S2R R3, SR_CgaCtaId ;  /* 0x0000000000037919 */ /* 0x000ea20000008800 */
[----:B------:R-:W-:-:S04]  /*ef50*/  MOV R2, 0x400 ;  /* 0x0000040000027802 */ /* 0x000fc80000000f00 */
[----:B--2---:R-:W-:Y:S02]  /*ef60*/  LEA R2, R3, R2, 0x18 ;  /* 0x0000000203027211 */ /* 0x004fe400078ec0ff */
[----:B------:R-:W-:Y:S02]  /*ef70*/  SHF.L.U32 R3, R10, 0x1f, RZ ;  /* 0x0000001f0a037819 */ /* 0x000fe400000006ff */
[----:B------:R-:W-:-:S04]  /*ef80*/  LEA R2, R9, R2, 0x3 ;  /* 0x0000000209027211 */ /* 0x000fc800078e18ff */
[----:B------:R-:W2:Y:S02]  /*ef90*/  SYNCS.PHASECHK.TRANS64.TRYWAIT P0, [R2+URZ+0x38840], R3 ;  /* 0x03884003020075a7 */ /* 0x000ea4000800017f */
[----:B--2---:R-:W-:Y:S05]  /*efa0*/  @!P0 BRA `(.L_x_856) ;  /* 0x0000002000bc8947 */ /* 0x004fea0003800000 */
.L_x_907:
        /* <DEDUP_REMOVED lines=11> */
.L_x_857:
        /* <DEDUP_REMOVED lines=8> */
[----:B-1----:R-:W-:-:S05]  /*f0e0*/  LEA R6, R13, R6, 0x18 ;  /* 0x000000060d067211 */ /* 0x002fca00078ec0ff */
[----:B------:R-:W-:-:S05]  /*f0f0*/  IMAD R6, R9, 0x2000, R6 ;  /* 0x0000200009067824 */ /* 0x000fca00078e0206 */
        /* <DEDUP_REMOVED lines=11> */
.L_x_908:
        /* <DEDUP_REMOVED lines=8> */
.L_x_859:
        /* <DEDUP_REMOVED lines=53> */
.L_x_854:
[----:B------:R-:W-:Y:S05]  /*f580*/  BSYNC B1 ;  /* 0x0000000000017941 */ /* 0x000fea0003800000 */
.L_x_853:
[----:B------:R-:W-:Y:S01]  /*f590*/  VIADD R9, R9, 0x1 ;  /* 0x0000000109097836 */ /* 0x000fe20000000000 */
[----:B------:R-:W-:Y:S04]  /*f5a0*/  BSSY B1, `(.L_x_860) ;  /* 0x0000083000017945 */ /* 0x000fe80003800000 */
[----:B------:R-:W-:-:S04]  /*f5b0*/  ISETP.NE.AND P0, PT, R9, 0x2, PT ;  /* 0x000000020900780c */ /* 0x000fc80003f05270 */
[----:B------:R-:W-:Y:S02]  /*f5c0*/  SEL R3, RZ, 0x1, P0 ;  /* 0x00000001ff037807 */ /* 0x000fe40000000000 */
[----:B------:R-:W-:Y:S02]  /*f5d0*/  SEL R12, R9, RZ, P0 ;  /* 0x000000ff090c7207 */ /* 0x000fe40000000000 */
[----:B------:R-:W-:-:S05]  /*f5e0*/  LOP3.LUT R11, R10, R3, RZ, 0x3c, !PT ;  /* 0x000000030a0b7212 */ /* 0x000fca00078e3cff */
[----:B------:R1:W-:Y:S04]  /*f5f0*/  STL [R1+0x4], R11 ;  /* 0x0000040b01007387 */ /* 0x0003e80000100800 */
[----:B------:R1:W-:Y:S01]  /*f600*/  STL [R1], R12 ;  /* 0x0000000c01007387 */ /* 0x0003e20000100800 */
[----:B------:R-:W-:Y:S05]  /*f610*/  @!P6 BRA `(.L_x_861) ;  /* 0x0000000400ece947 */ /* 0x000fea0003800000 */
[----:B------:R-:W-:Y:S01]  /*f620*/  ISETP.NE.U32.AND P0, PT, RZ, UR38, PT ;  /* 0x00000026ff007c0c */ /* 0x000fe2000bf05070 */
[----:B------:R-:W-:-:S03]  /*f630*/  VIADD R9, R8, 0xffffffff ;  /* 0xffffffff08097836 */ /* 0x000fc60000000000 */
[----:B------:R-:W-:-:S13]  /*f640*/  ISETP.NE.AND.EX P0, PT, RZ, UR39, PT, P0 ;  /* 0x00000027ff007c0c */ /* 0x000fda000bf05300 */
[----:B------:R-:W-:Y:S05]  /*f650*/  @!P0 BRA `(.L_x_862) ;  /* 0x0000000000448947 */ /* 0x000fea0003800000 */
[----:B------:R-:W2:Y:S01]  /*f660*/  LDC R6, c[0x0][0x41c] ;  /* 0x00010700ff067b82 */ /* 0x000ea20000000800 */
[----:B------:R-:W-:Y:S01]  /*f670*/  IMAD R7, R5, UR46, RZ ;  /* 0x0000002e05077c24 */ /* 0x000fe2000f8e02ff */
[----:B------:R-:W-:Y:S01]  /*f680*/  ULDC.64 UR4, c[0x0][0x208] ;  /* 0x0000820000047ab9 */ /* 0x000fe20000000a00 */
[----:B--2---:R-:W-:-:S13]  /*f690*/  ISETP.NE.AND P0, PT, R6, 0x1, PT ;  /* 0x000000010600780c */ /* 0x004fda0003f05270 */
[----:B------:R-:W2:Y:S02]  /*f6a0*/  @P0 LDC.64 R2, c[0x0][0x420] ;  /* 0x00010800ff020b82 */ /* 0x000ea40000000a00 */
[----:B--2---:R-:W-:Y:S01]  /*f6b0*/  @P0 IMAD.HI.U32 R10, R9, R2, RZ ;  /* 0x00000002090a0227 */ /* 0x004fe200078e00ff */
[----:B------:R-:W-:-:S04]  /*f6c0*/  MOV R2, R9 ;  /* 0x0000000900027202 */ /* 0x000fc80000000f00 */
[----:B------:R-:W-:-:S05]  /*f6d0*/  @P0 SHF.R.U32.HI R2, RZ, R3, R10 ;  /* 0x00000003ff020219 */ /* 0x000fca000001160a */
[----:B------:R-:W-:-:S04]  /*f6e0*/  IMAD.MOV R3, RZ, RZ, -R2 ;  /* 0x000000ffff037224 */ /* 0x000fc800078e0a02 */
[----:B------:R-:W-:Y:S01]  /*f6f0*/  IMAD R9, R6, R3, R9 ;  /* 0x0000000306097224 */ /* 0x000fe200078e0209 */
[--C-:B------:R-:W-:Y:S01]  /*f700*/  SHF.R.S32.HI R3, RZ, 0x1f, R2.reuse ;  /* 0x0000001fff037819 */ /* 0x100fe20000011402 */
[C---:B------:R-:W-:Y:S02]  /*f710*/  IMAD R6, R0.reuse, UR47, R7 ;  /* 0x0000002f00067c24 */ /* 0x040fe4000f8e0207 */
[----:B------:R-:W-:-:S04]  /*f720*/  IMAD.WIDE.U32 R2, R0, UR46, R2 ;  /* 0x0000002e00027c25 */ /* 0x000fc8000f8e0002 */
[----:B------:R-:W-:Y:S01]  /*f730*/  IMAD.IADD R3, R6, 0x1, R3 ;  /* 0x0000000106037824 */ /* 0x000fe200078e0203 */
[----:B------:R-:W-:-:S04]  /*f740*/  LEA R6, P0, R2, UR38, 0x2 ;  /* 0x0000002602067c11 */ /* 0x000fc8000f8010ff */
[----:B------:R-:W-:-:S06]  /*f750*/  LEA.HI.X R7, R2, UR39, R3, 0x2, P0 ;  /* 0x0000002702077c11 */ /* 0x000fcc00080f1403 */
[----:B------:R2:W5:Y:S03]  /*f760*/  LDG.E R7, desc[UR4][R6.64] ;  /* 0x0000000406077981 */ /* 0x000566000c1e1900 */
.L_x_862:
[----:B------:R-:W3:Y:S01]  /*f770*/  S2R R3, SR_CgaCtaId ;  /* 0x0000000000037919 */ /* 0x000ee20000008800 */
[----:B------:R-:W-:-:S04]  /*f780*/  MOV R2, 0x400 ;  /* 0x0000040000027802 */ /* 0x000fc80000000f00 */
[----:B---3--:R-:W-:Y:S02]  /*f790*/  LEA R2, R3, R2, 0x18 ;  /* 0x0000000203027211 */ /* 0x008fe400078ec0ff */
[----:B------:R-:W-:-:S03]  /*f7a0*/  SHF.L.U32 R3, R11, 0x1f, RZ ;  /* 0x0000001f0b037819 */ /* 0x000fc600000006ff */
[----:B------:R-:W-:-:S04]  /*f7b0*/  IMAD R2, R12, 0x8, R2 ;  /* 0x000000080c027824 */ /* 0x000fc800078e0202 */
[----:B------:R-:W3:Y:S02]  /*f7c0*/  SYNCS.PHASECHK.TRANS64.TRYWAIT P0, [R2+URZ+0x38840], R3 ;  /* 0x03884003020075a7 */ /* 0x000ee4000800017f */
[----:B---3--:R-:W-:Y:S05]  /*f7d0*/  @!P0 BRA `(.L_x_863) ;  /* 0x0000001800d88947 */ /* 0x008fea0003800000 */
.L_x_909:
[----:B--2---:R-:W2:Y:S02]  /*f7e0*/  S2R R6, SR_TID.X ;  /* 0x0000000000067919 */ /* 0x004ea40000002100 */
[----:B--2---:R-:W-:-:S04]  /*f7f0*/  LOP3.LUT R6, R6, 0x7f, RZ, 0xc0, !PT ;  /* 0x0000007f06067812 */ /* 0x004fc800078ec0ff */
[----:B------:R-:W-:-:S13]  /*f800*/  ISETP.NE.AND P0, PT, R6, RZ, PT ;  /* 0x000000ff0600720c */ /* 0x000fda0003f05270 */
[----:B------:R-:W-:Y:S05]  /*f810*/  @P0 BRA `(.L_x_864) ;  /* 0x00000000001c0947 */ /* 0x000fea0003800000 */
[----:B------:R-:W2:Y:S01]  /*f820*/  S2R R6, SR_TID.X ;  /* 0x0000000000067919 */ /* 0x000ea20000002100 */
[----:B-1----:R-:W-:-:S04]  /*f830*/  MOV R11, 0x2000 ;  /* 0x00002000000b7802 */ /* 0x002fc80000000f00 */
[----:B------:R4:W-:Y:S01]  /*f840*/  SYNCS.ARRIVE.TRANS64 RZ, [R2+URZ+0x38830], R11 ;  /* 0x0388300b02ff79a7 */ /* 0x0009e2000800003f */
[----:B--2---:R-:W-:-:S04]  /*f850*/  LOP3.LUT R6, R6, 0x1f, RZ, 0xc0, !PT ;  /* 0x0000001f06067812 */ /* 0x004fc800078ec0ff */
[----:B------:R-:W-:-:S13]  /*f860*/  ISETP.NE.AND P1, PT, R6, RZ, PT ;  /* 0x000000ff0600720c */ /* 0x000fda0003f25270 */
[----:B----4-:R-:W-:Y:S05]  /*f870*/  @!P1 BRA `(.L_x_864) ;  /* 0x0000000000049947 */ /* 0x010fea0003800000 */
[----:B------:R-:W-:Y:S01]  /*f880*/  BPT.TRAP 0x1 ;  /* 0x000000040000795c */ /* 0x000fe20000300000 */
.L_x_864:
        /* <DEDUP_REMOVED lines=15> */
[----:B------:R-:W-:Y:S01]  /*f980*/  R2UR UR8, R6 ;  /* 0x00000000060872ca */ /* 0x000fe200000e0000 */
[----:B----4-:R-:W-:-:S05]  /*f990*/  IMAD R9, R9, 0x40, R10 ;  /* 0x0000004009097824 */ /* 0x010fca00078e020a */
[----:B------:R-:W-:-:S07]  /*f9a0*/  R2UR UR11, R9 ;  /* 0x00000000090b72ca */ /* 0x000fce00000e0000 */
[----:B------:R-:W-:-:S09]  /*f9b0*/  UIADD3 UR8, UR8, 0x22400, URZ ;  /* 0x0002240008087890 */ /* 0x000fd2000fffe03f */
[----:B------:R1:W-:Y:S01]  /*f9c0*/  UTMALDG.4D [UR8], [UR4], desc[UR6] ;  /* 0x00000608040075b4 */ /* 0x0003e20008019000 */
[----:B------:R-:W2:Y:S02]  /*f9d0*/  SYNCS.PHASECHK.TRANS64.TRYWAIT P1, [R2+URZ+0x38860], R3 ;  /* 0x03886003020075a7 */ /* 0x000ea4000802017f */
[----:B-12---:R-:W-:Y:S05]  /*f9e0*/  @!P1 BRA `(.L_x_865) ;  /* 0x0000001800689947 */ /* 0x006fea0003800000 */
.L_x_910:
        /* <DEDUP_REMOVED lines=8> */
.L_x_866:
        /* <DEDUP_REMOVED lines=54> */
.L_x_861:
[----:B------:R-:W-:Y:S05]  /*fdd0*/  BSYNC B1 ;  /* 0x0000000000017941 */ /* 0x000fea0003800000 */
.L_x_860:
[C---:B------:R-:W-:Y:S01]  /*fde0*/  ISETP.GT.AND P0, PT, R8.reuse, 0x1, PT ;  /* 0x000000010800780c */ /* 0x040fe20003f04270 */
[----:B------:R-:W-:-:S04]  /*fdf0*/  VIADD R2, R8, 0xfffffffe ;  /* 0xfffffffe08027836 */ /* 0x000fc80000000000 */
[----:B------:R-:W-:-:S08]  /*fe00*/  IMAD.MOV.U32 R8, RZ, RZ, R2 ;  /* 0x000000ffff087224 */ /* 0x000fd000078e0002 */
[----:B------:R-:W-:Y:S05]  /*fe10*/  @P0 BRA `(.L_x_867) ;  /* 0xffffffec00c80947 */ /* 0x000fea000383ffff */
.L_x_843:
[----:B------:R-:W-:Y:S05]  /*fe20*/  BSYNC B0 ;  /* 0x0000000000007941 */ /* 0x000fea0003800000 */
.L_x_842:
        /* <DEDUP_REMOVED lines=11> */
[----:B--2---:R-:W2:Y:S01]  /*fee0*/  LDL R2, [R1+0x30] ;  /* 0x0000300001027983 */ /* 0x004ea20000100800 */
[----:B------:R-:W-:Y:S01]  /*fef0*/  VOTEU.ANY UR4, UPT, PT ;  /* 0x0000000000047886 */ /* 0x000fe200038e0100 */
[----:B------:R-:W-:Y:S01]  /*ff00*/  ULDC.64 UR6, c[0x0][0x208] ;  /* 0x0000820000067ab9 */ /* 0x000fe20000000a00 */
[----:B------:R-:W3:Y:S01]  /*ff10*/  FLO.U32 R4, UR4 ;  /* 0x0000000400047d00 */ /* 0x000ee200080e0000 */
[----:B------:R-:W3:Y:S07]  /*ff20*/  S2R R7, SR_LANEID ;  /* 0x0000000000077919 */ /* 0x000eee0000000000 */
[----:B------:R-:W4:Y:S01]  /*ff30*/  POPC R5, UR4 ;  /* 0x0000000400057d09 */ /* 0x000f220008000000 */
[----:B---3--:R-:W-:-:S02]  /*ff40*/  ISETP.EQ.U32.AND P0, PT, R4, R7, PT ;  /* 0x000000070400720c */ /* 0x008fc40003f02070 */
[----:B--2---:R-:W-:Y:S02]  /*ff50*/  R2UR UR5, R2 ;  /* 0x00000000020572ca */ /* 0x004fe400000e0000 */
[----:B------:R-:W4:Y:S09]  /*ff60*/  LDC.64 R2, c[0x0][0xd38] ;  /* 0x00034e00ff027b82 */ /* 0x000f320000000a00 */
[----:B----4-:R-:W2:Y:S01]  /*ff70*/  @P0 ATOMG.E.ADD.STRONG.GPU PT, R3, desc[UR6][R2.64], R5 ;  /* 0x00000005020309a8 */ /* 0x010ea200081ee1c6 */
[----:B------:R-:W3:Y:S02]  /*ff80*/  S2R R6, SR_LTMASK ;  /* 0x0000000000067919 */ /* 0x000ee40000003900 */
[----:B---3--:R-:W-:-:S04]  /*ff90*/  LOP3.LUT R6, R6, UR4, RZ, 0xc0, !PT ;  /* 0x0000000406067c12 */ /* 0x008fc8000f8ec0ff */
[----:B------:R-:W3:Y:S01]  /*ffa0*/  POPC R7, R6 ;  /* 0x0000000600077309 */ /* 0x000ee20000000000 */
[----:B--2---:R-:W3:Y:S02]  /*ffb0*/  SHFL.IDX PT, R4, R3, R4, 0x1f ;  /* 0x00001f0403047589 */ /* 0x004ee400000e0000 */
[----:B---3--:R-:W-:-:S07]  /*ffc0*/  IADD3 R16, R4, UR5, R7 ;  /* 0x0000000504107c10 */ /* 0x008fce000fffe007 */
.L_x_869:
[----:B------:R-:W-:Y:S05]  /*ffd0*/  BSYNC B0 ;  /* 0x0000000000007941 */ /* 0x000fea0003800000 */
.L_x_868:
[----:B--2---:R-:W2:Y:S02]  /*ffe0*/  LDL.LU R2, [R1+0x4] ;  /* 0x0000040001027983 */ /* 0x004ea40000300800 */
[----:B--2---:R-:W-:-:S05]  /*fff0*/  LOP3.LUT R2, R2, R0, RZ, 0x3c, !PT ;  /* 0x0000000002027212 */ /* 0x004fca00078e3cff */
[----:B------:R2:W-:Y:S02]  /*10000*/  STL [R1+0x4], R2 ;  /* 0x0000040201007387 */ /* 0x0005e40000100800 */
.L_x_824:
[----:B------:R-:W-:Y:S05]  /*10010*/  BSYNC B6 ;  /* 0x0000000000067941 */ /* 0x000fea0003800000 */
.L_x_822:
[----:B------:R-:W-:-:S03]  /*10020*/  UMOV UR4, 0xffffffff ;  /* 0xffffffff00047882 */ /* 0x000fc60000000000 */
[----:B------:R-:W-:Y:S05]  /*10030*/  BRA.DIV UR4, `(.L_x_870) ;  /* 0x0000001204e87947 */ /* 0x000fea000b800000 */
[----:B------:R3:W4:Y:S04]  /*10040*/  SHFL.IDX PT, R4, R16, RZ, 0x1f ;  /* 0x00001fff10047589 */ /* 0x00072800000e0000 */
[----:B------:R3:W0:Y:S02]  /*10050*/  SHFL.IDX PT, R5, R16, 0x1, 0x1f ;  /* 0x00201f0010057f89 */ /* 0x00062400000e0000 */
.L_x_914:
[----:B0-----:R-:W0:Y:S01]  /*10060*/  S2R R0, SR_TID.X ;  /* 0x0000000000007919 */ /* 0x001e220000002100 */
[----:B------:R-:W-:Y:S01]  /*10070*/  ULDC UR4, c[0x0][0xd14] ;  /* 0x0003450000047ab9 */ /* 0x000fe20000000800 */
[----:B------:R-:W-:Y:S01]  /*10080*/  BSSY B0, `(.L_x_871) ;  /* 0x000000c000007945 */ /* 0x000fe20003800000 */
[----:B------:R-:W-:Y:S01]  /*10090*/  IMAD.MOV.U32 R17, RZ, RZ, RZ ;  /* 0x000000ffff117224 */ /* 0x000fe200078e00ff */
[----:B0-----:R-:W-:Y:S01]  /*100a0*/  LOP3.LUT R8, R0, 0x1f, RZ, 0xc0, !PT ;  /* 0x0000001f00087812 */ /* 0x001fe200078ec0ff */
[----:B------:R-:W-:-:S03]  /*100b0*/  IMAD.U32 R0, RZ, RZ, UR4 ;  /* 0x00000004ff007e24 */ /* 0x000fc6000f8e00ff */
[C---:B------:R-:W-:Y:S02]  /*100c0*/  ISETP.NE.AND P0, PT, R8.reuse, 0x1f, PT ;  /* 0x0000001f0800780c */ /* 0x040fe40003f05270 */
[----:B------:R-:W-:-:S04]  /*100d0*/  IADD3 R7, R8, R19, RZ ;  /* 0x0000001308077210 */ /* 0x000fc80007ffe0ff */
[----:B------:R-:W-:-:S13]  /*100e0*/  ISETP.GE.OR P0, PT, R7, R0, !P0 ;  /* 0x000000000700720c */ /* 0x000fda0004706670 */
[----:B------:R-:W-:Y:S05]  /*100f0*/  @P0 BRA `(.L_x_872) ;  /* 0x0000000000100947 */ /* 0x000fea0003800000 */
[----:B--2---:R-:W0:Y:S01]  /*10100*/  LDC.64 R2, c[0x0][0xd58] ;  /* 0x00035600ff027b82 */ /* 0x004e220000000a00 */
[----:B------:R-:W-:Y:S01]  /*10110*/  ULDC.64 UR4, c[0x0][0x208] ;  /* 0x0000820000047ab9 */ /* 0x000fe20000000a00 */
[----:B0-----:R-:W-:-:S05]  /*10120*/  IMAD.WIDE R2, R7, 0x4, R2 ;  /* 0x0000000407027825 */ /* 0x001fca00078e0202 */
[----:B------:R0:W5:Y:S02]  /*10130*/  LDG.E R17, desc[UR4][R2.64] ;  /* 0x0000000402117981 */ /* 0x000164000c1e1900 */
.L_x_872:
[----:B------:R-:W-:Y:S05]  /*10140*/  BSYNC B0 ;  /* 0x0000000000007941 */ /* 0x000fea0003800000 */
.L_x_871:
        /* <DEDUP_REMOVED lines=23> */
.L_x_922:
[----:B------:R-:W-:Y:S02]  /*102c0*/  ULDC UR4, c[0x0][0xd10] ;  /* 0x0003440000047ab9 */ /* 0x000fe40000000800 */
[----:B---3--:R-:W-:-:S05]  /*102d0*/  MOV R16, UR4 ;  /* 0x0000000400107c02 */ /* 0x008fca0008000f00 */
[----:B--2---:R-:W-:-:S04]  /*102e0*/  IMAD R2, R14, R16, RZ ;  /* 0x000000100e027224 */ /* 0x004fc800078e02ff */
[----:B------:R-:W-:-:S05]  /*102f0*/  IMAD.IADD R5, R5, 0x1, R2 ;  /* 0x0000000105057824 */ /* 0x000fca00078e0202 */
[----:B----4-:R-:W-:-:S13]  /*10300*/  ISETP.GT.AND P0, PT, R5, R4, PT ;  /* 0x000000040500720c */ /* 0x010fda0003f04270 */
[----:B------:R-:W-:Y:S05]  /*10310*/  @P0 BRA `(.L_x_874) ;  /* 0x0000000000b80947 */ /* 0x000fea0003800000 */
[----:B------:R-:W2:Y:S02]  /*10320*/  LDC R0, c[0x0][0xd14] ;  /* 0x00034500ff007b82 */ /* 0x000ea40000000800 */
.L_x_879:
[----:B------:R-:W-:-:S05]  /*10330*/  VIADD R19, R19, 0x1f ;  /* 0x0000001f13137836 */ /* 0x000fca0000000000 */
[----:B--2---:R-:W-:-:S13]  /*10340*/  ISETP.GE.AND P0, PT, R19, R0, PT ;  /* 0x000000001300720c */ /* 0x004fda0003f06270 */
[----:B------:R-:W-:Y:S05]  /*10350*/  @P0 BRA `(.L_x_875) ;  /* 0x0000000400600947 */ /* 0x000fea0003800000 */
[----:B------:R-:W2:Y:S01]  /*10360*/  S2R R2, SR_TID.X ;  /* 0x0000000000027919 */ /* 0x000ea20000002100 */
[----:B------:R-:W-:Y:S01]  /*10370*/  BSSY B0, `(.L_x_876) ;  /* 0x000000b000007945 */ /* 0x000fe20003800000 */
[----:B------:R-:W-:Y:S02]  /*10380*/  MOV R17, RZ ;  /* 0x000000ff00117202 */ /* 0x000fe40000000f00 */
[----:B--2---:R-:W-:-:S04]  /*10390*/  LOP3.LUT R8, R2, 0x1f, RZ, 0xc0, !PT ;  /* 0x0000001f02087812 */ /* 0x004fc800078ec0ff */
[C---:B------:R-:W-:Y:S01]  /*103a0*/  ISETP.NE.AND P1, PT, R8.reuse, 0x1f, PT ;  /* 0x0000001f0800780c */ /* 0x040fe20003f25270 */
[----:B------:R-:W-:-:S05]  /*103b0*/  IMAD.IADD R7, R8, 0x1, R19 ;  /* 0x0000000108077824 */ /* 0x000fca00078e0213 */
[----:B------:R-:W-:-:S13]  /*103c0*/  ISETP.GE.OR P0, PT, R7, R0, !P1 ;  /* 0x000000000700720c */ /* 0x000fda0004f06670 */
[----:B------:R-:W-:Y:S05]  /*103d0*/  @P0 BRA `(.L_x_877) ;  /* 0x0000000000100947 */ /* 0x000fea0003800000 */
[----:B0-----:R-:W0:Y:S01]  /*103e0*/  LDC.64 R2, c[0x0][0xd58] ;  /* 0x00035600ff027b82 */ /* 0x001e220000000a00 */
[----:B------:R-:W-:Y:S01]  /*103f0*/  ULDC.64 UR4, c[0x0][0x208] ;  /* 0x0000820000047ab9 */ /* 0x000fe20000000a00 */
[----:B0-----:R-:W-:-:S05]  /*10400*/  IMAD.WIDE R2, R7, 0x4, R2 ;  /* 0x0000000407027825 */ /* 0x001fca00078e0202 */
[----:B------:R2:W5:Y:S02]  /*10410*/  LDG.E R17, desc[UR4][R2.64] ;  /* 0x0000000402117981 */ /* 0x000564000c1e1900 */
.L_x_877:
[----:B------:R-:W-:Y:S05]  /*10420*/  BSYNC B0 ;  /* 0x0000000000007941 */ /* 0x000fea0003800000 */
.L_x_876:
[----:B------:R-:W-:-:S03]  /*10430*/  UMOV UR4, 0xffffffff ;  /* 0xffffffff00047882 */ /* 0x000fc60000000000 */
[----:B------:R-:W-:Y:S05]  /*10440*/  BRA.DIV UR4, `(.L_x_878) ;  /* 0x0000001604007947 */ /* 0x000fea000b800000 */
[----:B-----5:R-:W3:Y:S01]  /*10450*/  SHFL.UP PT, R14, R17, 0x1, RZ ;  /* 0x04200000110e7989 */ /* 0x020ee200000e00ff */
[C---:B------:R-:W-:Y:S02]  /*10460*/  ISETP.NE.AND P0, PT, R8.reuse, RZ, PT ;  /* 0x000000ff0800720c */ /* 0x040fe40003f05270 */
[----:B------:R-:W-:Y:S02]  /*10470*/  ISETP.GE.U32.AND P1, PT, R8, 0x2, PT ;  /* 0x000000020800780c */ /* 0x000fe40003f26070 */
[----:B---3--:R-:W-:Y:S02]  /*10480*/  SEL R14, R14, RZ, P0 ;  /* 0x000000ff0e0e7207 */ /* 0x008fe40000000000 */
        /* <DEDUP_REMOVED lines=17> */
.L_x_930:
[----:B------:R-:W-:Y:S02]  /*105a0*/  ULDC UR4, c[0x0][0xd10] ;  /* 0x0003440000047ab9 */ /* 0x000fe40000000800 */
[----:B------:R-:W-:-:S04]  /*105b0*/  IMAD.U32 R16, RZ, RZ, UR4 ;  /* 0x00000004ff107e24 */ /* 0x000fc8000f8e00ff */
[----:B--2---:R-:W-:-:S04]  /*105c0*/  IMAD R2, R14, R16, RZ ;  /* 0x000000100e027224 */ /* 0x004fc800078e02ff */
[----:B------:R-:W-:-:S05]  /*105d0*/  IMAD.IADD R5, R2, 0x1, R5 ;  /* 0x0000000102057824 */ /* 0x000fca00078e0205 */
[----:B------:R-:W-:-:S13]  /*105e0*/  ISETP.GT.AND P0, PT, R5, R4, PT ;  /* 0x000000040500720c */ /* 0x000fda0003f04270 */
[----:B------:R-:W-:Y:S05]  /*105f0*/  @!P0 BRA `(.L_x_879) ;  /* 0xfffffffc004c8947 */ /* 0x000fea000383ffff */
.L_x_874:
[----:B------:R-:W-:Y:S01]  /*10600*/  IADD3 R2, -R2, R5, RZ ;  /* 0x0000000502027210 */ /* 0x000fe20007ffe1ff */
[----:B------:R-:W-:-:S04]  /*10610*/  UMOV UR4, 0xffffffff ;  /* 0xffffffff00047882 */ /* 0x000fc80000000000 */
[----:B------:R-:W-:-:S05]  /*10620*/  IMAD R5, R3, R16, R2 ;  /* 0x0000001003057224 */ /* 0x000fca00078e0202 */
[----:B------:R-:W-:Y:S01]  /*10630*/  ISETP.GT.AND P6, PT, R5, R4, PT ;  /* 0x000000040500720c */ /* 0x000fe20003fc4270 */
[----:B------:R-:W-:-:S12]  /*10640*/  BRA.DIV UR4, `(.L_x_880) ;  /* 0x0000001604507947 */ /* 0x000fd8000b800000 */
[----:B------:R-:W-:-:S04]  /*10650*/  VOTE.ANY R6, PT, !P6 ;  /* 0x0000000000067806 */ /* 0x000fc800070e0100 */
[----:B------:R-:W2:Y:S02]  /*10660*/  POPC R5, R6 ;  /* 0x0000000600057309 */ /* 0x000ea40000000000 */
[----:B--2---:R2:W3:Y:S02]  /*10670*/  SHFL.IDX PT, R17, R17, R5, 0x1f ;  /* 0x00001f0511117589 */ /* 0x0044e400000e0000 */
.L_x_934:
[----:B------:R-:W-:Y:S01]  /*10680*/  ISETP.NE.AND P0, PT, R6, RZ, PT ;  /* 0x000000ff0600720c */ /* 0x000fe20003f05270 */
[----:B------:R-:W-:-:S12]  /*10690*/  IMAD.MOV.U32 R14, RZ, RZ, RZ ;  /* 0x000000ffff0e7224 */ /* 0x000fd800078e00ff */
[----:B------:R-:W-:Y:S05]  /*106a0*/  @!P0 BRA `(.L_x_881) ;  /* 0x0000000000108947 */ /* 0x000fea0003800000 */
[----:B------:R-:W-:Y:S01]  /*106b0*/  UMOV UR4, 0xffffffff ;  /* 0xffffffff00047882 */ /* 0x000fe20000000000 */
[----:B-1----:R-:W-:Y:S02]  /*106c0*/  VIADD R12, R5, 0xffffffff ;  /* 0xffffffff050c7836 */ /* 0x002fe40000000000 */
[----:B------:R-:W-:Y:S05]  /*106d0*/  BRA.DIV UR4, `(.L_x_882) ;  /* 0x0000001604747947 */ /* 0x000fea000b800000 */
[----:B------:R4:W1:Y:S02]  /*106e0*/  SHFL.IDX PT, R14, R3, R12, 0x1f ;  /* 0x00001f0c030e7589 */ /* 0x00086400000e0000 */
.L_x_881:
[----:B---3--:R-:W-:Y:S01]  /*106f0*/  IABS R6, R17 ;  /* 0x0000001100067213 */ /* 0x008fe20000000000 */
[----:B-1----:R-:W-:Y:S02]  /*10700*/  IMAD R16, R14, R16, R2 ;  /* 0x000000100e107224 */ /* 0x002fe400078e0202 */
[----:B------:R-:W-:Y:S01]  /*10710*/  IMAD.MOV.U32 R2, RZ, RZ, RZ ;  /* 0x000000ffff027224 */ /* 0x000fe200078e00ff */
[----:B------:R-:W1:Y:S01]  /*10720*/  I2F.RP R7, R6 ;  /* 0x0000000600077306 */ /* 0x000e620000209400 */
[----:B------:R-:W-:-:S07]  /*10730*/  IMAD.IADD R19, R5, 0x1, R19 ;  /* 0x0000000105137824 */ /* 0x000fce00078e0213 */
[----:B-1----:R-:W1:Y:S02]  /*10740*/  MUFU.RCP R7, R7 ;  /* 0x0000000700077308 */ /* 0x002e640000001000 */
[----:B-1----:R-:W-:-:S06]  /*10750*/  VIADD R8, R7, 0xffffffe ;  /* 0x0ffffffe07087836 */ /* 0x002fcc0000000000 */
[----:B0---4-:R-:W0:Y:S02]  /*10760*/  F2I.FTZ.U32.TRUNC.NTZ R3, R8 ;  /* 0x0000000800037305 */ /* 0x011e24000021f000 */
[----:B0-----:R-:W-:-:S05]  /*10770*/  IADD3 R9, RZ, -R3, RZ ;  /* 0x80000003ff097210 */ /* 0x001fca0007ffe0ff */
[----:B------:R-:W-:-:S04]  /*10780*/  IMAD R9, R9, R6, RZ ;  /* 0x0000000609097224 */ /* 0x000fc800078e02ff */
[----:B------:R-:W-:Y:S01]  /*10790*/  IMAD.HI.U32 R3, R3, R9, R2 ;  /* 0x0000000903037227 */ /* 0x000fe200078e0002 */
[----:B------:R-:W-:-:S03]  /*107a0*/  IABS R9, R17 ;  /* 0x0000001100097213 */ /* 0x000fc60000000000 */
[----:B------:R-:W-:Y:S02]  /*107b0*/  IMAD.IADD R2, R4, 0x1, -R16 ;  /* 0x0000000104027824 */ /* 0x000fe400078e0a10 */
[----:B------:R-:W-:-:S03]  /*107c0*/  IMAD.MOV R7, RZ, RZ, -R9 ;  /* 0x000000ffff077224 */ /* 0x000fc600078e0a09 */
[----:B------:R-:W-:-:S05]  /*107d0*/  IABS R4, R2 ;  /* 0x0000000200047213 */ /* 0x000fca0000000000 */
[----:B------:R-:W-:-:S04]  /*107e0*/  IMAD.HI.U32 R3, R3, R4, RZ ;  /* 0x0000000403037227 */ /* 0x000fc800078e00ff */
[----:B------:R-:W-:Y:S01]  /*107f0*/  IMAD R7, R3, R7, R4 ;  /* 0x0000000703077224 */ /* 0x000fe200078e0204 */
[----:B------:R-:W-:-:S04]  /*10800*/  LOP3.LUT R4, R2, R17, RZ, 0x3c, !PT ;  /* 0x0000001102047212 */ /* 0x000fc800078e3cff */
[----:B------:R-:W-:-:S13]  /*10810*/  ISETP.GT.U32.AND P0, PT, R6, R7, PT ;  /* 0x000000070600720c */ /* 0x000fda0003f04070 */
[----:B------:R-:W-:Y:S01]  /*10820*/  @!P0 IADD3 R7, R7, -R6, RZ ;  /* 0x8000000607078210 */ /* 0x000fe20007ffe0ff */
[----:B------:R-:W-:-:S03]  /*10830*/  @!P0 VIADD R3, R3, 0x1 ;  /* 0x0000000103038836 */ /* 0x000fc60000000000 */
        /* <DEDUP_REMOVED lines=10> */
.L_x_875:
[----:B------:R-:W-:Y:S01]  /*108e0*/  UMOV UR4, URZ ;  /* 0x0000003f00047c82 */ /* 0x000fe20008000000 */
[----:B------:R-:W-:Y:S01]  /*108f0*/  UMOV UR5, URZ ;  /* 0x0000003f00057c82 */ /* 0x000fe20008000000 */
[----:B------:R-:W-:Y:S01]  /*10900*/  ULDC UR6, c[0x0][0xd14] ;  /* 0x0003450000067ab9 */ /* 0x000fe20000000800 */
[----:B------:R-:W-:Y:S01]  /*10910*/  IMAD.MOV.U32 R16, RZ, RZ, R4 ;  /* 0x000000ffff107224 */ /* 0x000fe200078e0004 */
[----:B------:R-:W-:Y:S01]  /*10920*/  MOV R17, UR4 ;  /* 0x0000000400117c02 */ /* 0x000fe20008000f00 */
[----:B------:R-:W-:Y:S02]  /*10930*/  IMAD.U32 R18, RZ, RZ, UR5 ;  /* 0x00000005ff127e24 */ /* 0x000fe4000f8e00ff */
[----:B------:R-:W-:-:S07]  /*10940*/  IMAD.U32 R19, RZ, RZ, UR6 ;  /* 0x00000006ff137e24 */ /* 0x000fce000f8e00ff */
.L_x_883:
[----:B------:R-:W3:Y:S01]  /*10950*/  S2R R2, SR_TID.X ;  /* 0x0000000000027919 */ /* 0x000ee20000002100 */
[----:B------:R-:W-:Y:S05]  /*10960*/  WARPSYNC.ALL ;  /* 0x0000000000007948 */ /* 0x000fea0003800000 */
[----:B------:R-:W-:Y:S01]  /*10970*/  BAR.SYNC.DEFER_BLOCKING 0x4, 0x120 ;  /* 0x0104800000007b1d */ /* 0x000fe20000010000 */
[----:B---3--:R-:W-:-:S04]  /*10980*/  LOP3.LUT R2, R2, 0x1f, RZ, 0xc0, !PT ;  /* 0x0000001f02027812 */ /* 0x008fc800078ec0ff */
[----:B------:R-:W-:-:S13]  /*10990*/  ISETP.NE.AND P0, PT, R2, RZ, PT ;  /* 0x000000ff0200720c */ /* 0x000fda0003f05270 */
[----:B0-----:R-:W0:Y:S01]  /*109a0*/  @!P0 S2R R3, SR_CgaCtaId ;  /* 0x0000000000038919 */ /* 0x001e220000008800 */
[----:B------:R-:W-:-:S04]  /*109b0*/  @!P0 MOV R2, 0x400 ;  /* 0x0000040000028802 */ /* 0x000fc80000000f00 */
[----:B0-----:R-:W-:-:S05]  /*109c0*/  @!P0 LEA R2, R3, R2, 0x18 ;  /* 0x0000000203028211 */ /* 0x001fca00078ec0ff */
[----:B------:R3:W-:Y:S01]  /*109d0*/  @!P0 STS.128 [R2+0x388d0], R16 ;  /* 0x0388d01002008388 */ /* 0x0007e20000000c00 */
[----:B------:R-:W-:Y:S06]  /*109e0*/  BAR.ARV 0x5, 0x120 ;  /* 0x0144800000007b1d */ /* 0x000fec0000002000 */
[----:B------:R-:W-:-:S13]  /*109f0*/  ISETP.GE.AND P0, PT, R19, R0, PT ;  /* 0x000000001300720c */ /* 0x000fda0003f06270 */
[----:B------:R-:W-:Y:S05]  /*10a00*/  @!P0 BRA `(.L_x_884) ;  /* 0xffffffbc00688947 */ /* 0x000fea000383ffff */
.L_x_820:
[----:B0-----:R-:W4:Y:S01]  /*10a10*/  LDL R0, [R1+0x2c] ;  /* 0x00002c0001007983 */ /* 0x001f220000100800 */
[----:B------:R-:W0:Y:S01]  /*10a20*/  S2R R3, SR_CgaCtaId ;  /* 0x0000000000037919 */ /* 0x000e220000008800 */
[----:B----4-:R-:W-:Y:S02]  /*10a30*/  R2UR UR4, R0 ;  /* 0x00000000000472ca */ /* 0x010fe400000e0000 */
[----:B------:R-:W-:-:S04]  /*10a40*/  MOV R0, 0x400 ;  /* 0x0000040000007802 */ /* 0x000fc80000000f00 */
[----:B0-----:R-:W-:-:S07]  /*10a50*/  LEA R0, R3, R0, 0x18 ;  /* 0x0000000003007211 */ /* 0x001fce00078ec0ff */
[----:B------:R-:W-:-:S04]  /*10a60*/  UIADD3 UR4, UR4, 0x1, URZ ;  /* 0x0000000104047890 */ /* 0x000fc8000fffe03f */
[----:B------:R-:W-:-:S04]  /*10a70*/  ULEA.HI UR5, UR4, UR4, URZ, 0x1 ;  /* 0x0000000404057291 */ /* 0x000fc8000f8f083f */
[----:B------:R-:W-:-:S04]  /*10a80*/  ULOP3.LUT UR5, UR5, 0xfffffffe, URZ, 0xc0, !UPT ;  /* 0xfffffffe05057892 */ /* 0x000fc8000f8ec03f */
[----:B------:R-:W-:-:S06]  /*10a90*/  UIADD3 UR5, UR4, -UR5, URZ ;  /* 0x8000000504057290 */ /* 0x000fcc000fffe03f */
[----:B------:R-:W-:-:S05]  /*10aa0*/  IMAD.U32 R3, RZ, RZ, UR5 ;  /* 0x00000005ff037e24 */ /* 0x000fca000f8e00ff */
[----:B------:R-:W-:-:S04]  /*10ab0*/  SHF.L.U32 R3, R3, 0x1f, RZ ;  /* 0x0000001f03037819 */ /* 0x000fc800000006ff */
[----:B------:R-:W0:Y:S02]  /*10ac0*/  SYNCS.PHASECHK.TRANS64.TRYWAIT P0, [R0+URZ+0x38820], R3 ;  /* 0x03882003000075a7 */ /* 0x000e24000800017f */
[----:B0-----:R-:W-:Y:S05]  /*10ad0*/  @!P0 BRA `(.L_x_885) ;  /* 0x0000001000988947 */ /* 0x001fea0003800000 */
.L_x_937:
[----:B------:R-:W-:-:S03]  /*10ae0*/  UMOV UR4, 0xffffffff ;  /* 0xffffffff00047882 */ /* 0x000fc60000000000 */
[----:B------:R-:W-:Y:S05]  /*10af0*/  BRA.DIV UR4, `(.L_x_886) ;  /* 0x0000001204a47947 */ /* 0x000fea000b800000 */
[----:B---3--:R-:W3:Y:S02]  /*10b00*/  S2R R2, SR_TID.X ;  /* 0x0000000000027919 */ /* 0x008ee40000002100 */
[----:B---3--:R-:W-:-:S04]  /*10b10*/  SHF.R.U32.HI R2, RZ, 0x5, R2 ;  /* 0x00000005ff027819 */ /* 0x008fc80000011602 */
[----:B------:R-:W-:-:S05]  /*10b20*/  LOP3.LUT R2, R2, 0x3, RZ, 0xc0, !PT ;  /* 0x0000000302027812 */ /* 0x000fca00078ec0ff */
[----:B------:R3:W4:Y:S02]  /*10b30*/  SHFL.IDX PT, R14, R2, RZ, 0x1f ;  /* 0x00001fff020e7589 */ /* 0x00072400000e0000 */
.L_x_940:
[----:B----4-:R-:W-:Y:S01]  /*10b40*/  ISETP.NE.AND P0, PT, R14, RZ, PT ;  /* 0x000000ff0e00720c */ /* 0x010fe20003f05270 */
[----:B------:R-:W-:-:S12]  /*10b50*/  BSSY B0, `(.L_x_887) ;  /* 0x0000020000007945 */ /* 0x000fd80003800000 */
[----:B------:R-:W-:Y:S05]  /*10b60*/  @P0 BRA `(.L_x_888) ;  /* 0x0000000000780947 */ /* 0x000fea0003800000 */
[----:B------:R-:W-:-:S03]  /*10b70*/  UMOV UR4, 0xffffffff ;  /* 0xffffffff00047882 */ /* 0x000fc60000000000 */
[----:B------:R-:W-:Y:S05]  /*10b80*/  BRA.DIV UR4, `(.L_x_889) ;  /* 0x0000001204b47947 */ /* 0x000fea000b800000 */
[----:B------:R-:W-:-:S13]  /*10b90*/  ELECT P6, URZ, PT ;  /* 0x00000000003f782f */ /* 0x000fda00038c0000 */
.L_x_943:
[----:B------:R-:W-:Y:S05]  /*10ba0*/  @!P6 BRA `(.L_x_888) ;  /* 0x000000000068e947 */ /* 0x000fea0003800000 */
[----:B0-----:R-:W4:Y:S04]  /*10bb0*/  LDL R3, [R1] ;  /* 0x0000000001037983 */ /* 0x001f280000100800 */
[----:B------:R-:W2:Y:S01]  /*10bc0*/  LDL.LU R7, [R1+0x4] ;  /* 0x0000040001077983 */ /* 0x000ea20000300800 */
[----:B---3--:R-:W-:-:S05]  /*10bd0*/  IADD3 R2, R0, 0x38840, RZ ;  /* 0x0003884000027810 */ /* 0x008fca0007ffe0ff */
[C---:B----4-:R-:W-:Y:S02]  /*10be0*/  IMAD R6, R3.reuse, 0x8, R2 ;  /* 0x0000000803067824 */ /* 0x050fe400078e0202 */
[----:B------:R-:W-:Y:S01]  /*10bf0*/  VIADD R3, R3, 0x1 ;  /* 0x0000000103037836 */ /* 0x000fe20000000000 */
[----:B--2---:R-:W-:-:S04]  /*10c00*/  SHF.L.U32 R5, R7, 0x1f, RZ ;  /* 0x0000001f07057819 */ /* 0x004fc800000006ff */
        /* <DEDUP_REMOVED lines=8> */
.L_x_944:
[----:B------:R-:W2:Y:S01]  /*10c90*/  LDL.LU R4, [R1] ;  /* 0x0000000001047983 */ /* 0x000ea20000300800 */
[----:B------:R-:W3:Y:S01]  /*10ca0*/  SYNCS.PHASECHK.TRANS64.TRYWAIT P0, [R7+URZ], R2 ;  /* 0x00000002070075a7 */ /* 0x000ee2000800017f */
[----:B------:R-:W-:-:S05]  /*10cb0*/  IADD3 R0, R0, 0x38860, RZ ;  /* 0x0003886000007810 */ /* 0x000fca0007ffe0ff */
[----:B--2---:R-:W-:Y:S01]  /*10cc0*/  IMAD R4, R4, 0x8, R0 ;  /* 0x0000000804047824 */ /* 0x004fe200078e0200 */
[----:B---3--:R-:W-:Y:S06]  /*10cd0*/  @!P0 BRA `(.L_x_891) ;  /* 0x0000001000948947 */ /* 0x008fec0003800000 */
.L_x_945:
[----:B------:R-:W3:Y:S02]  /*10ce0*/  SYNCS.PHASECHK.TRANS64.TRYWAIT P0, [R4+URZ], R5 ;  /* 0x00000005040075a7 */ /* 0x000ee4000800017f */
[----:B---3--:R-:W-:Y:S05]  /*10cf0*/  @!P0 BRA `(.L_x_892) ;  /* 0x0000001000a08947 */ /* 0x008fea0003800000 */
.L_x_946:
[----:B------:R-:W-:-:S07]  /*10d00*/  IMAD R3, R3, 0x8, R0 ;  /* 0x0000000803037824 */ /* 0x000fce00078e0200 */
.L_x_893:
[----:B----4-:R4:W0:Y:S02]  /*10d10*/  SYNCS.PHASECHK.TRANS64.TRYWAIT P0, [R3+URZ], R2 ;  /* 0x00000002030075a7 */ /* 0x010824000800017f */
[----:B0-----:R-:W-:Y:S05]  /*10d20*/  @!P0 NANOSLEEP.SYNCS 0x989680 ;  /* 0x009896800000895d */ /* 0x001fea0003900000 */
[----:B------:R-:W0:Y:S02]  /*10d30*/  @!P0 SYNCS.PHASECHK.TRANS64 P0, [R3+URZ], R2 ;  /* 0x00000002030085a7 */ /* 0x000e24000800007f */
[----:B0-----:R-:W-:Y:S05]  /*10d40*/  @!P0 BRA `(.L_x_893) ;  /* 0xfffffffc00f08947 */ /* 0x001fea000383ffff */
.L_x_888:
[----:B------:R-:W-:Y:S05]  /*10d50*/  BSYNC B0 ;  /* 0x0000000000007941 */ /* 0x000fea0003800000 */
.L_x_887:
[----:B------:R-:W-:Y:S05]  /*10d60*/  EXIT ;  /* 0x000000000000794d */ /* 0x000fea0003800000 */
.L_x_780:
[----:B0-----:R-:W-:-:S04]  /*10d70*/  IMAD.U32 R3, RZ, RZ, UR37 ;  /* 0x00000025ff037e24 */ /* 0x001fc8000f8e00ff */
[----:B------:R0:W1:Y:S03]  /*10d80*/  SYNCS.PHASECHK.TRANS64.TRYWAIT P1, [R3+URZ+0x38800], R4 ;  /* 0x03880004030075a7 */ /* 0x000066000802017f */
[----:B-1----:R-:W-:Y:S05]  /*10d90*/  @!P1 NANOSLEEP.SYNCS 0x989680 ;  /* 0x009896800000995d */ /* 0x002fea0003900000 */
[----:B------:R-:W1:Y:S02]  /*10da0*/  @!P1 SYNCS.PHASECHK.TRANS64 P1, [R3+URZ+0x38800], R4 ;  /* 0x03880004030095a7 */ /* 0x000e64000802007f */
[----:B-1----:R-:W-:Y:S05]  /*10db0*/  @!P1 BRA `(.L_x_780) ;  /* 0xfffffffc00ec9947 */ /* 0x002fea000383ffff */
[----:B------:R-:W-:Y:S05]  /*10dc0*/  BRA `(.L_x_894) ;  /* 0xffffff2000c07947 */ /* 0x000fea000383ffff */
.L_x_784:
[----:B-1----:R1:W2:Y:S02]  /*10dd0*/  SYNCS.PHASECHK.TRANS64.TRYWAIT P1, [R3+URZ+0x38830], R6 ;  /* 0x03883006030075a7 */ /* 0x0022a4000802017f */
[----:B--2---:R-:W-:Y:S05]  /*10de0*/  @!P1 NANOSLEEP.SYNCS 0x989680 ;  /* 0x009896800000995d */ /* 0x004fea0003900000 */
[----:B------:R-:W2:Y:S02]  /*10df0*/  @!P1 SYNCS.PHASECHK.TRANS64 P1, [R3+URZ+0x38830], R6 ;  /* 0x03883006030095a7 */ /* 0x000ea4000802007f */
[----:B--2---:R-:W-:Y:S05]  /*10e00*/  @!P1 BRA `(.L_x_784) ;  /* 0xfffffffc00f09947 */ /* 0x004fea000383ffff */
[----:B------:R-:W-:Y:S05]  /*10e10*/  BRA `(.L_x_783) ;  /* 0xffffff2000d87947 */ /* 0x000fea000383ffff */
.L_x_785:
[----:B--2---:R-:W-:-:S04]  /*10e20*/  MOV R5, UR37 ;  /* 0x0000002500057c02 */ /* 0x004fc80008000f00 */
[----:B------:R2:W3:Y:S03]  /*10e30*/  SYNCS.PHASECHK.TRANS64.TRYWAIT P1, [R5+URZ+0x38810], R4 ;  /* 0x03881004050075a7 */ /* 0x0004e6000802017f */
[----:B---3--:R-:W-:Y:S05]  /*10e40*/  @!P1 NANOSLEEP.SYNCS 0x989680 ;  /* 0x009896800000995d */ /* 0x008fea0003900000 */
[----:B------:R-:W3:Y:S02]  /*10e50*/  @!P1 SYNCS.PHASECHK.TRANS64 P1, [R5+URZ+0x38810], R4 ;  /* 0x03881004050095a7 */ /* 0x000ee4000802007f */
[----:B---3--:R-:W-:Y:S05]  /*10e60*/  @!P1 BRA `(.L_x_785) ;  /* 0xfffffffc00ec9947 */ /* 0x008fea000383ffff */
[----:B------:R-:W-:Y:S05]  /*10e70*/  BRA `(.L_x_895) ;  /* 0xffffff2400607947 */ /* 0x000fea000383ffff */
.L_x_789:
[----:B----4-:R4:W0:Y:S02]  /*10e80*/  SYNCS.PHASECHK.TRANS64.TRYWAIT P1, [R3+URZ+0x38850], R6 ;  /* 0x03885006030075a7 */ /* 0x010824000802017f */
[----:B0-----:R-:W-:Y:S05]  /*10e90*/  @!P1 NANOSLEEP.SYNCS 0x989680 ;  /* 0x009896800000995d */ /* 0x001fea0003900000 */
[----:B------:R-:W0:Y:S02]  /*10ea0*/  @!P1 SYNCS.PHASECHK.TRANS64 P1, [R3+URZ+0x38850], R6 ;  /* 0x03885006030095a7 */ /* 0x000e24000802007f */
[----:B0-----:R-:W-:Y:S05]  /*10eb0*/  @!P1 BRA `(.L_x_789) ;  /* 0xfffffffc00f09947 */ /* 0x001fea000383ffff */
[----:B------:R-:W-:Y:S05]  /*10ec0*/  BRA `(.L_x_788) ;  /* 0xffffff24006c7947 */ /* 0x000fea000383ffff */
.L_x_794:
[----:B-1----:R-:W-:-:S04]  /*10ed0*/  IMAD.U32 R5, RZ, RZ, UR6 ;  /* 0x00000006ff057e24 */ /* 0x002fc8000f8e00ff */
[----:B------:R1:W2:Y:S03]  /*10ee0*/  SYNCS.PHASECHK.TRANS64.TRYWAIT P3, [R5+URZ+0x38830], R4 ;  /* 0x03883004050075a7 */ /* 0x0002a6000806017f */
[----:B--2---:R-:W-:Y:S05]  /*10ef0*/  @!P3 NANOSLEEP.SYNCS 0x989680 ;  /* 0x009896800000b95d */ /* 0x004fea0003900000 */
[----:B------:R-:W2:Y:S02]  /*10f00*/  @!P3 SYNCS.PHASECHK.TRANS64 P3, [R5+URZ+0x38830], R4 ;  /* 0x038830040500b5a7 */ /* 0x000ea4000806007f */
[----:B--2---:R-:W-:Y:S05]  /*10f10*/  @!P3 BRA `(.L_x_794) ;  /* 0xfffffffc00ecb947 */ /* 0x004fea000383ffff */
[----:B------:R-:W-:Y:S05]  /*10f20*/  BRA `(.L_x_793) ;  /* 0xffffff4800fc7947 */ /* 0x000fea000383ffff */
.L_x_798:
[----:B-1----:R-:W-:-:S04]  /*10f30*/  IMAD.U32 R5, RZ, RZ, UR6 ;  /* 0x00000006ff057e24 */ /* 0x002fc8000f8e00ff */
[----:B------:R1:W3:Y:S03]  /*10f40*/  SYNCS.PHASECHK.TRANS64.TRYWAIT P3, [R5+URZ+0x38850], R4 ;  /* 0x03885004050075a7 */ /* 0x0002e6000806017f */
[----:B---3--:R-:W-:Y:S05]  /*10f50*/  @!P3 NANOSLEEP.SYNCS 0x989680 ;  /* 0x009896800000b95d */ /* 0x008fea0003900000 */
[----:B------:R-:W3:Y:S02]  /*10f60*/  @!P3 SYNCS.PHASECHK.TRANS64 P3, [R5+URZ+0x38850], R4 ;  /* 0x038850040500b5a7 */ /* 0x000ee4000806007f */
[----:B---3--:R-:W-:Y:S05]  /*10f70*/  @!P3 BRA `(.L_x_798) ;  /* 0xfffffffc00ecb947 */ /* 0x008fea000383ffff */
[----:B------:R-:W-:Y:S05]  /*10f80*/  BRA `(.L_x_797) ;  /* 0xffffff4c00887947 */ /* 0x000fea000383ffff */
.L_x_829:
        /* <DEDUP_REMOVED lines=11> */
.L_x_897:
[----:B------:R-:W-:Y:S05]  /*11040*/  BSYNC B0 ;  /* 0x0000000000007941 */ /* 0x000fea0003800000 */
.L_x_896:
[----:B------:R-:W-:Y:S05]  /*11050*/  BRA `(.L_x_898) ;  /* 0xffffffc000dc7947 */ /* 0x000fea000383ffff */
.L_x_830:
[----:B------:R-:W-:Y:S01]  /*11060*/  BSSY B0, `(.L_x_899) ;  /* 0x0000006000007945 */ /* 0x000fe20003800000 */
[----:B------:R-:W-:-:S07]  /*11070*/  IMAD.MOV.U32 R15, RZ, RZ, -0x1 ;  /* 0xffffffffff0f7424 */ /* 0x000fce00078e00ff */
[----:B------:R-:W-:Y:S05]  /*11080*/  WARPSYNC.COLLECTIVE R15, `(.L_x_900) ;  /* 0x000000000f0c7348 */ /* 0x000fea0003c00000 */
[----:B------:R-:W-:Y:S02]  /*11090*/  ELECT P6, UR62, PT ;  /* 0x00000000003e782f */ /* 0x000fe400038c0000 */
[----:B------:R-:W-:Y:S01]  /*110a0*/  MOV R14, UR62 ;  /* 0x0000003e000e7c02 */ /* 0x000fe20008000f00 */
[----:B------:R-:W-:Y:S10]  /*110b0*/  ENDCOLLECTIVE ;  /* 0x000000000000791b */ /* 0x000ff40003800000 */
.L_x_900:
[----:B------:R-:W-:Y:S05]  /*110c0*/  BSYNC B0 ;  /* 0x0000000000007941 */ /* 0x000fea0003800000 */
.L_x_899:
[----:B------:R-:W-:Y:S05]  /*110d0*/  BRA `(.L_x_901) ;  /* 0xffffffc000d47947 */ /* 0x000fea000383ffff */
.L_x_833:
[----:B0-----:R0:W1:Y:S02]  /*110e0*/  SYNCS.PHASECHK.TRANS64.TRYWAIT P0, [R8+URZ+0x38840], R10 ;  /* 0x0388400a080075a7 */ /* 0x001064000800017f */
[----:B-1----:R-:W-:Y:S05]  /*110f0*/  @!P0 NANOSLEEP.SYNCS 0x989680 ;  /* 0x009896800000895d */ /* 0x002fea0003900000 */
[----:B------:R-:W1:Y:S02]  /*11100*/  @!P0 SYNCS.PHASECHK.TRANS64 P0, [R8+URZ+0x38840], R10 ;  /* 0x0388400a080085a7 */ /* 0x000e64000800007f */
[----:B-1----:R-:W-:Y:S05]  /*11110*/  @!P0 BRA `(.L_x_833) ;  /* 0xfffffffc00f08947 */ /* 0x002fea000383ffff */
[----:B------:R-:W-:Y:S05]  /*11120*/  BRA `(.L_x_902) ;  /* 0xffffffc400487947 */ /* 0x000fea000383ffff */
.L_x_837:
        /* <DEDUP_REMOVED lines=8> */
.L_x_840:
[----:B0-----:R0:W1:Y:S02]  /*111b0*/  SYNCS.PHASECHK.TRANS64.TRYWAIT P0, [R6+URZ+0x38860], R8 ;  /* 0x03886008060075a7 */ /* 0x001064000800017f */
[----:B-1----:R-:W-:Y:S05]  /*111c0*/  @!P0 NANOSLEEP.SYNCS 0x989680 ;  /* 0x009896800000895d */ /* 0x002fea0003900000 */
[----:B------:R-:W1:Y:S02]  /*111d0*/  @!P0 SYNCS.PHASECHK.TRANS64 P0, [R6+URZ+0x38860], R8 ;  /* 0x03886008060085a7 */ /* 0x000e64000800007f */
[----:B-1----:R-:W-:Y:S05]  /*111e0*/  @!P0 BRA `(.L_x_840) ;  /* 0xfffffffc00f08947 */ /* 0x002fea000383ffff */
[----:B------:R-:W-:Y:S05]  /*111f0*/  BRA `(.L_x_904) ;  /* 0xffffffcc00487947 */ /* 0x000fea000383ffff */
.L_x_849:
[----:B-1----:R1:W2:Y:S02]  /*11200*/  SYNCS.PHASECHK.TRANS64.TRYWAIT P0, [R2+URZ+0x38840], R3 ;  /* 0x03884003020075a7 */ /* 0x0022a4000800017f */
[----:B--2---:R-:W-:Y:S05]  /*11210*/  @!P0 NANOSLEEP.SYNCS 0x989680 ;  /* 0x009896800000895d */ /* 0x004fea0003900000 */
[----:B------:R-:W2:Y:S02]  /*11220*/  @!P0 SYNCS.PHASECHK.TRANS64 P0, [R2+URZ+0x38840], R3 ;  /* 0x03884003020085a7 */ /* 0x000ea4000800007f */
[----:B--2---:R-:W-:Y:S05]  /*11230*/  @!P0 BRA `(.L_x_849) ;  /* 0xfffffffc00f08947 */ /* 0x004fea000383ffff */
[----:B------:R-:W-:Y:S05]  /*11240*/  BRA `(.L_x_905) ;  /* 0xffffffd400247947 */ /* 0x000fea000383ffff */
.L_x_851:
[----:B--2---:R2:W3:Y:S02]  /*11250*/  SYNCS.PHASECHK.TRANS64.TRYWAIT P0, [R2+URZ+0x38860], R3 ;  /* 0x03886003020075a7 */ /* 0x0044e4000800017f */
[----:B---3--:R-:W-:Y:S05]  /*11260*/  @!P0 NANOSLEEP.SYNCS 0x989680 ;  /* 0x009896800000895d */ /* 0x008fea0003900000 */
[----:B------:R-:W3:Y:S02]  /*11270*/  @!P0 SYNCS.PHASECHK.TRANS64 P0, [R2+URZ+0x38860], R3 ;  /* 0x03886003020085a7 */ /* 0x000ee4000800007f */
[----:B---3--:R-:W-:Y:S05]  /*11280*/  @!P0 BRA `(.L_x_851) ;  /* 0xfffffffc00f08947 */ /* 0x008fea000383ffff */
[----:B------:R-:W-:Y:S05]  /*11290*/  BRA `(.L_x_906) ;  /* 0xffffffd400947947 */ /* 0x000fea000383ffff */
.L_x_856:
[----:B--2---:R2:W3:Y:S02]  /*112a0*/  SYNCS.PHASECHK.TRANS64.TRYWAIT P0, [R2+URZ+0x38840], R3 ;  /* 0x03884003020075a7 */ /* 0x0044e4000800017f */
[----:B---3--:R-:W-:Y:S05]  /*112b0*/  @!P0 NANOSLEEP.SYNCS 0x989680 ;  /* 0x009896800000895d */ /* 0x008fea0003900000 */
[----:B------:R-:W3:Y:S02]  /*112c0*/  @!P0 SYNCS.PHASECHK.TRANS64 P0, [R2+URZ+0x38840], R3 ;  /* 0x03884003020085a7 */ /* 0x000ee4000800007f */
[----:B---3--:R-:W-:Y:S05]  /*112d0*/  @!P0 BRA `(.L_x_856) ;  /* 0xfffffffc00f08947 */ /* 0x008fea000383ffff */
[----:B------:R-:W-:Y:S05]  /*112e0*/  BRA `(.L_x_907) ;  /* 0xffffffdc00307947 */ /* 0x000fea000383ffff */
.L_x_858:
[----:B-1----:R1:W3:Y:S02]  /*112f0*/  SYNCS.PHASECHK.TRANS64.TRYWAIT P1, [R2+URZ+0x38860], R3 ;  /* 0x03886003020075a7 */ /* 0x0022e4000802017f */
[----:B---3--:R-:W-:Y:S05]  /*11300*/  @!P1 NANOSLEEP.SYNCS 0x989680 ;  /* 0x009896800000995d */ /* 0x008fea0003900000 */
[----:B------:R-:W3:Y:S02]  /*11310*/  @!P1 SYNCS.PHASECHK.TRANS64 P1, [R2+URZ+0x38860], R3 ;  /* 0x03886003020095a7 */ /* 0x000ee4000802007f */
[----:B---3--:R-:W-:Y:S05]  /*11320*/  @!P1 BRA `(.L_x_858) ;  /* 0xfffffffc00f09947 */ /* 0x008fea000383ffff */
[----:B------:R-:W-:Y:S05]  /*11330*/  BRA `(.L_x_908) ;  /* 0xffffffdc009c7947 */ /* 0x000fea000383ffff */
.L_x_863:
[----:B---3--:R3:W4:Y:S02]  /*11340*/  SYNCS.PHASECHK.TRANS64.TRYWAIT P0, [R2+URZ+0x38840], R3 ;  /* 0x03884003020075a7 */ /* 0x008724000800017f */
[----:B----4-:R-:W-:Y:S05]  /*11350*/  @!P0 NANOSLEEP.SYNCS 0x989680 ;  /* 0x009896800000895d */ /* 0x010fea0003900000 */
[----:B------:R-:W4:Y:S02]  /*11360*/  @!P0 SYNCS.PHASECHK.TRANS64 P0, [R2+URZ+0x38840], R3 ;  /* 0x03884003020085a7 */ /* 0x000f24000800007f */
[----:B----4-:R-:W-:Y:S05]  /*11370*/  @!P0 BRA `(.L_x_863) ;  /* 0xfffffffc00f08947 */ /* 0x010fea000383ffff */
[----:B------:R-:W-:Y:S05]  /*11380*/  BRA `(.L_x_909) ;  /* 0xffffffe400147947 */ /* 0x000fea000383ffff */
.L_x_865:
[----:B-1----:R1:W2:Y:S02]  /*11390*/  SYNCS.PHASECHK.TRANS64.TRYWAIT P1, [R2+URZ+0x38860], R3 ;  /* 0x03886003020075a7 */ /* 0x0022a4000802017f */
[----:B--2---:R-:W-:Y:S05]  /*113a0*/  @!P1 NANOSLEEP.SYNCS 0x989680 ;  /* 0x009896800000995d */ /* 0x004fea0003900000 */
[----:B------:R-:W2:Y:S02]  /*113b0*/  @!P1 SYNCS.PHASECHK.TRANS64 P1, [R2+URZ+0x38860], R3 ;  /* 0x03886003020095a7 */ /* 0x000ea4000802007f */
[----:B--2---:R-:W-:Y:S05]  /*113c0*/  @!P1 BRA `(.L_x_865) ;  /* 0xfffffffc00f09947 */ /* 0x004fea000383ffff */
[----:B------:R-:W-:Y:S05]  /*113d0*/  BRA `(.L_x_910) ;  /* 0xffffffe400847947 */ /* 0x000fea000383ffff */
.L_x_870:
        /* <DEDUP_REMOVED lines=8> */
.L_x_912:
[----:B------:R-:W-:Y:S05]  /*11460*/  BSYNC B0 ;  /* 0x0000000000007941 */ /* 0x000fea0003800000 */
.L_x_911:
        /* <DEDUP_REMOVED lines=8> */
.L_x_913:
[----:B------:R-:W-:Y:S01]  /*114f0*/  IMAD.MOV.U32 R5, RZ, RZ, R14 ;  /* 0x000000ffff057224 */ /* 0x000fe200078e000e */
[----:B------:R-:W-:Y:S06]  /*11500*/  BRA `(.L_x_914) ;  /* 0xffffffe800d47947 */ /* 0x000fec000383ffff */
.L_x_873:
        /* <DEDUP_REMOVED lines=8> */
.L_x_916:
[----:B------:R-:W-:Y:S05]  /*11590*/  BSYNC B0 ;  /* 0x0000000000007941 */ /* 0x000fea0003800000 */
.L_x_915:
        /* <DEDUP_REMOVED lines=10> */
.L_x_917:
        /* <DEDUP_REMOVED lines=8> */
.L_x_918:
        /* <DEDUP_REMOVED lines=8> */
.L_x_919:
        /* <DEDUP_REMOVED lines=8> */
.L_x_920:
        /* <DEDUP_REMOVED lines=8> */
.L_x_921:
[----:B------:R-:W-:Y:S05]  /*11840*/  BRA `(.L_x_922) ;  /* 0xffffffe8009c7947 */ /* 0x000fea000383ffff */
.L_x_878:
[----:B------:R-:W-:Y:S01]  /*11850*/  BSSY B0, `(.L_x_923) ;  /* 0x0000008000007945 */ /* 0x000fe20003800000 */
[----:B-----5:R-:W-:Y:S01]  /*11860*/  IMAD.MOV.U32 R13, RZ, RZ, R17 ;  /* 0x000000ffff0d7224 */ /* 0x020fe200078e0011 */
[----:B-1----:R-:W-:Y:S01]  /*11870*/  MOV R12, 0x1 ;  /* 0x00000001000c7802 */ /* 0x002fe20000000f00 */
[----:B------:R-:W-:Y:S02]  /*11880*/  IMAD.MOV.U32 R11, RZ, RZ, RZ ;  /* 0x000000ffff0b7224 */ /* 0x000fe400078e00ff */
[----:B------:R-:W-:-:S07]  /*11890*/  IMAD.MOV.U32 R15, RZ, RZ, -0x1 ;  /* 0xffffffffff0f7424 */ /* 0x000fce00078e00ff */
[----:B0-2---:R-:W-:Y:S05]  /*118a0*/  WARPSYNC.COLLECTIVE R15, `(.L_x_924) ;  /* 0x000000000f087348 */ /* 0x005fea0003c00000 */
[----:B------:R1:W3:Y:S02]  /*118b0*/  SHFL.UP P6, R14, R13, R12, R11 ;  /* 0x0400000c0d0e7389 */ /* 0x0002e400000c000b */
[----:B0123--:R-:W-:Y:S01]  /*118c0*/  ENDCOLLECTIVE ;  /* 0x000000000000791b */ /* 0x00ffe20003800000 */
.L_x_924:
[----:B------:R-:W-:Y:S05]  /*118d0*/  BSYNC B0 ;  /* 0x0000000000007941 */ /* 0x000fea0003800000 */
.L_x_923:
        /* <DEDUP_REMOVED lines=10> */
.L_x_925:
        /* <DEDUP_REMOVED lines=8> */
.L_x_926:
        /* <DEDUP_REMOVED lines=8> */
.L_x_927:
        /* <DEDUP_REMOVED lines=8> */
.L_x_928:
        /* <DEDUP_REMOVED lines=8> */
.L_x_929:
[----:B------:R-:W-:Y:S05]  /*11b80*/  BRA `(.L_x_930) ;  /* 0xffffffe800847947 */ /* 0x000fea000383ffff */
.L_x_880:
[----:B------:R-:W-:Y:S01]  /*11b90*/  BSSY B0, `(.L_x_931) ;  /* 0x0000006000007945 */ /* 0x000fe20003800000 */
[----:B------:R-:W-:Y:S02]  /*11ba0*/  PLOP3.LUT P6, PT, P6, PT, PT, 0x8, 0x0 ;  /* 0x000000000000781c */ /* 0x000fe400037ce170 */
[----:B------:R-:W-:-:S11]  /*11bb0*/  MOV R15, 0xffffffff ;  /* 0xffffffff000f7802 */ /* 0x000fd60000000f00 */
[----:B01----:R-:W-:Y:S05]  /*11bc0*/  WARPSYNC.COLLECTIVE R15, `(.L_x_932) ;  /* 0x000000000f087348 */ /* 0x003fea0003c00000 */
[----:B------:R-:W-:Y:S01]  /*11bd0*/  VOTE.ANY R14, PT, P6 ;  /* 0x00000000000e7806 */ /* 0x000fe200030e0100 */
[----:B01----:R-:W-:Y:S06]  /*11be0*/  ENDCOLLECTIVE ;  /* 0x000000000000791b */ /* 0x003fec0003800000 */
.L_x_932:
[----:B------:R-:W-:Y:S05]  /*11bf0*/  BSYNC B0 ;  /* 0x0000000000007941 */ /* 0x000fea0003800000 */
.L_x_931:
        /* <DEDUP_REMOVED lines=9> */
.L_x_933:
[----:B------:R-:W-:Y:S01]  /*11c90*/  IMAD.MOV.U32 R17, RZ, RZ, R14 ;  /* 0x000000ffff117224 */ /* 0x000fe200078e000e */
[----:B------:R-:W-:Y:S06]  /*11ca0*/  BRA `(.L_x_934) ;  /* 0xffffffe800747947 */ /* 0x000fec000383ffff */
.L_x_882:
[----:B------:R-:W-:Y:S01]  /*11cb0*/  BSSY B0, `(.L_x_935) ;  /* 0x0000007000007945 */ /* 0x000fe20003800000 */
[----:B------:R-:W-:Y:S01]  /*11cc0*/  IMAD.MOV.U32 R13, RZ, RZ, R3 ;  /* 0x000000ffff0d7224 */ /* 0x000fe200078e0003 */
[----:B------:R-:W-:Y:S01]  /*11cd0*/  MOV R11, 0x1f ;  /* 0x0000001f000b7802 */ /* 0x000fe20000000f00 */
[----:B------:R-:W-:-:S07]  /*11ce0*/  IMAD.MOV.U32 R15, RZ, RZ, -0x1 ;  /* 0xffffffffff0f7424 */ /* 0x000fce00078e00ff */
[----:B0-23--:R-:W-:Y:S05]  /*11cf0*/  WARPSYNC.COLLECTIVE R15, `(.L_x_936) ;  /* 0x000000000f087348 */ /* 0x00dfea0003c00000 */
[----:B------:R1:W4:Y:S02]  /*11d00*/  SHFL.IDX P6, R14, R13, R12, R11 ;  /* 0x0000000c0d0e7389 */ /* 0x00032400000c000b */
[----:B01234-:R-:W-:Y:S01]  /*11d10*/  ENDCOLLECTIVE ;  /* 0x000000000000791b */ /* 0x01ffe20003800000 */
.L_x_936:
[----:B------:R-:W-:Y:S05]  /*11d20*/  BSYNC B0 ;  /* 0x0000000000007941 */ /* 0x000fea0003800000 */
.L_x_935:
[----:B------:R-:W-:Y:S05]  /*11d30*/  BRA `(.L_x_881) ;  /* 0xffffffe8006c7947 */ /* 0x000fea000383ffff */
.L_x_885:
[----:B0-----:R0:W4:Y:S02]  /*11d40*/  SYNCS.PHASECHK.TRANS64.TRYWAIT P0, [R0+URZ+0x38820], R3 ;  /* 0x03882003000075a7 */ /* 0x001124000800017f */
[----:B----4-:R-:W-:Y:S05]  /*11d50*/  @!P0 NANOSLEEP.SYNCS 0x989680 ;  /* 0x009896800000895d */ /* 0x010fea0003900000 */
[----:B------:R-:W4:Y:S02]  /*11d60*/  @!P0 SYNCS.PHASECHK.TRANS64 P0, [R0+URZ+0x38820], R3 ;  /* 0x03882003000085a7 */ /* 0x000f24000800007f */
[----:B----4-:R-:W-:Y:S05]  /*11d70*/  @!P0 BRA `(.L_x_885) ;  /* 0xfffffffc00f08947 */ /* 0x010fea000383ffff */
[----:B------:R-:W-:Y:S05]  /*11d80*/  BRA `(.L_x_937) ;  /* 0xffffffec00547947 */ /* 0x000fea000383ffff */
.L_x_886:
[----:B---3--:R-:W3:Y:S01]  /*11d90*/  S2R R2, SR_TID.X ;  /* 0x0000000000027919 */ /* 0x008ee20000002100 */
[----:B------:R-:W-:Y:S01]  /*11da0*/  BSSY B0, `(.L_x_938) ;  /* 0x000000a000007945 */ /* 0x000fe20003800000 */
[----:B-1----:R-:W-:Y:S01]  /*11db0*/  IMAD.MOV.U32 R12, RZ, RZ, RZ ;  /* 0x000000ffff0c7224 */ /* 0x002fe200078e00ff */
[----:B------:R-:W-:Y:S01]  /*11dc0*/  MOV R11, 0x1f ;  /* 0x0000001f000b7802 */ /* 0x000fe20000000f00 */
[----:B------:R-:W-:Y:S01]  /*11dd0*/  IMAD.MOV.U32 R15, RZ, RZ, -0x1 ;  /* 0xffffffffff0f7424 */ /* 0x000fe200078e00ff */
[----:B---3--:R-:W-:-:S04]  /*11de0*/  SHF.R.U32.HI R2, RZ, 0x5, R2 ;  /* 0x00000005ff027819 */ /* 0x008fc80000011602 */
[----:B------:R-:W-:-:S05]  /*11df0*/  LOP3.LUT R2, R2, 0x3, RZ, 0xc0, !PT ;  /* 0x0000000302027812 */ /* 0x000fca00078ec0ff */
[----:B------:R-:W-:-:S07]  /*11e00*/  IMAD.MOV.U32 R13, RZ, RZ, R2 ;  /* 0x000000ffff0d7224 */ /* 0x000fce00078e0002 */
[----:B0-2---:R-:W-:Y:S05]  /*11e10*/  WARPSYNC.COLLECTIVE R15, `(.L_x_939) ;  /* 0x000000000f087348 */ /* 0x005fea0003c00000 */
[----:B------:R1:W3:Y:S02]  /*11e20*/  SHFL.IDX P6, R14, R13, R12, R11 ;  /* 0x0000000c0d0e7389 */ /* 0x0002e400000c000b */
[----:B0123--:R-:W-:Y:S01]  /*11e30*/  ENDCOLLECTIVE ;  /* 0x000000000000791b */ /* 0x00ffe20003800000 */
.L_x_939:
[----:B------:R-:W-:Y:S05]  /*11e40*/  BSYNC B0 ;  /* 0x0000000000007941 */ /* 0x000fea0003800000 */
.L_x_938:
[----:B------:R-:W-:Y:S05]  /*11e50*/  BRA `(.L_x_940) ;  /* 0xffffffec00387947 */ /* 0x000fea000383ffff */
.L_x_889:
[----:B------:R-:W-:Y:S01]  /*11e60*/  BSSY B1, `(.L_x_941) ;  /* 0x0000006000017945 */ /* 0x000fe20003800000 */
[----:B------:R-:W-:-:S07]  /*11e70*/  IMAD.MOV.U32 R15, RZ, RZ, -0x1 ;  /* 0xffffffffff0f7424 */ /* 0x000fce00078e00ff */
[----:B0123--:R-:W-:Y:S05]  /*11e80*/  WARPSYNC.COLLECTIVE R15, `(.L_x_942) ;  /* 0x000000000f0c7348 */ /* 0x00ffea0003c00000 */
[----:B------:R-:W-:Y:S02]  /*11e90*/  ELECT P6, UR62, PT ;  /* 0x00000000003e782f */ /* 0x000fe400038c0000 */
[----:B------:R-:W-:Y:S01]  /*11ea0*/  MOV R14, UR62 ;  /* 0x0000003e000e7c02 */ /* 0x000fe20008000f00 */
[----:B0123--:R-:W-:Y:S10]  /*11eb0*/  ENDCOLLECTIVE ;  /* 0x000000000000791b */ /* 0x00fff40003800000 */
.L_x_942:
[----:B------:R-:W-:Y:S05]  /*11ec0*/  BSYNC B1 ;  /* 0x0000000000017941 */ /* 0x000fea0003800000 */
.L_x_941:
[----:B------:R-:W-:Y:S05]  /*11ed0*/  BRA `(.L_x_943) ;  /* 0xffffffec00307947 */ /* 0x000fea000383ffff */
.L_x_890:
[----:B0-----:R0:W2:Y:S02]  /*11ee0*/  SYNCS.PHASECHK.TRANS64.TRYWAIT P0, [R6+URZ], R5 ;  /* 0x00000005060075a7 */ /* 0x0010a4000800017f */
[----:B--2---:R-:W-:Y:S05]  /*11ef0*/  @!P0 NANOSLEEP.SYNCS 0x989680 ;  /* 0x009896800000895d */ /* 0x004fea0003900000 */
[----:B------:R-:W2:Y:S02]  /*11f00*/  @!P0 SYNCS.PHASECHK.TRANS64 P0, [R6+URZ], R5 ;  /* 0x00000005060085a7 */ /* 0x000ea4000800007f */
[----:B--2---:R-:W-:Y:S05]  /*11f10*/  @!P0 BRA `(.L_x_890) ;  /* 0xfffffffc00f08947 */ /* 0x004fea000383ffff */
[----:B------:R-:W-:Y:S05]  /*11f20*/  BRA `(.L_x_944) ;  /* 0xffffffec00587947 */ /* 0x000fea000383ffff */
.L_x_891:
[----:B--2---:R2:W3:Y:S02]  /*11f30*/  SYNCS.PHASECHK.TRANS64.TRYWAIT P0, [R7+URZ], R2 ;  /* 0x00000002070075a7 */ /* 0x0044e4000800017f */
[----:B---3--:R-:W-:Y:S05]  /*11f40*/  @!P0 NANOSLEEP.SYNCS 0x989680 ;  /* 0x009896800000895d */ /* 0x008fea0003900000 */
[----:B------:R-:W3:Y:S02]  /*11f50*/  @!P0 SYNCS.PHASECHK.TRANS64 P0, [R7+URZ], R2 ;  /* 0x00000002070085a7 */ /* 0x000ee4000800007f */
[----:B---3--:R-:W-:Y:S05]  /*11f60*/  @!P0 BRA `(.L_x_891) ;  /* 0xfffffffc00f08947 */ /* 0x008fea000383ffff */
[----:B------:R-:W-:Y:S05]  /*11f70*/  BRA `(.L_x_945) ;  /* 0xffffffec00587947 */ /* 0x000fea000383ffff */
.L_x_892:
[----:B---3--:R3:W4:Y:S02]  /*11f80*/  SYNCS.PHASECHK.TRANS64.TRYWAIT P0, [R4+URZ], R5 ;  /* 0x00000005040075a7 */ /* 0x008724000800017f */
[----:B----4-:R-:W-:Y:S05]  /*11f90*/  @!P0 NANOSLEEP.SYNCS 0x989680 ;  /* 0x009896800000895d */ /* 0x010fea0003900000 */
[----:B------:R-:W4:Y:S02]  /*11fa0*/  @!P0 SYNCS.PHASECHK.TRANS64 P0, [R4+URZ], R5 ;  /* 0x00000005040085a7 */ /* 0x000f24000800007f */
[----:B----4-:R-:W-:Y:S05]  /*11fb0*/  @!P0 BRA `(.L_x_892) ;  /* 0xfffffffc00f08947 */ /* 0x010fea000383ffff */
[----:B------:R-:W-:Y:S05]  /*11fc0*/  BRA `(.L_x_946) ;  /* 0xffffffec004c7947 */ /* 0x000fea000383ffff */
.L_x_947:
        /* <DEDUP_REMOVED lines=11> */
.L_x_4553:


//--------------------- .text._ZN7cutlass13device_kernelIN5flash11enable_sm90INS1_16FlashAttnFwdSm90INS1_25CollectiveMainloopFwdSm90ILi2EN4cute5tupleIJNS5_1CILi1EEES8_S8_EEENS6_IJNS7_ILi64EEESA_SA_EEELi512ENS_6half_tEfNS_4arch4Sm90ELb0ELb0ELb1ELb1ELb0ELb1ELb1ELb0ELb0ELb0ELb0ELb0EEENS1_21CollectiveEpilogueFwdINS6_IJSA_NS7_ILi512EEESA_EEES9_SC_SE_Li256ELb1ELb0ELb0ELb0EEENS1_36VarlenDynamicPersistentTileSchedulerILi64ELi64ELi256ELi32ELb0ELb0ELb1ELb0ELb1ELb1EEEEEEEEEvNT_6ParamsE --------------------------
	.section	.text._ZN7cutlass13device_kernelIN5flash11enable_sm90INS1_16FlashAttnFwdSm90INS1_25CollectiveMainloopFwdSm90ILi2EN4cute5tupleIJNS5_1CILi1EEES8_S8_EEENS6_IJNS7_ILi64EEESA_SA_EEELi512ENS_6half_tEfNS_4arch4Sm90ELb0ELb0ELb1ELb1ELb0ELb1ELb1ELb0ELb0ELb0ELb0ELb0EEENS1_21CollectiveEpilogueFwdINS6_IJSA_NS7_ILi512EEESA_EEES9_SC_SE_Li256ELb1ELb0ELb0ELb0EEENS1_36VarlenDynamicPersistentTileSchedulerILi64ELi64ELi256ELi32ELb0ELb0ELb1ELb0ELb1ELb1EEEEEEEEEvNT_6ParamsE,"ax",@progbits
	.align	128
.text._ZN7cutlass13device_kernelIN5flash11enable_sm90INS1_16FlashAttnFwdSm90INS1_25CollectiveMainloopFwdSm90ILi2EN4cute5tupleIJNS5_1CILi1EEES8_S8_EEENS6_IJNS7_ILi64EEESA_SA_EEELi512ENS_6half_tEfNS_4arch4Sm90ELb0ELb0ELb1ELb1ELb0ELb1ELb1ELb0ELb0ELb0ELb0ELb0EEENS1_21CollectiveEpilogueFwdINS6_IJSA_NS7_ILi512EEESA_EEES9_SC_SE_Li256ELb1ELb0ELb0ELb0EEENS1_36VarlenDynamicPersistentTileSchedulerILi64ELi64ELi256ELi32ELb0ELb0ELb1ELb0ELb1ELb1EEEEEEEEEvNT_6ParamsE:
        .type           _ZN7cutlass13device_kernelIN5flash11enable_sm90INS1_16FlashAttnFwdSm90INS1_25CollectiveMainloopFwdSm90ILi2EN4cute5tupleIJNS5_1CILi1EEES8_S8_EEENS6_IJNS7_ILi64EEESA_SA_EEELi512ENS_6half_tEfNS_4arch4Sm90ELb0ELb0ELb1ELb1ELb0ELb1ELb1ELb0ELb0ELb0ELb0ELb0EEENS1_21CollectiveEpilogueFwdINS6_IJSA_NS7_ILi512EEESA_EEES9_SC_SE_Li256ELb1ELb0ELb0ELb0EEENS1_36VarlenDynamicPersistentTileSchedulerILi64ELi64ELi256ELi32ELb0ELb0ELb1ELb0ELb1ELb1EEEEEEEEEvNT_6ParamsE,@function
        .size           _ZN7cutlass13device_kernelIN5flash11enable_sm90INS1_16FlashAttnFwdSm90INS1_25CollectiveMainloopFwdSm90ILi2EN4cute5tupleIJNS5_1CILi1EEES8_S8_EEENS6_IJNS7_ILi64EEESA_SA_EEELi512ENS_6half_tEfNS_4arch4Sm90ELb0ELb0ELb1ELb1ELb0ELb1ELb1ELb0ELb0ELb0ELb0ELb0EEENS1_21CollectiveEpilogueFwdINS6_IJSA_NS7_ILi512EEESA_EEES9_SC_SE_Li256ELb1ELb0ELb0ELb0EEENS1_36VarlenDynamicPersistentTileSchedulerILi64ELi64ELi256ELi32ELb0ELb0ELb1ELb0ELb1ELb1EEEEEEEEEvNT_6ParamsE,(.L_x_4554 - _ZN7cutlass13device_kernelIN5flash11enable_sm90INS1_16FlashAttnFwdSm90INS1_25CollectiveMainloopFwdSm90ILi2EN4cute5tupleIJNS5_1CILi1EEES8_S8_EEENS6_IJNS7_ILi64EEESA_SA_EEELi512ENS_6half_tEfNS_4arch4Sm90ELb0ELb0ELb1ELb1ELb0ELb1ELb1ELb0ELb0ELb0ELb0ELb0EEENS1_21CollectiveEpilogueFwdINS6_IJSA_NS7_ILi512EEESA_EEES9_SC_SE_Li256ELb1ELb0ELb0ELb0EEENS1_36VarlenDynamicPersistentTileSchedulerILi64ELi64ELi256ELi32ELb0ELb0ELb1ELb0ELb1ELb1EEEEEEEEEvNT_6ParamsE)
        .other          _ZN7cutlass13device_kernelIN5flash11enable_sm90INS1_16FlashAttnFwdSm90INS1_25CollectiveMainloopFwdSm90ILi2EN4cute5tupleIJNS5_1CILi1EEES8_S8_EEENS6_IJNS7_ILi64EEESA_SA_EEELi512ENS_6half_tEfNS_4arch4Sm90ELb0ELb0ELb1ELb1ELb0ELb1ELb1ELb0ELb0ELb0ELb0ELb0EEENS1_21CollectiveEpilogueFwdINS6_IJSA_NS7_ILi512EEESA_EEES9_SC_SE_Li256ELb1ELb0ELb0ELb0EEENS1_36VarlenDynamicPersistentTileSchedulerILi64ELi64ELi256ELi32ELb0ELb0ELb1ELb0ELb1ELb1EEEEEEEEEvNT_6ParamsE,@"STO_CUDA_ENTRY STV_DEFAULT"
_ZN7cutlass13device_kernelIN5flash11enable_sm90INS1_16FlashAttnFwdSm90INS1_25CollectiveMainloopFwdSm90ILi2EN4cute5tupleIJNS5_1CILi1EEES8_S8_EEENS6_IJNS7_ILi64EEESA_SA_EEELi512ENS_6half_tEfNS_4arch4Sm90ELb0ELb0ELb1ELb1ELb0ELb1ELb1ELb0ELb0ELb0ELb0ELb0EEENS1_21CollectiveEpilogueFwdINS6_IJSA_NS7_ILi512EEESA_EEES9_SC_SE_Li256ELb1ELb0ELb0ELb0EEENS1_36VarlenDynamicPersistentTileSchedulerILi64ELi64ELi256ELi32ELb0ELb0ELb1ELb0ELb1ELb1EEEEEEEEEvNT_6ParamsE:
        /* <DEDUP_REMOVED lines=16> */
[----:B------:R-:W-:Y:S02]  /*0100*/  UIADD3 UR4, UP5, UR4, 0x670, URZ ;  /* 0x0000067004047890 */ /* 0x000fe4000ffbe03f */
[----:B------:R-:W-:Y:S02]  /*0110*/  UIADD3.X UR9, URZ, UR5, URZ, UP1, !UPT ;  /* 0x000000053f097290 */ /* 0x000fe40008ffe43f */
[----:B------:R-:W-:Y:S02]  /*0120*/  UIADD3.X UR11, URZ, UR5, URZ, UP2, !UPT ;  /* 0x000000053f0b7290 */ /* 0x000fe400097fe43f */
[----:B------:R-:W-:Y:S01]  /*0130*/  UIADD3.X UR13, URZ, UR5, URZ, UP3, !UPT ;  /* 0x000000053f0d7290 */ /* 0x000fe20009ffe43f */
[----:B------:R0:W-:Y:S01]  /*0140*/  UTMACCTL.PF [UR6] ;  /* 0x00000000060079b9 */ /* 0x0001e20008040000 */
[----:B------:R-:W-:-:S03]  /*0150*/  UIADD3.X UR15, URZ, UR5, URZ, UP4, !UPT ;  /* 0x000000053f0f7290 */ /* 0x000fc6000a7fe43f */
[----:B------:R0:W-:Y:S01]  /*0160*/  UTMACCTL.PF [UR8] ;  /* 0x00000000080079b9 */ /* 0x0001e20008040000 */
[----:B------:R-:W-:Y:S01]  /*0170*/  UIADD3.X UR5, URZ, UR5, URZ, UP5, !UPT ;  /* 0x000000053f057290 */ /* 0x000fe2000affe43f */
[----:B------:R0:W-:Y:S02]  /*0180*/  UTMACCTL.PF [UR10] ;  /* 0x000000000a0079b9 */ /* 0x0001e40008040000 */
[----:B------:R0:W-:Y:S02]  /*0190*/  UTMACCTL.PF [UR12] ;  /* 0x000000000c0079b9 */ /* 0x0001e40008040000 */
[----:B------:R0:W-:Y:S04]  /*01a0*/  UTMACCTL.PF [UR14] ;  /* 0x000000000e0079b9 */ /* 0x0001e80008040000 */
[----:B------:R0:W-:Y:S02]  /*01b0*/  UTMACCTL.PF [UR4] ;  /* 0x00000000040079b9 */ /* 0x0001e40008040000 */
[----:B0-----:R-:W-:Y:S01]  /*01c0*/  NOP ;  /* 0x0000000000007918 */ /* 0x001fe20000000000 */
.L_x_949:
[----:B------:R-:W-:Y:S05]  /*01d0*/  BSYNC B0 ;  /* 0x0000000000007941 */ /* 0x000fea0003800000 */
.L_x_948:
        /* <DEDUP_REMOVED lines=14> */
[----:B-1----:R0:W-:Y:S01]  /*02c0*/  STL [R1+0x4], R3 ;  /* 0x0000040301007387 */ /* 0x0021e20000100800 */
        /* <DEDUP_REMOVED lines=24> */
.L_x_950:
        /* <DEDUP_REMOVED lines=22> */
.L_x_951:
        /* <DEDUP_REMOVED lines=18> */
.L_x_952:
        /* <DEDUP_REMOVED lines=22> */
.L_x_953:
        /* <DEDUP_REMOVED lines=22> */
.L_x_954:
        /* <DEDUP_REMOVED lines=9> */
.L_x_957:
        /* <DEDUP_REMOVED lines=22> */
[----:B------:R-:W-:-:S05]  /*0b80*/  VIADD R232, R0, 0xffffff80 ;  /* 0xffffff8000e87836 */ /* 0x000fca0000000000 */
[----:B------:R-:W-:-:S04]  /*0b90*/  SHF.R.S32.HI R3, RZ, 0x1f, R232 ;  /* 0x0000001fff037819 */ /* 0x000fc800000114e8 */
[CC--:B------:R-:W-:Y:S02]  /*0ba0*/  LEA.HI R5, R3.reuse, R232.reuse, RZ, 0x7 ;  /* 0x000000e803057211 */ /* 0x0c0fe400078f38ff */
[-C--:B------:R-:W-:Y:S02]  /*0bb0*/  LEA.HI R4, R3, R232.reuse, RZ, 0x4 ;  /* 0x000000e803047211 */ /* 0x080fe400078f20ff */
[----:B------:R-:W-:Y:S02]  /*0bc0*/  LOP3.LUT R7, R5, 0xffffff80, RZ, 0xc0, !PT ;  /* 0xffffff8005077812 */ /* 0x000fe400078ec0ff */
[----:B------:R-:W-:Y:S02]  /*0bd0*/  LOP3.LUT R9, R4, 0xfffffff0, RZ, 0xc0, !PT ;  /* 0xfffffff004097812 */ /* 0x000fe400078ec0ff */
[----:B------:R-:W-:Y:S02]  /*0be0*/  LEA.HI R0, R3, R232, RZ, 0x5 ;  /* 0x000000e803007211 */ /* 0x000fe400078f28ff */
[C---:B------:R-:W-:Y:S01]  /*0bf0*/  IADD3 R7, R232.reuse, -R7, RZ ;  /* 0x80000007e8077210 */ /* 0x040fe20007ffe0ff */
[----:B------:R-:W-:Y:S01]  /*0c00*/  IMAD.IADD R11, R232, 0x1, -R9 ;  /* 0x00000001e80b7824 */ /* 0x000fe200078e0a09 */
[----:B------:R-:W-:-:S02]  /*0c10*/  SHF.R.S32.HI R189, RZ, 0x5, R0 ;  /* 0x00000005ffbd7819 */ /* 0x000fc40000011400 */
[----:B------:R-:W-:Y:S02]  /*0c20*/  SHF.R.S32.HI R10, RZ, 0x1f, R0 ;  /* 0x0000001fff0a7819 */ /* 0x000fe40000011400 */
[----:B------:R-:W-:Y:S02]  /*0c30*/  SHF.R.S32.HI R13, RZ, 0x4, R4 ;  /* 0x00000004ff0d7819 */ /* 0x000fe40000011404 */
[----:B------:R-:W-:Y:S02]  /*0c40*/  SHF.R.S32.HI R0, RZ, 0x1f, R7 ;  /* 0x0000001fff007819 */ /* 0x000fe40000011407 */
[----:B------:R-:W-:Y:S02]  /*0c50*/  SHF.R.S32.HI R6, RZ, 0x1f, R11 ;  /* 0x0000001fff067819 */ /* 0x000fe4000001140b */
[----:B------:R-:W-:Y:S02]  /*0c60*/  LEA.HI R9, R4, R13, RZ, 0x1 ;  /* 0x0000000d04097211 */ /* 0x000fe400078f08ff */
[----:B------:R-:W-:-:S02]  /*0c70*/  LEA.HI R4, R0, R7, RZ, 0x2 ;  /* 0x0000000700047211 */ /* 0x000fc400078f10ff */
[----:B------:R-:W-:Y:S02]  /*0c80*/  LEA.HI R8, R6, R11, RZ, 0x3 ;  /* 0x0000000b06087211 */ /* 0x000fe400078f18ff */
        /* <DEDUP_REMOVED lines=10> */
[----:B------:R-:W-:Y:S02]  /*0d30*/  LOP3.LUT R14, R14, 0x3ffffc, RZ, 0xc0, !PT ;  /* 0x003ffffc0e0e7812 */ /* 0x000fe400078ec0ff */
[----:B------:R-:W-:Y:S01]  /*0d40*/  SHF.R.S32.HI R0, RZ, 0x5, R0 ;  /* 0x00000005ff007819 */ /* 0x000fe20000011400 */
[----:B------:R-:W-:Y:S01]  /*0d50*/  IMAD.IADD R10, R11, 0x1, -R10 ;  /* 0x000000010b0a7824 */ /* 0x000fe200078e0a0a */
[-C--:B------:R-:W-:Y:S01]  /*0d60*/  LEA.HI R6, R3, R232.reuse, RZ, 0x2 ;  /* 0x000000e803067211 */ /* 0x080fe200078f10ff */
[----:B------:R-:W-:Y:S02]  /*0d70*/  IMAD R15, R216, 0x100, R11 ;  /* 0x00000100d80f7824 */ /* 0x000fe400078e020b */
[----:B------:R-:W-:Y:S02]  /*0d80*/  IMAD.IADD R14, R189, 0x1, -R14 ;  /* 0x00000001bd0e7824 */ /* 0x000fe400078e0a0e */
[----:B------:R-:W-:Y:S01]  /*0d90*/  IMAD R188, R0, 0x10, R9 ;  /* 0x0000001000bc7824 */ /* 0x000fe200078e0209 */
[----:B------:R-:W-:Y:S01]  /*0da0*/  LEA.HI R0, R3, R232, RZ, 0x3 ;  /* 0x000000e803007211 */ /* 0x000fe200078f18ff */
[----:B------:R-:W-:-:S02]  /*0db0*/  IMAD.IADD R12, R13, 0x1, -R12 ;  /* 0x000000010d0c7824 */ /* 0x000fc400078e0a0c */
[----:B------:R-:W-:Y:S01]  /*0dc0*/  IMAD.SHL.U32 R11, R10, 0x40, RZ ;  /* 0x000000400a0b7824 */ /* 0x000fe200078e00ff */
[----:B------:R-:W-:Y:S01]  /*0dd0*/  LEA R15, R14, R15, 0x4 ;  /* 0x0000000f0e0f7211 */ /* 0x000fe200078e20ff */
[----:B------:R-:W-:Y:S01]  /*0de0*/  IMAD.SHL.U32 R12, R12, 0x8, RZ ;  /* 0x000000080c0c7824 */ /* 0x000fe200078e00ff */
[----:B------:R-:W-:Y:S02]  /*0df0*/  LOP3.LUT R3, R0, 0x1ffffff8, RZ, 0xc0, !PT ;  /* 0x1ffffff800037812 */ /* 0x000fe400078ec0ff */
[----:B------:R-:W-:Y:S01]  /*0e00*/  SHF.R.S32.HI R19, RZ, 0x2, R6 ;  /* 0x00000002ff137819 */ /* 0x000fe20000011406 */
[----:B------:R-:W-:Y:S01]  /*0e10*/  IMAD.SHL.U32 R8, R8, 0x40, RZ ;  /* 0x0000004008087824 */ /* 0x000fe200078e00ff */
[----:B------:R-:W-:Y:S01]  /*0e20*/  LOP3.LUT R11, R11, 0x1c0, RZ, 0xc0, !PT ;  /* 0x000001c00b0b7812 */ /* 0x000fe200078ec0ff */
[--C-:B------:R-:W-:Y:S01]  /*0e30*/  IMAD.U32 R231, R15, 0x40, R12.reuse ;  /* 0x000000400fe77824 */ /* 0x100fe200078e000c */
[----:B------:R-:W-:Y:S01]  /*0e40*/  LOP3.LUT R4, R4, 0x7ffffffc, RZ, 0xc0, !PT ;  /* 0x7ffffffc04047812 */ /* 0x000fe200078ec0ff */
[----:B------:R-:W-:Y:S01]  /*0e50*/  IMAD.IADD R3, R232, 0x1, -R3 ;  /* 0x00000001e8037824 */ /* 0x000fe200078e0a03 */
[----:B------:R-:W-:Y:S01]  /*0e60*/  LOP3.LUT R12, R11, 0x8, R12, 0xf8, !PT ;  /* 0x000000080b0c7812 */ /* 0x000fe200078ef80c */
[----:B------:R-:W-:Y:S01]  /*0e70*/  VIADD R234, R19, 0x20 ;  /* 0x0000002013ea7836 */ /* 0x000fe20000000000 */
[----:B------:R-:W-:-:S02]  /*0e80*/  SHF.R.U32.HI R11, RZ, 0x3, R11 ;  /* 0x00000003ff0b7819 */ /* 0x000fc4000001160b */
[----:B------:R-:W-:Y:S01]  /*0e90*/  LOP3.LUT R8, R8, 0x7ffffe00, RZ, 0xc0, !PT ;  /* 0x7ffffe0008087812 */ /* 0x000fe200078ec0ff */
[----:B------:R-:W-:Y:S01]  /*0ea0*/  IMAD.SHL.U32 R187, R3, 0x8, RZ ;  /* 0x0000000803bb7824 */ /* 0x000fe200078e00ff */
[----:B------:R-:W-:Y:S02]  /*0eb0*/  IADD3 R4, R7, -R4, RZ ;  /* 0x8000000407047210 */ /* 0x000fe40007ffe0ff */
[----:B------:R-:W-:Y:S02]  /*0ec0*/  LOP3.LUT R7, R6, 0xfffffffc, RZ, 0xc0, !PT ;  /* 0xfffffffc06077812 */ /* 0x000fe400078ec0ff */
[----:B------:R-:W-:Y:S01]  /*0ed0*/  SHF.R.S32.HI R3, RZ, 0x1f, R234 ;  /* 0x0000001fff037819 */ /* 0x000fe200000114ea */
[----:B------:R-:W-:Y:S01]  /*0ee0*/  IMAD R8, R189, 0x400, R8 ;  /* 0x00000400bd087824 */ /* 0x000fe200078e0208 */
[----:B------:R-:W-:Y:S01]  /*0ef0*/  LOP3.LUT R11, R12, R11, RZ, 0x3c, !PT ;  /* 0x0000000b0c0b7212 */ /* 0x000fe200078e3cff */
[----:B------:R-:W-:Y:S01]  /*0f00*/  IMAD.IADD R214, R232, 0x1, -R7 ;  /* 0x00000001e8d67824 */ /* 0x000fe200078e0a07 */
[----:B------:R-:W-:Y:S01]  /*0f10*/  LEA.HI R3, R3, R234, RZ, 0x3 ;  /* 0x000000ea03037211 */ /* 0x000fe200078f18ff */
[----:B------:R-:W-:Y:S01]  /*0f20*/  IMAD.SHL.U32 R219, R234, 0x40, RZ ;  /* 0x00000040eadb7824 */ /* 0x000fe200078e00ff */
[----:B------:R-:W-:Y:S01]  /*0f30*/  R2P PR, R10, 0x6 ;  /* 0x000000060a007804 */ /* 0x000fe20000000000 */
[----:B------:R-:W-:Y:S01]  /*0f40*/  IMAD.IADD R11, R8, 0x1, R11 ;  /* 0x00000001080b7824 */ /* 0x000fe200078e020b */
[----:B------:R-:W-:Y:S01]  /*0f50*/  SHF.R.S32.HI R6, RZ, 0x1f, R6 ;  /* 0x0000001fff067819 */ /* 0x000fe20000011406 */
[----:B------:R-:W-:Y:S01]  /*0f60*/  IMAD.SHL.U32 R3, R3, 0x40, RZ ;  /* 0x0000004003037824 */ /* 0x000fe200078e00ff */
[----:B------:R-:W-:Y:S01]  /*0f70*/  LEA.HI R5, R5, R216, RZ, 0x1 ;  /* 0x000000d805057211 */ /* 0x000fe200078f08ff */
[----:B------:R-:W-:Y:S01]  /*0f80*/  IMAD R194, R11, 0x2, R2 ;  /* 0x000000020bc27824 */ /* 0x000fe200078e0202 */
[----:B------:R-:W-:Y:S01]  /*0f90*/  LOP3.LUT R219, R219, 0x1c0, RZ, 0xc0, !PT ;  /* 0x000001c0dbdb7812 */ /* 0x000fe200078ec0ff */
[----:B------:R-:W-:Y:S01]  /*0fa0*/  IMAD.MOV.U32 R196, RZ, RZ, 0x40 ;  /* 0x00000040ffc47424 */ /* 0x000fe200078e00ff */
[----:B------:R-:W-:Y:S01]  /*0fb0*/  SHF.R.S32.HI R192, RZ, 0x3, R0 ;  /* 0x00000003ffc07819 */ /* 0x000fe20000011400 */
[----:B------:R-:W-:Y:S01]  /*0fc0*/  VIADD R201, R194, 0x36400 ;  /* 0x00036400c2c97836 */ /* 0x000fe20000000000 */
[----:B------:R-:W-:-:S02]  /*0fd0*/  LEA.HI R6, R6, R19, RZ, 0x3 ;  /* 0x0000001306067211 */ /* 0x000fc400078f18ff */
[----:B------:R-:W-:Y:S02]  /*0fe0*/  LOP3.LUT R5, R5, 0xfffffe, RZ, 0xc0, !PT ;  /* 0x00fffffe05057812 */ /* 0x000fe400078ec0ff */
[----:B------:R-:W-:Y:S02]  /*0ff0*/  SHF.R.U32.HI R233, RZ, 0x3, R219 ;  /* 0x00000003ffe97819 */ /* 0x000fe400000116db */
[----:B------:R-:W-:Y:S02]  /*1000*/  LOP3.LUT R220, R3, 0xfffffe00, RZ, 0xc0, !PT ;  /* 0xfffffe0003dc7812 */ /* 0x000fe400078ec0ff */
[----:B------:R-:W-:Y:S01]  /*1010*/  IADD3 R195, R194, 0x36420, RZ ;  /* 0x00036420c2c37810 */ /* 0x000fe20007ffe0ff */
[C---:B------:R-:W-:Y:S01]  /*1020*/  @P1 VIADD R195, R201.reuse, 0xffffffe0 ;  /* 0xffffffe0c9c31836 */ /* 0x040fe20000000000 */
[----:B------:R-:W-:Y:S01]  /*1030*/  SEL R196, R196, 0xffffffc0, !P2 ;  /* 0xffffffc0c4c47807 */ /* 0x000fe20005000000 */
[----:B------:R-:W-:Y:S01]  /*1040*/  IMAD.IADD R5, R216, 0x1, -R5 ;  /* 0x00000001d8057824 */ /* 0x000fe200078e0a05 */
[----:B------:R-:W-:Y:S01]  /*1050*/  LOP3.LUT R6, R6, 0xfffffff8, RZ, 0xc0, !PT ;  /* 0xfffffff806067812 */ /* 0x000fe200078ec0ff */
[----:B------:R-:W-:Y:S01]  /*1060*/  IMAD.MOV.U32 R184, RZ, RZ, RZ ;  /* 0x000000ffffb87224 */ /* 0x000fe200078e00ff */
[----:B------:R-:W-:Y:S01]  /*1070*/  CS2R R22, SRZ ;  /* 0x0000000000167805 */ /* 0x000fe2000001ff00 */
[----:B------:R-:W-:Y:S01]  /*1080*/  IMAD.IADD R201, R201, 0x1, R196 ;  /* 0x00000001c9c97824 */ /* 0x000fe200078e02c4 */
[----:B------:R-:W-:Y:S01]  /*1090*/  MOV R212, RZ ;  /* 0x000000ff00d47202 */ /* 0x000fe20000000f00 */
[----:B------:R-:W-:Y:S01]  /*10a0*/  IMAD.MOV.U32 R18, RZ, RZ, RZ ;  /* 0x000000ffff127224 */ /* 0x000fe200078e00ff */
[----:B------:R-:W-:Y:S01]  /*10b0*/  SHF.R.S32.HI R218, RZ, 0x1f, R19 ;  /* 0x0000001fffda7819 */ /* 0x000fe20000011413 */
[----:B------:R-:W-:Y:S01]  /*10c0*/  IMAD.IADD R186, R19, 0x1, -R6 ;  /* 0x0000000113ba7824 */ /* 0x000fe200078e0a06 */
[----:B------:R-:W-:Y:S01]  /*10d0*/  IADD3 R196, R196, R195, RZ ;  /* 0x000000c3c4c47210 */ /* 0x000fe20007ffe0ff */
[----:B------:R-:W-:-:S02]  /*10e0*/  IMAD.SHL.U32 R191, R5, 0x100, RZ ;  /* 0x0000010005bf7824 */ /* 0x000fc400078e00ff */
[----:B------:R-:W-:Y:S01]  /*10f0*/  IMAD.SHL.U32 R190, R4, 0x2, RZ ;  /* 0x0000000204be7824 */ /* 0x000fe200078e00ff */
[----:B--2---:R-:W-:Y:S02]  /*1100*/  LOP3.LUT R185, R16, 0x1, RZ, 0xfc, !PT ;  /* 0x0000000110b97812 */ /* 0x004fe400078efcff */
[----:B------:R-:W-:-:S04]  /*1110*/  SHF.L.U32 R16, R214, 0x3, RZ ;  /* 0x00000003d6107819 */ /* 0x000fc800000006ff */
[----:B------:R-:W-:-:S04]  /*1120*/  LOP3.LUT R0, R219, 0x38, R16, 0xf8, !PT ;  /* 0x00000038db007812 */ /* 0x000fc800078ef810 */
[----:B------:R-:W-:-:S05]  /*1130*/  LOP3.LUT R217, R220, R0, R233, 0xf6, !PT ;  /* 0x00000000dcd97212 */ /* 0x000fca00078ef6e9 */
[----:B------:R-:W-:-:S07]  /*1140*/  IMAD R217, R217, 0x2, R2 ;  /* 0x00000002d9d97824 */ /* 0x000fce00078e0202 */
.L_x_1075:
        /* <DEDUP_REMOVED lines=8> */
[----:B------:R-:W-:Y:S01]  /*11d0*/  ISETP.NE.U32.AND P1, PT, RZ, UR8, PT ;  /* 0x00000008ff007c0c */ /* 0x000fe2000bf25070 */
[----:B------:R-:W-:Y:S01]  /*11e0*/  IMAD.MOV.U32 R33, RZ, RZ, RZ ;  /* 0x000000ffff217224 */ /* 0x000fe200078e00ff */
[----:B------:R-:W-:Y:S02]  /*11f0*/  ISETP.NE.AND.EX P2, PT, RZ, UR5, PT, P2 ;  /* 0x00000005ff007c0c */ /* 0x000fe4000bf45320 */
[----:B------:R-:W-:Y:S02]  /*1200*/  ISETP.NE.AND.EX P1, PT, RZ, UR9, PT, P1 ;  /* 0x00000009ff007c0c */ /* 0x000fe4000bf25310 */
[----:B------:R-:W-:-:S04]  /*1210*/  ISETP.NE.U32.AND P0, PT, RZ, UR6, PT ;  /* 0x00000006ff007c0c */ /* 0x000fc8000bf05070 */
        /* <DEDUP_REMOVED lines=39> */
.L_x_959:
[----:B------:R-:W-:Y:S02]  /*1490*/  IMAD.U32 R24, RZ, RZ, UR5 ;  /* 0x00000005ff187e24 */ /* 0x000fe4000f8e00ff */
[----:B------:R-:W-:Y:S01]  /*14a0*/  IMAD.U32 R28, RZ, RZ, UR4 ;  /* 0x00000004ff1c7e24 */ /* 0x000fe2000f8e00ff */
[----:B------:R-:W-:Y:S06]  /*14b0*/  @!P2 BRA `(.L_x_960) ;  /* 0x000000000010a947 */ /* 0x000fec0003800000 */
[----:B------:R-:W-:-:S04]  /*14c0*/  IADD3 R4, P0, R209, UR8, RZ ;  /* 0x00000008d1047c10 */ /* 0x000fc8000ff1e0ff */
[----:B------:R-:W-:-:S05]  /*14d0*/  IADD3.X R5, R210, UR9, RZ, P0, !PT ;  /* 0x00000009d2057c10 */ /* 0x000fca00087fe4ff */
[----:B------:R0:W5:Y:S01]  /*14e0*/  LDG.E R28, desc[UR54][R4.64] ;  /* 0x00000036041c7981 */ /* 0x000162000c1e1900 */
[----:B------:R-:W-:Y:S05]  /*14f0*/  BRA `(.L_x_961) ;  /* 0x0000000000107947 */ /* 0x000fea0003800000 */
.L_x_960:
[----:B------:R-:W-:Y:S05]  /*1500*/  @!P0 BRA `(.L_x_961) ;  /* 0x00000000000c8947 */ /* 0x000fea0003800000 */
[----:B------:R-:W2:Y:S04]  /*1510*/  LDG.E R5, desc[UR54][R8.64] ;  /* 0x0000003608057981 */ /* 0x000ea8000c1e1900 */
[----:B------:R-:W2:Y:S02]  /*1520*/  LDG.E R28, desc[UR54][R8.64+0x4] ;  /* 0x00000436081c7981 */ /* 0x000ea4000c1e1900 */
[----:B--2---:R-:W-:-:S07]  /*1530*/  IMAD.IADD R28, R28, 0x1, -R5 ;  /* 0x000000011c1c7824 */ /* 0x004fce00078e0a05 */
.L_x_961:
        /* <DEDUP_REMOVED lines=8> */
[----:B------:R-:W-:Y:S02]  /*15c0*/  ISETP.NE.U32.AND P1, PT, RZ, UR4, PT ;  /* 0x00000004ff007c0c */ /* 0x000fe4000bf25070 */
[----:B-----5:R-:W-:Y:S02]  /*15d0*/  MOV R27, R28 ;  /* 0x0000001c001b7202 */ /* 0x020fe40000000f00 */
[----:B------:R-:W-:-:S13]  /*15e0*/  ISETP.NE.AND.EX P1, PT, RZ, UR5, PT, P1 ;  /* 0x00000005ff007c0c */ /* 0x000fda000bf25310 */
[----:B------:R-:W-:-:S04]  /*15f0*/  @P1 IADD3 R6, P2, R209, UR4, RZ ;  /* 0x00000004d1061c10 */ /* 0x000fc8000ff5e0ff */
[----:B------:R-:W-:-:S05]  /*1600*/  @P1 IADD3.X R7, R210, UR5, RZ, P2, !PT ;  /* 0x00000005d2071c10 */ /* 0x000fca00097fe4ff */
[----:B------:R0:W5:Y:S01]  /*1610*/  @P1 LDG.E R27, desc[UR54][R6.64] ;  /* 0x00000036061b1981 */ /* 0x000162000c1e1900 */
[----:B------:R-:W-:Y:S01]  /*1620*/  IMAD.IADD R11, R28, 0x1, -R3 ;  /* 0x000000011c0b7824 */ /* 0x000fe200078e0a03 */
[----:B------:R-:W-:-:S03]  /*1630*/  PLOP3.LUT P3, PT, PT, PT, PT, 0x80, 0x0 ;  /* 0x000000000000781c */ /* 0x000fc60003f6f070 */
[----:B------:R-:W-:-:S05]  /*1640*/  IMAD.MOV R31, RZ, RZ, -R11 ;  /* 0x000000ffff1f7224 */ /* 0x000fca00078e0a0b */
[----:B------:R-:W-:Y:S01]  /*1650*/  VIMNMX R31, RZ, R31, !PT ;  /* 0x0000001fff1f7248 */ /* 0x000fe20007fe0100 */
[----:B--2---:R-:W-:-:S04]  /*1660*/  @P0 IMAD.IADD R24, R9, 0x1, -R0 ;  /* 0x0000000109180824 */ /* 0x004fc800078e0a00 */
        /* <DEDUP_REMOVED lines=36> */
.L_x_964:
[----:B------:R-:W-:Y:S05]  /*18b0*/  BSYNC B6 ;  /* 0x0000000000067941 */ /* 0x000fea0003800000 */
.L_x_963:
        /* <DEDUP_REMOVED lines=20> */
.L_x_966:
[----:B------:R-:W-:Y:S05]  /*1a00*/  BSYNC B6 ;  /* 0x0000000000067941 */ /* 0x000fea0003800000 */
.L_x_965:
        /* <DEDUP_REMOVED lines=49> */
[----:B------:R-:W-:Y:S02]  /*1d20*/  VIADD R60, R49, 0x8 ;  /* 0x00000008313c7836 */ /* 0x000fe40000000000 */
[----:B--2---:R-:W-:-:S04]  /*1d30*/  @P0 IMAD.HI.U32 R0, R26, R7, RZ ;  /* 0x000000071a000227 */ /* 0x004fc800078e00ff */
[----:B------:R-:W-:Y:S01]  /*1d40*/  IMAD.X R49, R218, 0x1, R15, P2 ;  /* 0x00000001da317824 */ /* 0x000fe200010e060f */
[----:B---3--:R-:W-:Y:S02]  /*1d50*/  @P0 SHF.R.U32.HI R26, RZ, R9, R0 ;  /* 0x00000009ff1a0219 */ /* 0x008fe40000011600 */
[----:B------:R-:W-:Y:S02]  /*1d60*/  ISETP.NE.U32.AND P0, PT, RZ, UR6, PT ;  /* 0x00000006ff007c0c */ /* 0x000fe4000bf05070 */
[----:B------:R-:W-:Y:S01]  /*1d70*/  SHF.R.S32.HI R0, RZ, 0x1f, R26 ;  /* 0x0000001fff007819 */ /* 0x000fe2000001141a */
[----:B------:R-:W-:Y:S01]  /*1d80*/  IMAD.WIDE.U32 R4, R26, UR4, R4 ;  /* 0x000000041a047c25 */ /* 0x000fe2000f8e0004 */
[----:B------:R-:W-:Y:S01]  /*1d90*/  ISETP.NE.AND.EX P0, PT, RZ, UR7, PT, P0 ;  /* 0x00000007ff007c0c */ /* 0x000fe2000bf05300 */
[----:B------:R-:W-:Y:S02]  /*1da0*/  ULDC.64 UR6, c[0x0][0x320] ;  /* 0x0000c80000067ab9 */ /* 0x000fe40000000a00 */
[----:B------:R-:W-:-:S02]  /*1db0*/  IMAD R7, R0, UR6, RZ ;  /* 0x0000000600077c24 */ /* 0x000fc4000f8e02ff */
[----:B------:R-:W-:Y:S02]  /*1dc0*/  IMAD R3, R0, UR4, RZ ;  /* 0x0000000400037c24 */ /* 0x000fe4000f8e02ff */
        /* <DEDUP_REMOVED lines=28> */
[----:B------:R-:W-:-:S04]  /*1f90*/  IMAD.WIDE.U32 R4, R19, R32, R42 ;  /* 0x0000002013047225 */ /* 0x000fc800078e002a */
[----:B------:R-:W-:Y:S02]  /*1fa0*/  IMAD.IADD R9, R21, 0x1, R9 ;  /* 0x0000000115097824 */ /* 0x000fe400078e0209 */
[----:B------:R-:W-:Y:S01]  /*1fb0*/  IMAD.IADD R5, R5, 0x1, R21 ;  /* 0x0000000105057824 */ /* 0x000fe200078e0215 */
[----:B-----5:R-:W-:Y:S01]  /*1fc0*/  SHF.R.S32.HI R21, RZ, 0x1f, R27 ;  /* 0x0000001fff157819 */ /* 0x020fe2000001141b */
[-C--:B------:R-:W-:Y:S02]  /*1fd0*/  IMAD R6, R218, R46.reuse, RZ ;  /* 0x0000002eda067224 */ /* 0x080fe400078e02ff */
[----:B------:R-:W-:-:S04]  /*1fe0*/  IMAD.WIDE.U32 R10, R19, R46, R16 ;  /* 0x0000002e130a7225 */ /* 0x000fc800078e0010 */
[----:B------:R-:W-:Y:S02]  /*1ff0*/  IMAD R29, R19, R47, R6 ;  /* 0x0000002f131d7224 */ /* 0x000fe400078e0206 */
[----:B------:R-:W-:Y:S02]  /*2000*/  IMAD R12, R21, R32, RZ ;  /* 0x00000020150c7224 */ /* 0x000fe400078e02ff */
[----:B------:R-:W-:Y:S01]  /*2010*/  IMAD.WIDE.U32 R6, R19, R46, R42 ;  /* 0x0000002e13067225 */ /* 0x000fe200078e002a */
[----:B------:R-:W-:-:S03]  /*2020*/  IADD3 R11, R29, R11, RZ ;  /* 0x0000000b1d0b7210 */ /* 0x000fc60007ffe0ff */
        /* <DEDUP_REMOVED lines=10> */
[----:B------:R-:W-:Y:S02]  /*20d0*/  LOP3.LUT R4, R5, R64, RZ, 0x3c, !PT ;  /* 0x0000004005047212 */ /* 0x000fe400078e3cff */
[----:B------:R-:W-:Y:S01]  /*20e0*/  LOP3.LUT R5, R61, 0x38, R50, 0xf8, !PT ;  /* 0x000000383d057812 */ /* 0x000fe200078ef832 */
[----:B------:R-:W-:Y:S01]  /*20f0*/  IMAD.IADD R69, R73, 0x1, R29 ;  /* 0x0000000149457824 */ /* 0x000fe200078e021d */
[----:B------:R-:W-:Y:S01]  /*2100*/  LEA R67, R189, R4, 0x9 ;  /* 0x00000004bd437211 */ /* 0x000fe200078e48ff */
[----:B------:R-:W-:Y:S01]  /*2110*/  IMAD.IADD R66, R13, 0x1, R39 ;  /* 0x000000010d427824 */ /* 0x000fe200078e0227 */
[----:B------:R-:W-:Y:S01]  /*2120*/  LOP3.LUT R70, R5, R64, RZ, 0x3c, !PT ;  /* 0x0000004005467212 */ /* 0x000fe200078e3cff */
[----:B------:R-:W-:Y:S02]  /*2130*/  IMAD.IADD R68, R37, 0x1, R13 ;  /* 0x0000000125447824 */ /* 0x000fe400078e020d */
[----:B------:R-:W-:Y:S01]  /*2140*/  IMAD.IADD R73, R21, 0x1, R73 ;  /* 0x0000000115497824 */ /* 0x000fe200078e0249 */
[----:B------:R-:W-:Y:S01]  /*2150*/  LEA R70, R189, R70, 0x9 ;  /* 0x00000046bd467211 */ /* 0x000fe200078e48ff */
[----:B01----:R-:W-:-:S07]  /*2160*/  IMAD.IADD R77, R41, 0x1, R77 ;  /* 0x00000001294d7824 */ /* 0x003fce00078e024d */
.L_x_996:
[----:B------:R-:W-:Y:S01]  /*2170*/  VIADD R51, R51, 0xffffffff ;  /* 0xffffffff33337836 */ /* 0x000fe20000000000 */
[----:B------:R-:W-:Y:S01]  /*2180*/  ISETP.GE.AND P3, PT, R63, 0x1, PT ;  /* 0x000000013f00780c */ /* 0x000fe20003f66270 */
[----:B--2---:R-:W-:Y:S01]  /*2190*/  IMAD.SHL.U32 R32, R22, 0x1000, RZ ;  /* 0x0000100016207824 */ /* 0x004fe200078e00ff */
[----:B------:R-:W-:Y:S05]  /*21a0*/  YIELD ;  /* 0x0000000000007946 */ /* 0x000fea0003800000 */
[----:B------:R-:W-:Y:S01]  /*21b0*/  SHF.R.S32.HI R76, RZ, 0x1f, R51 ;  /* 0x0000001fff4c7819 */ /* 0x000fe20000011433 */
[-C--:B-1----:R-:W-:Y:S01]  /*21c0*/  IMAD R4, R52, R51.reuse, RZ ;  /* 0x0000003334047224 */ /* 0x082fe200078e02ff */
[----:B------:R-:W-:Y:S01]  /*21d0*/  BSSY B0, `(.L_x_967) ;  /* 0x0000175000007945 */ /* 0x000fe20003800000 */
[----:B---3--:R-:W-:-:S04]  /*21e0*/  IMAD.WIDE.U32 R14, R53, R51, RZ ;  /* 0x00000033350e7225 */ /* 0x008fc800078e00ff */
[----:B------:R-:W-:Y:S01]  /*21f0*/  IMAD R5, R76, R53, R4 ;  /* 0x000000354c057224 */ /* 0x000fe200078e0204 */
[----:B------:R-:W-:-:S03]  /*2200*/  IADD3 R4, P2, R3, R14, RZ ;  /* 0x0000000e03047210 */ /* 0x000fc60007f5e0ff */
[----:B------:R-:W-:Y:S01]  /*2210*/  IMAD.IADD R79, R15, 0x1, R5 ;  /* 0x000000010f4f7824 */ /* 0x000fe200078e0205 */
[----:B--2---:R-:W-:Y:S01]  /*2220*/  LEA R12, P4, R4, R46, 0x1 ;  /* 0x0000002e040c7211 */ /* 0x004fe200078808ff */
[----:B------:R-:W-:-:S03]  /*2230*/  IMAD.IADD R5, R67, 0x1, R32 ;  /* 0x0000000143057824 */ /* 0x000fc600078e0220 */
[----:B------:R-:W-:Y:S01]  /*2240*/  IADD3.X R6, R79, R26, RZ, P2, !PT ;  /* 0x0000001a4f067210 */ /* 0x000fe200017fe4ff */
[----:B------:R-:W-:Y:S01]  /*2250*/  IMAD R33, R5, 0x2, R2 ;  /* 0x0000000205217824 */ /* 0x000fe200078e0202 */
[----:B------:R-:W-:Y:S02]  /*2260*/  ISETP.GT.AND P2, PT, R51, R31, PT ;  /* 0x0000001f3300720c */ /* 0x000fe40003f44270 */
[----:B------:R-:W-:Y:S01]  /*2270*/  LEA.HI.X R13, R4, R47, R6, 0x1, P4 ;  /* 0x0000002f040d7211 */ /* 0x000fe200020f0c06 */
[----:B------:R-:W-:Y:S10]  /*2280*/  @!P3 BRA `(.L_x_968) ;  /* 0x000000140044b947 */ /* 0x000ff40003800000 */
        /* <DEDUP_REMOVED lines=38> */
.L_x_971:
[----:B------:R-:W-:Y:S05]  /*24f0*/  BSYNC B1 ;  /* 0x0000000000017941 */ /* 0x000fea0003800000 */
.L_x_970:
[----:B------:R-:W-:Y:S01]  /*2500*/  ISETP.NE.AND P3, PT, R185, 0x3, PT ;  /* 0x00000003b900780c */ /* 0x000fe20003f65270 */
[----:B-----5:R-:W-:Y:S01]  /*2510*/  IMAD.MOV.U32 R4, RZ, RZ, R8 ;  /* 0x000000ffff047224 */ /* 0x020fe200078e0008 */
[----:B0-----:R-:W-:Y:S01]  /*2520*/  MOV R6, R34 ;  /* 0x0000002200067202 */ /* 0x001fe20000000f00 */
[----:B------:R-:W-:Y:S02]  /*2530*/  IMAD.MOV.U32 R5, RZ, RZ, R9 ;  /* 0x000000ffff057224 */ /* 0x000fe400078e0009 */
[----:B------:R-:W-:-:S03]  /*2540*/  IMAD.MOV.U32 R7, RZ, RZ, R35 ;  /* 0x000000ffff077224 */ /* 0x000fc600078e0023 */
[----:B------:R-:W-:Y:S01]  /*2550*/  PRMT R84, R4, 0x5410, R5 ;  /* 0x0000541004547816 */ /* 0x000fe20000000005 */
[----:B------:R-:W-:Y:S01]  /*2560*/  IMAD.MOV.U32 R4, RZ, RZ, R10 ;  /* 0x000000ffff047224 */ /* 0x000fe200078e000a */
[----:B------:R-:W-:Y:S01]  /*2570*/  PRMT R79, R6, 0x5410, R7 ;  /* 0x00005410064f7816 */ /* 0x000fe20000000007 */
[----:B------:R-:W-:Y:S01]  /*2580*/  IMAD.MOV.U32 R5, RZ, RZ, R11 ;  /* 0x000000ffff057224 */ /* 0x000fe200078e000b */
[----:B------:R-:W-:Y:S01]  /*2590*/  MOV R7, R15 ;  /* 0x0000000f00077202 */ /* 0x000fe20000000f00 */
[----:B------:R-:W-:-:S03]  /*25a0*/  IMAD.MOV.U32 R6, RZ, RZ, R14 ;  /* 0x000000ffff067224 */ /* 0x000fc600078e000e */
[----:B------:R-:W-:Y:S02]  /*25b0*/  PRMT R85, R4, 0x5410, R5 ;  /* 0x0000541004557816 */ /* 0x000fe40000000005 */
[----:B------:R-:W-:Y:S01]  /*25c0*/  PRMT R86, R6, 0x5410, R7 ;  /* 0x0000541006567816 */ /* 0x000fe20000000007 */
[----:B------:R-:W-:Y:S06]  /*25d0*/  @!P3 BRA `(.L_x_972) ;  /* 0x000000000004b947 */ /* 0x000fec0003800000 */
[----:B------:R-:W-:Y:S01]  /*25e0*/  BPT.TRAP 0x1 ;  /* 0x000000040000795c */ /* 0x000fe20000300000 */
.L_x_972:
[----:B------:R-:W-:Y:S01]  /*25f0*/  IMAD R72, R22, 0x8, R2 ;  /* 0x0000000816487824 */ /* 0x000fe200078e0202 */
[----:B------:R-:W-:Y:S01]  /*2600*/  SHF.L.U32 R59, R184, 0x1f, RZ ;  /* 0x0000001fb83b7819 */ /* 0x000fe200000006ff */
[----:B------:R-:W-:Y:S03]  /*2610*/  BSSY B1, `(.L_x_973) ;  /* 0x0000003000017945 */ /* 0x000fe60003800000 */
[----:B------:R-:W0:Y:S02]  /*2620*/  SYNCS.PHASECHK.TRANS64.TRYWAIT P5, [R72+URZ+0x38890], R59 ;  /* 0x0388903b480075a7 */ /* 0x000e2400080a017f */
[----:B0-----:R-:W-:Y:S05]  /*2630*/  @!P5 BRA `(.L_x_974) ;  /* 0x0000015800d0d947 */ /* 0x001fea0003800000 */
.L_x_1175:
[----:B------:R-:W-:Y:S05]  /*2640*/  BSYNC B1 ;  /* 0x0000000000017941 */ /* 0x000fea0003800000 */
.L_x_973:
        /* <DEDUP_REMOVED lines=10> */
[----:B--2---:R-:W-:Y:S01]  /*26f0*/  IMAD.MOV.U32 R14, RZ, RZ, R6 ;  /* 0x000000ffff0e7224 */ /* 0x004fe200078e0006 */
[----:B------:R-:W-:Y:S01]  /*2700*/  SHF.R.U32.HI R76, RZ, 0x10, R15 ;  /* 0x00000010ff4c7819 */ /* 0x000fe2000001160f */
[----:B------:R-:W-:Y:S02]  /*2710*/  HADD2.F32 R6, -RZ, R5.H1_H1 ;  /* 0x30000005ff067230 */ /* 0x000fe40000004100 */
[----:B------:R-:W-:Y:S02]  /*2720*/  HADD2.F32 R35, -RZ, R35.H0_H0 ;  /* 0x20000023ff237230 */ /* 0x000fe40000004100 */
[----:B------:R-:W-:-:S02]  /*2730*/  HADD2.F32 R5, -RZ, R5.H0_H0 ;  /* 0x20000005ff057230 */ /* 0x000fc40000004100 */
[----:B------:R-:W-:Y:S02]  /*2740*/  HADD2.F32 R33, -RZ, R33.H0_H0 ;  /* 0x20000021ff217230 */ /* 0x000fe40000004100 */
[CC--:B------:R-:W-:Y:S01]  /*2750*/  FMUL.FTZ R78, R6.reuse, R35.reuse ;  /* 0x00000023064e7220 */ /* 0x0c0fe20000410000 */
[----:B------:R-:W-:Y:S02]  /*2760*/  HADD2.F32 R76, -RZ, R76.H0_H0 ;  /* 0x2000004cff4c7230 */ /* 0x000fe40000004100 */
[C---:B------:R-:W-:Y:S01]  /*2770*/  FMUL.FTZ R35, R5.reuse, R35 ;  /* 0x0000002305237220 */ /* 0x040fe20000410000 */
[--C-:B------:R-:W-:Y:S02]  /*2780*/  HADD2.F32 R15, -RZ, R7.reuse.H1_H1 ;  /* 0x30000007ff0f7230 */ /* 0x100fe40000004100 */
[-C--:B------:R-:W-:Y:S01]  /*2790*/  FFMA.FTZ R78, R5, R33.reuse, -R78 ;  /* 0x00000021054e7223 */ /* 0x080fe2000001084e */
[----:B------:R-:W-:Y:S02]  /*27a0*/  HADD2.F32 R7, -RZ, R7.H0_H0 ;  /* 0x20000007ff077230 */ /* 0x000fe40000004100 */
[----:B------:R-:W-:Y:S01]  /*27b0*/  FFMA.FTZ R81, R6, R33, R35 ;  /* 0x0000002106517223 */ /* 0x000fe20000010023 */
[----:B------:R-:W-:-:S02]  /*27c0*/  HADD2.F32 R34, -RZ, R34.H0_H0 ;  /* 0x20000022ff227230 */ /* 0x000fc40000004100 */
[-C--:B------:R-:W-:Y:S01]  /*27d0*/  FMUL.FTZ R80, R15, R76.reuse ;  /* 0x0000004c0f507220 */ /* 0x080fe20000410000 */
[----:B------:R-:W-:Y:S02]  /*27e0*/  HADD2.F32 R5, -RZ, R4.H1_H1 ;  /* 0x30000004ff057230 */ /* 0x000fe40000004100 */
[C---:B------:R-:W-:Y:S01]  /*27f0*/  FMUL.FTZ R76, R7.reuse, R76 ;  /* 0x0000004c074c7220 */ /* 0x040fe20000410000 */
[----:B------:R-:W-:Y:S02]  /*2800*/  HADD2.F32 R33, -RZ, R86.H0_H0 ;  /* 0x20000056ff217230 */ /* 0x000fe40000004100 */
[-C--:B------:R-:W-:Y:S01]  /*2810*/  FFMA.FTZ R80, R7, R34.reuse, -R80 ;  /* 0x0000002207507223 */ /* 0x080fe20000010850 */
[----:B------:R-:W-:Y:S02]  /*2820*/  HADD2.F32 R4, -RZ, R4.H0_H0 ;  /* 0x20000004ff047230 */ /* 0x000fe40000004100 */
[----:B------:R-:W-:Y:S01]  /*2830*/  FFMA.FTZ R83, R15, R34, R76 ;  /* 0x000000220f537223 */ /* 0x000fe2000001004c */
[----:B------:R-:W-:-:S02]  /*2840*/  HADD2.F32 R35, -RZ, R86.H1_H1 ;  /* 0x30000056ff237230 */ /* 0x000fc40000004100 */
[--C-:B------:R-:W-:Y:S02]  /*2850*/  HADD2.F32 R6, -RZ, R14.reuse.H1_H1 ;  /* 0x3000000eff067230 */ /* 0x100fe40000004100 */
[-C--:B------:R-:W-:Y:S01]  /*2860*/  FMUL.FTZ R34, R4, R33.reuse ;  /* 0x0000002104227220 */ /* 0x080fe20000410000 */
[----:B------:R-:W-:Y:S02]  /*2870*/  HADD2.F32 R14, -RZ, R14.H0_H0 ;  /* 0x2000000eff0e7230 */ /* 0x000fe40000004100 */
        /* <DEDUP_REMOVED lines=13> */
.L_x_979:
[----:B------:R-:W-:Y:S05]  /*2950*/  BSYNC B2 ;  /* 0x0000000000027941 */ /* 0x000fea0003800000 */
.L_x_978:
[----:B--2---:R1:W-:Y:S02]  /*2960*/  STG.E.128 desc[UR54][R12.64], R4 ;  /* 0x000000040c007986 */ /* 0x0043e4000c101d36 */
.L_x_977:
[----:B------:R-:W-:Y:S05]  /*2970*/  BSYNC B1 ;  /* 0x0000000000017941 */ /* 0x000fea0003800000 */
.L_x_976:
[----:B------:R-:W-:Y:S05]  /*2980*/  @P1 BRA `(.L_x_975) ;  /* 0x0000000c00e41947 */ /* 0x000fea0003800000 */
[----:B-1----:R-:W-:Y:S01]  /*2990*/  IMAD.MOV.U32 R5, RZ, RZ, 0x20 ;  /* 0x00000020ff057424 */ /* 0x002fe200078e00ff */
[----:B------:R-:W-:Y:S01]  /*29a0*/  LOP3.LUT P4, RZ, R186, 0x4, RZ, 0xc0, !PT ;  /* 0x00000004baff7812 */ /* 0x000fe2000788c0ff */
[----:B------:R-:W-:Y:S01]  /*29b0*/  BSSY B1, `(.L_x_980) ;  /* 0x0000031000017945 */ /* 0x000fe20003800000 */
[----:B------:R-:W-:Y:S02]  /*29c0*/  IADD3 R14, R42, 0x10, RZ ;  /* 0x000000102a0e7810 */ /* 0x000fe40007ffe0ff */
[----:B------:R-:W-:Y:S02]  /*29d0*/  SEL R5, R5, 0xffffffe0, !P4 ;  /* 0xffffffe005057807 */ /* 0x000fe40006000000 */
[----:B------:R-:W-:Y:S02]  /*29e0*/  ISETP.GE.AND P4, PT, R14, R63, PT ;  /* 0x0000003f0e00720c */ /* 0x000fe40003f86270 */
[----:B------:R-:W-:-:S05]  /*29f0*/  IADD3 R5, R5, R67, R32 ;  /* 0x0000004305057210 */ /* 0x000fca0007ffe020 */
[----:B------:R-:W-:-:S06]  /*2a00*/  IMAD R4, R5, 0x2, R2 ;  /* 0x0000000205047824 */ /* 0x000fcc00078e0202 */
[----:B------:R-:W1:Y:S01]  /*2a10*/  LDS.128 R4, [R4+0x22400] ;  /* 0x0224000004047984 */ /* 0x000e620000000c00 */
[----:B------:R-:W-:Y:S05]  /*2a20*/  @P4 BRA `(.L_x_981) ;  /* 0x0000000000a44947 */ /* 0x000fea0003800000 */
[--C-:B------:R-:W-:Y:S01]  /*2a30*/  SHF.R.U64 R15, R8, 0x10, R9.reuse ;  /* 0x00000010080f7819 */ /* 0x100fe20000001209 */
[----:B-1----:R-:W-:Y:S01]  /*2a40*/  IMAD.MOV.U32 R8, RZ, RZ, R6 ;  /* 0x000000ffff087224 */ /* 0x002fe200078e0006 */
[----:B------:R-:W-:Y:S01]  /*2a50*/  SHF.R.U32.HI R14, RZ, 0x10, R9 ;  /* 0x00000010ff0e7819 */ /* 0x000fe20000011609 */
[--C-:B------:R-:W-:Y:S01]  /*2a60*/  HADD2.F32 R6, -RZ, R5.reuse.H1_H1 ;  /* 0x30000005ff067230 */ /* 0x100fe20000004100 */
[--C-:B------:R-:W-:Y:S01]  /*2a70*/  SHF.R.U64 R9, R10, 0x10, R11.reuse ;  /* 0x000000100a097819 */ /* 0x100fe2000000120b */
[----:B------:R-:W-:Y:S01]  /*2a80*/  HADD2.F32 R5, -RZ, R5.H0_H0 ;  /* 0x20000005ff057230 */ /* 0x000fe20000004100 */
[----:B------:R-:W-:Y:S01]  /*2a90*/  SHF.R.U32.HI R32, RZ, 0x10, R11 ;  /* 0x00000010ff207819 */ /* 0x000fe2000001160b */
[----:B------:R-:W-:Y:S02]  /*2aa0*/  HADD2.F32 R10, -RZ, R15.H0_H0 ;  /* 0x2000000fff0a7230 */ /* 0x000fe40000004100 */
[----:B------:R-:W-:Y:S02]  /*2ab0*/  HADD2.F32 R11, -RZ, R9.H0_H0 ;  /* 0x20000009ff0b7230 */ /* 0x000fe40000004100 */
[----:B------:R-:W-:-:S02]  /*2ac0*/  HADD2.F32 R32, -RZ, R32.H0_H0 ;  /* 0x20000020ff207230 */ /* 0x000fc40000004100 */
[--C-:B------:R-:W-:Y:S02]  /*2ad0*/  HADD2.F32 R9, -RZ, R7.reuse.H1_H1 ;  /* 0x30000007ff097230 */ /* 0x100fe40000004100 */
[CC--:B------:R-:W-:Y:S01]  /*2ae0*/  FMUL.FTZ R34, R6.reuse, R11.reuse ;  /* 0x0000000b06227220 */ /* 0x0c0fe20000410000 */
[----:B------:R-:W-:Y:S02]  /*2af0*/  HADD2.F32 R7, -RZ, R7.H0_H0 ;  /* 0x20000007ff077230 */ /* 0x000fe40000004100 */
[----:B------:R-:W-:Y:S01]  /*2b00*/  FMUL.FTZ R11, R5, R11 ;  /* 0x0000000b050b7220 */ /* 0x000fe20000410000 */
[----:B------:R-:W-:Y:S02]  /*2b10*/  HADD2.F32 R14, -RZ, R14.H0_H0 ;  /* 0x2000000eff0e7230 */ /* 0x000fe40000004100 */
[----:B------:R-:W-:Y:S01]  /*2b20*/  FMUL.FTZ R76, R9, R32 ;  /* 0x00000020094c7220 */ /* 0x000fe20000410000 */
[-C--:B------:R-:W-:Y:S01]  /*2b30*/  FFMA.FTZ R34, R5, R10.reuse, -R34 ;  /* 0x0000000a05227223 */ /* 0x080fe20000010822 */
[----:B------:R-:W-:Y:S01]  /*2b40*/  FFMA.FTZ R33, R6, R10, R11 ;  /* 0x0000000a06217223 */ /* 0x000fe2000001000b */
[----:B------:R-:W-:Y:S01]  /*2b50*/  FMUL.FTZ R32, R7, R32 ;  /* 0x0000002007207220 */ /* 0x000fe20000410000 */
[----:B------:R-:W-:-:S02]  /*2b60*/  HADD2.F32 R10, -RZ, R85.H0_H0 ;  /* 0x20000055ff0a7230 */ /* 0x000fc40000004100 */
[-C--:B------:R-:W-:Y:S01]  /*2b70*/  FFMA.FTZ R76, R7, R14.reuse, -R76 ;  /* 0x0000000e074c7223 */ /* 0x080fe2000001084c */
[----:B------:R-:W-:Y:S02]  /*2b80*/  HADD2.F32 R11, -RZ, R85.H1_H1 ;  /* 0x30000055ff0b7230 */ /* 0x000fe40000004100 */
[----:B------:R-:W-:Y:S01]  /*2b90*/  FFMA.FTZ R79, R9, R14, R32 ;  /* 0x0000000e094f7223 */ /* 0x000fe20000010020 */
[----:B------:R-:W-:Y:S02]  /*2ba0*/  HADD2.F32 R5, -RZ, R4.H1_H1 ;  /* 0x30000004ff057230 */ /* 0x000fe40000004100 */
[----:B------:R-:W-:Y:S02]  /*2bb0*/  HADD2.F32 R6, -RZ, R8.H1_H1 ;  /* 0x30000008ff067230 */ /* 0x000fe40000004100 */
[----:B------:R-:W-:Y:S02]  /*2bc0*/  HADD2.F32 R4, -RZ, R4.H0_H0 ;  /* 0x20000004ff047230 */ /* 0x000fe40000004100 */
[----:B------:R-:W-:Y:S01]  /*2bd0*/  FMUL.FTZ R15, R5, R10 ;  /* 0x0000000a050f7220 */ /* 0x000fe20000410000 */
[----:B------:R-:W-:-:S02]  /*2be0*/  HADD2.F32 R8, -RZ, R8.H0_H0 ;  /* 0x20000008ff087230 */ /* 0x000fc40000004100 */
        /* <DEDUP_REMOVED lines=13> */
.L_x_981:
[----:B------:R-:W-:Y:S05]  /*2cc0*/  BSYNC B1 ;  /* 0x0000000000017941 */ /* 0x000fea0003800000 */
.L_x_980:
[----:B-1----:R1:W-:Y:S01]  /*2cd0*/  STG.E.128 desc[UR54][R12.64+0x40], R4 ;  /* 0x000040040c007986 */ /* 0x0023e2000c101d36 */
[----:B------:R-:W-:Y:S05]  /*2ce0*/  BRA `(.L_x_975) ;  /* 0x0000000c000c7947 */ /* 0x000fea0003800000 */
.L_x_969:
        /* <DEDUP_REMOVED lines=25> */
[----:B--2---:R-:W-:Y:S02]  /*2e80*/  IMAD.MOV.U32 R33, RZ, RZ, R6 ;  /* 0x000000ffff217224 */ /* 0x004fe400078e0006 */
[----:B------:R-:W-:Y:S02]  /*2e90*/  IMAD.MOV.U32 R72, RZ, RZ, R4 ;  /* 0x000000ffff487224 */ /* 0x000fe400078e0004 */
[----:B------:R-:W-:Y:S02]  /*2ea0*/  IMAD.MOV.U32 R59, RZ, RZ, R7 ;  /* 0x000000ffff3b7224 */ /* 0x000fe400078e0007 */
[----:B------:R-:W-:Y:S01]  /*2eb0*/  IMAD.MOV.U32 R76, RZ, RZ, R5 ;  /* 0x000000ffff4c7224 */ /* 0x000fe200078e0005 */
[----:B------:R-:W-:Y:S01]  /*2ec0*/  PRMT R97, R33, 0x5410, R72 ;  /* 0x0000541021617816 */ /* 0x000fe20000000048 */
[----:B---3--:R-:W-:Y:S01]  /*2ed0*/  IMAD.MOV.U32 R13, RZ, RZ, R11 ;  /* 0x000000ffff0d7224 */ /* 0x008fe200078e000b */
[----:B------:R-:W-:Y:S01]  /*2ee0*/  PRMT R88, R88, 0x5410, R59 ;  /* 0x0000541058587816 */ /* 0x000fe2000000003b */
[----:B------:R-:W-:Y:S01]  /*2ef0*/  IMAD.MOV.U32 R33, RZ, RZ, R8 ;  /* 0x000000ffff217224 */ /* 0x000fe200078e0008 */
[----:B------:R-:W-:Y:S01]  /*2f00*/  PRMT R84, R84, 0x5410, R76 ;  /* 0x0000541054547816 */ /* 0x000fe2000000004c */
[----:B------:R-:W-:Y:S01]  /*2f10*/  IMAD.MOV.U32 R34, RZ, RZ, R9 ;  /* 0x000000ffff227224 */ /* 0x000fe200078e0009 */
[----:B------:R-:W-:-:S02]  /*2f20*/  MOV R12, R10 ;  /* 0x0000000a000c7202 */ /* 0x000fc40000000f00 */
[----:B------:R-:W-:Y:S02]  /*2f30*/  PRMT R88, R13, 0x7610, R88 ;  /* 0x000076100d587816 */ /* 0x000fe40000000058 */
[----:B------:R-:W-:Y:S02]  /*2f40*/  PRMT R96, R12, 0x5410, R33 ;  /* 0x000054100c607816 */ /* 0x000fe40000000021 */
[----:B------:R-:W-:Y:S01]  /*2f50*/  PRMT R84, R34, 0x7610, R84 ;  /* 0x0000761022547816 */ /* 0x000fe20000000054 */
[----:B------:R-:W-:Y:S06]  /*2f60*/  @!P3 BRA `(.L_x_982) ;  /* 0x000000000004b947 */ /* 0x000fec0003800000 */
[----:B------:R-:W-:Y:S01]  /*2f70*/  BPT.TRAP 0x1 ;  /* 0x000000040000795c */ /* 0x000fe20000300000 */
.L_x_982:
[----:B------:R-:W-:Y:S01]  /*2f80*/  IMAD R72, R22, 0x8, R2 ;  /* 0x0000000816487824 */ /* 0x000fe200078e0202 */
[----:B------:R-:W-:Y:S01]  /*2f90*/  SHF.L.U32 R59, R184, 0x1f, RZ ;  /* 0x0000001fb83b7819 */ /* 0x000fe200000006ff */
[----:B------:R-:W-:Y:S03]  /*2fa0*/  BSSY B1, `(.L_x_983) ;  /* 0x0000003000017945 */ /* 0x000fe60003800000 */
[----:B------:R-:W0:Y:S02]  /*2fb0*/  SYNCS.PHASECHK.TRANS64.TRYWAIT P5, [R72+URZ+0x38890], R59 ;  /* 0x0388903b480075a7 */ /* 0x000e2400080a017f */
[----:B0-----:R-:W-:Y:S05]  /*2fc0*/  @!P5 BRA `(.L_x_984) ;  /* 0x000001500080d947 */ /* 0x001fea0003800000 */
.L_x_1176:
[----:B------:R-:W-:Y:S05]  /*2fd0*/  BSYNC B1 ;  /* 0x0000000000017941 */ /* 0x000fea0003800000 */
.L_x_983:
[----:B------:R-:W-:Y:S01]  /*2fe0*/  ISETP.GE.OR P5, PT, R19, R58, P0 ;  /* 0x0000003a1300720c */ /* 0x000fe200007a6670 */
[----:B------:R-:W-:Y:S01]  /*2ff0*/  ULDC.64 UR4, c[0x0][0x2f0] ;  /* 0x0000bc0000047ab9 */ /* 0x000fe20000000a00 */
[----:B------:R-:W-:Y:S01]  /*3000*/  MOV R78, R14 ;  /* 0x0000000e004e7202 */ /* 0x000fe20000000f00 */
[----:B------:R-:W-:-:S04]  /*3010*/  IMAD R12, R218, UR4, RZ ;  /* 0x00000004da0c7c24 */ /* 0x000fc8000f8e02ff */
[----:B------:R-:W-:-:S04]  /*3020*/  IMAD.WIDE.U32 R78, R19, UR4, R78 ;  /* 0x00000004134e7c25 */ /* 0x000fc8000f8e004e */
[----:B------:R-:W-:Y:S02]  /*3030*/  IMAD R95, R19, UR5, R12 ;  /* 0x00000005135f7c24 */ /* 0x000fe4000f8e020c */
[----:B------:R-:W-:Y:S05]  /*3040*/  @P5 BRA `(.L_x_975) ;  /* 0x0000000800345947 */ /* 0x000fea0003800000 */
[----:B------:R-:W-:Y:S01]  /*3050*/  IMAD.IADD R95, R95, 0x1, R79 ;  /* 0x000000015f5f7824 */ /* 0x000fe200078e024f */
[----:B------:R-:W-:Y:S01]  /*3060*/  IADD3 R76, P5, P6, R44, R78, R71 ;  /* 0x0000004e2c4c7210 */ /* 0x000fe20007ebe047 */
[----:B------:R-:W-:Y:S01]  /*3070*/  IMAD.IADD R12, R62, 0x1, -R65 ;  /* 0x000000013e0c7824 */ /* 0x000fe200078e0a41 */
[----:B------:R-:W-:Y:S02]  /*3080*/  BSSY B1, `(.L_x_985) ;  /* 0x0000067000017945 */ /* 0x000fe40003800000 */
        /* <DEDUP_REMOVED lines=11> */
[----:B------:R-:W-:Y:S02]  /*3140*/  LOP3.LUT R12, R13, R64, RZ, 0x3c, !PT ;  /* 0x000000400d0c7212 */ /* 0x000fe400078e3cff */
[----:B------:R-:W-:-:S03]  /*3150*/  IADD3 R13, R70, R32, RZ ;  /* 0x00000020460d7210 */ /* 0x000fc60007ffe0ff */
[----:B------:R-:W-:Y:S02]  /*3160*/  IMAD R15, R189, 0x200, R12 ;  /* 0x00000200bd0f7824 */ /* 0x000fe400078e020c */
[----:B------:R-:W-:Y:S02]  /*3170*/  IMAD R13, R13, 0x2, R2 ;  /* 0x000000020d0d7824 */ /* 0x000fe400078e0202 */
[----:B------:R-:W-:-:S04]  /*3180*/  IMAD.IADD R15, R32, 0x1, R15 ;  /* 0x00000001200f7824 */ /* 0x000fc800078e020f */
        /* <DEDUP_REMOVED lines=86> */
.L_x_986:
[----:B------:R-:W-:Y:S05]  /*36f0*/  BSYNC B1 ;  /* 0x0000000000017941 */ /* 0x000fea0003800000 */
.L_x_985:
        /* <DEDUP_REMOVED lines=10> */
.L_x_968:
[----:B------:R-:W-:-:S13]  /*37a0*/  ISETP.NE.AND P3, PT, R185, 0x3, PT ;  /* 0x00000003b900780c */ /* 0x000fda0003f65270 */
[----:B------:R-:W-:Y:S05]  /*37b0*/  @!P3 BRA `(.L_x_987) ;  /* 0x000000000004b947 */ /* 0x000fea0003800000 */
[----:B------:R-:W-:Y:S01]  /*37c0*/  BPT.TRAP 0x1 ;  /* 0x000000040000795c */ /* 0x000fe20000300000 */
.L_x_987:
        /* <DEDUP_REMOVED lines=8> */
.L_x_1177:
[----:B------:R-:W-:Y:S05]  /*3850*/  BSYNC B1 ;  /* 0x0000000000017941 */ /* 0x000fea0003800000 */
.L_x_988:
[----:B------:R-:W-:Y:S05]  /*3860*/  @P4 BRA `(.L_x_975) ;  /* 0x00000000002c4947 */ /* 0x000fea0003800000 */
[----:B------:R-:W-:Y:S01]  /*3870*/  @!P1 LOP3.LUT P4, RZ, R186, 0x4, RZ, 0xc0, !PT ;  /* 0x00000004baff9812 */ /* 0x000fe2000788c0ff */
[----:B------:R-:W-:Y:S01]  /*3880*/  @!P1 VIADD R4, R67, 0x20 ;  /* 0x0000002043049836 */ /* 0x000fe20000000000 */
[----:B------:R-:W-:Y:S02]  /*3890*/  PLOP3.LUT P5, PT, PT, PT, PT, 0x8, 0x0 ;  /* 0x000000000000781c */ /* 0x000fe40003fae170 */
[----:B------:R-:W-:-:S13]  /*38a0*/  @!P1 PLOP3.LUT P5, PT, P4, PT, PT, 0x80, 0x0 ;  /* 0x000000000000981c */ /* 0x000fda00027af070 */
[----:B------:R-:W-:-:S04]  /*38b0*/  @P5 VIADD R4, R67, 0xffffffe0 ;  /* 0xffffffe043045836 */ /* 0x000fc80000000000 */
[----:B------:R-:W-:-:S05]  /*38c0*/  @!P1 IMAD.IADD R5, R32, 0x1, R4 ;  /* 0x0000000120059824 */ /* 0x000fca00078e0204 */
[----:B------:R-:W-:Y:S02]  /*38d0*/  @!P1 LEA R8, R5, R2, 0x1 ;  /* 0x0000000205089211 */ /* 0x000fe400078e08ff */
[----:B------:R-:W1:Y:S04]  /*38e0*/  @!P0 LDS.128 R4, [R33+0x22400] ;  /* 0x0224000021048984 */ /* 0x000e680000000c00 */
[----:B------:R-:W2:Y:S04]  /*38f0*/  @!P1 LDS.128 R8, [R8+0x22400] ;  /* 0x0224000008089984 */ /* 0x000ea80000000c00 */
[----:B-1----:R1:W-:Y:S04]  /*3900*/  @!P0 STG.E.128 desc[UR54][R12.64], R4 ;  /* 0x000000040c008986 */ /* 0x0023e8000c101d36 */
[----:B--2---:R1:W-:Y:S02]  /*3910*/  @!P1 STG.E.128 desc[UR54][R12.64+0x40], R8 ;  /* 0x000040080c009986 */ /* 0x0043e4000c101d36 */
.L_x_975:
[----:B------:R-:W-:Y:S05]  /*3920*/  BSYNC B0 ;  /* 0x0000000000007941 */ /* 0x000fea0003800000 */
.L_x_967:
        /* <DEDUP_REMOVED lines=17> */
.L_x_991:
[----:B------:R-:W-:Y:S05]  /*3a40*/  BSYNC B0 ;  /* 0x0000000000007941 */ /* 0x000fea0003800000 */
.L_x_990:
[----:B------:R-:W4:Y:S01]  /*3a50*/  SYNCS.PHASECHK.TRANS64.TRYWAIT P5, [R72+URZ+0x388b0], R59 ;  /* 0x0388b03b480075a7 */ /* 0x000f2200080a017f */
[----:B------:R-:W-:Y:S01]  /*3a60*/  BSSY B0, `(.L_x_992) ;  /* 0x0000003000007945 */ /* 0x000fe20003800000 */
[----:B------:R-:W-:-:S03]  /*3a70*/  ISETP.GE.AND P3, PT, R19, R58, PT ;  /* 0x0000003a1300720c */ /* 0x000fc60003f66270 */
[----:B----4-:R-:W-:Y:S10]  /*3a80*/  @!P5 BRA `(.L_x_993) ;  /* 0x0000014400f8d947 */ /* 0x010ff40003800000 */
.L_x_1178:
[----:B------:R-:W-:Y:S05]  /*3a90*/  BSYNC B0 ;  /* 0x0000000000007941 */ /* 0x000fea0003800000 */
.L_x_992:
[----:B------:R-:W-:Y:S04]  /*3aa0*/  BSSY B0, `(.L_x_994) ;  /* 0x0000051000007945 */ /* 0x000fe80003800000 */
[----:B------:R-:W-:Y:S05]  /*3ab0*/  @P3 BRA `(.L_x_995) ;  /* 0x00000004003c3947 */ /* 0x000fea0003800000 */
[----:B-1----:R-:W-:Y:S01]  /*3ac0*/  IMAD.WIDE R4, R51, 0x40, R48 ;  /* 0x0000004033047825 */ /* 0x002fe200078e0230 */
[----:B------:R-:W-:Y:S01]  /*3ad0*/  ULDC.64 UR4, c[0x0][0x318] ;  /* 0x0000c60000047ab9 */ /* 0x000fe20000000a00 */
[----:B------:R-:W-:Y:S02]  /*3ae0*/  LOP3.LUT P3, RZ, R186, 0x4, RZ, 0xc0, !PT ;  /* 0x00000004baff7812 */ /* 0x000fe4000786c0ff */
[----:B------:R-:W-:Y:S01]  /*3af0*/  IMAD R5, R5, UR4, RZ ;  /* 0x0000000405057c24 */ /* 0x000fe2000f8e02ff */
[----:B---3--:R-:W-:Y:S01]  /*3b00*/  IADD3 R13, R16, 0xc0, RZ ;  /* 0x000000c0100d7810 */ /* 0x008fe20007ffe0ff */
[----:B------:R-:W-:Y:S02]  /*3b10*/  IMAD.MOV.U32 R76, RZ, RZ, R40 ;  /* 0x000000ffff4c7224 */ /* 0x000fe400078e0028 */
[C---:B------:R-:W-:Y:S02]  /*3b20*/  IMAD R5, R4.reuse, UR5, R5 ;  /* 0x0000000504057c24 */ /* 0x040fe4000f8e0205 */
[----:B------:R-:W-:Y:S01]  /*3b30*/  IMAD.WIDE.U32 R6, R4, UR4, R76 ;  /* 0x0000000404067c25 */ /* 0x000fe2000f8e004c */
[----:B------:R-:W-:-:S03]  /*3b40*/  ULDC.64 UR4, c[0x0][0x308] ;  /* 0x0000c20000047ab9 */ /* 0x000fc60000000a00 */
[----:B------:R-:W-:Y:S01]  /*3b50*/  IMAD R9, R22, 0x8000, R67 ;  /* 0x0000800016097824 */ /* 0x000fe200078e0243 */
[----:B------:R-:W-:Y:S01]  /*3b60*/  LEA R58, P5, R6, UR4, 0x1 ;  /* 0x00000004063a7c11 */ /* 0x000fe2000f8a08ff */
[----:B------:R-:W-:Y:S01]  /*3b70*/  IMAD.IADD R5, R7, 0x1, R5 ;  /* 0x0000000107057824 */ /* 0x000fe200078e0205 */
[----:B------:R-:W-:Y:S01]  /*3b80*/  ULDC UR4, c[0x0][0x310] ;  /* 0x0000c40000047ab9 */ /* 0x000fe20000000800 */
[----:B------:R-:W-:Y:S01]  /*3b90*/  VIADD R4, R16, 0x40 ;  /* 0x0000004010047836 */ /* 0x000fe20000000000 */
[C---:B------:R-:W-:Y:S01]  /*3ba0*/  IADD3 R79, R9.reuse, 0x20, RZ ;  /* 0x00000020094f7810 */ /* 0x040fe20007ffe0ff */
[C---:B------:R-:W-:Y:S01]  /*3bb0*/  @P3 VIADD R79, R9.reuse, 0xffffffe0 ;  /* 0xffffffe0094f3836 */ /* 0x040fe20000000000 */
[----:B0---4-:R-:W-:Y:S01]  /*3bc0*/  LEA.HI.X R59, R6, UR5, R5, 0x1, P5 ;  /* 0x00000005063b7c11 */ /* 0x011fe2000a8f0c05 */
[----:B------:R-:W-:Y:S01]  /*3bd0*/  IMAD R80, R9, 0x2, R2 ;  /* 0x0000000209507824 */ /* 0x000fe200078e0202 */
[C---:B------:R-:W-:Y:S01]  /*3be0*/  ISETP.GE.AND P5, PT, R16.reuse, UR4, PT ;  /* 0x0000000410007c0c */ /* 0x040fe2000bfa6270 */
[----:B------:R-:W-:Y:S01]  /*3bf0*/  VIADD R12, R16, 0x80 ;  /* 0x00000080100c7836 */ /* 0x000fe20000000000 */
[----:B------:R-:W-:Y:S01]  /*3c00*/  ISETP.GE.AND P3, PT, R4, UR4, PT ;  /* 0x0000000404007c0c */ /* 0x000fe2000bf66270 */
[----:B------:R-:W-:-:S02]  /*3c10*/  VIADD R76, R16, 0x100 ;  /* 0x00000100104c7836 */ /* 0x000fc40000000000 */
[----:B------:R-:W-:Y:S02]  /*3c20*/  VIADD R78, R16, 0x140 ;  /* 0x00000140104e7836 */ /* 0x000fe40000000000 */
[----:B------:R-:W-:-:S06]  /*3c30*/  IMAD R79, R79, 0x2, R2 ;  /* 0x000000024f4f7824 */ /* 0x000fcc00078e0202 */
        /* <DEDUP_REMOVED lines=35> */
[----:B------:R-:W-:Y:S02]  /*3e70*/  ISETP.GE.AND P3, PT, R78, UR4, PT ;  /* 0x000000044e007c0c */ /* 0x000fe4000bf66270 */
[----:B------:R-:W-:-:S07]  /*3e80*/  IADD3 R78, R16, 0x160, RZ ;  /* 0x00000160104e7810 */ /* 0x000fce0007ffe0ff */
        /* <DEDUP_REMOVED lines=18> */
.L_x_995:
[----:B------:R-:W-:Y:S05]  /*3fb0*/  BSYNC B0 ;  /* 0x0000000000007941 */ /* 0x000fea0003800000 */
.L_x_994:
[----:B------:R-:W-:Y:S01]  /*3fc0*/  @!PT LDS RZ, [RZ] ;  /* 0x00000000fffff984 */ /* 0x000fe20000000800 */
[----:B------:R-:W-:Y:S01]  /*3fd0*/  @!PT LDS RZ, [RZ] ;  /* 0x00000000fffff984 */ /* 0x000fe20000000800 */
[----:B------:R-:W-:Y:S01]  /*3fe0*/  @!PT LDS RZ, [RZ] ;  /* 0x00000000fffff984 */ /* 0x000fe20000000800 */
[----:B------:R-:W-:Y:S01]  /*3ff0*/  @!PT LDS RZ, [RZ] ;  /* 0x00000000fffff984 */ /* 0x000fe20000000800 */
[----:B------:R5:W-:Y:S06]  /*4000*/  MEMBAR.ALL.CTA ;  /* 0x0000000000007992 */ /* 0x000bec0000008000 */
[----:B-----5:R-:W5:Y:S01]  /*4010*/  FENCE.VIEW.ASYNC.S ;  /* 0x00000000000073c6 */ /* 0x020f620000000000 */
[----:B0---4-:R-:W-:Y:S01]  /*4020*/  @!P4 VIADD R72, R72, 0x388c0 ;  /* 0x000388c04848c836 */ /* 0x011fe20000000000 */
[----:B-----5:R0:W-:Y:S04]  /*4030*/  BAR.SYNC.DEFER_BLOCKING R60, 0x80 ;  /* 0x0002003c0000751d */ /* 0x0201e80000010000 */
[----:B------:R-:W-:Y:S01]  /*4040*/  @!P4 PRMT R72, RZ, 0x654, R72 ;  /* 0x00000654ff48c816 */ /* 0x000fe20000000048 */
[----:B------:R-:W-:Y:S01]  /*4050*/  VIADD R22, R22, 0x1 ;  /* 0x0000000116167836 */ /* 0x000fe20000000000 */
[----:B------:R-:W-:-:S02]  /*4060*/  PLOP3.LUT P3, PT, PT, PT, PT, 0x8, 0x0 ;  /* 0x000000000000781c */ /* 0x000fc40003f6e170 */
[----:B------:R0:W-:Y:S02]  /*4070*/  @!P4 SYNCS.ARRIVE.TRANS64.RED.A1T0 RZ, [R72+URZ], RZ ;  /* 0x000000ff48ffc9a7 */ /* 0x0001e4000810043f */
[----:B------:R-:W-:-:S04]  /*4080*/  ISETP.NE.AND P4, PT, R22, 0x2, PT ;  /* 0x000000021600780c */ /* 0x000fc80003f85270 */
[----:B------:R-:W-:Y:S02]  /*4090*/  SEL R5, RZ, 0x1, P4 ;  /* 0x00000001ff057807 */ /* 0x000fe40002000000 */
[----:B------:R-:W-:Y:S02]  /*40a0*/  SEL R22, R22, RZ, P4 ;  /* 0x000000ff16167207 */ /* 0x000fe40002000000 */
[----:B------:R-:W-:Y:S01]  /*40b0*/  LOP3.LUT R184, R184, R5, RZ, 0x3c, !PT ;  /* 0x00000005b8b87212 */ /* 0x000fe200078e3cff */
[----:B0-----:R-:W-:Y:S06]  /*40c0*/  @P2 BRA `(.L_x_996) ;  /* 0xffffffe000282947 */ /* 0x001fec000383ffff */
.L_x_962:
[----:B-1----:R-:W4:Y:S01]  /*40d0*/  LDL R4, [R1+0x4] ;  /* 0x0000040001047983 */ /* 0x002f220000100800 */
        /* <DEDUP_REMOVED lines=33> */
[----:B------:R-:W-:Y:S02]  /*42f0*/  MOV R3, RZ ;  /* 0x000000ff00037202 */ /* 0x000fe40000000f00 */
        /* <DEDUP_REMOVED lines=8> */
[----:B---3--:R-:W-:Y:S02]  /*4380*/  CS2R R80, SRZ ;  /* 0x0000000000507805 */ /* 0x008fe4000001ff00 */
        /* <DEDUP_REMOVED lines=14> */
[----:B--2---:R-:W-:Y:S02]  /*4470*/  CS2R R32, SRZ ;  /* 0x0000000000207805 */ /* 0x004fe4000001ff00 */
[----:B------:R-:W-:Y:S02]  /*4480*/  CS2R R176, SRZ ;  /* 0x0000000000b07805 */ /* 0x000fe4000001ff00 */
[----:B------:R-:W-:-:S02]  /*4490*/  CS2R R38, SRZ ;  /* 0x0000000000267805 */ /* 0x000fc4000001ff00 */
[----:B------:R-:W-:Y:S01]  /*44a0*/  CS2R R178, SRZ ;  /* 0x0000000000b27805 */ /* 0x000fe2000001ff00 */
[----:B------:R-:W-:Y:S01]  /*44b0*/  IMAD.MOV.U32 R35, RZ, RZ, RZ ;  /* 0x000000ffff237224 */ /* 0x000fe200078e00ff */
[----:B------:R-:W-:Y:S01]  /*44c0*/  CS2R R28, SRZ ;  /* 0x00000000001c7805 */ /* 0x000fe2000001ff00 */
[----:B------:R-:W-:Y:S01]  /*44d0*/  IMAD.MOV.U32 R180, RZ, RZ, RZ ;  /* 0x000000ffffb47224 */ /* 0x000fe200078e00ff */
[----:B------:R-:W-:Y:S01]  /*44e0*/  MOV R182, RZ ;  /* 0x000000ff00b67202 */ /* 0x000fe20000000f00 */
[----:B------:R-:W-:Y:S02]  /*44f0*/  IMAD.MOV.U32 R31, RZ, RZ, RZ ;  /* 0x000000ffff1f7224 */ /* 0x000fe400078e00ff */
[----:B------:R-:W-:Y:S02]  /*4500*/  IMAD.MOV.U32 R7, RZ, RZ, RZ ;  /* 0x000000ffff077224 */ /* 0x000fe400078e00ff */
[----:B------:R-:W-:Y:S02]  /*4510*/  IMAD.MOV.U32 R0, RZ, RZ, RZ ;  /* 0x000000ffff007224 */ /* 0x000fe400078e00ff */
[----:B------:R-:W-:Y:S01]  /*4520*/  IMAD.MOV.U32 R5, RZ, RZ, RZ ;  /* 0x000000ffff057224 */ /* 0x000fe200078e00ff */
[----:B----4-:R-:W-:Y:S01]  /*4530*/  ISETP.NE.AND P0, PT, R4, 0x1, PT ;  /* 0x000000010400780c */ /* 0x010fe20003f05270 */
[----:B------:R-:W-:-:S12]  /*4540*/  @P3 BRA `(.L_x_998) ;  /* 0x0000000000083947 */ /* 0x000fd80003800000 */
[----:B------:R-:W0:Y:S02]  /*4550*/  FENCE.VIEW.ASYNC.G ;  /* 0x00000000000073c6 */ /* 0x000e240000000100 */
[----:B0-----:R-:W-:Y:S06]  /*4560*/  BAR.ARV 0xc, 0x120 ;  /* 0x0304800000007b1d */ /* 0x001fec0000002000 */
.L_x_998:
[----:B------:R-:W-:Y:S05]  /*4570*/  BSYNC B0 ;  /* 0x0000000000007941 */ /* 0x000fea0003800000 */
.L_x_997:
        /* <DEDUP_REMOVED lines=8> */
[----:B------:R-:W-:Y:S01]  /*4600*/  IMAD.MOV.U32 R7, RZ, RZ, 0x40000040 ;  /* 0x40000040ff077424 */ /* 0x000fe200078e00ff */
[----:B------:R-:W-:Y:S01]  /*4610*/  MOV R5, 0x40000040 ;  /* 0x4000004000057802 */ /* 0x000fe20000000f00 */
[----:B------:R-:W-:Y:S01]  /*4620*/  IMAD.MOV.U32 R11, RZ, RZ, 0x40000040 ;  /* 0x40000040ff0b7424 */ /* 0x000fe200078e00ff */
[----:B------:R-:W-:Y:S01]  /*4630*/  BAR.SYNC.DEFER_BLOCKING 0xe, 0x100 ;  /* 0x0384000000007b1d */ /* 0x000fe20000010000 */
[----:B------:R-:W-:Y:S01]  /*4640*/  MOV R9, 0x40000040 ;  /* 0x4000004000097802 */ /* 0x000fe20000000f00 */
[----:B------:R-:W-:Y:S01]  /*4650*/  IMAD.MOV.U32 R13, RZ, RZ, 0x40000040 ;  /* 0x40000040ff0d7424 */ /* 0x000fe200078e00ff */
[----:B------:R-:W-:Y:S02]  /*4660*/  R2UR UR5, R5 ;  /* 0x00000000050572ca */ /* 0x000fe400000e0000 */
[----:B------:R-:W-:Y:S01]  /*4670*/  R2UR UR7, R7 ;  /* 0x00000000070772ca */ /* 0x000fe200000e0000 */
[----:B------:R-:W-:Y:S01]  /*4680*/  IMAD.MOV.U32 R7, RZ, RZ, 0x40000040 ;  /* 0x40000040ff077424 */ /* 0x000fe200078e00ff */
[----:B------:R-:W-:Y:S01]  /*4690*/  ISETP.GE.AND P0, PT, R168, 0x41, PT ;  /* 0x00000041a800780c */ /* 0x000fe20003f06270 */
[----:B------:R-:W1:Y:S01]  /*46a0*/  S2R R20, SR_TID.X ;  /* 0x0000000000147919 */ /* 0x000e620000002100 */
[----:B------:R-:W-:Y:S01]  /*46b0*/  BSSY B0, `(.L_x_1002) ;  /* 0x00000f5000007945 */ /* 0x000fe20003800000 */
[----:B0-----:R-:W-:-:S04]  /*46c0*/  LEA.HI R3, R0, R0, RZ, 0x1 ;  /* 0x0000000000037211 */ /* 0x001fc800078f08ff */
[----:B------:R-:W-:Y:S01]  /*46d0*/  LOP3.LUT R3, R3, 0x1fffe, RZ, 0xc0, !PT ;  /* 0x0001fffe03037812 */ /* 0x000fe200078ec0ff */
[----:B-----5:R-:W-:-:S03]  /*46e0*/  WARPGROUP.ARRIVE ;  /* 0x00000000000079c5 */ /* 0x020fc60000000000 */
[----:B------:R-:W-:Y:S01]  /*46f0*/  IADD3 R3, R0, -R3, RZ ;  /* 0x8000000300037210 */ /* 0x000fe20007ffe0ff */
[----:B------:R-:W-:-:S04]  /*4700*/  VIADD R0, R2, 0x36400 ;  /* 0x0003640002007836 */ /* 0x000fc80000000000 */
[----:B------:R-:W-:Y:S01]  /*4710*/  IMAD R3, R3, 0x8000, R2 ;  /* 0x0000800003037824 */ /* 0x000fe200078e0202 */
[----:B------:R-:W-:-:S03]  /*4720*/  SHF.R.U32.HI R0, RZ, 0x4, R0 ;  /* 0x00000004ff007819 */ /* 0x000fc60000011600 */
[----:B------:R-:W-:Y:S01]  /*4730*/  VIADD R3, R3, 0x400 ;  /* 0x0000040003037836 */ /* 0x000fe20000000000 */
[----:B------:R-:W-:Y:S02]  /*4740*/  LOP3.LUT R0, R0, 0x3fff, RZ, 0xc0, !PT ;  /* 0x00003fff00007812 */ /* 0x000fe400078ec0ff */
[----:B-1----:R-:W-:Y:S02]  /*4750*/  LOP3.LUT R20, R20, 0x7f, RZ, 0xc0, !PT ;  /* 0x0000007f14147812 */ /* 0x002fe400078ec0ff */
[----:B------:R-:W-:Y:S02]  /*4760*/  SHF.R.U32.HI R3, RZ, 0x4, R3 ;  /* 0x00000004ff037819 */ /* 0x000fe40000011603 */
[----:B------:R-:W-:Y:S02]  /*4770*/  LOP3.LUT R4, R0, 0x10000, RZ, 0xfc, !PT ;  /* 0x0001000000047812 */ /* 0x000fe400078efcff */
[----:B------:R-:W-:Y:S02]  /*4780*/  LOP3.LUT R3, R3, 0x3fff, RZ, 0xc0, !PT ;  /* 0x00003fff03037812 */ /* 0x000fe400078ec0ff */
[C---:B------:R-:W-:Y:S01]  /*4790*/  R2UR UR4, R4.reuse ;  /* 0x00000000040472ca */ /* 0x040fe200000e0000 */
[----:B------:R-:W-:Y:S01]  /*47a0*/  VIADD R10, R4, 0x2 ;  /* 0x00000002040a7836 */ /* 0x000fe20000000000 */
[----:B------:R-:W-:-:S02]  /*47b0*/  LOP3.LUT R15, R3, 0x2000000, RZ, 0xfc, !PT ;  /* 0x02000000030f7812 */ /* 0x000fc400078efcff */
[----:B------:R-:W-:-:S03]  /*47c0*/  ISETP.NE.AND P2, PT, R20, RZ, PT ;  /* 0x000000ff1400720c */ /* 0x000fc60003f45270 */
[----:B------:R-:W-:-:S04]  /*47d0*/  IMAD R6, R18, 0x1000, R15 ;  /* 0x0000100012067824 */ /* 0x000fc800078e020f */
[C---:B------:R-:W-:Y:S01]  /*47e0*/  VIADD R8, R6.reuse, 0x80 ;  /* 0x0000008006087836 */ /* 0x040fe20000000000 */
[C---:B------:R-:W-:Y:S01]  /*47f0*/  R2UR UR6, R6.reuse ;  /* 0x00000000060672ca */ /* 0x040fe200000e0000 */
[C---:B------:R-:W-:Y:S01]  /*4800*/  VIADD R12, R6.reuse, 0x100 ;  /* 0x00000100060c7836 */ /* 0x040fe20000000000 */
[----:B------:R-:W-:-:S03]  /*4810*/  IADD3 R6, R6, 0x180, RZ ;  /* 0x0000018006067810 */ /* 0x000fc60007ffe0ff */
[----:B------:R-:W-:-:S05]  /*4820*/  @!P2 IMAD R0, R18, 0x8, R2 ;  /* 0x000000081200a824 */ /* 0x000fca00078e0202 */
[----:B------:R-:W-:-:S03]  /*4830*/  @!P2 IADD3 R0, R0, 0x38860, RZ ;  /* 0x000388600000a810 */ /* 0x000fc60007ffe0ff */
[----:B------:R-:W-:Y:S01]  /*4840*/  HGMMA.64x256x16.F32 R24, gdesc[UR4].tnspB, RZ, !UPT, gsb0 ;  /* 0x43e00000041879f0 */ /* 0x000fe2000c0008ff */
[----:B------:R-:W-:Y:S02]  /*4850*/  R2UR UR4, R10 ;  /* 0x000000000a0472ca */ /* 0x000fe400000e0000 */
[----:B------:R-:W-:Y:S02]  /*4860*/  R2UR UR5, R11 ;  /* 0x000000000b0572ca */ /* 0x000fe400000e0000 */
[----:B------:R-:W-:Y:S01]  /*4870*/  R2UR UR6, R8 ;  /* 0x00000000080672ca */ /* 0x000fe200000e0000 */
[----:B------:R-:W-:Y:S01]  /*4880*/  VIADD R8, R4, 0x4 ;  /* 0x0000000404087836 */ /* 0x000fe20000000000 */
[----:B------:R-:W-:Y:S01]  /*4890*/  R2UR UR7, R9 ;  /* 0x00000000090772ca */ /* 0x000fe200000e0000 */
[----:B------:R-:W-:Y:S01]  /*48a0*/  IMAD.MOV.U32 R9, RZ, RZ, 0x40000040 ;  /* 0x40000040ff097424 */ /* 0x000fe200078e00ff */
[----:B------:R-:W-:Y:S01]  /*48b0*/  @!P2 PRMT R0, RZ, 0x654, R0 ;  /* 0x00000654ff00a816 */ /* 0x000fe20000000000 */
[----:B------:R-:W-:-:S02]  /*48c0*/  WARPGROUP.DEPBAR.LE gsb0, 0x0 ;  /* 0x00008000000079c5 */ /* 0x000fc40000010000 */
[----:B------:R-:W-:-:S15]  /*48d0*/  WARPGROUP.ARRIVE ;  /* 0x00000000000079c5 */ /* 0x000fde0000000000 */
[----:B------:R-:W-:-:S01]  /*48e0*/  NOP ;  /* 0x0000000000007918 */ /* 0x000fc20000000000 */
[----:B------:R-:W-:Y:S01]  /*48f0*/  HGMMA.64x256x16.F32 R24, gdesc[UR4].tnspB, R24, gsb0 ;  /* 0x43e00000041879f0 */ /* 0x000fe20008000818 */
[----:B------:R-:W-:Y:S02]  /*4900*/  R2UR UR4, R8 ;  /* 0x00000000080472ca */ /* 0x000fe400000e0000 */
[----:B------:R-:W-:Y:S02]  /*4910*/  R2UR UR5, R9 ;  /* 0x00000000090572ca */ /* 0x000fe400000e0000 */
[----:B------:R-:W-:Y:S01]  /*4920*/  R2UR UR6, R12 ;  /* 0x000000000c0672ca */ /* 0x000fe200000e0000 */
[----:B------:R-:W-:Y:S01]  /*4930*/  VIADD R12, R4, 0x6 ;  /* 0x00000006040c7836 */ /* 0x000fe20000000000 */
[----:B------:R-:W-:Y:S01]  /*4940*/  R2UR UR7, R13 ;  /* 0x000000000d0772ca */ /* 0x000fe200000e0000 */
[----:B------:R-:W-:Y:S01]  /*4950*/  IMAD.MOV.U32 R13, RZ, RZ, 0x40000040 ;  /* 0x40000040ff0d7424 */ /* 0x000fe200078e00ff */
[----:B------:R-:W-:Y:S02]  /*4960*/  WARPGROUP.DEPBAR.LE gsb0, 0x0 ;  /* 0x00008000000079c5 */ /* 0x000fe40000010000 */
[----:B------:R-:W-:-:S15]  /*4970*/  WARPGROUP.ARRIVE ;  /* 0x00000000000079c5 */ /* 0x000fde0000000000 */
[----:B------:R-:W-:-:S02]  /*4980*/  NOP ;  /* 0x0000000000007918 */ /* 0x000fc40000000000 */
        /* <DEDUP_REMOVED lines=12> */
[----:B------:R-:W-:Y:S05]  /*4a50*/  @!P0 BRA `(.L_x_1003) ;  /* 0x0000000800e88947 */ /* 0x000fea0003800000 */
[----:B------:R-:W-:-:S07]  /*4a60*/  VIADD R197, R197, 0xfffffffe ;  /* 0xfffffffec5c57836 */ /* 0x000fce0000000000 */
.L_x_1004:
[----:B------:R-:W-:Y:S01]  /*4a70*/  BAR.SYNC.DEFER_BLOCKING 0xe, 0x100 ;  /* 0x0384000000007b1d */ /* 0x000fe20000010000 */
[----:B------:R-:W-:Y:S01]  /*4a80*/  IMAD R3, R18, 0x40, R188 ;  /* 0x0000004012037824 */ /* 0x000fe200078e02bc */
[----:B------:R-:W-:Y:S01]  /*4a90*/  R2UR UR4, R4 ;  /* 0x00000000040472ca */ /* 0x000fe200000e0000 */
[----:B------:R-:W-:Y:S01]  /*4aa0*/  VIADD R18, R18, 0x1 ;  /* 0x0000000112127836 */ /* 0x000fe20000000000 */
[----:B------:R-:W-:Y:S01]  /*4ab0*/  R2UR UR5, R5 ;  /* 0x00000000050572ca */ /* 0x000fe200000e0000 */
[----:B------:R-:W-:Y:S01]  /*4ac0*/  IMAD R3, R3, 0x4, R2 ;  /* 0x0000000403037824 */ /* 0x000fe200078e0202 */
[C---:B------:R-:W-:Y:S01]  /*4ad0*/  ISETP.GT.AND P1, PT, R197.reuse, RZ, PT ;  /* 0x000000ffc500720c */ /* 0x040fe20003f24270 */
[----:B------:R-:W-:Y:S01]  /*4ae0*/  IMAD.MOV.U32 R7, RZ, RZ, 0x40000040 ;  /* 0x40000040ff077424 */ /* 0x000fe200078e00ff */
[----:B------:R-:W-:Y:S01]  /*4af0*/  ISETP.NE.AND P0, PT, R18, 0x2, PT ;  /* 0x000000021200780c */ /* 0x000fe20003f05270 */
[----:B------:R-:W-:Y:S01]  /*4b00*/  IMAD.MOV.U32 R21, RZ, RZ, 0x40000040 ;  /* 0x40000040ff157424 */ /* 0x000fe200078e00ff */
[----:B------:R-:W-:-:S02]  /*4b10*/  IADD3 R197, R197, -0x1, RZ ;  /* 0xffffffffc5c57810 */ /* 0x000fc40007ffe0ff */
[----:B------:R-:W-:Y:S02]  /*4b20*/  SEL R18, R18, RZ, P0 ;  /* 0x000000ff12127207 */ /* 0x000fe40000000000 */
[----:B------:R-:W-:Y:S01]  /*4b30*/  R2UR UR7, R7 ;  /* 0x00000000070772ca */ /* 0x000fe200000e0000 */
[----:B------:R-:W-:Y:S01]  /*4b40*/  IMAD.MOV.U32 R7, RZ, RZ, 0x40000040 ;  /* 0x40000040ff077424 */ /* 0x000fe200078e00ff */
[----:B------:R-:W-:-:S04]  /*4b50*/  LEA R6, R18, R15, 0xc ;  /* 0x0000000f12067211 */ /* 0x000fc800078e60ff */
[C---:B------:R-:W-:Y:S01]  /*4b60*/  R2UR UR6, R6.reuse ;  /* 0x00000000060672ca */ /* 0x040fe200000e0000 */
[----:B------:R-:W-:Y:S01]  /*4b70*/  VIADD R20, R6, 0x80 ;  /* 0x0000008006147836 */ /* 0x000fe20000000000 */
[----:B0-----:R-:W0:Y:S04]  /*4b80*/  LDS R0, [R3+0x38400] ;  /* 0x0384000003007984 */ /* 0x001e280000000800 */
        /* <DEDUP_REMOVED lines=129> */
[----:B------:R-:W-:-:S04]  /*53a0*/  @!P2 IMAD R0, R18, 0x8, R2 ;  /* 0x000000081200a824 */ /* 0x000fc800078e0202 */
[----:B------:R-:W-:Y:S01]  /*53b0*/  @!P2 VIADD R0, R0, 0x38860 ;  /* 0x000388600000a836 */ /* 0x000fe20000000000 */
[----:B------:R-:W-:-:S04]  /*53c0*/  WARPGROUP.ARRIVE ;  /* 0x00000000000079c5 */ /* 0x000fc80000000000 */
[----:B------:R-:W-:Y:S02]  /*53d0*/  @!P2 PRMT R0, RZ, 0x654, R0 ;  /* 0x00000654ff00a816 */ /* 0x000fe40000000000 */
[----:B------:R-:W-:Y:S01]  /*53e0*/  HGMMA.64x256x16.F32 R24, gdesc[UR4].tnspB, R24, gsb0 ;  /* 0x43e00000041879f0 */ /* 0x000fe20008000818 */
[----:B------:R-:W-:Y:S02]  /*53f0*/  R2UR UR4, R10 ;  /* 0x000000000a0472ca */ /* 0x000fe400000e0000 */
[----:B------:R-:W-:Y:S02]  /*5400*/  R2UR UR5, R11 ;  /* 0x000000000b0572ca */ /* 0x000fe400000e0000 */
[----:B------:R-:W-:Y:S01]  /*5410*/  R2UR UR6, R20 ;  /* 0x00000000140672ca */ /* 0x000fe200000e0000 */
[C---:B------:R-:W-:Y:S01]  /*5420*/  VIADD R20, R6.reuse, 0x100 ;  /* 0x0000010006147836 */ /* 0x040fe20000000000 */
[----:B------:R-:W-:Y:S01]  /*5430*/  R2UR UR7, R21 ;  /* 0x00000000150772ca */ /* 0x000fe200000e0000 */
[----:B------:R-:W-:Y:S01]  /*5440*/  VIADD R6, R6, 0x180 ;  /* 0x0000018006067836 */ /* 0x000fe20000000000 */
[----:B------:R-:W-:Y:S01]  /*5450*/  MOV R21, 0x40000040 ;  /* 0x4000004000157802 */ /* 0x000fe20000000f00 */
[----:B------:R-:W-:-:S02]  /*5460*/  WARPGROUP.DEPBAR.LE gsb0, 0x0 ;  /* 0x00008000000079c5 */ /* 0x000fc40000010000 */
[----:B------:R-:W-:-:S15]  /*5470*/  WARPGROUP.ARRIVE ;  /* 0x00000000000079c5 */ /* 0x000fde0000000000 */
[----:B------:R-:W-:-:S01]  /*5480*/  NOP ;  /* 0x0000000000007918 */ /* 0x000fc20000000000 */
        /* <DEDUP_REMOVED lines=19> */
[----:B------:R0:W-:Y:S02]  /*55c0*/  @!P2 SYNCS.ARRIVE.TRANS64.RED.A1T0 RZ, [R0+URZ], RZ ;  /* 0x000000ff00ffa9a7 */ /* 0x0001e4000810043f */
[----:B0-----:R-:W-:-:S04]  /*55d0*/  SEL R0, RZ, 0x1, P0 ;  /* 0x00000001ff007807 */ /* 0x001fc80000000000 */
[----:B------:R-:W-:Y:S01]  /*55e0*/  LOP3.LUT R23, R23, R0, RZ, 0x3c, !PT ;  /* 0x0000000017177212 */ /* 0x000fe200078e3cff */
[----:B------:R-:W-:Y:S06]  /*55f0*/  @P1 BRA `(.L_x_1004) ;  /* 0xfffffff4001c1947 */ /* 0x000fec000383ffff */
.L_x_1003:
[----:B------:R-:W-:Y:S05]  /*5600*/  BSYNC B0 ;  /* 0x0000000000007941 */ /* 0x000fea0003800000 */
.L_x_1002:
[----:B------:R-:W-:Y:S01]  /*5610*/  BAR.SYNC.DEFER_BLOCKING 0xe, 0x100 ;  /* 0x0384000000007b1d */ /* 0x000fe20000010000 */
[C---:B------:R-:W-:Y:S01]  /*5620*/  IMAD R3, R18.reuse, 0x40, R188 ;  /* 0x0000004012037824 */ /* 0x040fe200078e02bc */
[----:B------:R-:W-:Y:S01]  /*5630*/  PLOP3.LUT P0, PT, PT, PT, PT, 0x8, 0x0 ;  /* 0x000000000000781c */ /* 0x000fe20003f0e170 */
[----:B------:R-:W-:Y:S02]  /*5640*/  VIADD R18, R18, 0x1 ;  /* 0x0000000112127836 */ /* 0x000fe40000000000 */
[----:B------:R-:W-:-:S03]  /*5650*/  IMAD R3, R3, 0x4, R2 ;  /* 0x0000000403037824 */ /* 0x000fc600078e0202 */
[----:B------:R-:W-:-:S04]  /*5660*/  ISETP.NE.AND P1, PT, R18, 0x2, PT ;  /* 0x000000021200780c */ /* 0x000fc80003f25270 */
[----:B------:R-:W-:Y:S02]  /*5670*/  SEL R4, RZ, 0x1, P1 ;  /* 0x00000001ff047807 */ /* 0x000fe40000800000 */
[----:B------:R-:W-:Y:S02]  /*5680*/  SEL R18, R18, RZ, P1 ;  /* 0x000000ff12127207 */ /* 0x000fe40000800000 */
[----:B------:R-:W-:Y:S01]  /*5690*/  LOP3.LUT R23, R23, R4, RZ, 0x3c, !PT ;  /* 0x0000000417177212 */ /* 0x000fe200078e3cff */
        /* <DEDUP_REMOVED lines=132> */
.L_x_1000:
        /* <DEDUP_REMOVED lines=23> */
[----:B------:R-:W-:Y:S01]  /*6050*/  IMAD.U32 R7, RZ, RZ, UR7 ;  /* 0x00000007ff077e24 */ /* 0x000fe2000f8e00ff */
[----:B------:R-:W-:Y:S01]  /*6060*/  MOV R12, 0x1 ;  /* 0x00000001000c7802 */ /* 0x000fe20000000f00 */
[----:B------:R-:W-:-:S02]  /*6070*/  IMAD.U32 R10, RZ, RZ, UR4 ;  /* 0x00000004ff0a7e24 */ /* 0x000fc4000f8e00ff */
[----:B------:R-:W-:Y:S02]  /*6080*/  IMAD.U32 R11, RZ, RZ, UR5 ;  /* 0x00000005ff0b7e24 */ /* 0x000fe4000f8e00ff */
[----:B------:R-:W-:Y:S02]  /*6090*/  IMAD.MOV.U32 R8, RZ, RZ, 0x70 ;  /* 0x00000070ff087424 */ /* 0x000fe400078e00ff */
[----:B0-----:R-:W-:-:S07]  /*60a0*/  IMAD.MOV.U32 R13, RZ, RZ, RZ ;  /* 0x000000ffff0d7224 */ /* 0x001fce00078e00ff */
[----:B------:R-:W-:-:S07]  /*60b0*/  LEPC R20, `(.L_x_1006) ;  /* 0x000000001014794e */ /* 0x000fce0000000000 */
[----:B-1---5:R-:W-:Y:S05]  /*60c0*/  CALL.ABS.NOINC R14 ;  /* 0x000000000e007343 */ /* 0x022fea0003c00000 */
.L_x_1006:
[----:B------:R-:W-:Y:S05]  /*60d0*/  BSYNC B6 ;  /* 0x0000000000067941 */ /* 0x000fea0003800000 */
.L_x_1005:
[----:B------:R-:W-:Y:S02]  /*60e0*/  ULDC UR4, c[0x0][0x3d4] ;  /* 0x0000f50000047ab9 */ /* 0x000fe40000000800 */
[----:B------:R-:W-:-:S13]  /*60f0*/  ISETP.LT.AND P0, PT, RZ, UR4, PT ;  /* 0x00000004ff007c0c */ /* 0x000fda000bf01270 */
[----:B------:R-:W-:Y:S05]  /*6100*/  @P0 BRA `(.L_x_1007) ;  /* 0x00000000003c0947 */ /* 0x000fea0003800000 */
[----:B------:R-:W-:-:S04]  /*6110*/  LEA.HI R0, R212, R212, RZ, 0x1 ;  /* 0x000000d4d4007211 */ /* 0x000fc800078f08ff */
[----:B------:R-:W-:-:S05]  /*6120*/  LOP3.LUT R3, R0, 0xfffffffe, RZ, 0xc0, !PT ;  /* 0xfffffffe00037812 */ /* 0x000fca00078ec0ff */
[----:B------:R-:W-:-:S05]  /*6130*/  IMAD.IADD R3, R212, 0x1, -R3 ;  /* 0x00000001d4037824 */ /* 0x000fca00078e0a03 */
[----:B------:R-:W-:-:S04]  /*6140*/  SHF.L.U32 R5, R3, 0x1f, RZ ;  /* 0x0000001f03057819 */ /* 0x000fc800000006ff */
[----:B------:R0:W1:Y:S03]  /*6150*/  SYNCS.PHASECHK.TRANS64.TRYWAIT P0, [R2+URZ+0x38800], R5 ;  /* 0x03880005020075a7 */ /* 0x000066000800017f */
[----:B-1----:R-:W-:Y:S05]  /*6160*/  @!P0 NANOSLEEP.SYNCS 0x989680 ;  /* 0x009896800000895d */ /* 0x002fea0003900000 */
[----:B------:R-:W1:Y:S01]  /*6170*/  @!P0 SYNCS.PHASECHK.TRANS64 P0, [R2+URZ+0x38800], R5 ;  /* 0x03880005020085a7 */ /* 0x000e62000800007f */
[----:B------:R-:W-:Y:S04]  /*6180*/  BSSY B0, `(.L_x_1008) ;  /* 0x0000006000007945 */ /* 0x000fe80003800000 */
[----:B-1----:R-:W-:Y:S05]  /*6190*/  @P0 BRA `(.L_x_1009) ;  /* 0x0000000000100947 */ /* 0x002fea0003800000 */
.L_x_1010:
[----:B-1----:R1:W2:Y:S02]  /*61a0*/  SYNCS.PHASECHK.TRANS64.TRYWAIT P0, [R2+URZ+0x38800], R5 ;  /* 0x03880005020075a7 */ /* 0x0022a4000800017f */
[----:B--2---:R-:W-:Y:S05]  /*61b0*/  @!P0 NANOSLEEP.SYNCS 0x989680 ;  /* 0x009896800000895d */ /* 0x004fea0003900000 */
[----:B------:R-:W2:Y:S02]  /*61c0*/  @!P0 SYNCS.PHASECHK.TRANS64 P0, [R2+URZ+0x38800], R5 ;  /* 0x03880005020085a7 */ /* 0x000ea4000800007f */
[----:B--2---:R-:W-:Y:S05]  /*61d0*/  @!P0 BRA `(.L_x_1010) ;  /* 0xfffffffc00f08947 */ /* 0x004fea000383ffff */
.L_x_1009:
[----:B------:R-:W-:Y:S05]  /*61e0*/  BSYNC B0 ;  /* 0x0000000000007941 */ /* 0x000fea0003800000 */
.L_x_1008:
[----:B------:R-:W-:Y:S05]  /*61f0*/  BRA `(.L_x_1011) ;  /* 0x0000002000747947 */ /* 0x000fea0003800000 */
.L_x_1007:
        /* <DEDUP_REMOVED lines=10> */
[C---:B------:R-:W-:Y:S01]  /*62a0*/  IMAD R11, R27.reuse, UR5, R6 ;  /* 0x000000051b0b7c24 */ /* 0x040fe2000f8e0206 */
[----:B------:R-:W-:Y:S01]  /*62b0*/  ULDC.64 UR4, c[0x0][0x3c8] ;  /* 0x0000f20000047ab9 */ /* 0x000fe20000000a00 */
[----:B------:R-:W-:Y:S01]  /*62c0*/  IMAD R0, R0, UR6, RZ ;  /* 0x0000000600007c24 */ /* 0x000fe2000f8e02ff */
[C---:B------:R-:W-:Y:S01]  /*62d0*/  LEA R24, P2, R4.reuse, UR4, 0x1 ;  /* 0x0000000404187c11 */ /* 0x040fe2000f8408ff */
[----:B------:R-:W-:Y:S01]  /*62e0*/  IMAD.WIDE.U32 R6, R27, UR6, RZ ;  /* 0x000000061b067c25 */ /* 0x000fe2000f8e00ff */
[----:B------:R-:W-:Y:S02]  /*62f0*/  IADD3 R11, R11, R5, RZ ;  /* 0x000000050b0b7210 */ /* 0x000fe40007ffe0ff */
[-C--:B------:R-:W-:Y:S01]  /*6300*/  IADD3 R3, P6, R29, R4.reuse, RZ ;  /* 0x000000041d037210 */ /* 0x080fe20007fde0ff */
[----:B------:R-:W-:Y:S01]  /*6310*/  IMAD R9, R27, UR7, R0 ;  /* 0x000000071b097c24 */ /* 0x000fe2000f8e0200 */
[----:B------:R-:W-:Y:S01]  /*6320*/  SHF.R.S32.HI R12, RZ, 0x1f, R29 ;  /* 0x0000001fff0c7819 */ /* 0x000fe2000001141d */
[----:B------:R-:W-:Y:S01]  /*6330*/  ULDC.64 UR6, c[0x0][0x3e0] ;  /* 0x0000f80000067ab9 */ /* 0x000fe20000000a00 */
[----:B------:R-:W-:Y:S01]  /*6340*/  LEA.HI.X R26, R4, UR5, R11, 0x1, P2 ;  /* 0x00000005041a7c11 */ /* 0x000fe200090f0c0b */
[----:B------:R-:W-:Y:S01]  /*6350*/  IMAD.IADD R9, R9, 0x1, R7 ;  /* 0x0000000109097824 */ /* 0x000fe200078e0207 */
[----:B------:R-:W-:Y:S01]  /*6360*/  IADD3 R5, P1, R16, R4, RZ ;  /* 0x0000000410057210 */ /* 0x000fe20007f3e0ff */
[----:B------:R-:W-:Y:S01]  /*6370*/  IMAD.X R10, R12, 0x1, R11, P6 ;  /* 0x000000010c0a7824 */ /* 0x000fe200030e060b */
[----:B------:R-:W-:-:S02]  /*6380*/  IADD3 R8, P2, R29, R6, RZ ;  /* 0x000000061d087210 */ /* 0x000fc40007f5e0ff */
[C---:B------:R-:W-:Y:S01]  /*6390*/  LEA R32, P5, R3.reuse, UR4, 0x1 ;  /* 0x0000000403207c11 */ /* 0x040fe2000f8a08ff */
[----:B------:R-:W-:Y:S01]  /*63a0*/  IMAD.X R4, R14, 0x1, R11, P1 ;  /* 0x000000010e047824 */ /* 0x000fe200008e060b */
[----:B------:R-:W-:Y:S01]  /*63b0*/  IADD3 R0, P4, R16, R6, RZ ;  /* 0x0000000610007210 */ /* 0x000fe20007f9e0ff */
[----:B------:R-:W-:Y:S01]  /*63c0*/  IMAD.X R7, R12, 0x1, R9, P2 ;  /* 0x000000010c077824 */ /* 0x000fe200010e0609 */
[----:B------:R-:W-:Y:S02]  /*63d0*/  LEA.HI.X R33, R3, UR5, R10, 0x1, P5 ;  /* 0x0000000503217c11 */ /* 0x000fe4000a8f0c0a */
[----:B------:R-:W-:Y:S02]  /*63e0*/  LEA R27, P3, R6, UR6, 0x1 ;  /* 0x00000006061b7c11 */ /* 0x000fe4000f8608ff */
[----:B------:R-:W-:Y:S02]  /*63f0*/  LEA R34, P6, R8, UR6, 0x1 ;  /* 0x0000000608227c11 */ /* 0x000fe4000f8c08ff */
[----:B------:R-:W-:-:S02]  /*6400*/  LEA R36, P1, R5, UR4, 0x1 ;  /* 0x0000000405247c11 */ /* 0x000fc4000f8208ff */
[----:B------:R-:W-:Y:S02]  /*6410*/  LEA R38, P2, R0, UR6, 0x1 ;  /* 0x0000000600267c11 */ /* 0x000fe4000f8408ff */
[----:B------:R-:W-:Y:S02]  /*6420*/  IADD3.X R3, R14, R9, RZ, P4, !PT ;  /* 0x000000090e037210 */ /* 0x000fe400027fe4ff */
[----:B------:R-:W-:Y:S02]  /*6430*/  LEA.HI.X R35, R8, UR7, R7, 0x1, P6 ;  /* 0x0000000708237c11 */ /* 0x000fe4000b0f0c07 */
[----:B------:R-:W-:Y:S02]  /*6440*/  LEA.HI.X R28, R6, UR7, R9, 0x1, P3 ;  /* 0x00000007061c7c11 */ /* 0x000fe400098f0c09 */
[----:B------:R-:W-:Y:S02]  /*6450*/  LEA.HI.X R37, R5, UR5, R4, 0x1, P1 ;  /* 0x0000000505257c11 */ /* 0x000fe400088f0c04 */
        /* <DEDUP_REMOVED lines=18> */
.L_x_1013:
[----:B------:R-:W-:Y:S05]  /*6580*/  BSYNC B6 ;  /* 0x0000000000067941 */ /* 0x000fea0003800000 */
.L_x_1012:
[----:B------:R-:W-:Y:S01]  /*6590*/  ULDC.U8 UR4, c[0x0][0x3f0] ;  /* 0x0000fc0000047ab9 */ /* 0x000fe20000000000 */
[----:B------:R-:W-:Y:S01]  /*65a0*/  BSSY B0, `(.L_x_1014) ;  /* 0x00001da000007945 */ /* 0x000fe20003800000 */
[----:B------:R-:W-:-:S13]  /*65b0*/  ISETP.NE.AND P0, PT, RZ, UR4, PT ;  /* 0x00000004ff007c0c */ /* 0x000fda000bf05270 */
[----:B------:R-:W-:Y:S05]  /*65c0*/  @!P0 BRA `(.L_x_1015) ;  /* 0x0000000c00dc8947 */ /* 0x000fea0003800000 */
[----:B------:R-:W-:Y:S01]  /*65d0*/  IMAD R30, R25, -0x40, R30 ;  /* 0xffffffc0191e7824 */ /* 0x000fe200078e021e */
[----:B------:R-:W-:Y:S01]  /*65e0*/  SHF.L.U32 R3, R186, 0x6, RZ ;  /* 0x00000006ba037819 */ /* 0x000fe200000006ff */
[----:B------:R-:W-:Y:S01]  /*65f0*/  BSSY B1, `(.L_x_1016) ;  /* 0x000001c000017945 */ /* 0x000fe20003800000 */
[----:B------:R-:W-:Y:S02]  /*6600*/  LEA.HI R0, R212, R212, RZ, 0x1 ;  /* 0x000000d4d4007211 */ /* 0x000fe400078f08ff */
        /* <DEDUP_REMOVED lines=14> */
[C---:B------:R-:W-:Y:S01]  /*66f0*/  VIADD R4, R29.reuse, 0x10 ;  /* 0x000000101d047836 */ /* 0x040fe20000000000 */
        /* <DEDUP_REMOVED lines=11> */
.L_x_1017:
[----:B------:R-:W-:Y:S05]  /*67b0*/  BSYNC B1 ;  /* 0x0000000000017941 */ /* 0x000fea0003800000 */
.L_x_1016:
[----:B------:R-:W-:-:S03]  /*67c0*/  UMOV UR4, 0xffffffff ;  /* 0xffffffff00047882 */ /* 0x000fc60000000000 */
[----:B------:R-:W-:Y:S05]  /*67d0*/  BRA.DIV UR4, `(.L_x_1018) ;  /* 0x0000011a04b87947 */ /* 0x000fea000b800000 */
.L_x_1181:
[----:B------:R-:W-:-:S03]  /*67e0*/  UMOV UR4, 0xffffffff ;  /* 0xffffffff00047882 */ /* 0x000fc60000000000 */
[----:B------:R-:W-:Y:S05]  /*67f0*/  BRA.DIV UR4, `(.L_x_1019) ;  /* 0x0000011a04d87947 */ /* 0x000fea000b800000 */
.L_x_1184:
[----:B------:R-:W-:-:S03]  /*6800*/  UMOV UR4, 0xffffffff ;  /* 0xffffffff00047882 */ /* 0x000fc60000000000 */
[----:B------:R-:W-:Y:S05]  /*6810*/  BRA.DIV UR4, `(.L_x_1020) ;  /* 0x0000011a04f87947 */ /* 0x000fea000b800000 */
.L_x_1187:
[----:B------:R-:W-:-:S03]  /*6820*/  UMOV UR4, 0xffffffff ;  /* 0xffffffff00047882 */ /* 0x000fc60000000000 */
[----:B------:R-:W-:Y:S05]  /*6830*/  BRA.DIV UR4, `(.L_x_1021) ;  /* 0x0000011e04187947 */ /* 0x000fea000b800000 */
.L_x_1190:
[----:B------:R-:W1:Y:S01]  /*6840*/  SYNCS.PHASECHK.TRANS64.TRYWAIT P0, [R2+URZ+0x38800], R25 ;  /* 0x03880019020075a7 */ /* 0x000e62000800017f */
[--C-:B-----5:R-:W-:Y:S01]  /*6850*/  IMAD.MOV.U32 R10, RZ, RZ, R9.reuse ;  /* 0x000000ffff0a7224 */ /* 0x120fe200078e0009 */
[--C-:B0-----:R-:W-:Y:S01]  /*6860*/  SHF.R.U64 R33, R8, 0x10, R9.reuse ;  /* 0x0000001008217819 */ /* 0x101fe20000001209 */
[----:B------:R-:W-:Y:S01]  /*6870*/  IMAD.MOV.U32 R28, RZ, RZ, R8 ;  /* 0x000000ffff1c7224 */ /* 0x000fe200078e0008 */
[----:B------:R-:W-:Y:S01]  /*6880*/  SHF.R.U32.HI R12, RZ, 0x10, R9 ;  /* 0x00000010ff0c7819 */ /* 0x000fe20000011609 */
[----:B------:R-:W-:Y:S01]  /*6890*/  IMAD.MOV.U32 R27, RZ, RZ, R4 ;  /* 0x000000ffff1b7224 */ /* 0x000fe200078e0004 */
[----:B------:R-:W-:Y:S01]  /*68a0*/  LEA R9, R189, R0, 0x9 ;  /* 0x00000000bd097211 */ /* 0x000fe200078e48ff */
[----:B------:R-:W-:Y:S01]  /*68b0*/  IMAD.MOV.U32 R32, RZ, RZ, R20 ;  /* 0x000000ffff207224 */ /* 0x000fe200078e0014 */
[----:B------:R-:W-:Y:S01]  /*68c0*/  LOP3.LUT P2, RZ, R186, 0x4, RZ, 0xc0, !PT ;  /* 0x00000004baff7812 */ /* 0x000fe2000784c0ff */
[----:B------:R-:W-:Y:S01]  /*68d0*/  IMAD.MOV.U32 R11, RZ, RZ, R21 ;  /* 0x000000ffff0b7224 */ /* 0x000fe200078e0015 */
[--C-:B------:R-:W-:Y:S01]  /*68e0*/  SHF.R.U64 R35, R4, 0x10, R5.reuse ;  /* 0x0000001004237819 */ /* 0x100fe20000001205 */
[----:B------:R-:W-:Y:S01]  /*68f0*/  IMAD R8, R9, 0x2, R2 ;  /* 0x0000000209087824 */ /* 0x000fe200078e0202 */
[----:B------:R-:W-:Y:S01]  /*6900*/  MOV R9, R5 ;  /* 0x0000000500097202 */ /* 0x000fe20000000f00 */
[----:B------:R-:W-:Y:S01]  /*6910*/  IMAD.MOV.U32 R31, RZ, RZ, R6 ;  /* 0x000000ffff1f7224 */ /* 0x000fe200078e0006 */
[----:B------:R-:W-:Y:S01]  /*6920*/  SHF.R.U32.HI R14, RZ, 0x10, R5 ;  /* 0x00000010ff0e7819 */ /* 0x000fe20000011605 */
[----:B------:R-:W-:Y:S01]  /*6930*/  VIADD R4, R8, 0x20400 ;  /* 0x0002040008047836 */ /* 0x000fe20000000000 */
[----:B------:R-:W-:Y:S01]  /*6940*/  SHF.R.U64 R34, R20, 0x10, R21 ;  /* 0x0000001014227819 */ /* 0x000fe20000001215 */
[----:B------:R-:W-:Y:S01]  /*6950*/  IMAD.MOV.U32 R5, RZ, RZ, R7 ;  /* 0x000000ffff057224 */ /* 0x000fe200078e0007 */
[----:B------:R-:W-:Y:S01]  /*6960*/  SHF.R.U32.HI R13, RZ, 0x10, R21 ;  /* 0x00000010ff0d7819 */ /* 0x000fe20000011615 */
[----:B------:R-:W-:Y:S01]  /*6970*/  BSSY B1, `(.L_x_1022) ;  /* 0x000000d000017945 */ /* 0x000fe20003800000 */
[----:B------:R-:W-:Y:S01]  /*6980*/  VIADD R0, R8, 0x20440 ;  /* 0x0002044008007836 */ /* 0x000fe20000000000 */
[----:B------:R-:W-:-:S02]  /*6990*/  SHF.R.U64 R36, R6, 0x10, R7 ;  /* 0x0000001006247819 */ /* 0x000fc40000001207 */
[----:B------:R-:W-:Y:S02]  /*69a0*/  SHF.R.U32.HI R6, RZ, 0x10, R7 ;  /* 0x00000010ff067819 */ /* 0x000fe40000011607 */
[----:B------:R-:W-:Y:S02]  /*69b0*/  @P2 IADD3 R0, R4, -0x40, RZ ;  /* 0xffffffc004002810 */ /* 0x000fe40007ffe0ff */
[----:B------:R-:W-:Y:S02]  /*69c0*/  PRMT R28, R28, 0x5410, R10 ;  /* 0x000054101c1c7816 */ /* 0x000fe4000000000a */
[----:B------:R-:W-:Y:S02]  /*69d0*/  PRMT R33, R33, 0x5410, R12 ;  /* 0x0000541021217816 */ /* 0x000fe4000000000c */
[----:B------:R-:W-:Y:S02]  /*69e0*/  PRMT R32, R32, 0x5410, R11 ;  /* 0x0000541020207816 */ /* 0x000fe4000000000b */
[----:B------:R-:W-:-:S02]  /*69f0*/  PRMT R34, R34, 0x5410, R13 ;  /* 0x0000541022227816 */ /* 0x000fc4000000000d */
[----:B------:R-:W-:Y:S02]  /*6a00*/  PRMT R27, R27, 0x5410, R9 ;  /* 0x000054101b1b7816 */ /* 0x000fe40000000009 */
[----:B------:R-:W-:Y:S02]  /*6a10*/  PRMT R35, R35, 0x5410, R14 ;  /* 0x0000541023237816 */ /* 0x000fe4000000000e */
[----:B------:R-:W-:Y:S01]  /*6a20*/  PRMT R31, R31, 0x5410, R5 ;  /* 0x000054101f1f7816 */ /* 0x000fe20000000005 */
[----:B-1----:R-:W-:Y:S06]  /*6a30*/  @!P0 BRA `(.L_x_1023) ;  /* 0x0000011800c08947 */ /* 0x002fec0003800000 */
.L_x_1191:
[----:B------:R-:W-:Y:S05]  /*6a40*/  BSYNC B1 ;  /* 0x0000000000017941 */ /* 0x000fea0003800000 */
.L_x_1022:
        /* <DEDUP_REMOVED lines=22> */
[----:B------:R-:W-:Y:S01]  /*6bb0*/  FMUL.FTZ R21, R5, R20 ;  /* 0x0000001405157220 */ /* 0x000fe20000410000 */
[C---:B------:R-:W-:Y:S01]  /*6bc0*/  FFMA.FTZ R24, R9.reuse, R13, -R24 ;  /* 0x0000000d09187223 */ /* 0x040fe20000010818 */
[----:B------:R-:W-:Y:S01]  /*6bd0*/  FFMA.FTZ R15, R9, R15, R4 ;  /* 0x0000000f090f7223 */ /* 0x000fe20000010004 */
[----:B0-----:R-:W-:Y:S01]  /*6be0*/  FMUL.FTZ R25, R5, R14 ;  /* 0x0000000e05197220 */ /* 0x001fe20000410000 */
        /* <DEDUP_REMOVED lines=10> */
[----:B------:R-:W-:Y:S01]  /*6c90*/  FMUL.FTZ R25, R7, R13 ;  /* 0x0000000d07197220 */ /* 0x000fe20000410000 */
[----:B------:R-:W-:Y:S01]  /*6ca0*/  FFMA.FTZ R6, R11, R4, -R14 ;  /* 0x000000040b067223 */ /* 0x000fe2000001080e */
[----:B------:R-:W-:Y:S01]  /*6cb0*/  FMUL.FTZ R26, R7, R5 ;  /* 0x00000005071a7220 */ /* 0x000fe20000410000 */
        /* <DEDUP_REMOVED lines=8> */
.L_x_1027:
[----:B------:R-:W-:Y:S05]  /*6d40*/  BSYNC B2 ;  /* 0x0000000000027941 */ /* 0x000fea0003800000 */
.L_x_1026:
        /* <DEDUP_REMOVED lines=39> */
.L_x_1025:
[----:B------:R-:W-:Y:S05]  /*6fc0*/  BSYNC B1 ;  /* 0x0000000000017941 */ /* 0x000fea0003800000 */
.L_x_1024:
        /* <DEDUP_REMOVED lines=13> */
[----:B0-----:R-:W-:Y:S02]  /*70a0*/  HADD2.F32 R25, -RZ, R27.H1_H1 ;  /* 0x3000001bff197230 */ /* 0x001fe40000004100 */
        /* <DEDUP_REMOVED lines=8> */
[-C--:B------:R-:W-:Y:S01]  /*7130*/  FFMA.FTZ R4, R15, R9.reuse, -R14 ;  /* 0x000000090f047223 */ /* 0x080fe2000001080e */
[----:B------:R-:W-:Y:S01]  /*7140*/  FFMA.FTZ R9, R21, R9, R20 ;  /* 0x0000000915097223 */ /* 0x000fe20000010014 */
[----:B------:R-:W-:-:S02]  /*7150*/  HADD2.F32 R12, -RZ, R7.H0_H0 ;  /* 0x20000007ff0c7230 */ /* 0x000fc40000004100 */
[C---:B------:R-:W-:Y:S01]  /*7160*/  FMUL.FTZ R15, R24.reuse, R5 ;  /* 0x00000005180f7220 */ /* 0x040fe20000410000 */
[----:B------:R-:W-:Y:S02]  /*7170*/  HADD2.F32 R21, -RZ, R28.H1_H1 ;  /* 0x3000001cff157230 */ /* 0x000fe40000004100 */
[-C--:B------:R-:W-:Y:S01]  /*7180*/  FFMA.FTZ R5, R24, R10.reuse, -R13 ;  /* 0x0000000a18057223 */ /* 0x080fe2000001080d */
[----:B------:R-:W-:Y:S02]  /*7190*/  HADD2.F32 R6, -RZ, R6.H1_H1 ;  /* 0x30000006ff067230 */ /* 0x000fe40000004100 */
[----:B------:R-:W-:Y:S01]  /*71a0*/  FFMA.FTZ R10, R26, R10, R15 ;  /* 0x0000000a1a0a7223 */ /* 0x000fe2000001000f */
[----:B------:R-:W-:Y:S01]  /*71b0*/  HADD2.F32 R7, -RZ, R7.H1_H1 ;  /* 0x30000007ff077230 */ /* 0x000fe20000004100 */
[----:B------:R-:W-:Y:S01]  /*71c0*/  F2FP.F16.F32.PACK_AB R4, R9, R4 ;  /* 0x000000040904723e */ /* 0x000fe200000000ff */
[----:B------:R-:W-:Y:S02]  /*71d0*/  HADD2.F32 R28, -RZ, R35.H1_H1 ;  /* 0x30000023ff1c7230 */ /* 0x000fe40000004100 */
[----:B------:R-:W-:Y:S01]  /*71e0*/  FMUL.FTZ R14, R25, R6 ;  /* 0x00000006190e7220 */ /* 0x000fe20000410000 */
[----:B------:R-:W-:-:S02]  /*71f0*/  HADD2.F32 R24, -RZ, R33.H1_H1 ;  /* 0x30000021ff187230 */ /* 0x000fc40000004100 */
[C---:B------:R-:W-:Y:S01]  /*7200*/  FMUL.FTZ R20, R21.reuse, R6 ;  /* 0x0000000615147220 */ /* 0x040fe20000410000 */
[----:B------:R-:W-:Y:S01]  /*7210*/  F2FP.F16.F32.PACK_AB R5, R10, R5 ;  /* 0x000000050a05723e */ /* 0x000fe200000000ff */
[----:B------:R-:W-:Y:S01]  /*7220*/  FMUL.FTZ R13, R28, R7 ;  /* 0x000000071c0d7220 */ /* 0x000fe20000410000 */
[----:B------:R-:W-:Y:S01]  /*7230*/  FFMA.FTZ R6, R21, R11, -R14 ;  /* 0x0000000b15067223 */ /* 0x000fe2000001080e */
[C---:B------:R-:W-:Y:S01]  /*7240*/  FMUL.FTZ R15, R24.reuse, R7 ;  /* 0x00000007180f7220 */ /* 0x040fe20000410000 */
[----:B------:R-:W-:Y:S01]  /*7250*/  FFMA.FTZ R11, R25, R11, R20 ;  /* 0x0000000b190b7223 */ /* 0x000fe20000010014 */
[-C--:B------:R-:W-:Y:S02]  /*7260*/  FFMA.FTZ R7, R24, R12.reuse, -R13 ;  /* 0x0000000c18077223 */ /* 0x080fe4000001080d */
[----:B------:R-:W-:Y:S02]  /*7270*/  FFMA.FTZ R12, R28, R12, R15 ;  /* 0x0000000c1c0c7223 */ /* 0x000fe4000001000f */
[----:B------:R-:W-:-:S03]  /*7280*/  F2FP.F16.F32.PACK_AB R6, R11, R6 ;  /* 0x000000060b06723e */ /* 0x000fc600000000ff */
[----:B------:R-:W-:-:S05]  /*7290*/  F2FP.F16.F32.PACK_AB R7, R12, R7 ;  /* 0x000000070c07723e */ /* 0x000fca00000000ff */
[----:B------:R1:W-:Y:S02]  /*72a0*/  STS.128 [R8+0x21400], R4 ;  /* 0x0214000408007388 */ /* 0x0003e40000000c00 */
.L_x_1030:
[----:B------:R-:W-:Y:S05]  /*72b0*/  BSYNC B1 ;  /* 0x0000000000017941 */ /* 0x000fea0003800000 */
.L_x_1029:
[----:B------:R-:W-:Y:S05]  /*72c0*/  @P1 BRA `(.L_x_1028) ;  /* 0x00000010001c1947 */ /* 0x000fea0003800000 */
[----:B-1----:R-:W1:Y:S01]  /*72d0*/  LDS.128 R4, [R0+0x1000] ;  /* 0x0010000000047984 */ /* 0x002e620000000c00 */
[--C-:B------:R-:W-:Y:S02]  /*72e0*/  HADD2.F32 R14, -RZ, R31.reuse.H0_H0 ;  /* 0x2000001fff0e7230 */ /* 0x100fe40000004100 */
        /* <DEDUP_REMOVED lines=15> */
[----:B------:R-:W-:Y:S02]  /*73e0*/  HADD2.F32 R6, -RZ, R6.H1_H1 ;  /* 0x30000006ff067230 */ /* 0x000fe40000004100 */
[C---:B------:R-:W-:Y:S01]  /*73f0*/  FMUL.FTZ R12, R21.reuse, R5 ;  /* 0x00000005150c7220 */ /* 0x040fe20000410000 */
[--C-:B------:R-:W-:Y:S02]  /*7400*/  HADD2.F32 R11, -RZ, R7.reuse.H0_H0 ;  /* 0x20000007ff0b7230 */ /* 0x100fe40000004100 */
[----:B------:R-:W-:Y:S01]  /*7410*/  FFMA.FTZ R4, R21, R9, -R4 ;  /* 0x0000000915047223 */ /* 0x000fe20000010804 */
[----:B------:R-:W-:Y:S02]  /*7420*/  HADD2.F32 R14, -RZ, R32.H1_H1 ;  /* 0x30000020ff0e7230 */ /* 0x000fe40000004100 */
[----:B------:R-:W-:Y:S01]  /*7430*/  FMUL.FTZ R5, R20, R6 ;  /* 0x0000000614057220 */ /* 0x000fe20000410000 */
[----:B------:R-:W-:-:S02]  /*7440*/  HADD2.F32 R7, -RZ, R7.H1_H1 ;  /* 0x30000007ff077230 */ /* 0x000fc40000004100 */
[----:B------:R-:W-:Y:S01]  /*7450*/  FFMA.FTZ R9, R25, R9, R12 ;  /* 0x0000000919097223 */ /* 0x000fe2000001000c */
[----:B------:R-:W-:Y:S02]  /*7460*/  HADD2.F32 R21, -RZ, R34.H1_H1 ;  /* 0x30000022ff157230 */ /* 0x000fe40000004100 */
[C---:B------:R-:W-:Y:S01]  /*7470*/  FMUL.FTZ R15, R14.reuse, R6 ;  /* 0x000000060e0f7220 */ /* 0x040fe20000410000 */
[-C--:B------:R-:W-:Y:S01]  /*7480*/  FFMA.FTZ R5, R14, R10.reuse, -R5 ;  /* 0x0000000a0e057223 */ /* 0x080fe20000010805 */
[----:B------:R-:W-:Y:S01]  /*7490*/  FMUL.FTZ R6, R27, R7 ;  /* 0x000000071b067220 */ /* 0x000fe20000410000 */
[----:B------:R-:W-:Y:S01]  /*74a0*/  F2FP.F16.F32.PACK_AB R8, R8, R13 ;  /* 0x0000000d0808723e */ /* 0x000fe200000000ff */
[C---:B------:R-:W-:Y:S01]  /*74b0*/  FMUL.FTZ R12, R21.reuse, R7 ;  /* 0x00000007150c7220 */ /* 0x040fe20000410000 */
[----:B------:R-:W-:Y:S01]  /*74c0*/  FFMA.FTZ R10, R20, R10, R15 ;  /* 0x0000000a140a7223 */ /* 0x000fe2000001000f */
[-C--:B------:R-:W-:Y:S01]  /*74d0*/  FFMA.FTZ R6, R21, R11.reuse, -R6 ;  /* 0x0000000b15067223 */ /* 0x080fe20000010806 */
[----:B------:R-:W-:Y:S01]  /*74e0*/  F2FP.F16.F32.PACK_AB R9, R9, R4 ;  /* 0x000000040909723e */ /* 0x000fe200000000ff */
[----:B------:R-:W-:-:S02]  /*74f0*/  FFMA.FTZ R11, R27, R11, R12 ;  /* 0x0000000b1b0b7223 */ /* 0x000fc4000001000c */
[----:B------:R-:W-:-:S03]  /*7500*/  F2FP.F16.F32.PACK_AB R10, R10, R5 ;  /* 0x000000050a0a723e */ /* 0x000fc600000000ff */
[----:B------:R-:W-:-:S05]  /*7510*/  F2FP.F16.F32.PACK_AB R11, R11, R6 ;  /* 0x000000060b0b723e */ /* 0x000fca00000000ff */
[----:B------:R3:W-:Y:S01]  /*7520*/  STS.128 [R0+0x1000], R8 ;  /* 0x0010000800007388 */ /* 0x0007e20000000c00 */
[----:B------:R-:W-:Y:S05]  /*7530*/  BRA `(.L_x_1028) ;  /* 0x0000000c00807947 */ /* 0x000fea0003800000 */
.L_x_1015:
        /* <DEDUP_REMOVED lines=14> */
.L_x_1194:
[----:B------:R-:W-:Y:S01]  /*7620*/  UMOV UR4, 0xffffffff ;  /* 0xffffffff00047882 */ /* 0x000fe20000000000 */
[----:B------:R-:W-:Y:S02]  /*7630*/  LOP3.LUT R3, R0, 0xfffffffe, RZ, 0xc0, !PT ;  /* 0xfffffffe00037812 */ /* 0x000fe400078ec0ff */
[----:B------:R-:W-:Y:S05]  /*7640*/  BRA.DIV UR4, `(.L_x_1032) ;  /* 0x0000010e04f87947 */ /* 0x000fea000b800000 */
.L_x_1197:
[----:B------:R-:W-:Y:S01]  /*7650*/  UMOV UR4, 0xffffffff ;  /* 0xffffffff00047882 */ /* 0x000fe20000000000 */
[----:B------:R-:W-:Y:S02]  /*7660*/  IMAD.IADD R3, R212, 0x1, -R3 ;  /* 0x00000001d4037824 */ /* 0x000fe400078e0a03 */
[----:B------:R-:W-:Y:S05]  /*7670*/  BRA.DIV UR4, `(.L_x_1033) ;  /* 0x0000011204147947 */ /* 0x000fea000b800000 */
.L_x_1200:
[----:B------:R-:W-:Y:S01]  /*7680*/  UMOV UR4, 0xffffffff ;  /* 0xffffffff00047882 */ /* 0x000fe20000000000 */
[----:B------:R-:W-:Y:S02]  /*7690*/  SHF.L.U32 R9, R3, 0x1f, RZ ;  /* 0x0000001f03097819 */ /* 0x000fe400000006ff */
[----:B------:R-:W-:Y:S05]  /*76a0*/  BRA.DIV UR4, `(.L_x_1034) ;  /* 0x0000011204307947 */ /* 0x000fea000b800000 */
.L_x_1203:
[----:B------:R-:W1:Y:S01]  /*76b0*/  SYNCS.PHASECHK.TRANS64.TRYWAIT P1, [R2+URZ+0x38800], R9 ;  /* 0x03880009020075a7 */ /* 0x000e62000802017f */
[----:B-----5:R-:W-:Y:S01]  /*76c0*/  IMAD.MOV.U32 R40, RZ, RZ, R34 ;  /* 0x000000ffff287224 */ /* 0x020fe200078e0022 */
[----:B------:R-:W-:Y:S01]  /*76d0*/  MOV R8, R33 ;  /* 0x0000002100087202 */ /* 0x000fe20000000f00 */
[----:B------:R-:W-:Y:S01]  /*76e0*/  IMAD.MOV.U32 R0, RZ, RZ, R35 ;  /* 0x000000ffff007224 */ /* 0x000fe200078e0023 */
[----:B------:R-:W-:Y:S01]  /*76f0*/  SHF.R.U64 R44, R4, 0x10, R5 ;  /* 0x00000010042c7819 */ /* 0x000fe20000001205 */
[----:B------:R-:W-:Y:S01]  /*7700*/  IMAD.MOV.U32 R41, RZ, RZ, R32 ;  /* 0x000000ffff297224 */ /* 0x000fe200078e0020 */
[----:B0-----:R-:W-:Y:S01]  /*7710*/  MOV R38, R6 ;  /* 0x0000000600267202 */ /* 0x001fe20000000f00 */
[----:B------:R-:W-:Y:S01]  /*7720*/  IMAD.MOV.U32 R39, RZ, RZ, R4 ;  /* 0x000000ffff277224 */ /* 0x000fe200078e0004 */
[----:B------:R-:W-:Y:S01]  /*7730*/  PRMT R40, R40, 0x5410, R0 ;  /* 0x0000541028287816 */ /* 0x000fe20000000000 */
[----:B------:R-:W-:Y:S01]  /*7740*/  IMAD.MOV.U32 R0, RZ, RZ, R7 ;  /* 0x000000ffff007224 */ /* 0x000fe200078e0007 */
[----:B------:R-:W-:Y:S01]  /*7750*/  PRMT R41, R41, 0x5410, R8 ;  /* 0x0000541029297816 */ /* 0x000fe20000000008 */
[--C-:B------:R-:W-:Y:S01]  /*7760*/  IMAD.MOV.U32 R8, RZ, RZ, R5.reuse ;  /* 0x000000ffff087224 */ /* 0x100fe200078e0005 */
[----:B------:R-:W-:Y:S01]  /*7770*/  SHF.R.U32.HI R4, RZ, 0x10, R5 ;  /* 0x00000010ff047819 */ /* 0x000fe20000011605 */
        /* <DEDUP_REMOVED lines=17> */
.L_x_1204:
[----:B------:R-:W-:Y:S05]  /*7890*/  BSYNC B1 ;  /* 0x0000000000017941 */ /* 0x000fea0003800000 */
.L_x_1035:
[----:B------:R-:W-:Y:S01]  /*78a0*/  BSSY B1, `(.L_x_1037) ;  /* 0x0000059000017945 */ /* 0x000fe20003800000 */
[----:B------:R-:W-:-:S03]  /*78b0*/  LOP3.LUT R0, R0, 0x38, RZ, 0xc0, !PT ;  /* 0x0000003800007812 */ /* 0x000fc600078ec0ff */
[----:B------:R-:W-:Y:S05]  /*78c0*/  @P2 BRA `(.L_x_1038) ;  /* 0x0000000400582947 */ /* 0x000fea0003800000 */
[----:B------:R-:W-:Y:S02]  /*78d0*/  IMAD.SHL.U32 R4, R186, 0x40, RZ ;  /* 0x00000040ba047824 */ /* 0x000fe400078e00ff */
[----:B------:R-:W-:Y:S02]  /*78e0*/  HADD2.F32 R29, -RZ, R39.H0_H0 ;  /* 0x20000027ff1d7230 */ /* 0x000fe40000004100 */
[----:B------:R-:W-:Y:S01]  /*78f0*/  HADD2.F32 R27, -RZ, R41.H0_H0 ;  /* 0x20000029ff1b7230 */ /* 0x000fe20000004100 */
[----:B------:R-:W-:Y:S01]  /*7900*/  LOP3.LUT R7, R4, 0x1c0, RZ, 0xc0, !PT ;  /* 0x000001c004077812 */ /* 0x000fe200078ec0ff */
[--C-:B------:R-:W-:Y:S02]  /*7910*/  HADD2.F32 R31, -RZ, R44.reuse.H0_H0 ;  /* 0x2000002cff1f7230 */ /* 0x100fe40000004100 */
[----:B------:R-:W-:Y:S01]  /*7920*/  HADD2.F32 R26, -RZ, R44.H1_H1 ;  /* 0x3000002cff1a7230 */ /* 0x000fe20000004100 */
[----:B------:R-:W-:Y:S02]  /*7930*/  LOP3.LUT R4, R7, 0x38, R16, 0xf8, !PT ;  /* 0x0000003807047812 */ /* 0x000fe400078ef810 */
[----:B0-----:R-:W-:-:S04]  /*7940*/  SHF.R.U32.HI R9, RZ, 0x3, R7 ;  /* 0x00000003ff097819 */ /* 0x001fc80000011607 */
        /* <DEDUP_REMOVED lines=14> */
[----:B------:R-:W-:Y:S01]  /*7a30*/  FMUL.FTZ R35, R20, R27 ;  /* 0x0000001b14237220 */ /* 0x000fe20000410000 */
[----:B------:R-:W-:Y:S02]  /*7a40*/  HADD2.F32 R20, -RZ, R39.H1_H1 ;  /* 0x30000027ff147230 */ /* 0x000fe40000004100 */
[----:B------:R-:W-:Y:S01]  /*7a50*/  FMUL.FTZ R37, R4, R31 ;  /* 0x0000001f04257220 */ /* 0x000fe20000410000 */
[----:B------:R-:W-:Y:S01]  /*7a60*/  FFMA.FTZ R33, R12, R27, -R33 ;  /* 0x0000001b0c217223 */ /* 0x000fe20000010821 */
[----:B------:R-:W-:-:S02]  /*7a70*/  HADD2.F32 R27, -RZ, R42.H0_H0 ;  /* 0x2000002aff1b7230 */ /* 0x000fc40000004100 */
[----:B------:R-:W-:Y:S01]  /*7a80*/  FFMA.FTZ R35, R12, R29, R35 ;  /* 0x0000001d0c237223 */ /* 0x000fe20000010023 */
[----:B------:R-:W-:Y:S02]  /*7a90*/  HADD2.F32 R12, -RZ, R41.H1_H1 ;  /* 0x30000029ff0c7230 */ /* 0x000fe40000004100 */
[----:B------:R-:W-:Y:S02]  /*7aa0*/  HADD2.F32 R13, -RZ, R9.H0_H0 ;  /* 0x20000009ff0d7230 */ /* 0x000fe40000004100 */
[----:B------:R-:W-:Y:S01]  /*7ab0*/  FMUL.FTZ R29, R4, R27 ;  /* 0x0000001b041d7220 */ /* 0x000fe20000410000 */
[C---:B------:R-:W-:Y:S01]  /*7ac0*/  FMUL.FTZ R4, R21.reuse, R20 ;  /* 0x0000001415047220 */ /* 0x040fe20000410000 */
[-C--:B------:R-:W-:Y:S01]  /*7ad0*/  FMUL.FTZ R21, R21, R12.reuse ;  /* 0x0000000c15157220 */ /* 0x080fe20000410000 */
[----:B------:R-:W-:Y:S02]  /*7ae0*/  HADD2.F32 R5, -RZ, R5.H1_H1 ;  /* 0x30000005ff057230 */ /* 0x000fe40000004100 */
[----:B------:R-:W-:Y:S01]  /*7af0*/  FFMA.FTZ R30, R8, R31, R29 ;  /* 0x0000001f081e7223 */ /* 0x000fe2000001001d */
[----:B------:R-:W-:Y:S01]  /*7b00*/  FFMA.FTZ R29, R13, R12, -R4 ;  /* 0x0000000c0d1d7223 */ /* 0x000fe20000010804 */
[----:B------:R-:W-:-:S02]  /*7b10*/  HADD2.F32 R4, -RZ, R42.H1_H1 ;  /* 0x3000002aff047230 */ /* 0x000fc40000004100 */
[----:B------:R-:W-:Y:S01]  /*7b20*/  FFMA.FTZ R20, R13, R20, R21 ;  /* 0x000000140d147223 */ /* 0x000fe20000010015 */
[----:B------:R-:W-:Y:S02]  /*7b30*/  HADD2.F32 R24, -RZ, R6.H0_H0 ;  /* 0x20000006ff187230 */ /* 0x000fe40000004100 */
[----:B------:R-:W-:Y:S01]  /*7b40*/  FFMA.FTZ R28, R8, R27, -R37 ;  /* 0x0000001b081c7223 */ /* 0x000fe20000010825 */
[----:B------:R-:W-:Y:S02]  /*7b50*/  HADD2.F32 R21, -RZ, R38.H0_H0 ;  /* 0x20000026ff157230 */ /* 0x000fe40000004100 */
[C---:B------:R-:W-:Y:S01]  /*7b60*/  FMUL.FTZ R8, R5.reuse, R26 ;  /* 0x0000001a05087220 */ /* 0x040fe20000410000 */
[----:B------:R-:W-:Y:S02]  /*7b70*/  HADD2.F32 R9, -RZ, R9.H1_H1 ;  /* 0x30000009ff097230 */ /* 0x000fe40000004100 */
[----:B------:R-:W-:Y:S01]  /*7b80*/  FMUL.FTZ R12, R5, R4 ;  /* 0x00000004050c7220 */ /* 0x000fe20000410000 */
[----:B------:R-:W-:-:S02]  /*7b90*/  HADD2.F32 R14, -RZ, R10.H0_H0 ;  /* 0x2000000aff0e7230 */ /* 0x000fc40000004100 */
[C---:B------:R-:W-:Y:S01]  /*7ba0*/  FMUL.FTZ R31, R24.reuse, R21 ;  /* 0x00000015181f7220 */ /* 0x040fe20000410000 */
[----:B------:R-:W-:Y:S02]  /*7bb0*/  HADD2.F32 R13, -RZ, R40.H0_H0 ;  /* 0x20000028ff0d7230 */ /* 0x000fe40000004100 */
[C---:B------:R-:W-:Y:S01]  /*7bc0*/  FFMA.FTZ R32, R9.reuse, R4, -R8 ;  /* 0x0000000409207223 */ /* 0x040fe20000010808 */
[----:B------:R-:W-:Y:S02]  /*7bd0*/  HADD2.F32 R6, -RZ, R6.H1_H1 ;  /* 0x30000006ff067230 */ /* 0x000fe40000004100 */
[----:B------:R-:W-:Y:S01]  /*7be0*/  FFMA.FTZ R9, R9, R26, R12 ;  /* 0x0000001a09097223 */ /* 0x000fe2000001000c */
[----:B------:R-:W-:Y:S02]  /*7bf0*/  HADD2.F32 R27, -RZ, R45.H0_H0 ;  /* 0x2000002dff1b7230 */ /* 0x000fe40000004100 */
[----:B------:R-:W-:Y:S01]  /*7c00*/  FMUL.FTZ R24, R24, R13 ;  /* 0x0000000d18187220 */ /* 0x000fe20000410000 */
[----:B------:R-:W-:-:S02]  /*7c10*/  HADD2.F32 R5, -RZ, R43.H0_H0 ;  /* 0x2000002bff057230 */ /* 0x000fc40000004100 */
[----:B------:R-:W-:Y:S01]  /*7c20*/  FFMA.FTZ R31, R14, R13, -R31 ;  /* 0x0000000d0e1f7223 */ /* 0x000fe2000001081f */
[----:B------:R-:W-:Y:S02]  /*7c30*/  HADD2.F32 R10, -RZ, R10.H1_H1 ;  /* 0x3000000aff0a7230 */ /* 0x000fe40000004100 */
[C---:B------:R-:W-:Y:S01]  /*7c40*/  FMUL.FTZ R37, R6.reuse, R27 ;  /* 0x0000001b06257220 */ /* 0x040fe20000410000 */
[--C-:B------:R-:W-:Y:S02]  /*7c50*/  HADD2.F32 R25, -RZ, R7.reuse.H0_H0 ;  /* 0x20000007ff197230 */ /* 0x100fe40000004100 */
[----:B------:R-:W-:Y:S01]  /*7c60*/  FMUL.FTZ R13, R6, R5 ;  /* 0x00000005060d7220 */ /* 0x000fe20000410000 */
[----:B------:R-:W-:Y:S02]  /*7c70*/  HADD2.F32 R7, -RZ, R7.H1_H1 ;  /* 0x30000007ff077230 */ /* 0x000fe40000004100 */
[----:B------:R-:W-:Y:S01]  /*7c80*/  FFMA.FTZ R24, R14, R21, R24 ;  /* 0x000000150e187223 */ /* 0x000fe20000010018 */
[----:B------:R-:W-:-:S02]  /*7c90*/  HADD2.F32 R8, -RZ, R38.H1_H1 ;  /* 0x30000026ff087230 */ /* 0x000fc40000004100 */
[C---:B------:R-:W-:Y:S01]  /*7ca0*/  FFMA.FTZ R14, R10.reuse, R5, -R37 ;  /* 0x000000050a0e7223 */ /* 0x040fe20000010825 */
[----:B------:R-:W-:Y:S02]  /*7cb0*/  HADD2.F32 R12, -RZ, R45.H1_H1 ;  /* 0x3000002dff0c7230 */ /* 0x000fe40000004100 */
[----:B------:R-:W-:Y:S01]  /*7cc0*/  FFMA.FTZ R13, R10, R27, R13 ;  /* 0x0000001b0a0d7223 */ /* 0x000fe2000001000d */
[----:B------:R-:W-:Y:S02]  /*7cd0*/  HADD2.F32 R4, -RZ, R40.H1_H1 ;  /* 0x30000028ff047230 */ /* 0x000fe40000004100 */
[----:B------:R-:W-:Y:S01]  /*7ce0*/  FMUL.FTZ R10, R25, R8 ;  /* 0x00000008190a7220 */ /* 0x000fe20000410000 */
[----:B------:R-:W-:Y:S02]  /*7cf0*/  HADD2.F32 R6, -RZ, R43.H1_H1 ;  /* 0x3000002bff067230 */ /* 0x000fe40000004100 */
[----:B------:R-:W-:Y:S01]  /*7d00*/  FMUL.FTZ R26, R7, R12 ;  /* 0x0000000c071a7220 */ /* 0x000fe20000410000 */
[----:B------:R-:W-:-:S02]  /*7d10*/  HADD2.F32 R15, -RZ, R11.H0_H0 ;  /* 0x2000000bff0f7230 */ /* 0x000fc40000004100 */
[----:B------:R-:W-:Y:S01]  /*7d20*/  FMUL.FTZ R25, R25, R4 ;  /* 0x0000000419197220 */ /* 0x000fe20000410000 */
[----:B------:R-:W-:Y:S02]  /*7d30*/  HADD2.F32 R11, -RZ, R11.H1_H1 ;  /* 0x3000000bff0b7230 */ /* 0x000fe40000004100 */
[----:B------:R-:W-:Y:S01]  /*7d40*/  FMUL.FTZ R5, R7, R6 ;  /* 0x0000000607057220 */ /* 0x000fe20000410000 */
[----:B------:R-:W-:Y:S01]  /*7d50*/  F2FP.F16.F32.PACK_AB R9, R9, R20 ;  /* 0x000000140909723e */ /* 0x000fe200000000ff */
[C---:B------:R-:W-:Y:S01]  /*7d60*/  FFMA.FTZ R7, R15.reuse, R4, -R10 ;  /* 0x000000040f077223 */ /* 0x040fe2000001080a */
[----:B------:R-:W-:Y:S01]  /*7d70*/  FFMA.FTZ R25, R15, R8, R25 ;  /* 0x000000080f197223 */ /* 0x000fe20000010019 */
[C---:B------:R-:W-:Y:S01]  /*7d80*/  FFMA.FTZ R26, R11.reuse, R6, -R26 ;  /* 0x000000060b1a7223 */ /* 0x040fe2000001081a */
[----:B------:R-:W-:Y:S01]  /*7d90*/  FFMA.FTZ R12, R11, R12, R5 ;  /* 0x0000000c0b0c7223 */ /* 0x000fe20000010005 */
[----:B------:R-:W-:Y:S02]  /*7da0*/  F2FP.F16.F32.PACK_AB R4, R28, R33 ;  /* 0x000000211c04723e */ /* 0x000fe400000000ff */
[----:B------:R-:W-:-:S02]  /*7db0*/  F2FP.F16.F32.PACK_AB R5, R32, R29 ;  /* 0x0000001d2005723e */ /* 0x000fc400000000ff */
[----:B------:R-:W-:Y:S02]  /*7dc0*/  F2FP.F16.F32.PACK_AB R6, R14, R31 ;  /* 0x0000001f0e06723e */ /* 0x000fe400000000ff */
[----:B------:R-:W-:Y:S02]  /*7dd0*/  F2FP.F16.F32.PACK_AB R7, R26, R7 ;  /* 0x000000071a07723e */ /* 0x000fe400000000ff */
[----:B------:R-:W-:Y:S02]  /*7de0*/  F2FP.F16.F32.PACK_AB R8, R30, R35 ;  /* 0x000000231e08723e */ /* 0x000fe400000000ff */
[----:B------:R-:W-:Y:S01]  /*7df0*/  F2FP.F16.F32.PACK_AB R10, R13, R24 ;  /* 0x000000180d0a723e */ /* 0x000fe200000000ff */
[----:B------:R1:W-:Y:S01]  /*7e00*/  STS.128 [R34+0x20400], R4 ;  /* 0x0204000422007388 */ /* 0x0003e20000000c00 */
[----:B------:R-:W-:-:S05]  /*7e10*/  F2FP.F16.F32.PACK_AB R11, R12, R25 ;  /* 0x000000190c0b723e */ /* 0x000fca00000000ff */
[----:B------:R1:W-:Y:S02]  /*7e20*/  STS.128 [R36+0x20400], R8 ;  /* 0x0204000824007388 */ /* 0x0003e40000000c00 */
.L_x_1038:
[----:B------:R-:W-:Y:S05]  /*7e30*/  BSYNC B1 ;  /* 0x0000000000017941 */ /* 0x000fea0003800000 */
.L_x_1037:
[----:B------:R-:W-:Y:S05]  /*7e40*/  @P0 BRA `(.L_x_1028) ;  /* 0x00000004003c0947 */ /* 0x000fea0003800000 */
[----:B-1----:R-:W-:Y:S01]  /*7e50*/  LOP3.LUT R5, R233, R0, R219, 0x1e, !PT ;  /* 0x00000000e9057212 */ /* 0x002fe200078e1edb */
[----:B0-----:R-:W0:Y:S01]  /*7e60*/  LDS.128 R8, [R217+0x20400] ;  /* 0x02040000d9087984 */ /* 0x001e220000000c00 */
[----:B------:R-:W-:Y:S02]  /*7e70*/  HADD2.F32 R26, -RZ, R41.H0_H0 ;  /* 0x20000029ff1a7230 */ /* 0x000fe40000004100 */
[----:B------:R-:W-:Y:S02]  /*7e80*/  HADD2.F32 R28, -RZ, R39.H0_H0 ;  /* 0x20000027ff1c7230 */ /* 0x000fe40000004100 */
[----:B------:R-:W-:Y:S02]  /*7e90*/  IMAD.IADD R5, R220, 0x1, R5 ;  /* 0x00000001dc057824 */ /* 0x000fe400078e0205 */
[----:B------:R-:W-:Y:S02]  /*7ea0*/  HADD2.F32 R30, -RZ, R44.H0_H0 ;  /* 0x2000002cff1e7230 */ /* 0x000fe40000004100 */
[----:B------:R-:W-:-:S02]  /*7eb0*/  IMAD R0, R5, 0x2, R2 ;  /* 0x0000000205007824 */ /* 0x000fc400078e0202 */
[----:B------:R-:W-:Y:S02]  /*7ec0*/  HADD2.F32 R37, -RZ, R39.H1_H1 ;  /* 0x30000027ff257230 */ /* 0x000fe40000004100 */
[----:B------:R-:W-:Y:S01]  /*7ed0*/  HADD2.F32 R35, -RZ, R41.H1_H1 ;  /* 0x30000029ff237230 */ /* 0x000fe20000004100 */
[----:B------:R-:W1:Y:S01]  /*7ee0*/  LDS.128 R4, [R0+0x20400] ;  /* 0x0204000000047984 */ /* 0x000e620000000c00 */
[--C-:B------:R-:W-:Y:S02]  /*7ef0*/  HADD2.F32 R34, -RZ, R45.reuse.H0_H0 ;  /* 0x2000002dff227230 */ /* 0x100fe40000004100 */
[----:B------:R-:W-:Y:S02]  /*7f00*/  HADD2.F32 R32, -RZ, R38.H0_H0 ;  /* 0x20000026ff207230 */ /* 0x000fe40000004100 */
[----:B------:R-:W-:Y:S02]  /*7f10*/  HADD2.F32 R39, -RZ, R45.H1_H1 ;  /* 0x3000002dff277230 */ /* 0x000fe40000004100 */
[----:B0-----:R-:W-:-:S02]  /*7f20*/  HADD2.F32 R12, -RZ, R8.H0_H0 ;  /* 0x20000008ff0c7230 */ /* 0x001fc40000004100 */
[----:B------:R-:W-:Y:S02]  /*7f30*/  HADD2.F32 R8, -RZ, R8.H1_H1 ;  /* 0x30000008ff087230 */ /* 0x000fe40000004100 */
[--C-:B------:R-:W-:Y:S02]  /*7f40*/  HADD2.F32 R13, -RZ, R9.reuse.H0_H0 ;  /* 0x20000009ff0d7230 */ /* 0x100fe40000004100 */
[----:B------:R-:W-:Y:S02]  /*7f50*/  HADD2.F32 R9, -RZ, R9.H1_H1 ;  /* 0x30000009ff097230 */ /* 0x000fe40000004100 */
[--C-:B------:R-:W-:Y:S02]  /*7f60*/  HADD2.F32 R14, -RZ, R10.reuse.H0_H0 ;  /* 0x2000000aff0e7230 */ /* 0x100fe40000004100 */
[----:B------:R-:W-:Y:S02]  /*7f70*/  HADD2.F32 R10, -RZ, R10.H1_H1 ;  /* 0x3000000aff0a7230 */ /* 0x000fe40000004100 */
[----:B------:R-:W-:-:S02]  /*7f80*/  HADD2.F32 R15, -RZ, R11.H0_H0 ;  /* 0x2000000bff0f7230 */ /* 0x000fc40000004100 */
[--C-:B-1----:R-:W-:Y:S02]  /*7f90*/  HADD2.F32 R20, -RZ, R4.reuse.H0_H0 ;  /* 0x20000004ff147230 */ /* 0x102fe40000004100 */
[----:B------:R-:W-:Y:S02]  /*7fa0*/  HADD2.F32 R4, -RZ, R4.H1_H1 ;  /* 0x30000004ff047230 */ /* 0x000fe40000004100 */
[--C-:B------:R-:W-:Y:S02]  /*7fb0*/  HADD2.F32 R21, -RZ, R5.reuse.H0_H0 ;  /* 0x20000005ff157230 */ /* 0x100fe40000004100 */
[-C--:B------:R-:W-:Y:S01]  /*7fc0*/  FMUL.FTZ R27, R28, R20.reuse ;  /* 0x000000141c1b7220 */ /* 0x080fe20000410000 */
[----:B------:R-:W-:Y:S01]  /*7fd0*/  FMUL.FTZ R29, R26, R20 ;  /* 0x000000141a1d7220 */ /* 0x000fe20000410000 */
[----:B------:R-:W-:Y:S02]  /*7fe0*/  HADD2.F32 R20, -RZ, R42.H0_H0 ;  /* 0x2000002aff147230 */ /* 0x000fe40000004100 */
[----:B------:R-:W-:Y:S01]  /*7ff0*/  FMUL.FTZ R31, R30, R4 ;  /* 0x000000041e1f7220 */ /* 0x000fe20000410000 */
[----:B------:R-:W-:-:S02]  /*8000*/  HADD2.F32 R5, -RZ, R5.H1_H1 ;  /* 0x30000005ff057230 */ /* 0x000fc40000004100 */
[-C--:B------:R-:W-:Y:S01]  /*8010*/  FFMA.FTZ R27, R26, R12.reuse, -R27 ;  /* 0x0000000c1a1b7223 */ /* 0x080fe2000001081b */
[----:B------:R-:W-:Y:S01]  /*8020*/  FFMA.FTZ R29, R28, R12, R29 ;  /* 0x0000000c1c1d7223 */ /* 0x000fe2000001001d */
[C---:B------:R-:W-:Y:S01]  /*8030*/  FMUL.FTZ R33, R20.reuse, R4 ;  /* 0x0000000414217220 */ /* 0x040fe20000410000 */
[-C--:B------:R-:W-:Y:S01]  /*8040*/  FFMA.FTZ R4, R20, R8.reuse, -R31 ;  /* 0x0000000814047223 */ /* 0x080fe2000001081f */
[----:B------:R-:W-:Y:S02]  /*8050*/  HADD2.F32 R31, -RZ, R44.H1_H1 ;  /* 0x3000002cff1f7230 */ /* 0x000fe40000004100 */
[-C--:B------:R-:W-:Y:S01]  /*8060*/  FMUL.FTZ R12, R37, R21.reuse ;  /* 0x00000015250c7220 */ /* 0x080fe20000410000 */
[----:B------:R-:W-:Y:S01]  /*8070*/  FMUL.FTZ R20, R35, R21 ;  /* 0x0000001523147220 */ /* 0x000fe20000410000 */
[----:B------:R-:W-:Y:S02]  /*8080*/  HADD2.F32 R21, -RZ, R42.H1_H1 ;  /* 0x3000002aff157230 */ /* 0x000fe40000004100 */
[----:B------:R-:W-:Y:S01]  /*8090*/  FFMA.FTZ R8, R30, R8, R33 ;  /* 0x000000081e087223 */ /* 0x000fe20000010021 */
[----:B------:R-:W-:Y:S01]  /*80a0*/  FMUL.FTZ R26, R31, R5 ;  /* 0x000000051f1a7220 */ /* 0x000fe20000410000 */
[----:B------:R-:W-:-:S02]  /*80b0*/  HADD2.F32 R24, -RZ, R6.H0_H0 ;  /* 0x20000006ff187230 */ /* 0x000fc40000004100 */
[----:B------:R-:W-:Y:S01]  /*80c0*/  FFMA.FTZ R12, R35, R13, -R12 ;  /* 0x0000000d230c7223 */ /* 0x000fe2000001080c */
[----:B------:R-:W-:Y:S02]  /*80d0*/  HADD2.F32 R6, -RZ, R6.H1_H1 ;  /* 0x30000006ff067230 */ /* 0x000fe40000004100 */
[C---:B------:R-:W-:Y:S01]  /*80e0*/  FMUL.FTZ R28, R21.reuse, R5 ;  /* 0x00000005151c7220 */ /* 0x040fe20000410000 */
[----:B------:R-:W-:Y:S01]  /*80f0*/  FFMA.FTZ R5, R21, R9, -R26 ;  /* 0x0000000915057223 */ /* 0x000fe2000001081a */
[----:B------:R-:W-:Y:S02]  /*8100*/  HADD2.F32 R26, -RZ, R43.H0_H0 ;  /* 0x2000002bff1a7230 */ /* 0x000fe40000004100 */
[----:B------:R-:W-:Y:S01]  /*8110*/  FFMA.FTZ R20, R37, R13, R20 ;  /* 0x0000000d25147223 */ /* 0x000fe20000010014 */
[----:B------:R-:W-:Y:S02]  /*8120*/  HADD2.F32 R30, -RZ, R40.H0_H0 ;  /* 0x20000028ff1e7230 */ /* 0x000fe40000004100 */
[----:B------:R-:W-:Y:S01]  /*8130*/  FFMA.FTZ R9, R31, R9, R28 ;  /* 0x000000091f097223 */ /* 0x000fe2000001001c */
[----:B------:R-:W-:Y:S01]  /*8140*/  FMUL.FTZ R31, R34, R6 ;  /* 0x00000006221f7220 */ /* 0x000fe20000410000 */
[----:B------:R-:W-:-:S02]  /*8150*/  HADD2.F32 R25, -RZ, R7.H0_H0 ;  /* 0x20000007ff197230 */ /* 0x000fc40000004100 */
[----:B------:R-:W-:Y:S01]  /*8160*/  FMUL.FTZ R33, R26, R6 ;  /* 0x000000061a217220 */ /* 0x000fe20000410000 */
[----:B------:R-:W-:Y:S02]  /*8170*/  HADD2.F32 R7, -RZ, R7.H1_H1 ;  /* 0x30000007ff077230 */ /* 0x000fe40000004100 */
[-C--:B------:R-:W-:Y:S01]  /*8180*/  FMUL.FTZ R13, R32, R24.reuse ;  /* 0x00000018200d7220 */ /* 0x080fe20000410000 */
[----:B------:R-:W-:Y:S01]  /*8190*/  FMUL.FTZ R21, R30, R24 ;  /* 0x000000181e157220 */ /* 0x000fe20000410000 */
[----:B------:R-:W-:Y:S01]  /*81a0*/  FFMA.FTZ R6, R26, R10, -R31 ;  /* 0x0000000a1a067223 */ /* 0x000fe2000001081f */
[----:B------:R-:W-:Y:S02]  /*81b0*/  HADD2.F32 R37, -RZ, R38.H1_H1 ;  /* 0x30000026ff257230 */ /* 0x000fe40000004100 */
[-C--:B------:R-:W-:Y:S01]  /*81c0*/  FFMA.FTZ R13, R30, R14.reuse, -R13 ;  /* 0x0000000e1e0d7223 */ /* 0x080fe2000001080d */
[----:B------:R-:W-:Y:S02]  /*81d0*/  HADD2.F32 R31, -RZ, R40.H1_H1 ;  /* 0x30000028ff1f7230 */ /* 0x000fe40000004100 */
[----:B------:R-:W-:Y:S01]  /*81e0*/  FFMA.FTZ R21, R32, R14, R21 ;  /* 0x0000000e20157223 */ /* 0x000fe20000010015 */
[----:B------:R-:W-:-:S02]  /*81f0*/  HADD2.F32 R35, -RZ, R43.H1_H1 ;  /* 0x3000002bff237230 */ /* 0x000fc40000004100 */
[----:B------:R-:W-:Y:S01]  /*8200*/  FMUL.FTZ R14, R37, R25 ;  /* 0x00000019250e7220 */ /* 0x000fe20000410000 */
[----:B------:R-:W-:Y:S02]  /*8210*/  HADD2.F32 R11, -RZ, R11.H1_H1 ;  /* 0x3000000bff0b7230 */ /* 0x000fe40000004100 */
[----:B------:R-:W-:Y:S01]  /*8220*/  FMUL.FTZ R26, R39, R7 ;  /* 0x00000007271a7220 */ /* 0x000fe20000410000 */
[----:B------:R-:W-:Y:S01]  /*8230*/  FMUL.FTZ R24, R31, R25 ;  /* 0x000000191f187220 */ /* 0x000fe20000410000 */
[----:B------:R-:W-:Y:S01]  /*8240*/  FMUL.FTZ R28, R35, R7 ;  /* 0x00000007231c7220 */ /* 0x000fe20000410000 */
[----:B------:R-:W-:Y:S01]  /*8250*/  FFMA.FTZ R7, R31, R15, -R14 ;  /* 0x0000000f1f077223 */ /* 0x000fe2000001080e */
[----:B------:R-:W-:Y:S01]  /*8260*/  FFMA.FTZ R26, R35, R11, -R26 ;  /* 0x0000000b231a7223 */ /* 0x000fe2000001081a */
[----:B------:R-:W-:Y:S01]  /*8270*/  FFMA.FTZ R10, R34, R10, R33 ;  /* 0x0000000a220a7223 */ /* 0x000fe20000010021 */
[----:B------:R-:W-:Y:S01]  /*8280*/  FFMA.FTZ R24, R37, R15, R24 ;  /* 0x0000000f25187223 */ /* 0x000fe20000010018 */
[----:B------:R-:W-:Y:S01]  /*8290*/  FFMA.FTZ R11, R39, R11, R28 ;  /* 0x0000000b270b7223 */ /* 0x000fe2000001001c */
[----:B------:R-:W-:-:S02]  /*82a0*/  F2FP.F16.F32.PACK_AB R4, R4, R27 ;  /* 0x0000001b0404723e */ /* 0x000fc400000000ff */
[----:B------:R-:W-:Y:S02]  /*82b0*/  F2FP.F16.F32.PACK_AB R5, R5, R12 ;  /* 0x0000000c0505723e */ /* 0x000fe400000000ff */
[----:B------:R-:W-:Y:S02]  /*82c0*/  F2FP.F16.F32.PACK_AB R6, R6, R13 ;  /* 0x0000000d0606723e */ /* 0x000fe400000000ff */
[----:B------:R-:W-:Y:S02]  /*82d0*/  F2FP.F16.F32.PACK_AB R7, R26, R7 ;  /* 0x000000071a07723e */ /* 0x000fe400000000ff */
[----:B------:R-:W-:Y:S02]  /*82e0*/  F2FP.F16.F32.PACK_AB R8, R8, R29 ;  /* 0x0000001d0808723e */ /* 0x000fe400000000ff */
[----:B------:R-:W-:Y:S01]  /*82f0*/  F2FP.F16.F32.PACK_AB R9, R9, R20 ;  /* 0x000000140909723e */ /* 0x000fe200000000ff */
[----:B------:R4:W-:Y:S01]  /*8300*/  STS.128 [R217+0x20400], R4 ;  /* 0x02040004d9007388 */ /* 0x0009e20000000c00 */
[----:B------:R-:W-:-:S02]  /*8310*/  F2FP.F16.F32.PACK_AB R10, R10, R21 ;  /* 0x000000150a0a723e */ /* 0x000fc400000000ff */
[----:B------:R-:W-:-:S05]  /*8320*/  F2FP.F16.F32.PACK_AB R11, R11, R24 ;  /* 0x000000180b0b723e */ /* 0x000fca00000000ff */
[----:B------:R4:W-:Y:S02]  /*8330*/  STS.128 [R0+0x20400], R8 ;  /* 0x0204000800007388 */ /* 0x0009e40000000c00 */
.L_x_1028:
[----:B------:R-:W-:Y:S05]  /*8340*/  BSYNC B0 ;  /* 0x0000000000007941 */ /* 0x000fea0003800000 */
.L_x_1014:
        /* <DEDUP_REMOVED lines=8> */
.L_x_1011:
[----:B------:R-:W-:-:S13]  /*83d0*/  ISETP.NE.AND P0, PT, R185, 0x3, PT ;  /* 0x00000003b900780c */ /* 0x000fda0003f05270 */
[----:B------:R-:W-:Y:S05]  /*83e0*/  @!P0 BRA `(.L_x_1039) ;  /* 0x0000000000048947 */ /* 0x000fea0003800000 */
[----:B------:R-:W-:Y:S01]  /*83f0*/  BPT.TRAP 0x1 ;  /* 0x000000040000795c */ /* 0x000fe20000300000 */
.L_x_1039:
[----:B------:R-:W-:Y:S02]  /*8400*/  LEA R20, R18, R2, 0x3 ;  /* 0x0000000212147211 */ /* 0x000fe400078e18ff */
[----:B------:R-:W-:-:S04]  /*8410*/  SHF.L.U32 R13, R23, 0x1f, RZ ;  /* 0x0000001f170d7819 */ /* 0x000fc800000006ff */
[----:B------:R0:W0:Y:S01]  /*8420*/  SYNCS.PHASECHK.TRANS64.TRYWAIT P1, [R20+URZ+0x38830], R13 ;  /* 0x0388300d140075a7 */ /* 0x000022000802017f */
[----:B------:R-:W-:Y:S05]  /*8430*/  @!P0 BRA `(.L_x_1040) ;  /* 0x0000000000048947 */ /* 0x000fea0003800000 */
[----:B------:R-:W-:Y:S01]  /*8440*/  BPT.TRAP 0x1 ;  /* 0x000000040000795c */ /* 0x000fe20000300000 */
.L_x_1040:
[C---:B--234-:R-:W-:Y:S02]  /*8450*/  VIADD R0, R2.reuse, 0x22400 ;  /* 0x0002240002007836 */ /* 0x05cfe40000000000 */
[----:B-1----:R-:W-:-:S03]  /*8460*/  VIADD R4, R2, 0x20400 ;  /* 0x0002040002047836 */ /* 0x002fc60000000000 */
[----:B------:R-:W-:Y:S02]  /*8470*/  SHF.R.U32.HI R0, RZ, 0x4, R0 ;  /* 0x00000004ff007819 */ /* 0x000fe40000011600 */
[----:B------:R-:W-:Y:S02]  /*8480*/  SHF.R.U32.HI R4, RZ, 0x4, R4 ;  /* 0x00000004ff047819 */ /* 0x000fe40000011604 */
[----:B------:R-:W-:Y:S02]  /*8490*/  LOP3.LUT R0, R0, 0x3fff, RZ, 0xc0, !PT ;  /* 0x00003fff00007812 */ /* 0x000fe400078ec0ff */
[----:B------:R-:W-:Y:S02]  /*84a0*/  LOP3.LUT R4, R4, 0x3fff, RZ, 0xc0, !PT ;  /* 0x00003fff04047812 */ /* 0x000fe400078ec0ff */
[----:B------:R-:W-:Y:S01]  /*84b0*/  LOP3.LUT R0, R0, 0x10000, RZ, 0xfc, !PT ;  /* 0x0001000000007812 */ /* 0x000fe200078efcff */
[----:B0-----:R-:W-:Y:S06]  /*84c0*/  @P1 BRA `(.L_x_1041) ;  /* 0x0000000000081947 */ /* 0x001fec0003800000 */
[----:B------:R-:W0:Y:S02]  /*84d0*/  SYNCS.PHASECHK.TRANS64.TRYWAIT P1, [R20+URZ+0x38830], R13 ;  /* 0x0388300d140075a7 */ /* 0x000e24000802017f */
[----:B0-----:R-:W-:Y:S05]  /*84e0*/  @!P1 BRA `(.L_x_1042) ;  /* 0x0000010000dc9947 */ /* 0x001fea0003800000 */
.L_x_1041:
[----:B------:R-:W-:Y:S01]  /*84f0*/  IMAD R10, R18, 0x200, R0 ;  /* 0x00000200120a7824 */ /* 0x000fe200078e0200 */
[----:B------:R-:W-:Y:S01]  /*8500*/  LOP3.LUT R8, R4, 0x10000, RZ, 0xfc, !PT ;  /* 0x0001000004087812 */ /* 0x000fe200078efcff */
[----:B------:R-:W-:Y:S01]  /*8510*/  IMAD.MOV.U32 R9, RZ, RZ, 0x40000040 ;  /* 0x40000040ff097424 */ /* 0x000fe200078e00ff */
[----:B------:R-:W-:Y:S01]  /*8520*/  MOV R11, 0x40000040 ;  /* 0x40000040000b7802 */ /* 0x000fe20000000f00 */
[----:B------:R-:W-:Y:S05]  /*8530*/  WARPSYNC.ALL ;  /* 0x0000000000007948 */ /* 0x000fea0003800000 */
[C---:B------:R-:W-:Y:S01]  /*8540*/  R2UR UR4, R8.reuse ;  /* 0x00000000080472ca */ /* 0x040fe200000e0000 */
[----:B-----5:R-:W-:Y:S01]  /*8550*/  WARPGROUP.ARRIVE ;  /* 0x00000000000079c5 */ /* 0x020fe20000000000 */
[----:B------:R-:W-:Y:S01]  /*8560*/  R2UR UR5, R9 ;  /* 0x00000000090572ca */ /* 0x000fe200000e0000 */
[----:B------:R-:W-:Y:S01]  /*8570*/  VIADD R4, R8, 0x2 ;  /* 0x0000000208047836 */ /* 0x000fe20000000000 */
[C---:B------:R-:W-:Y:S01]  /*8580*/  R2UR UR6, R10.reuse ;  /* 0x000000000a0672ca */ /* 0x040fe200000e0000 */
[C---:B------:R-:W-:Y:S01]  /*8590*/  VIADD R6, R10.reuse, 0x2 ;  /* 0x000000020a067836 */ /* 0x040fe20000000000 */
[----:B------:R-:W-:Y:S01]  /*85a0*/  R2UR UR7, R11 ;  /* 0x000000000b0772ca */ /* 0x000fe200000e0000 */
[----:B------:R-:W-:Y:S01]  /*85b0*/  IMAD.MOV.U32 R5, RZ, RZ, 0x40000040 ;  /* 0x40000040ff057424 */ /* 0x000fe200078e00ff */
[----:B------:R-:W-:Y:S01]  /*85c0*/  SHF.L.U32 R3, R3, 0x1f, RZ ;  /* 0x0000001f03037819 */ /* 0x000fe200000006ff */
[----:B------:R-:W-:Y:S01]  /*85d0*/  IMAD.MOV.U32 R7, RZ, RZ, 0x40000040 ;  /* 0x40000040ff077424 */ /* 0x000fe200078e00ff */
[----:B------:R-:W-:Y:S01]  /*85e0*/  BSSY B0, `(.L_x_1043) ;  /* 0x0000022000007945 */ /* 0x000fe20003800000 */
[C---:B------:R-:W-:Y:S01]  /*85f0*/  VIADD R14, R10.reuse, 0x4 ;  /* 0x000000040a0e7836 */ /* 0x040fe20000000000 */
[----:B------:R-:W-:Y:S01]  /*8600*/  IADD3 R10, R10, 0x6, RZ ;  /* 0x000000060a0a7810 */ /* 0x000fe20007ffe0ff */
[----:B------:R-:W-:-:S02]  /*8610*/  IMAD.MOV.U32 R15, RZ, RZ, 0x40000040 ;  /* 0x40000040ff0f7424 */ /* 0x000fc400078e00ff */
[----:B------:R-:W-:Y:S02]  /*8620*/  IMAD.MOV.U32 R9, RZ, RZ, 0x40000040 ;  /* 0x40000040ff097424 */ /* 0x000fe400078e00ff */
[----:B------:R-:W-:Y:S02]  /*8630*/  IMAD.MOV.U32 R11, RZ, RZ, 0x40000040 ;  /* 0x40000040ff0b7424 */ /* 0x000fe400078e00ff */
[----:B------:R-:W-:Y:S01]  /*8640*/  HGMMA.64x64x16.F32 R24, gdesc[UR4], RZ, !UPT, gsb0 ;  /* 0x00e00000041879f0 */ /* 0x000fe2000c0008ff */
[----:B------:R-:W-:Y:S02]  /*8650*/  R2UR UR4, R4 ;  /* 0x00000000040472ca */ /* 0x000fe400000e0000 */
[----:B------:R-:W-:Y:S02]  /*8660*/  R2UR UR5, R5 ;  /* 0x00000000050572ca */ /* 0x000fe400000e0000 */
[----:B------:R-:W-:Y:S02]  /*8670*/  R2UR UR6, R6 ;  /* 0x00000000060672ca */ /* 0x000fe400000e0000 */
[----:B------:R-:W-:Y:S01]  /*8680*/  R2UR UR7, R7 ;  /* 0x00000000070772ca */ /* 0x000fe200000e0000 */
[----:B------:R-:W-:Y:S01]  /*8690*/  IMAD.MOV.U32 R7, RZ, RZ, 0x40000040 ;  /* 0x40000040ff077424 */ /* 0x000fe200078e00ff */
[C---:B------:R-:W-:Y:S01]  /*86a0*/  IADD3 R6, R8.reuse, 0x4, RZ ;  /* 0x0000000408067810 */ /* 0x040fe20007ffe0ff */
[----:B------:R-:W-:Y:S01]  /*86b0*/  VIADD R8, R8, 0x6 ;  /* 0x0000000608087836 */ /* 0x000fe20000000000 */
[----:B------:R-:W-:-:S02]  /*86c0*/  WARPGROUP.DEPBAR.LE gsb0, 0x0 ;  /* 0x00008000000079c5 */ /* 0x000fc40000010000 */
[----:B------:R-:W-:-:S07]  /*86d0*/  WARPGROUP.ARRIVE ;  /* 0x00000000000079c5 */ /* 0x000fce0000000000 */
        /* <DEDUP_REMOVED lines=16> */
[----:B------:R-:W1:Y:S02]  /*87e0*/  SYNCS.PHASECHK.TRANS64.TRYWAIT P1, [R2+URZ+0x38810], R3 ;  /* 0x03881003020075a7 */ /* 0x000e64000802017f */
[----:B-1----:R-:W-:Y:S05]  /*87f0*/  @!P1 BRA `(.L_x_1044) ;  /* 0x00000100002c9947 */ /* 0x002fea0003800000 */
.L_x_1205:
[----:B------:R-:W-:Y:S05]  /*8800*/  BSYNC B0 ;  /* 0x0000000000007941 */ /* 0x000fea0003800000 */
.L_x_1043:
[----:B------:R-:W-:Y:S05]  /*8810*/  @!P0 BRA `(.L_x_1045) ;  /* 0x0000000000048947 */ /* 0x000fea0003800000 */
[----:B------:R-:W-:Y:S01]  /*8820*/  BPT.TRAP 0x1 ;  /* 0x000000040000795c */ /* 0x000fe20000300000 */
.L_x_1045:
[----:B------:R2:W3:Y:S01]  /*8830*/  SYNCS.PHASECHK.TRANS64.TRYWAIT P1, [R20+URZ+0x38850], R13 ;  /* 0x0388500d140075a7 */ /* 0x0004e2000802017f */
[----:B------:R-:W-:Y:S05]  /*8840*/  @!P0 BRA `(.L_x_1046) ;  /* 0x0000000000048947 */ /* 0x000fea0003800000 */
[----:B------:R-:W-:Y:S01]  /*8850*/  BPT.TRAP 0x1 ;  /* 0x000000040000795c */ /* 0x000fe20000300000 */
.L_x_1046:
[C---:B-1----:R-:W-:Y:S01]  /*8860*/  VIADD R3, R2.reuse, 0x400 ;  /* 0x0000040002037836 */ /* 0x042fe20000000000 */
[----:B------:R-:W-:Y:S01]  /*8870*/  BSSY B0, `(.L_x_1047) ;  /* 0x000000a000007945 */ /* 0x000fe20003800000 */
[----:B------:R-:W-:-:S03]  /*8880*/  VIADD R10, R2, 0x26400 ;  /* 0x00026400020a7836 */ /* 0x000fc60000000000 */
[----:B------:R-:W-:Y:S02]  /*8890*/  SHF.R.U32.HI R3, RZ, 0x4, R3 ;  /* 0x00000004ff037819 */ /* 0x000fe40000011603 */
[----:B------:R-:W-:Y:S02]  /*88a0*/  SHF.R.U32.HI R10, RZ, 0x4, R10 ;  /* 0x00000004ff0a7819 */ /* 0x000fe4000001160a */
[----:B------:R-:W-:Y:S02]  /*88b0*/  LOP3.LUT R3, R3, 0x3fff, RZ, 0xc0, !PT ;  /* 0x00003fff03037812 */ /* 0x000fe400078ec0ff */
[----:B------:R-:W-:Y:S02]  /*88c0*/  LOP3.LUT R11, R10, 0x3fff, RZ, 0xc0, !PT ;  /* 0x00003fff0a0b7812 */ /* 0x000fe400078ec0ff */
[----:B------:R-:W-:Y:S01]  /*88d0*/  LOP3.LUT R10, R3, 0x10000, RZ, 0xfc, !PT ;  /* 0x00010000030a7812 */ /* 0x000fe200078efcff */
[----:B---3--:R-:W-:Y:S06]  /*88e0*/  @P1 BRA `(.L_x_1048) ;  /* 0x0000000000081947 */ /* 0x008fec0003800000 */
[----:B------:R-:W1:Y:S02]  /*88f0*/  SYNCS.PHASECHK.TRANS64.TRYWAIT P1, [R20+URZ+0x38850], R13 ;  /* 0x0388500d140075a7 */ /* 0x000e64000802017f */
[----:B-1----:R-:W-:Y:S05]  /*8900*/  @!P1 BRA `(.L_x_1049) ;  /* 0x000000fc00fc9947 */ /* 0x002fea0003800000 */
.L_x_1048:
[----:B------:R-:W-:Y:S05]  /*8910*/  BSYNC B0 ;  /* 0x0000000000007941 */ /* 0x000fea0003800000 */
.L_x_1047:
[----:B------:R-:W-:Y:S01]  /*8920*/  LOP3.LUT R3, R11, 0x10000, RZ, 0xfc, !PT ;  /* 0x000100000b037812 */ /* 0x000fe200078efcff */
[----:B------:R-:W-:Y:S01]  /*8930*/  IMAD.MOV.U32 R15, RZ, RZ, 0x40000040 ;  /* 0x40000040ff0f7424 */ /* 0x000fe200078e00ff */
[----:B------:R-:W-:Y:S01]  /*8940*/  LEA R12, R18, R10, 0xc ;  /* 0x0000000a120c7211 */ /* 0x000fe200078e60ff */
[----:B012---:R-:W-:Y:S01]  /*8950*/  IMAD.MOV.U32 R13, RZ, RZ, 0x40000040 ;  /* 0x40000040ff0d7424 */ /* 0x007fe200078e00ff */
[----:B------:R-:W-:Y:S05]  /*8960*/  WARPSYNC.ALL ;  /* 0x0000000000007948 */ /* 0x000fea0003800000 */
[----:B------:R-:W-:Y:S01]  /*8970*/  IMAD.MOV.U32 R14, RZ, RZ, R3 ;  /* 0x000000ffff0e7224 */ /* 0x000fe200078e0003 */
[----:B------:R-:W-:Y:S01]  /*8980*/  R2UR UR5, R15 ;  /* 0x000000000f0572ca */ /* 0x000fe200000e0000 */
[----:B------:R-:W-:Y:S01]  /*8990*/  WARPGROUP.ARRIVE ;  /* 0x00000000000079c5 */ /* 0x000fe20000000000 */
[----:B------:R-:W-:Y:S01]  /*89a0*/  R2UR UR6, R12 ;  /* 0x000000000c0672ca */ /* 0x000fe200000e0000 */
[----:B------:R-:W-:Y:S01]  /*89b0*/  VIADD R58, R3, 0x2 ;  /* 0x00000002033a7836 */ /* 0x000fe20000000000 */
[----:B------:R-:W-:Y:S01]  /*89c0*/  R2UR UR4, R14 ;  /* 0x000000000e0472ca */ /* 0x000fe200000e0000 */
[----:B------:R-:W-:Y:S01]  /*89d0*/  IMAD.MOV.U32 R59, RZ, RZ, 0x40000040 ;  /* 0x40000040ff3b7424 */ /* 0x000fe200078e00ff */
[----:B------:R-:W-:Y:S01]  /*89e0*/  R2UR UR7, R13 ;  /* 0x000000000d0772ca */ /* 0x000fe200000e0000 */
[----:B------:R-:W-:Y:S01]  /*89f0*/  IMAD.MOV.U32 R15, RZ, RZ, 0x40000040 ;  /* 0x40000040ff0f7424 */ /* 0x000fe200078e00ff */
[C---:B------:R-:W-:Y:S01]  /*8a00*/  IADD3 R14, R12.reuse, 0x2, RZ ;  /* 0x000000020c0e7810 */ /* 0x040fe20007ffe0ff */
[----:B------:R-:W0:Y:S01]  /*8a10*/  S2R R21, SR_TID.X ;  /* 0x0000000000157919 */ /* 0x000e220000002100 */
[----:B------:R-:W-:Y:S01]  /*8a20*/  IADD3 R60, R3, 0x800, RZ ;  /* 0x00000800033c7810 */ /* 0x000fe20007ffe0ff */
[----:B------:R-:W-:Y:S01]  /*8a30*/  VIADD R62, R12, 0x800 ;  /* 0x000008000c3e7836 */ /* 0x000fe20000000000 */
[----:B------:R-:W-:Y:S01]  /*8a40*/  BSSY B0, `(.L_x_1050) ;  /* 0x0000634000007945 */ /* 0x000fe20003800000 */
[----:B------:R-:W-:Y:S01]  /*8a50*/  IMAD.MOV.U32 R61, RZ, RZ, 0x40000040 ;  /* 0x40000040ff3d7424 */ /* 0x000fe200078e00ff */
[----:B------:R-:W1:Y:S01]  /*8a60*/  S2R R64, SR_TID.X ;  /* 0x0000000000407919 */ /* 0x000e620000002100 */
[----:B------:R-:W-:-:S04]  /*8a70*/  IMAD.MOV.U32 R63, RZ, RZ, 0x40000040 ;  /* 0x40000040ff3f7424 */ /* 0x000fc800078e00ff */
[----:B------:R-:W-:Y:S01]  /*8a80*/  HGMMA.64x64x16.F32 R24, gdesc[UR4], R24, gsb0 ;  /* 0x00e00000041879f0 */ /* 0x000fe20008000818 */
[----:B------:R-:W-:Y:S01]  /*8a90*/  R2UR UR4, R58 ;  /* 0x000000003a0472ca */ /* 0x000fe200000e0000 */
[----:B------:R-:W-:Y:S01]  /*8aa0*/  VIADD R58, R3, 0x4 ;  /* 0x00000004033a7836 */ /* 0x000fe20000000000 */
[----:B------:R-:W-:Y:S02]  /*8ab0*/  R2UR UR5, R59 ;  /* 0x000000003b0572ca */ /* 0x000fe400000e0000 */
[----:B------:R-:W-:Y:S01]  /*8ac0*/  R2UR UR6, R14 ;  /* 0x000000000e0672ca */ /* 0x000fe200000e0000 */
[----:B------:R-:W-:Y:S01]  /*8ad0*/  VIADD R14, R12, 0x4 ;  /* 0x000000040c0e7836 */ /* 0x000fe20000000000 */
[----:B------:R-:W-:Y:S01]  /*8ae0*/  R2UR UR7, R15 ;  /* 0x000000000f0772ca */ /* 0x000fe200000e0000 */
[----:B------:R-:W-:Y:S01]  /*8af0*/  IMAD.MOV.U32 R15, RZ, RZ, 0x40000040 ;  /* 0x40000040ff0f7424 */ /* 0x000fe200078e00ff */
[----:B------:R-:W-:Y:S02]  /*8b00*/  MOV R59, 0x40000040 ;  /* 0x40000040003b7802 */ /* 0x000fe40000000f00 */
[----:B0-----:R-:W-:-:S05]  /*8b10*/  SHF.R.U32.HI R21, RZ, 0x7, R21 ;  /* 0x00000007ff157819 */ /* 0x001fca0000011615 */
[----:B------:R0:W2:Y:S01]  /*8b20*/  SHFL.IDX PT, R11, R21, RZ, 0x1f ;  /* 0x00001fff150b7589 */ /* 0x0000a200000e0000 */
[----:B-1----:R-:W-:Y:S02]  /*8b30*/  LOP3.LUT R64, R64, 0x7f, RZ, 0xc0, !PT ;  /* 0x0000007f40407812 */ /* 0x002fe400078ec0ff */
[----:B0-----:R-:W-:Y:S02]  /*8b40*/  MOV R21, 0x4 ;  /* 0x0000000400157802 */ /* 0x001fe40000000f00 */
[----:B--2---:R-:W-:-:S04]  /*8b50*/  ISETP.GT.AND P1, PT, R11, 0x7f, PT ;  /* 0x0000007f0b00780c */ /* 0x004fc80003f24270 */
[----:B------:R-:W-:Y:S02]  /*8b60*/  SEL R11, RZ, 0x2, !P1 ;  /* 0x00000002ff0b7807 */ /* 0x000fe40004800000 */
[C---:B------:R-:W-:Y:S02]  /*8b70*/  SEL R13, R21.reuse, 0x2, P1 ;  /* 0x00000002150d7807 */ /* 0x040fe40000800000 */
[----:B------:R-:W-:Y:S01]  /*8b80*/  SEL R21, R21, 0x6, !P1 ;  /* 0x0000000615157807 */ /* 0x000fe20004800000 */
[----:B------:R-:W-:Y:S02]  /*8b90*/  WARPGROUP.DEPBAR.LE gsb0, 0x0 ;  /* 0x00008000000079c5 */ /* 0x000fe40000010000 */
[----:B------:R-:W-:-:S06]  /*8ba0*/  WARPGROUP.ARRIVE ;  /* 0x00000000000079c5 */ /* 0x000fcc0000000000 */
[----:B------:R-:W-:Y:S01]  /*8bb0*/  HGMMA.64x64x16.F32 R24, gdesc[UR4], R24, gsb0 ;  /* 0x00e00000041879f0 */ /* 0x000fe20008000818 */
[----:B------:R-:W-:Y:S01]  /*8bc0*/  R2UR UR4, R58 ;  /* 0x000000003a0472ca */ /* 0x000fe200000e0000 */
[----:B------:R-:W-:Y:S01]  /*8bd0*/  VIADD R58, R3, 0x6 ;  /* 0x00000006033a7836 */ /* 0x000fe20000000000 */
[----:B------:R-:W-:Y:S01]  /*8be0*/  R2UR UR5, R59 ;  /* 0x000000003b0572ca */ /* 0x000fe200000e0000 */
[----:B------:R-:W-:Y:S01]  /*8bf0*/  IMAD.MOV.U32 R59, RZ, RZ, 0x40000040 ;  /* 0x40000040ff3b7424 */ /* 0x000fe200078e00ff */
[----:B------:R-:W-:Y:S01]  /*8c00*/  R2UR UR6, R14 ;  /* 0x000000000e0672ca */ /* 0x000fe200000e0000 */
[----:B------:R-:W-:Y:S01]  /*8c10*/  VIADD R14, R12, 0x6 ;  /* 0x000000060c0e7836 */ /* 0x000fe20000000000 */
[----:B------:R-:W-:Y:S02]  /*8c20*/  R2UR UR7, R15 ;  /* 0x000000000f0772ca */ /* 0x000fe400000e0000 */
[----:B------:R-:W-:Y:S01]  /*8c30*/  MOV R15, 0x40000040 ;  /* 0x40000040000f7802 */ /* 0x000fe20000000f00 */
[----:B------:R-:W-:-:S02]  /*8c40*/  WARPGROUP.DEPBAR.LE gsb0, 0x0 ;  /* 0x00008000000079c5 */ /* 0x000fc40000010000 */
[----:B------:R-:W-:-:S08]  /*8c50*/  WARPGROUP.ARRIVE ;  /* 0x00000000000079c5 */ /* 0x000fd00000000000 */
[----:B------:R-:W-:Y:S01]  /*8c60*/  HGMMA.64x64x16.F32 R24, gdesc[UR4], R24, gsb0 ;  /* 0x00e00000041879f0 */ /* 0x000fe20008000818 */
[----:B------:R-:W-:Y:S01]  /*8c70*/  R2UR UR4, R58 ;  /* 0x000000003a0472ca */ /* 0x000fe200000e0000 */
[----:B------:R-:W-:Y:S01]  /*8c80*/  VIADD R58, R3, 0x200 ;  /* 0x00000200033a7836 */ /* 0x000fe20000000000 */
[----:B------:R-:W-:Y:S01]  /*8c90*/  R2UR UR5, R59 ;  /* 0x000000003b0572ca */ /* 0x000fe200000e0000 */
[----:B------:R-:W-:Y:S01]  /*8ca0*/  IMAD.MOV.U32 R59, RZ, RZ, 0x40000040 ;  /* 0x40000040ff3b7424 */ /* 0x000fe200078e00ff */
[----:B------:R-:W-:Y:S01]  /*8cb0*/  R2UR UR6, R14 ;  /* 0x000000000e0672ca */ /* 0x000fe200000e0000 */
[----:B------:R-:W-:Y:S01]  /*8cc0*/  VIADD R14, R12, 0x200 ;  /* 0x000002000c0e7836 */ /* 0x000fe20000000000 */
[----:B------:R-:W-:Y:S01]  /*8cd0*/  R2UR UR7, R15 ;  /* 0x000000000f0772ca */ /* 0x000fe200000e0000 */
[----:B------:R-:W-:Y:S01]  /*8ce0*/  IMAD.MOV.U32 R15, RZ, RZ, 0x40000040 ;  /* 0x40000040ff0f7424 */ /* 0x000fe200078e00ff */
[----:B------:R-:W-:Y:S02]  /*8cf0*/  WARPGROUP.DEPBAR.LE gsb0, 0x0 ;  /* 0x00008000000079c5 */ /* 0x000fe40000010000 */
[----:B------:R-:W-:-:S09]  /*8d00*/  WARPGROUP.ARRIVE ;  /* 0x00000000000079c5 */ /* 0x000fd20000000000 */
[----:B------:R-:W-:Y:S01]  /*8d10*/  HGMMA.64x64x16.F32 R24, gdesc[UR4], R24, gsb0 ;  /* 0x00e00000041879f0 */ /* 0x000fe20008000818 */
[----:B------:R-:W-:Y:S02]  /*8d20*/  R2UR UR4, R58 ;  /* 0x000000003a0472ca */ /* 0x000fe400000e0000 */
[----:B------:R-:W-:Y:S01]  /*8d30*/  R2UR UR5, R59 ;  /* 0x000000003b0572ca */ /* 0x000fe200000e0000 */
[----:B------:R-:W-:Y:S01]  /*8d40*/  IMAD.MOV.U32 R59, RZ, RZ, 0x40000040 ;  /* 0x40000040ff3b7424 */ /* 0x000fe200078e00ff */
[----:B------:R-:W-:Y:S01]  /*8d50*/  R2UR UR6, R14 ;  /* 0x000000000e0672ca */ /* 0x000fe200000e0000 */
[----:B------:R-:W-:Y:S01]  /*8d60*/  VIADD R14, R12, 0x202 ;  /* 0x000002020c0e7836 */ /* 0x000fe20000000000 */
[----:B------:R-:W-:Y:S01]  /*8d70*/  R2UR UR7, R15 ;  /* 0x000000000f0772ca */ /* 0x000fe200000e0000 */
[----:B------:R-:W-:Y:S01]  /*8d80*/  IMAD.MOV.U32 R15, RZ, RZ, 0x40000040 ;  /* 0x40000040ff0f7424 */ /* 0x000fe200078e00ff */
[----:B------:R-:W-:Y:S01]  /*8d90*/  IADD3 R58, R3, 0x202, RZ ;  /* 0x00000202033a7810 */ /* 0x000fe20007ffe0ff */
[----:B------:R-:W-:-:S02]  /*8da0*/  WARPGROUP.DEPBAR.LE gsb0, 0x0 ;  /* 0x00008000000079c5 */ /* 0x000fc40000010000 */
[----:B------:R-:W-:-:S08]  /*8db0*/  WARPGROUP.ARRIVE ;  /* 0x00000000000079c5 */ /* 0x000fd00000000000 */
[----:B------:R-:W-:Y:S01]  /*8dc0*/  HGMMA.64x64x16.F32 R24, gdesc[UR4], R24, gsb0 ;  /* 0x00e00000041879f0 */ /* 0x000fe20008000818 */
[----:B------:R-:W-:Y:S01]  /*8dd0*/  R2UR UR4, R58 ;  /* 0x000000003a0472ca */ /* 0x000fe200000e0000 */
[----:B------:R-:W-:Y:S01]  /*8de0*/  VIADD R58, R3, 0x204 ;  /* 0x00000204033a7836 */ /* 0x000fe20000000000 */
[----:B------:R-:W-:Y:S01]  /*8df0*/  R2UR UR5, R59 ;  /* 0x000000003b0572ca */ /* 0x000fe200000e0000 */
[----:B------:R-:W-:Y:S01]  /*8e00*/  IMAD.MOV.U32 R59, RZ, RZ, 0x40000040 ;  /* 0x40000040ff3b7424 */ /* 0x000fe200078e00ff */
[----:B------:R-:W-:Y:S02]  /*8e10*/  R2UR UR6, R14 ;  /* 0x000000000e0672ca */ /* 0x000fe400000e0000 */
        /* <DEDUP_REMOVED lines=106> */
[----:B------:R-:W-:Y:S01]  /*94c0*/  IMAD.IADD R58, R11, 0x1, R62 ;  /* 0x000000010b3a7824 */ /* 0x000fe200078e023e */
[----:B------:R-:W-:Y:S01]  /*94d0*/  R2UR UR5, R59 ;  /* 0x000000003b0572ca */ /* 0x000fe200000e0000 */
[----:B------:R-:W-:Y:S01]  /*94e0*/  IMAD.MOV.U32 R59, RZ, RZ, 0x40000040 ;  /* 0x40000040ff3b7424 */ /* 0x000fe200078e00ff */
[----:B------:R-:W-:Y:S01]  /*94f0*/  R2UR UR6, R14 ;  /* 0x000000000e0672ca */ /* 0x000fe200000e0000 */
[----:B------:R-:W-:Y:S01]  /*9500*/  IMAD.IADD R14, R11, 0x1, R60 ;  /* 0x000000010b0e7824 */ /* 0x000fe200078e023c */
[----:B------:R-:W-:Y:S01]  /*9510*/  R2UR UR7, R15 ;  /* 0x000000000f0772ca */ /* 0x000fe200000e0000 */
[----:B------:R-:W-:Y:S01]  /*9520*/  IMAD.MOV.U32 R15, RZ, RZ, 0x40000040 ;  /* 0x40000040ff0f7424 */ /* 0x000fe200078e00ff */
[----:B------:R-:W-:Y:S02]  /*9530*/  WARPGROUP.DEPBAR.LE gsb0, 0x0 ;  /* 0x00008000000079c5 */ /* 0x000fe40000010000 */
[----:B------:R-:W-:-:S09]  /*9540*/  WARPGROUP.ARRIVE ;  /* 0x00000000000079c5 */ /* 0x000fd20000000000 */
[----:B------:R-:W-:Y:S01]  /*9550*/  HGMMA.64x64x16.F32 R24, gdesc[UR4], R24, gsb0 ;  /* 0x00e00000041879f0 */ /* 0x000fe20008000818 */
[----:B------:R-:W-:Y:S01]  /*9560*/  R2UR UR6, R58 ;  /* 0x000000003a0672ca */ /* 0x000fe200000e0000 */
[--C-:B------:R-:W-:Y:S01]  /*9570*/  IMAD.IADD R58, R62, 0x1, R13.reuse ;  /* 0x000000013e3a7824 */ /* 0x100fe200078e020d */
        /* <DEDUP_REMOVED lines=10> */
[----:B------:R-:W-:Y:S01]  /*9620*/  IMAD.IADD R58, R62, 0x1, R21 ;  /* 0x000000013e3a7824 */ /* 0x000fe200078e0215 */
[----:B------:R-:W-:Y:S01]  /*9630*/  R2UR UR7, R59 ;  /* 0x000000003b0772ca */ /* 0x000fe200000e0000 */
[----:B------:R-:W-:Y:S01]  /*9640*/  IMAD.MOV.U32 R59, RZ, RZ, 0x40000040 ;  /* 0x40000040ff3b7424 */ /* 0x000fe200078e00ff */
[----:B------:R-:W-:Y:S02]  /*9650*/  R2UR UR4, R14 ;  /* 0x000000000e0472ca */ /* 0x000fe400000e0000 */
[----:B------:R-:W-:Y:S01]  /*9660*/  R2UR UR5, R15 ;  /* 0x000000000f0572ca */ /* 0x000fe200000e0000 */
[----:B------:R-:W-:Y:S01]  /*9670*/  IMAD.MOV.U32 R15, RZ, RZ, 0x40000040 ;  /* 0x40000040ff0f7424 */ /* 0x000fe200078e00ff */
[----:B------:R-:W-:Y:S01]  /*9680*/  IADD3 R14, R60, R21, RZ ;  /* 0x000000153c0e7210 */ /* 0x000fe20007ffe0ff */
[----:B------:R-:W-:-:S02]  /*9690*/  WARPGROUP.DEPBAR.LE gsb0, 0x0 ;  /* 0x00008000000079c5 */ /* 0x000fc40000010000 */
[----:B------:R-:W-:-:S08]  /*96a0*/  WARPGROUP.ARRIVE ;  /* 0x00000000000079c5 */ /* 0x000fd00000000000 */
[----:B------:R-:W-:Y:S01]  /*96b0*/  HGMMA.64x64x16.F32 R24, gdesc[UR4], R24, gsb0 ;  /* 0x00e00000041879f0 */ /* 0x000fe20008000818 */
[----:B------:R-:W-:Y:S01]  /*96c0*/  R2UR UR4, R14 ;  /* 0x000000000e0472ca */ /* 0x000fe200000e0000 */
[----:B------:R-:W-:Y:S01]  /*96d0*/  IMAD.MOV.U32 R14, RZ, RZ, 0x28 ;  /* 0x00000028ff0e7424 */ /* 0x000fe200078e00ff */
[----:B------:R-:W-:Y:S02]  /*96e0*/  R2UR UR5, R15 ;  /* 0x000000000f0572ca */ /* 0x000fe400000e0000 */
[----:B------:R-:W-:Y:S02]  /*96f0*/  R2UR UR6, R58 ;  /* 0x000000003a0672ca */ /* 0x000fe400000e0000 */
[----:B------:R-:W-:Y:S01]  /*9700*/  R2UR UR7, R59 ;  /* 0x000000003b0772ca */ /* 0x000fe200000e0000 */
[----:B------:R-:W-:Y:S01]  /*9710*/  IMAD.MOV.U32 R59, RZ, RZ, 0x40000040 ;  /* 0x40000040ff3b7424 */ /* 0x000fe200078e00ff */
[----:B------:R-:W-:Y:S02]  /*9720*/  MOV R15, 0xa00 ;  /* 0x00000a00000f7802 */ /* 0x000fe40000000f00 */
[----:B------:R-:W-:-:S02]  /*9730*/  SEL R14, R14, 0x26, P1 ;  /* 0x000000260e0e7807 */ /* 0x000fc40000800000 */
[----:B------:R-:W-:Y:S02]  /*9740*/  SEL R15, R15, 0x980, P1 ;  /* 0x000009800f0f7807 */ /* 0x000fe40000800000 */
[----:B------:R-:W-:Y:S02]  /*9750*/  LOP3.LUT R14, R14, 0x6, RZ, 0xc0, !PT ;  /* 0x000000060e0e7812 */ /* 0x000fe400078ec0ff */
[----:B------:R-:W-:-:S04]  /*9760*/  LOP3.LUT R15, R15, 0xa00, RZ, 0xc0, !PT ;  /* 0x00000a000f0f7812 */ /* 0x000fc800078ec0ff */
[CC--:B------:R-:W-:Y:S02]  /*9770*/  IADD3 R58, R14.reuse, R15.reuse, R3 ;  /* 0x0000000f0e3a7210 */ /* 0x0c0fe40007ffe003 */
[----:B------:R-:W-:Y:S01]  /*9780*/  IADD3 R14, R14, R15, R12 ;  /* 0x0000000f0e0e7210 */ /* 0x000fe20007ffe00c */
[----:B------:R-:W-:Y:S01]  /*9790*/  IMAD.MOV.U32 R15, RZ, RZ, 0x40000040 ;  /* 0x40000040ff0f7424 */ /* 0x000fe200078e00ff */
        /* <DEDUP_REMOVED lines=10> */
[C---:B------:R-:W-:Y:S01]  /*9840*/  IMAD.IADD R62, R11.reuse, 0x1, R58 ;  /* 0x000000010b3e7824 */ /* 0x040fe200078e023a */
[----:B------:R-:W-:Y:S02]  /*9850*/  MOV R15, 0x40000040 ;  /* 0x40000040000f7802 */ /* 0x000fe40000000f00 */
[----:B------:R-:W-:Y:S01]  /*9860*/  IADD3 R60, R11, R14, RZ ;  /* 0x0000000e0b3c7210 */ /* 0x000fe20007ffe0ff */
[----:B------:R-:W-:-:S02]  /*9870*/  WARPGROUP.DEPBAR.LE gsb0, 0x0 ;  /* 0x00008000000079c5 */ /* 0x000fc40000010000 */
[----:B------:R-:W-:-:S06]  /*9880*/  WARPGROUP.ARRIVE ;  /* 0x00000000000079c5 */ /* 0x000fcc0000000000 */
        /* <DEDUP_REMOVED lines=9> */
[----:B------:R-:W-:Y:S01]  /*9920*/  IADD3 R62, R13, R58, RZ ;  /* 0x0000003a0d3e7210 */ /* 0x000fe20007ffe0ff */
[----:B------:R-:W-:Y:S01]  /*9930*/  IMAD.IADD R58, R21, 0x1, R58 ;  /* 0x00000001153a7824 */ /* 0x000fe200078e023a */
[----:B------:R-:W-:-:S02]  /*9940*/  WARPGROUP.DEPBAR.LE gsb0, 0x0 ;  /* 0x00008000000079c5 */ /* 0x000fc40000010000 */
[----:B------:R-:W-:-:S07]  /*9950*/  WARPGROUP.ARRIVE ;  /* 0x00000000000079c5 */ /* 0x000fce0000000000 */
[----:B------:R-:W-:Y:S01]  /*9960*/  HGMMA.64x64x16.F32 R24, gdesc[UR4], R24, gsb0 ;  /* 0x00e00000041879f0 */ /* 0x000fe20008000818 */
[----:B------:R-:W-:Y:S02]  /*9970*/  R2UR UR4, R60 ;  /* 0x000000003c0472ca */ /* 0x000fe400000e0000 */
[----:B------:R-:W-:Y:S02]  /*9980*/  R2UR UR5, R61 ;  /* 0x000000003d0572ca */ /* 0x000fe400000e0000 */
[----:B------:R-:W-:Y:S02]  /*9990*/  R2UR UR6, R62 ;  /* 0x000000003e0672ca */ /* 0x000fe400000e0000 */
[----:B------:R-:W-:Y:S01]  /*99a0*/  R2UR UR7, R63 ;  /* 0x000000003f0772ca */ /* 0x000fe200000e0000 */
[----:B------:R-:W-:Y:S01]  /*99b0*/  IMAD.MOV.U32 R63, RZ, RZ, 0x40000040 ;  /* 0x40000040ff3f7424 */ /* 0x000fe200078e00ff */
[----:B------:R-:W-:Y:S01]  /*99c0*/  MOV R61, 0x40000040 ;  /* 0x40000040003d7802 */ /* 0x000fe20000000f00 */
[----:B------:R-:W-:-:S02]  /*99d0*/  WARPGROUP.DEPBAR.LE gsb0, 0x0 ;  /* 0x00008000000079c5 */ /* 0x000fc40000010000 */
[----:B------:R-:W-:-:S08]  /*99e0*/  WARPGROUP.ARRIVE ;  /* 0x00000000000079c5 */ /* 0x000fd00000000000 */
[----:B------:R-:W-:Y:S01]  /*99f0*/  HGMMA.64x64x16.F32 R24, gdesc[UR4], R24, gsb0 ;  /* 0x00e00000041879f0 */ /* 0x000fe20008000818 */
[----:B------:R-:W-:Y:S01]  /*9a00*/  R2UR UR4, R14 ;  /* 0x000000000e0472ca */ /* 0x000fe200000e0000 */
[----:B------:R-:W-:Y:S01]  /*9a10*/  IMAD.MOV.U32 R14, RZ, RZ, 0x30 ;  /* 0x00000030ff0e7424 */ /* 0x000fe200078e00ff */
[----:B------:R-:W-:Y:S01]  /*9a20*/  R2UR UR5, R15 ;  /* 0x000000000f0572ca */ /* 0x000fe200000e0000 */
[----:B------:R-:W-:Y:S01]  /*9a30*/  IMAD.MOV.U32 R15, RZ, RZ, 0xc00 ;  /* 0x00000c00ff0f7424 */ /* 0x000fe200078e00ff */
[----:B------:R-:W-:Y:S02]  /*9a40*/  R2UR UR6, R58 ;  /* 0x000000003a0672ca */ /* 0x000fe400000e0000 */
[----:B------:R-:W-:Y:S01]  /*9a50*/  R2UR UR7, R59 ;  /* 0x000000003b0772ca */ /* 0x000fe200000e0000 */
[----:B------:R-:W-:Y:S01]  /*9a60*/  IMAD.MOV.U32 R59, RZ, RZ, 0x40000040 ;  /* 0x40000040ff3b7424 */ /* 0x000fe200078e00ff */
[----:B------:R-:W-:Y:S02]  /*9a70*/  SEL R14, R14, 0x2e, P1 ;  /* 0x0000002e0e0e7807 */ /* 0x000fe40000800000 */
[----:B------:R-:W-:-:S02]  /*9a80*/  SEL R15, R15, 0xb80, P1 ;  /* 0x00000b800f0f7807 */ /* 0x000fc40000800000 */
[----:B------:R-:W-:Y:S02]  /*9a90*/  LOP3.LUT R14, R14, 0x6, RZ, 0xc0, !PT ;  /* 0x000000060e0e7812 */ /* 0x000fe400078ec0ff */
[----:B------:R-:W-:-:S04]  /*9aa0*/  LOP3.LUT R15, R15, 0xe00, RZ, 0xc0, !PT ;  /* 0x00000e000f0f7812 */ /* 0x000fc800078ec0ff */
[CC--:B------:R-:W-:Y:S02]  /*9ab0*/  IADD3 R58, R14.reuse, R15.reuse, R3 ;  /* 0x0000000f0e3a7210 */ /* 0x0c0fe40007ffe003 */
[----:B------:R-:W-:Y:S02]  /*9ac0*/  IADD3 R14, R14, R15, R12 ;  /* 0x0000000f0e0e7210 */ /* 0x000fe40007ffe00c */
[----:B------:R-:W-:Y:S01]  /*9ad0*/  MOV R15, 0x40000040 ;  /* 0x40000040000f7802 */ /* 0x000fe20000000f00 */
        /* <DEDUP_REMOVED lines=10> */
[C---:B------:R-:W-:Y:S02]  /*9b80*/  IMAD.IADD R62, R11.reuse, 0x1, R58 ;  /* 0x000000010b3e7824 */ /* 0x040fe400078e023a */
[----:B------:R-:W-:-:S02]  /*9b90*/  IMAD.IADD R60, R11, 0x1, R14 ;  /* 0x000000010b3c7824 */ /* 0x000fc400078e020e */
[----:B------:R-:W-:Y:S01]  /*9ba0*/  IMAD.MOV.U32 R15, RZ, RZ, 0x40000040 ;  /* 0x40000040ff0f7424 */ /* 0x000fe200078e00ff */
[----:B------:R-:W-:Y:S02]  /*9bb0*/  WARPGROUP.DEPBAR.LE gsb0, 0x0 ;  /* 0x00008000000079c5 */ /* 0x000fe40000010000 */
[----:B------:R-:W-:-:S06]  /*9bc0*/  WARPGROUP.ARRIVE ;  /* 0x00000000000079c5 */ /* 0x000fcc0000000000 */
        /* <DEDUP_REMOVED lines=8> */
[C---:B------:R-:W-:Y:S01]  /*9c50*/  IMAD.IADD R14, R21.reuse, 0x1, R14 ;  /* 0x00000001150e7824 */ /* 0x040fe200078e020e */
[----:B------:R-:W-:Y:S01]  /*9c60*/  MOV R63, 0x40000040 ;  /* 0x40000040003f7802 */ /* 0x000fe20000000f00 */
[----:B------:R-:W-:Y:S01]  /*9c70*/  IMAD.IADD R58, R21, 0x1, R58 ;  /* 0x00000001153a7824 */ /* 0x000fe200078e023a */
[----:B------:R-:W-:-:S02]  /*9c80*/  WARPGROUP.DEPBAR.LE gsb0, 0x0 ;  /* 0x00008000000079c5 */ /* 0x000fc40000010000 */
[----:B------:R-:W-:-:S07]  /*9c90*/  WARPGROUP.ARRIVE ;  /* 0x00000000000079c5 */ /* 0x000fce0000000000 */
[----:B------:R-:W-:Y:S01]  /*9ca0*/  HGMMA.64x64x16.F32 R24, gdesc[UR4], R24, gsb0 ;  /* 0x00e00000041879f0 */ /* 0x000fe20008000818 */
[----:B------:R-:W-:Y:S01]  /*9cb0*/  R2UR UR4, R60 ;  /* 0x000000003c0472ca */ /* 0x000fe200000e0000 */
[----:B------:R-:W-:Y:S01]  /*9cc0*/  VIADD R60, R12, 0xe00 ;  /* 0x00000e000c3c7836 */ /* 0x000fe20000000000 */
[----:B------:R-:W-:Y:S02]  /*9cd0*/  R2UR UR5, R61 ;  /* 0x000000003d0572ca */ /* 0x000fe400000e0000 */
[----:B------:R-:W-:Y:S01]  /*9ce0*/  R2UR UR6, R62 ;  /* 0x000000003e0672ca */ /* 0x000fe200000e0000 */
[----:B------:R-:W-:Y:S01]  /*9cf0*/  IMAD.IADD R62, R11, 0x1, R60 ;  /* 0x000000010b3e7824 */ /* 0x000fe200078e023c */
        /* <DEDUP_REMOVED lines=22> */
[----:B------:R-:W-:Y:S02]  /*9e60*/  R2UR UR4, R58 ;  /* 0x000000003a0472ca */ /* 0x000fe400000e0000 */
[----:B------:R-:W-:Y:S01]  /*9e70*/  R2UR UR5, R59 ;  /* 0x000000003b0572ca */ /* 0x000fe200000e0000 */
[----:B------:R-:W-:Y:S01]  /*9e80*/  IMAD.MOV.U32 R59, RZ, RZ, 0x40000040 ;  /* 0x40000040ff3b7424 */ /* 0x000fe200078e00ff */
[----:B------:R-:W-:Y:S02]  /*9e90*/  R2UR UR6, R14 ;  /* 0x000000000e0672ca */ /* 0x000fe400000e0000 */
[----:B------:R-:W-:Y:S01]  /*9ea0*/  R2UR UR7, R15 ;  /* 0x000000000f0772ca */ /* 0x000fe200000e0000 */
[----:B------:R-:W-:Y:S01]  /*9eb0*/  IMAD.MOV.U32 R15, RZ, RZ, 0x40000040 ;  /* 0x40000040ff0f7424 */ /* 0x000fe200078e00ff */
[----:B------:R-:W-:-:S05]  /*9ec0*/  IADD3 R58, R3, 0xe00, RZ ;  /* 0x00000e00033a7810 */ /* 0x000fca0007ffe0ff */
[----:B------:R-:W-:Y:S02]  /*9ed0*/  IMAD.IADD R14, R11, 0x1, R58 ;  /* 0x000000010b0e7824 */ /* 0x000fe400078e023a */
[----:B------:R-:W-:-:S05]  /*9ee0*/  IMAD.MOV.U32 R11, RZ, RZ, 0x40 ;  /* 0x00000040ff0b7424 */ /* 0x000fca00078e00ff */
[----:B------:R-:W-:-:S04]  /*9ef0*/  SEL R11, R11, 0x3e, P1 ;  /* 0x0000003e0b0b7807 */ /* 0x000fc80000800000 */
[----:B------:R-:W-:Y:S01]  /*9f00*/  LOP3.LUT R11, R11, 0x6, RZ, 0xc0, !PT ;  /* 0x000000060b0b7812 */ /* 0x000fe200078ec0ff */
[----:B------:R-:W-:Y:S02]  /*9f10*/  WARPGROUP.DEPBAR.LE gsb0, 0x0 ;  /* 0x00008000000079c5 */ /* 0x000fe40000010000 */
[----:B------:R-:W-:-:S06]  /*9f20*/  WARPGROUP.ARRIVE ;  /* 0x00000000000079c5 */ /* 0x000fcc0000000000 */
[----:B------:R-:W-:Y:S01]  /*9f30*/  HGMMA.64x64x16.F32 R24, gdesc[UR4], R24, gsb0 ;  /* 0x00e00000041879f0 */ /* 0x000fe20008000818 */
[----:B------:R-:W-:Y:S02]  /*9f40*/  R2UR UR6, R62 ;  /* 0x000000003e0672ca */ /* 0x000fe400000e0000 */
[----:B------:R-:W-:Y:S01]  /*9f50*/  R2UR UR7, R63 ;  /* 0x000000003f0772ca */ /* 0x000fe200000e0000 */
[----:B------:R-:W-:Y:S01]  /*9f60*/  IMAD.MOV.U32 R63, RZ, RZ, 0x40000040 ;  /* 0x40000040ff3f7424 */ /* 0x000fe200078e00ff */
[----:B------:R-:W-:Y:S01]  /*9f70*/  R2UR UR4, R14 ;  /* 0x000000000e0472ca */ /* 0x000fe200000e0000 */
[----:B------:R-:W-:Y:S01]  /*9f80*/  IMAD.IADD R14, R13, 0x1, R60 ;  /* 0x000000010d0e7824 */ /* 0x000fe200078e023c */
[----:B------:R-:W-:Y:S01]  /*9f90*/  R2UR UR5, R15 ;  /* 0x000000000f0572ca */ /* 0x000fe200000e0000 */
[----:B------:R-:W-:Y:S01]  /*9fa0*/  IMAD.MOV.U32 R15, RZ, RZ, 0x40000040 ;  /* 0x40000040ff0f7424 */ /* 0x000fe200078e00ff */
[----:B------:R-:W-:Y:S01]  /*9fb0*/  IADD3 R62, R13, R58, RZ ;  /* 0x0000003a0d3e7210 */ /* 0x000fe20007ffe0ff */
[----:B------:R-:W-:-:S05]  /*9fc0*/  IMAD.MOV.U32 R13, RZ, RZ, 0x1000 ;  /* 0x00001000ff0d7424 */ /* 0x000fca00078e00ff */
[----:B------:R-:W-:Y:S01]  /*9fd0*/  SEL R13, R13, 0xf80, P1 ;  /* 0x00000f800d0d7807 */ /* 0x000fe20000800000 */
[----:B------:R-:W-:Y:S02]  /*9fe0*/  WARPGROUP.DEPBAR.LE gsb0, 0x0 ;  /* 0x00008000000079c5 */ /* 0x000fe40000010000 */
[----:B------:R-:W-:-:S06]  /*9ff0*/  WARPGROUP.ARRIVE ;  /* 0x00000000000079c5 */ /* 0x000fcc0000000000 */
[----:B------:R-:W-:Y:S01]  /*a000*/  HGMMA.64x64x16.F32 R24, gdesc[UR4], R24, gsb0 ;  /* 0x00e00000041879f0 */ /* 0x000fe20008000818 */
[----:B------:R-:W-:Y:S02]  /*a010*/  R2UR UR4, R62 ;  /* 0x000000003e0472ca */ /* 0x000fe400000e0000 */
[----:B------:R-:W-:Y:S02]  /*a020*/  R2UR UR5, R63 ;  /* 0x000000003f0572ca */ /* 0x000fe400000e0000 */
[----:B------:R-:W-:Y:S01]  /*a030*/  R2UR UR6, R14 ;  /* 0x000000000e0672ca */ /* 0x000fe200000e0000 */
[----:B------:R-:W-:Y:S01]  /*a040*/  IMAD.IADD R14, R21, 0x1, R58 ;  /* 0x00000001150e7824 */ /* 0x000fe200078e023a */
[----:B------:R-:W-:Y:S01]  /*a050*/  R2UR UR7, R15 ;  /* 0x000000000f0772ca */ /* 0x000fe200000e0000 */
[----:B------:R-:W-:Y:S01]  /*a060*/  IMAD.MOV.U32 R15, RZ, RZ, 0x40000040 ;  /* 0x40000040ff0f7424 */ /* 0x000fe200078e00ff */
[----:B------:R-:W-:Y:S01]  /*a070*/  IADD3 R58, R21, R60, RZ ;  /* 0x0000003c153a7210 */ /* 0x000fe20007ffe0ff */
[----:B------:R-:W-:-:S02]  /*a080*/  WARPGROUP.DEPBAR.LE gsb0, 0x0 ;  /* 0x00008000000079c5 */ /* 0x000fc40000010000 */
[----:B------:R-:W-:-:S08]  /*a090*/  WARPGROUP.ARRIVE ;  /* 0x00000000000079c5 */ /* 0x000fd00000000000 */
[----:B------:R-:W-:Y:S01]  /*a0a0*/  HGMMA.64x64x16.F32 R24, gdesc[UR4], R24, gsb0 ;  /* 0x00e00000041879f0 */ /* 0x000fe20008000818 */
[----:B------:R-:W-:Y:S02]  /*a0b0*/  R2UR UR4, R14 ;  /* 0x000000000e0472ca */ /* 0x000fe400000e0000 */
[----:B------:R-:W-:Y:S02]  /*a0c0*/  R2UR UR5, R15 ;  /* 0x000000000f0572ca */ /* 0x000fe400000e0000 */
[----:B------:R-:W-:Y:S02]  /*a0d0*/  R2UR UR6, R58 ;  /* 0x000000003a0672ca */ /* 0x000fe400000e0000 */
[----:B------:R-:W-:Y:S02]  /*a0e0*/  R2UR UR7, R59 ;  /* 0x000000003b0772ca */ /* 0x000fe400000e0000 */
[----:B------:R-:W-:Y:S01]  /*a0f0*/  LOP3.LUT R14, R13, 0x1e00, RZ, 0xc0, !PT ;  /* 0x00001e000d0e7812 */ /* 0x000fe200078ec0ff */
[----:B------:R-:W-:Y:S01]  /*a100*/  IMAD.MOV.U32 R13, RZ, RZ, 0x40000040 ;  /* 0x40000040ff0d7424 */ /* 0x000fe200078e00ff */
[----:B------:R-:W-:-:S02]  /*a110*/  MOV R59, 0x40000040 ;  /* 0x40000040003b7802 */ /* 0x000fc40000000f00 */
[CC--:B------:R-:W-:Y:S02]  /*a120*/  IADD3 R58, R11.reuse, R14.reuse, R3 ;  /* 0x0000000e0b3a7210 */ /* 0x0c0fe40007ffe003 */
[----:B------:R-:W-:Y:S01]  /*a130*/  IADD3 R12, R11, R14, R12 ;  /* 0x0000000e0b0c7210 */ /* 0x000fe20007ffe00c */
[----:B------:R-:W-:-:S05]  /*a140*/  IMAD R11, R197, -0x40, R168 ;  /* 0xffffffc0c50b7824 */ /* 0x000fca00078e02a8 */
        /* <DEDUP_REMOVED lines=18> */
[----:B------:R-:W-:Y:S02]  /*a270*/  ULDC UR5, c[0x0][0xa80] ;  /* 0x0002a00000057ab9 */ /* 0x000fe40000000800 */
[----:B------:R-:W-:Y:S01]  /*a280*/  IMAD.U32 R170, RZ, RZ, UR5 ;  /* 0x00000005ffaa7e24 */ /* 0x000fe2000f8e00ff */
        /* <DEDUP_REMOVED lines=32> */
[----:B-1----:R-:W-:Y:S01]  /*a490*/  FSEL R25, R25, -INF , P2 ;  /* 0xff80000019197808 */ /* 0x002fe20001000000 */
[----:B------:R-:W-:Y:S01]  /*a4a0*/  FMUL.FTZ R46, R46, UR4 ;  /* 0x000000042e2e7c20 */ /* 0x000fe20008410000 */
[----:B------:R-:W-:Y:S01]  /*a4b0*/  FMUL.FTZ R47, R47, UR4 ;  /* 0x000000042f2f7c20 */ /* 0x000fe20008410000 */
[----:B------:R-:W-:Y:S01]  /*a4c0*/  FMUL.FTZ R50, R50, UR4 ;  /* 0x0000000432327c20 */ /* 0x000fe20008410000 */
[----:B------:R-:W-:Y:S01]  /*a4d0*/  FMNMX.FTZ R12, R15, R25, !PT ;  /* 0x000000190f0c7209 */ /* 0x000fe20007810000 */
[----:B------:R-:W-:Y:S01]  /*a4e0*/  FMUL.FTZ R51, R51, UR4 ;  /* 0x0000000433337c20 */ /* 0x000fe20008410000 */
[----:B------:R-:W-:Y:S01]  /*a4f0*/  FMUL.FTZ R54, R54, UR4 ;  /* 0x0000000436367c20 */ /* 0x000fe20008410000 */
[----:B------:R-:W1:Y:S01]  /*a500*/  MUFU.TANH R32, R32 ;  /* 0x0000002000207308 */ /* 0x000e620000002400 */
[----:B--2---:R-:W-:Y:S01]  /*a510*/  FSEL R57, R28, -INF , P3 ;  /* 0xff8000001c397808 */ /* 0x004fe20001800000 */
[----:B------:R-:W-:-:S03]  /*a520*/  FMUL.FTZ R55, R55, UR4 ;  /* 0x0000000437377c20 */ /* 0x000fc60008410000 */
[----:B------:R-:W-:-:S03]  /*a530*/  FMNMX.FTZ R12, R57, R12, !PT ;  /* 0x0000000c390c7209 */ /* 0x000fc60007810000 */
[----:B------:R-:W2:Y:S01]  /*a540*/  MUFU.TANH R26, R26 ;  /* 0x0000001a001a7308 */ /* 0x000ea20000002400 */
[----:B0-----:R-:W-:-:S04]  /*a550*/  FSEL R29, R29, -INF , P4 ;  /* 0xff8000001d1d7808 */ /* 0x001fc80002000000 */
[----:B------:R-:W-:-:S03]  /*a560*/  FMNMX.FTZ R12, R29, R12, !PT ;  /* 0x0000000c1d0c7209 */ /* 0x000fc60007810000 */
[----:B------:R-:W0:Y:S01]  /*a570*/  MUFU.TANH R33, R33 ;  /* 0x0000002100217308 */ /* 0x000e220000002400 */
[----:B-1----:R-:W-:-:S04]  /*a580*/  FSEL R59, R32, -INF , P5 ;  /* 0xff800000203b7808 */ /* 0x002fc80002800000 */
[----:B------:R-:W-:-:S03]  /*a590*/  FMNMX.FTZ R12, R59, R12, !PT ;  /* 0x0000000c3b0c7209 */ /* 0x000fc60007810000 */
[----:B------:R-:W1:Y:S01]  /*a5a0*/  MUFU.TANH R27, R27 ;  /* 0x0000001b001b7308 */ /* 0x000e620000002400 */
[----:B--2---:R-:W-:Y:S02]  /*a5b0*/  FSEL R13, R26, -INF , P1 ;  /* 0xff8000001a0d7808 */ /* 0x004fe40000800000 */
[----:B------:R-:W-:-:S05]  /*a5c0*/  ISETP.GT.AND P1, PT, R11, 0x18, PT ;  /* 0x000000180b00780c */ /* 0x000fca0003f24270 */
[----:B------:R-:W2:Y:S01]  /*a5d0*/  MUFU.TANH R36, R36 ;  /* 0x0000002400247308 */ /* 0x000ea20000002400 */
[----:B0-----:R-:W-:-:S04]  /*a5e0*/  FSEL R61, R33, -INF , P6 ;  /* 0xff800000213d7808 */ /* 0x001fc80003000000 */
[----:B------:R-:W-:-:S03]  /*a5f0*/  FMNMX.FTZ R12, R61, R12, !PT ;  /* 0x0000000c3d0c7209 */ /* 0x000fc60007810000 */
[----:B------:R-:W0:Y:S01]  /*a600*/  MUFU.TANH R30, R30 ;  /* 0x0000001e001e7308 */ /* 0x000e220000002400 */
[----:B-1----:R-:W-:Y:S02]  /*a610*/  FSEL R27, R27, -INF , P2 ;  /* 0xff8000001b1b7808 */ /* 0x002fe40001000000 */
[----:B------:R-:W-:-:S05]  /*a620*/  ISETP.GT.AND P2, PT, R11, 0x19, PT ;  /* 0x000000190b00780c */ /* 0x000fca0003f44270 */
[----:B------:R-:W1:Y:S01]  /*a630*/  MUFU.TANH R37, R37 ;  /* 0x0000002500257308 */ /* 0x000e620000002400 */
[----:B--2---:R-:W-:-:S04]  /*a640*/  FSEL R63, R36, -INF , P1 ;  /* 0xff800000243f7808 */ /* 0x004fc80000800000 */
[----:B------:R-:W-:-:S03]  /*a650*/  FMNMX.FTZ R12, R63, R12, !PT ;  /* 0x0000000c3f0c7209 */ /* 0x000fc60007810000 */
[----:B------:R-:W2:Y:S01]  /*a660*/  MUFU.TANH R31, R31 ;  /* 0x0000001f001f7308 */ /* 0x000ea20000002400 */
[----:B0-----:R-:W-:Y:S02]  /*a670*/  FSEL R21, R30, -INF , P3 ;  /* 0xff8000001e157808 */ /* 0x001fe40001800000 */
[----:B------:R-:W-:-:S05]  /*a680*/  ISETP.GT.AND P3, PT, R11, 0x20, PT ;  /* 0x000000200b00780c */ /* 0x000fca0003f64270 */
        /* <DEDUP_REMOVED lines=42> */
[----:B------:R-:W-:Y:S01]  /*a930*/  MUFU.TANH R46, R46 ;  /* 0x0000002e002e7308 */ /* 0x000fe20000002400 */
[----:B0-----:R-:W-:-:S04]  /*a940*/  FSEL R77, R52, -INF , P3 ;  /* 0xff800000344d7808 */ /* 0x001fc80001800000 */
[----:B------:R-:W-:-:S03]  /*a950*/  FMNMX.FTZ R12, R77, R12, !PT ;  /* 0x0000000c4d0c7209 */ /* 0x000fc60007810000 */
[----:B------:R-:W0:Y:S01]  /*a960*/  MUFU.TANH R47, R47 ;  /* 0x0000002f002f7308 */ /* 0x000e220000002400 */
[----:B-1----:R-:W-:-:S04]  /*a970*/  FSEL R53, R53, -INF , P4 ;  /* 0xff80000035357808 */ /* 0x002fc80002000000 */
[----:B------:R-:W-:-:S03]  /*a980*/  FMNMX.FTZ R11, R53, R12, !PT ;  /* 0x0000000c350b7209 */ /* 0x000fc60007810000 */
[----:B------:R-:W1:Y:S02]  /*a990*/  MUFU.TANH R50, R50 ;  /* 0x0000003200327308 */ /* 0x000e640000002400 */
[----:B------:R-:W2:Y:S06]  /*a9a0*/  SHFL.BFLY PT, R12, R11, 0x2, 0x1f ;  /* 0x0c401f000b0c7f89 */ /* 0x000eac00000e0000 */
[----:B------:R-:W3:Y:S01]  /*a9b0*/  MUFU.TANH R51, R51 ;  /* 0x0000003300337308 */ /* 0x000ee20000002400 */
[----:B0-----:R-:W-:-:S07]  /*a9c0*/  FSEL R47, R47, -INF , P6 ;  /* 0xff8000002f2f7808 */ /* 0x001fce0003000000 */
[----:B------:R-:W-:Y:S01]  /*a9d0*/  MUFU.TANH R54, R54 ;  /* 0x0000003600367308 */ /* 0x000fe20000002400 */
[----:B-1----:R-:W-:-:S07]  /*a9e0*/  FSEL R49, R50, -INF , P1 ;  /* 0xff80000032317808 */ /* 0x002fce0000800000 */
[----:B------:R-:W0:Y:S01]  /*a9f0*/  MUFU.TANH R55, R55 ;  /* 0x0000003700377308 */ /* 0x000e220000002400 */
[----:B---3--:R-:W-:Y:S02]  /*aa00*/  FSEL R51, R51, -INF , P2 ;  /* 0xff80000033337808 */ /* 0x008fe40001000000 */
[----:B--2---:R-:W-:Y:S02]  /*aa10*/  FMNMX.FTZ R169, R11, R12, !PT ;  /* 0x0000000c0ba97209 */ /* 0x004fe40007810000 */
[----:B------:R-:W-:Y:S02]  /*aa20*/  FMNMX.FTZ R12, R13, R27, !PT ;  /* 0x0000001b0d0c7209 */ /* 0x000fe40007810000 */
[----:B------:R-:W-:Y:S01]  /*aa30*/  FSEL R11, R46, -INF , P5 ;  /* 0xff8000002e0b7808 */ /* 0x000fe20002800000 */
[----:B------:R-:W1:Y:S01]  /*aa40*/  SHFL.BFLY PT, R14, R169, 0x1, 0x1f ;  /* 0x0c201f00a90e7f89 */ /* 0x000e6200000e0000 */
[----:B------:R-:W-:Y:S02]  /*aa50*/  FMNMX.FTZ R12, R21, R12, !PT ;  /* 0x0000000c150c7209 */ /* 0x000fe40007810000 */
[----:B------:R-:W-:-:S02]  /*aa60*/  ISETP.GE.AND P2, PT, R168, 0x41, PT ;  /* 0x00000041a800780c */ /* 0x000fc40003f46270 */
[----:B------:R-:W-:-:S04]  /*aa70*/  FMNMX.FTZ R12, R31, R12, !PT ;  /* 0x0000000c1f0c7209 */ /* 0x000fc80007810000 */
[----:B------:R-:W-:Y:S02]  /*aa80*/  FMNMX.FTZ R12, R33, R12, !PT ;  /* 0x0000000c210c7209 */ /* 0x000fe40007810000 */
[----:B0-----:R-:W-:Y:S02]  /*aa90*/  FSEL R55, R55, -INF , P4 ;  /* 0xff80000037377808 */ /* 0x001fe40002000000 */
[----:B------:R-:W-:-:S04]  /*aaa0*/  FMNMX.FTZ R12, R35, R12, !PT ;  /* 0x0000000c230c7209 */ /* 0x000fc80007810000 */
[----:B------:R-:W-:-:S04]  /*aab0*/  FMNMX.FTZ R12, R37, R12, !PT ;  /* 0x0000000c250c7209 */ /* 0x000fc80007810000 */
[----:B------:R-:W-:Y:S02]  /*aac0*/  FMNMX.FTZ R12, R39, R12, !PT ;  /* 0x0000000c270c7209 */ /* 0x000fe40007810000 */
[----:B-1----:R-:W-:Y:S02]  /*aad0*/  FMNMX.FTZ R169, R169, R14, !PT ;  /* 0x0000000ea9a97209 */ /* 0x002fe40007810000 */
[----:B------:R-:W-:Y:S02]  /*aae0*/  FMNMX.FTZ R12, R41, R12, !PT ;  /* 0x0000000c290c7209 */ /* 0x000fe40007810000 */
[C---:B------:R-:W-:Y:S01]  /*aaf0*/  FSETP.NEU.FTZ.AND P5, PT, R169.reuse, -INF , PT ;  /* 0xff800000a900780b */ /* 0x040fe20003fbd000 */
[----:B------:R-:W-:Y:S01]  /*ab00*/  FMUL.FTZ R14, R169, R170 ;  /* 0x000000aaa90e7220 */ /* 0x000fe20000410000 */
[----:B------:R-:W-:-:S04]  /*ab10*/  FMNMX.FTZ R12, R43, R12, !PT ;  /* 0x0000000c2b0c7209 */ /* 0x000fc80007810000 */
[----:B------:R-:W-:Y:S02]  /*ab20*/  FMNMX.FTZ R12, R11, R12, !PT ;  /* 0x0000000c0b0c7209 */ /* 0x000fe40007810000 */
[----:B------:R-:W-:Y:S02]  /*ab30*/  FSEL R14, R14, RZ, P5 ;  /* 0x000000ff0e0e7208 */ /* 0x000fe40002800000 */
[----:B------:R-:W-:-:S03]  /*ab40*/  FMNMX.FTZ R12, R47, R12, !PT ;  /* 0x0000000c2f0c7209 */ /* 0x000fc60007810000 */
[--C-:B------:R-:W-:Y:S01]  /*ab50*/  FFMA.FTZ R172, R15, R170, -R14.reuse ;  /* 0x000000aa0fac7223 */ /* 0x100fe2000001080e */
[----:B------:R-:W-:Y:S01]  /*ab60*/  FMNMX.FTZ R12, R49, R12, !PT ;  /* 0x0000000c310c7209 */ /* 0x000fe20007810000 */
[-CC-:B------:R-:W-:Y:S01]  /*ab70*/  FFMA.FTZ R173, R25, R170.reuse, -R14.reuse ;  /* 0x000000aa19ad7223 */ /* 0x180fe2000001080e */
[----:B------:R-:W-:Y:S01]  /*ab80*/  FSEL R15, R54, -INF , P3 ;  /* 0xff800000360f7808 */ /* 0x000fe20001800000 */
[--C-:B------:R-:W-:Y:S01]  /*ab90*/  FFMA.FTZ R174, R57, R170, -R14.reuse ;  /* 0x000000aa39ae7223 */ /* 0x100fe2000001080e */
[----:B------:R-:W-:Y:S01]  /*aba0*/  FMNMX.FTZ R12, R51, R12, !PT ;  /* 0x0000000c330c7209 */ /* 0x000fe20007810000 */
[-CC-:B------:R-:W-:Y:S01]  /*abb0*/  FFMA.FTZ R175, R29, R170.reuse, -R14.reuse ;  /* 0x000000aa1daf7223 */ /* 0x180fe2000001080e */
[-CC-:B------:R-:W-:Y:S01]  /*abc0*/  FFMA.FTZ R176, R59, R170.reuse, -R14.reuse ;  /* 0x000000aa3bb07223 */ /* 0x180fe2000001080e */
        /* <DEDUP_REMOVED lines=8> */
[-CC-:B------:R-:W-:Y:S01]  /*ac50*/  FFMA.FTZ R183, R45, R170.reuse, -R14.reuse ;  /* 0x000000aa2db77223 */ /* 0x180fe2000001080e */
[-CC-:B------:R-:W-:Y:S01]  /*ac60*/  FFMA.FTZ R198, R73, R170.reuse, -R14.reuse ;  /* 0x000000aa49c67223 */ /* 0x180fe2000001080e */
[----:B------:R-:W0:Y:S01]  /*ac70*/  SHFL.BFLY PT, R25, R12, 0x2, 0x1f ;  /* 0x0c401f000c197f89 */ /* 0x000e2200000e0000 */
[-CC-:B------:R-:W-:Y:S01]  /*ac80*/  FFMA.FTZ R199, R75, R170.reuse, -R14.reuse ;  /* 0x000000aa4bc77223 */ /* 0x180fe2000001080e */
[-CC-:B------:R-:W-:Y:S01]  /*ac90*/  FFMA.FTZ R200, R77, R170.reuse, -R14.reuse ;  /* 0x000000aa4dc87223 */ /* 0x180fe2000001080e */
[----:B------:R-:W-:Y:S01]  /*aca0*/  FFMA.FTZ R202, R53, R170, -R14 ;  /* 0x000000aa35ca7223 */ /* 0x000fe2000001080e */
[----:B------:R-:W-:Y:S08]  /*acb0*/  MUFU.EX2 R172, R172 ;  /* 0x000000ac00ac7308 */ /* 0x000ff00000000800 */
[----:B------:R-:W1:Y:S08]  /*acc0*/  MUFU.EX2 R173, R173 ;  /* 0x000000ad00ad7308 */ /* 0x000e700000000800 */
[----:B------:R-:W-:Y:S01]  /*acd0*/  MUFU.EX2 R174, R174 ;  /* 0x000000ae00ae7308 */ /* 0x000fe20000000800 */
[----:B0-----:R-:W-:-:S07]  /*ace0*/  FMNMX.FTZ R25, R12, R25, !PT ;  /* 0x000000190c197209 */ /* 0x001fce0007810000 */
[----:B------:R-:W0:Y:S01]  /*acf0*/  MUFU.EX2 R175, R175 ;  /* 0x000000af00af7308 */ /* 0x000e220000000800 */
[----:B------:R-:W2:Y:S01]  /*ad00*/  SHFL.BFLY PT, R12, R25, 0x1, 0x1f ;  /* 0x0c201f00190c7f89 */ /* 0x000ea200000e0000 */
[----:B-1----:R-:W-:Y:S01]  /*ad10*/  F2FP.F16.F32.PACK_AB R152, R173, R172 ;  /* 0x000000acad98723e */ /* 0x002fe200000000ff */
[----:B------:R-:W-:-:S05]  /*ad20*/  FADD.FTZ R173, R172, R173 ;  /* 0x000000adacad7221 */ /* 0x000fca0000010000 */
[----:B------:R-:W-:Y:S08]  /*ad30*/  MUFU.EX2 R176, R176 ;  /* 0x000000b000b07308 */ /* 0x000ff00000000800 */
[----:B------:R-:W1:Y:S01]  /*ad40*/  MUFU.EX2 R177, R177 ;  /* 0x000000b100b17308 */ /* 0x000e620000000800 */
[----:B0-----:R-:W-:Y:S01]  /*ad50*/  F2FP.F16.F32.PACK_AB R154, R175, R174 ;  /* 0x000000aeaf9a723e */ /* 0x001fe200000000ff */
[----:B------:R-:W-:-:S04]  /*ad60*/  FADD.FTZ R174, R174, R173 ;  /* 0x000000adaeae7221 */ /* 0x000fc80000010000 */
[----:B------:R-:W-:Y:S02]  /*ad70*/  FADD.FTZ R175, R175, R174 ;  /* 0x000000aeafaf7221 */ /* 0x000fe40000010000 */
[----:B------:R-:W-:Y:S01]  /*ad80*/  MUFU.EX2 R178, R178 ;  /* 0x000000b200b27308 */ /* 0x000fe20000000800 */
[----:B--2---:R-:W-:-:S04]  /*ad90*/  FMNMX.FTZ R171, R25, R12, !PT ;  /* 0x0000000c19ab7209 */ /* 0x004fc80007810000 */
[C---:B------:R-:W-:Y:S01]  /*ada0*/  FSETP.NEU.FTZ.AND P1, PT, R171.reuse, -INF , PT ;  /* 0xff800000ab00780b */ /* 0x040fe20003f3d000 */
[----:B------:R-:W-:Y:S02]  /*adb0*/  FMUL.FTZ R12, R171, R170 ;  /* 0x000000aaab0c7220 */ /* 0x000fe40000410000 */
[----:B------:R-:W0:Y:S01]  /*adc0*/  MUFU.EX2 R179, R179 ;  /* 0x000000b300b37308 */ /* 0x000e220000000800 */
[C---:B-1----:R-:W-:Y:S01]  /*add0*/  F2FP.F16.F32.PACK_AB R156, R177.reuse, R176 ;  /* 0x000000b0b19c723e */ /* 0x042fe200000000ff */
[----:B------:R-:W-:Y:S01]  /*ade0*/  FADD.FTZ R176, R176, R175 ;  /* 0x000000afb0b07221 */ /* 0x000fe20000010000 */
[----:B------:R-:W-:Y:S02]  /*adf0*/  FSEL R14, R12, RZ, P1 ;  /* 0x000000ff0c0e7208 */ /* 0x000fe40000800000 */
[----:B------:R-:W-:Y:S01]  /*ae00*/  ISETP.NE.AND P1, PT, R64, RZ, PT ;  /* 0x000000ff4000720c */ /* 0x000fe20003f25270 */
[----:B------:R-:W-:Y:S02]  /*ae10*/  FADD.FTZ R177, R177, R176 ;  /* 0x000000b0b1b17221 */ /* 0x000fe40000010000 */
[-CC-:B------:R-:W-:Y:S01]  /*ae20*/  FFMA.FTZ R203, R13, R170.reuse, -R14.reuse ;  /* 0x000000aa0dcb7223 */ /* 0x180fe2000001080e */
        /* <DEDUP_REMOVED lines=8> */
[----:B------:R-:W-:Y:S01]  /*aeb0*/  FFMA.FTZ R225, R43, R170, -R14 ;  /* 0x000000aa2be17223 */ /* 0x000fe2000001080e */
[----:B------:R-:W-:-:S02]  /*aec0*/  @!P1 VIADD R13, R20, 0x38840 ;  /* 0x00038840140d9836 */ /* 0x000fc40000000000 */
[-CC-:B------:R-:W-:Y:S01]  /*aed0*/  FFMA.FTZ R226, R11, R170.reuse, -R14.reuse ;  /* 0x000000aa0be27223 */ /* 0x180fe2000001080e */
[-CC-:B------:R-:W-:Y:S01]  /*aee0*/  FFMA.FTZ R227, R47, R170.reuse, -R14.reuse ;  /* 0x000000aa2fe37223 */ /* 0x180fe2000001080e */
[-CC-:B------:R-:W-:Y:S01]  /*aef0*/  FFMA.FTZ R228, R49, R170.reuse, -R14.reuse ;  /* 0x000000aa31e47223 */ /* 0x180fe2000001080e */
[-CC-:B------:R-:W-:Y:S01]  /*af00*/  FFMA.FTZ R229, R51, R170.reuse, -R14.reuse ;  /* 0x000000aa33e57223 */ /* 0x180fe2000001080e */
[----:B------:R-:W-:Y:S01]  /*af10*/  @!P1 PRMT R13, RZ, 0x654, R13 ;  /* 0x00000654ff0d9816 */ /* 0x000fe2000000000d */
[-CC-:B------:R-:W-:Y:S01]  /*af20*/  FFMA.FTZ R230, R15, R170.reuse, -R14.reuse ;  /* 0x000000aa0fe67223 */ /* 0x180fe2000001080e */
[----:B------:R-:W-:Y:S01]  /*af30*/  FFMA.FTZ R21, R55, R170, -R14 ;  /* 0x000000aa37157223 */ /* 0x000fe2000001080e */
[----:B------:R-:W-:Y:S01]  /*af40*/  MUFU.EX2 R203, R203 ;  /* 0x000000cb00cb7308 */ /* 0x000fe20000000800 */
[----:B------:R1:W-:Y:S01]  /*af50*/  @!P1 SYNCS.ARRIVE.TRANS64.RED.A1T0 RZ, [R13+URZ], RZ ;  /* 0x000000ff0dff99a7 */ /* 0x0003e2000810043f */
[----:B------:R-:W-:Y:S01]  /*af60*/  LOP3.LUT R11, R56, 0x2000000, RZ, 0xfc, !PT ;  /* 0x02000000380b7812 */ /* 0x000fe200078efcff */
[----:B------:R-:W-:Y:S01]  /*af70*/  IMAD.MOV.U32 R15, RZ, RZ, 0x40000040 ;  /* 0x40000040ff0f7424 */ /* 0x000fe200078e00ff */
[----:B0-----:R-:W-:Y:S01]  /*af80*/  F2FP.F16.F32.PACK_AB R158, R179, R178 ;  /* 0x000000b2b39e723e */ /* 0x001fe200000000ff */
[----:B------:R-:W-:Y:S01]  /*af90*/  FADD.FTZ R178, R178, R177 ;  /* 0x000000b1b2b27221 */ /* 0x000fe20000010000 */
[----:B------:R-:W-:-:S02]  /*afa0*/  @!P1 VIADD R20, R20, 0x38860 ;  /* 0x0003886014149836 */ /* 0x000fc40000000000 */
[----:B------:R-:W0:Y:S01]  /*afb0*/  MUFU.EX2 R204, R204 ;  /* 0x000000cc00cc7308 */ /* 0x000e220000000800 */
[----:B------:R-:W-:Y:S01]  /*afc0*/  IMAD R12, R18, 0x1000, R11 ;  /* 0x00001000120c7824 */ /* 0x000fe200078e020b */
[----:B-1----:R-:W-:Y:S01]  /*afd0*/  MOV R13, 0x40000040 ;  /* 0x40000040000d7802 */ /* 0x002fe20000000f00 */
[----:B------:R-:W-:Y:S01]  /*afe0*/  FADD.FTZ R179, R179, R178 ;  /* 0x000000b2b3b37221 */ /* 0x000fe20000010000 */
[----:B------:R-:W-:Y:S01]  /*aff0*/  @!P1 PRMT R20, RZ, 0x654, R20 ;  /* 0x00000654ff149816 */ /* 0x000fe20000000014 */
[C---:B------:R-:W-:Y:S01]  /*b000*/  VIADD R14, R12.reuse, 0x80 ;  /* 0x000000800c0e7836 */ /* 0x040fe20000000000 */
[----:B------:R-:W-:Y:S02]  /*b010*/  R2UR UR6, R12 ;  /* 0x000000000c0672ca */ /* 0x000fe400000e0000 */
[----:B------:R-:W-:Y:S01]  /*b020*/  MUFU.EX2 R205, R205 ;  /* 0x000000cd00cd7308 */ /* 0x000fe20000000800 */
[----:B------:R-:W-:Y:S01]  /*b030*/  R2UR UR7, R13 ;  /* 0x000000000d0772ca */ /* 0x000fe200000e0000 */
[----:B------:R-:W-:-:S06]  /*b040*/  IMAD.MOV.U32 R13, RZ, RZ, 0x40000040 ;  /* 0x40000040ff0d7424 */ /* 0x000fcc00078e00ff */
[----:B------:R-:W1:Y:S01]  /*b050*/  MUFU.EX2 R206, R206 ;  /* 0x000000ce00ce7308 */ /* 0x000e620000000800 */
[----:B0-----:R-:W-:Y:S01]  /*b060*/  F2FP.F16.F32.PACK_AB R153, R204, R203 ;  /* 0x000000cbcc99723e */ /* 0x001fe200000000ff */
[----:B------:R-:W-:-:S06]  /*b070*/  FADD.FTZ R204, R203, R204 ;  /* 0x000000cccbcc7221 */ /* 0x000fcc0000010000 */
[----:B------:R-:W0:Y:S08]  /*b080*/  MUFU.EX2 R207, R207 ;  /* 0x000000cf00cf7308 */ /* 0x000e300000000800 */
[----:B------:R-:W2:Y:S01]  /*b090*/  MUFU.EX2 R221, R221 ;  /* 0x000000dd00dd7308 */ /* 0x000ea20000000800 */
[----:B-1----:R-:W-:Y:S01]  /*b0a0*/  F2FP.F16.F32.PACK_AB R155, R206, R205 ;  /* 0x000000cdce9b723e */ /* 0x002fe200000000ff */
[----:B------:R-:W-:Y:S01]  /*b0b0*/  BAR.SYNC.DEFER_BLOCKING 0xf, 0x100 ;  /* 0x03c4000000007b1d */ /* 0x000fe20000010000 */
[----:B------:R-:W-:-:S04]  /*b0c0*/  FADD.FTZ R205, R205, R204 ;  /* 0x000000cccdcd7221 */ /* 0x000fc80000010000 */
[----:B------:R-:W-:Y:S01]  /*b0d0*/  FADD.FTZ R206, R206, R205 ;  /* 0x000000cdcece7221 */ /* 0x000fe20000010000 */
[----:B------:R-:W-:Y:S03]  /*b0e0*/  MUFU.EX2 R222, R222 ;  /* 0x000000de00de7308 */ /* 0x000fe60000000800 */
[----:B0-----:R-:W-:-:S05]  /*b0f0*/  FADD.FTZ R206, R207, R206 ;  /* 0x000000cecfce7221 */ /* 0x001fca0000010000 */
[----:B------:R-:W0:Y:S01]  /*b100*/  MUFU.EX2 R223, R223 ;  /* 0x000000df00df7308 */ /* 0x000e220000000800 */
[C---:B--2---:R-:W-:Y:S01]  /*b110*/  F2FP.F16.F32.PACK_AB R157, R221.reuse, R207 ;  /* 0x000000cfdd9d723e */ /* 0x044fe200000000ff */
[----:B------:R-:W-:-:S06]  /*b120*/  FADD.FTZ R221, R221, R206 ;  /* 0x000000cedddd7221 */ /* 0x000fcc0000010000 */
[----:B------:R-:W-:Y:S01]  /*b130*/  MUFU.EX2 R180, R180 ;  /* 0x000000b400b47308 */ /* 0x000fe20000000800 */
[----:B------:R1:W-:Y:S07]  /*b140*/  STSM.16.M88.4 [R194+0x36400], R152 ;  /* 0x03640098c2007844 */ /* 0x0003ee0000000200 */
[----:B------:R-:W2:Y:S01]  /*b150*/  MUFU.EX2 R181, R181 ;  /* 0x000000b500b57308 */ /* 0x000ea20000000800 */
[----:B0-----:R-:W-:Y:S01]  /*b160*/  F2FP.F16.F32.PACK_AB R159, R223, R222 ;  /* 0x000000dedf9f723e */ /* 0x001fe200000000ff */
[----:B------:R-:W-:-:S04]  /*b170*/  FADD.FTZ R222, R222, R221 ;  /* 0x000000dddede7221 */ /* 0x000fc80000010000 */
[----:B------:R1:W-:Y:S01]  /*b180*/  STSM.16.M88.4 [R195], R156 ;  /* 0x0000009cc3007844 */ /* 0x0003e20000000200 */
[----:B------:R-:W-:Y:S01]  /*b190*/  FADD.FTZ R223, R223, R222 ;  /* 0x000000dedfdf7221 */ /* 0x000fe20000010000 */
[----:B------:R-:W-:Y:S08]  /*b1a0*/  MUFU.EX2 R182, R182 ;  /* 0x000000b600b67308 */ /* 0x000ff00000000800 */
[----:B------:R-:W0:Y:S01]  /*b1b0*/  MUFU.EX2 R183, R183 ;  /* 0x000000b700b77308 */ /* 0x000e220000000800 */
[----:B--2---:R-:W-:Y:S01]  /*b1c0*/  F2FP.F16.F32.PACK_AB R160, R181, R180 ;  /* 0x000000b4b5a0723e */ /* 0x004fe200000000ff */
[----:B------:R-:W-:-:S04]  /*b1d0*/  FADD.FTZ R180, R180, R179 ;  /* 0x000000b3b4b47221 */ /* 0x000fc80000010000 */
[----:B------:R-:W-:Y:S02]  /*b1e0*/  FADD.FTZ R181, R181, R180 ;  /* 0x000000b4b5b57221 */ /* 0x000fe40000010000 */
[----:B------:R-:W-:Y:S08]  /*b1f0*/  MUFU.EX2 R224, R224 ;  /* 0x000000e000e07308 */ /* 0x000ff00000000800 */
[----:B------:R-:W2:Y:S01]  /*b200*/  MUFU.EX2 R225, R225 ;  /* 0x000000e100e17308 */ /* 0x000ea20000000800 */
[----:B0-----:R-:W-:Y:S01]  /*b210*/  F2FP.F16.F32.PACK_AB R162, R183, R182 ;  /* 0x000000b6b7a2723e */ /* 0x001fe200000000ff */
[----:B------:R-:W-:-:S04]  /*b220*/  FADD.FTZ R182, R182, R181 ;  /* 0x000000b5b6b67221 */ /* 0x000fc80000010000 */
[----:B------:R-:W-:Y:S02]  /*b230*/  FADD.FTZ R183, R183, R182 ;  /* 0x000000b6b7b77221 */ /* 0x000fe40000010000 */
        /* <DEDUP_REMOVED lines=9> */
[----:B------:R1:W-:Y:S01]  /*b2d0*/  STSM.16.M88.4 [R201], R160 ;  /* 0x000000a0c9007844 */ /* 0x0003e20000000200 */
[----:B------:R-:W-:Y:S01]  /*b2e0*/  FADD.FTZ R227, R227, R226 ;  /* 0x000000e2e3e37221 */ /* 0x000fe20000010000 */
[----:B------:R-:W0:Y:S08]  /*b2f0*/  MUFU.EX2 R200, R200 ;  /* 0x000000c800c87308 */ /* 0x000e300000000800 */
[----:B------:R-:W3:Y:S01]  /*b300*/  MUFU.EX2 R202, R202 ;  /* 0x000000ca00ca7308 */ /* 0x000ee20000000800 */
[----:B--2---:R-:W-:Y:S01]  /*b310*/  F2FP.F16.F32.PACK_AB R164, R199, R198 ;  /* 0x000000c6c7a4723e */ /* 0x004fe200000000ff */
[----:B------:R-:W-:-:S04]  /*b320*/  FADD.FTZ R198, R198, R183 ;  /* 0x000000b7c6c67221 */ /* 0x000fc80000010000 */
[----:B------:R-:W-:Y:S02]  /*b330*/  FADD.FTZ R199, R199, R198 ;  /* 0x000000c6c7c77221 */ /* 0x000fe40000010000 */
[----:B------:R-:W-:Y:S02]  /*b340*/  MUFU.EX2 R228, R228 ;  /* 0x000000e400e47308 */ /* 0x000fe40000000800 */
[----:B0-----:R-:W-:-:S06]  /*b350*/  FADD.FTZ R199, R200, R199 ;  /* 0x000000c7c8c77221 */ /* 0x001fcc0000010000 */
[----:B------:R-:W0:Y:S01]  /*b360*/  MUFU.EX2 R229, R229 ;  /* 0x000000e500e57308 */ /* 0x000e220000000800 */
[----:B---3--:R-:W-:-:S07]  /*b370*/  F2FP.F16.F32.PACK_AB R166, R202, R200 ;  /* 0x000000c8caa6723e */ /* 0x008fce00000000ff */
[----:B------:R-:W-:Y:S08]  /*b380*/  MUFU.EX2 R230, R230 ;  /* 0x000000e600e67308 */ /* 0x000ff00000000800 */
[----:B------:R-:W2:Y:S01]  /*b390*/  MUFU.EX2 R21, R21 ;  /* 0x0000001500157308 */ /* 0x000ea20000000800 */
[----:B0-----:R-:W-:Y:S01]  /*b3a0*/  F2FP.F16.F32.PACK_AB R165, R229, R228 ;  /* 0x000000e4e5a5723e */ /* 0x001fe200000000ff */
[----:B------:R-:W-:-:S04]  /*b3b0*/  FADD.FTZ R228, R228, R227 ;  /* 0x000000e3e4e47221 */ /* 0x000fc80000010000 */
[----:B------:R-:W-:Y:S01]  /*b3c0*/  FADD.FTZ R229, R229, R228 ;  /* 0x000000e4e5e57221 */ /* 0x000fe20000010000 */
[----:B--2---:R-:W-:-:S03]  /*b3d0*/  F2FP.F16.F32.PACK_AB R167, R21, R230 ;  /* 0x000000e615a7723e */ /* 0x004fc600000000ff */
[----:B------:R-:W-:Y:S02]  /*b3e0*/  FADD.FTZ R230, R230, R229 ;  /* 0x000000e5e6e67221 */ /* 0x000fe40000010000 */
[----:B------:R1:W-:Y:S01]  /*b3f0*/  STSM.16.M88.4 [R196], R164 ;  /* 0x000000a4c4007844 */ /* 0x0003e20000000200 */
[----:B------:R-:W-:Y:S01]  /*b400*/  WARPGROUP.ARRIVE ;  /* 0x00000000000079c5 */ /* 0x000fe20000000000 */
[----:B------:R-:W-:-:S05]  /*b410*/  FADD.FTZ R21, R21, R230 ;  /* 0x000000e615157221 */ /* 0x000fca0000010000 */
[----:B------:R-:W-:Y:S01]  /*b420*/  HGMMA.64x256x16.F32 R24, R152, gdesc[UR4].tnspB, RZ, !UPT, gsb0 ;  /* 0x43e0000498187df0 */ /* 0x000fe2000c0008ff */
[----:B------:R-:W-:Y:S01]  /*b430*/  R2UR UR6, R14 ;  /* 0x000000000e0672ca */ /* 0x000fe200000e0000 */
[C---:B------:R-:W-:Y:S01]  /*b440*/  VIADD R14, R12.reuse, 0x100 ;  /* 0x000001000c0e7836 */ /* 0x040fe20000000000 */
[----:B------:R-:W-:Y:S01]  /*b450*/  R2UR UR7, R15 ;  /* 0x000000000f0772ca */ /* 0x000fe200000e0000 */
[----:B------:R-:W-:Y:S01]  /*b460*/  IMAD.MOV.U32 R15, RZ, RZ, 0x40000040 ;  /* 0x40000040ff0f7424 */ /* 0x000fe200078e00ff */
[----:B------:R-:W-:Y:S01]  /*b470*/  IADD3 R12, R12, 0x180, RZ ;  /* 0x000001800c0c7810 */ /* 0x000fe20007ffe0ff */
[----:B------:R-:W-:Y:S02]  /*b480*/  WARPGROUP.DEPBAR.LE gsb0, 0x0 ;  /* 0x00008000000079c5 */ /* 0x000fe40000010000 */
[----:B------:R-:W-:-:S15]  /*b490*/  WARPGROUP.ARRIVE ;  /* 0x00000000000079c5 */ /* 0x000fde0000000000 */
[----:B------:R-:W-:-:S05]  /*b4a0*/  NOP ;  /* 0x0000000000007918 */ /* 0x000fca0000000000 */
        /* <DEDUP_REMOVED lines=22> */
[----:B------:R0:W-:Y:S02]  /*b610*/  @!P1 SYNCS.ARRIVE.TRANS64.RED.A1T0 RZ, [R20+URZ], RZ ;  /* 0x000000ff14ff99a7 */ /* 0x0001e4000810043f */
[----:B0-----:R-:W-:Y:S01]  /*b620*/  FADD.FTZ R20, R202, R199 ;  /* 0x000000c7ca147221 */ /* 0x001fe20000010000 */
[----:B-1----:R-:W-:Y:S06]  /*b630*/  @!P2 BRA `(.L_x_1051) ;  /* 0x0000003400d0a947 */ /* 0x002fec0003800000 */
[----:B------:R-:W-:Y:S01]  /*b640*/  VIADD R13, R197, 0xfffffffe ;  /* 0xfffffffec50d7836 */ /* 0x000fe20000000000 */
[----:B------:R-:W-:Y:S01]  /*b650*/  MOV R14, R169 ;  /* 0x000000a9000e7202 */ /* 0x000fe20000000f00 */
[----:B------:R-:W-:Y:S02]  /*b660*/  IMAD.MOV.U32 R197, RZ, RZ, R171 ;  /* 0x000000ffffc57224 */ /* 0x000fe400078e00ab */
[----:B------:R-:W-:-:S07]  /*b670*/  IMAD.MOV.U32 R15, RZ, RZ, R18 ;  /* 0x000000ffff0f7224 */ /* 0x000fce00078e0012 */
.L_x_1062:
[----:B------:R-:W-:Y:S01]  /*b680*/  VIADD R18, R15, 0x1 ;  /* 0x000000010f127836 */ /* 0x000fe20000000000 */
[C---:B------:R-:W-:Y:S01]  /*b690*/  ISETP.GT.AND P2, PT, R13.reuse, RZ, PT ;  /* 0x000000ff0d00720c */ /* 0x040fe20003f44270 */
[----:B------:R-:W-:-:S03]  /*b6a0*/  VIADD R13, R13, 0xffffffff ;  /* 0xffffffff0d0d7836 */ /* 0x000fc60000000000 */
[----:B------:R-:W-:-:S04]  /*b6b0*/  ISETP.NE.AND P3, PT, R18, 0x2, PT ;  /* 0x000000021200780c */ /* 0x000fc80003f65270 */
[----:B--2---:R-:W-:Y:S02]  /*b6c0*/  SEL R12, RZ, 0x1, P3 ;  /* 0x00000001ff0c7807 */ /* 0x004fe40001800000 */
[----:B------:R-:W-:Y:S02]  /*b6d0*/  SEL R18, R18, RZ, P3 ;  /* 0x000000ff12127207 */ /* 0x000fe40001800000 */
[----:B------:R-:W-:Y:S01]  /*b6e0*/  LOP3.LUT R23, R23, R12, RZ, 0x3c, !PT ;  /* 0x0000000c17177212 */ /* 0x000fe200078e3cff */
[----:B------:R-:W-:Y:S06]  /*b6f0*/  @!P0 BRA `(.L_x_1052) ;  /* 0x0000000000048947 */ /* 0x000fec0003800000 */
[----:B------:R-:W-:Y:S01]  /*b700*/  BPT.TRAP 0x1 ;  /* 0x000000040000795c */ /* 0x000fe20000300000 */
.L_x_1052:
[----:B------:R-:W-:Y:S01]  /*b710*/  IMAD R12, R18, 0x8, R2 ;  /* 0x00000008120c7824 */ /* 0x000fe200078e0202 */
[----:B------:R-:W-:-:S04]  /*b720*/  SHF.L.U32 R205, R23, 0x1f, RZ ;  /* 0x0000001f17cd7819 */ /* 0x000fc800000006ff */
[----:B------:R0:W1:Y:S01]  /*b730*/  SYNCS.PHASECHK.TRANS64.TRYWAIT P3, [R12+URZ+0x38830], R205 ;  /* 0x038830cd0c0075a7 */ /* 0x000062000806017f */
[----:B------:R-:W-:Y:S05]  /*b740*/  @!P0 BRA `(.L_x_1053) ;  /* 0x0000000000048947 */ /* 0x000fea0003800000 */
[----:B------:R-:W-:Y:S01]  /*b750*/  BPT.TRAP 0x1 ;  /* 0x000000040000795c */ /* 0x000fe20000300000 */
.L_x_1053:
[----:B------:R-:W-:Y:S01]  /*b760*/  IADD3 R152, R2, 0x20400, RZ ;  /* 0x0002040002987810 */ /* 0x000fe20007ffe0ff */
[----:B------:R-:W-:Y:S01]  /*b770*/  BSSY B1, `(.L_x_1054) ;  /* 0x0000009000017945 */ /* 0x000fe20003800000 */
[----:B------:R-:W-:Y:S02]  /*b780*/  IMAD R198, R18, 0x200, R0 ;  /* 0x0000020012c67824 */ /* 0x000fe400078e0200 */
[----:B------:R-:W-:Y:S01]  /*b790*/  SHF.R.U32.HI R152, RZ, 0x4, R152 ;  /* 0x00000004ff987819 */ /* 0x000fe20000011698 */
[----:B------:R-:W-:-:S03]  /*b7a0*/  IMAD.MOV.U32 R199, RZ, RZ, 0x40000040 ;  /* 0x40000040ffc77424 */ /* 0x000fc600078e00ff */
[----:B------:R-:W-:-:S04]  /*b7b0*/  LOP3.LUT R152, R152, 0x3fff, RZ, 0xc0, !PT ;  /* 0x00003fff98987812 */ /* 0x000fc800078ec0ff */
[----:B------:R-:W-:Y:S01]  /*b7c0*/  LOP3.LUT R152, R152, 0x10000, RZ, 0xfc, !PT ;  /* 0x0001000098987812 */ /* 0x000fe200078efcff */
[----:B-1----:R-:W-:Y:S06]  /*b7d0*/  @P3 BRA `(.L_x_1055) ;  /* 0x0000000000083947 */ /* 0x002fec0003800000 */
[----:B------:R-:W1:Y:S02]  /*b7e0*/  SYNCS.PHASECHK.TRANS64.TRYWAIT P3, [R12+URZ+0x38830], R205 ;  /* 0x038830cd0c0075a7 */ /* 0x000e64000806017f */
[----:B-1----:R-:W-:Y:S05]  /*b7f0*/  @!P3 BRA `(.L_x_1056) ;  /* 0x000000d00054b947 */ /* 0x002fea0003800000 */
.L_x_1055:
[----:B------:R-:W-:Y:S05]  /*b800*/  BSYNC B1 ;  /* 0x0000000000017941 */ /* 0x000fea0003800000 */
.L_x_1054:
[----:B------:R-:W-:Y:S01]  /*b810*/  IMAD.MOV.U32 R153, RZ, RZ, 0x40000040 ;  /* 0x40000040ff997424 */ /* 0x000fe200078e00ff */
[C---:B------:R-:W-:Y:S01]  /*b820*/  R2UR UR6, R198.reuse ;  /* 0x00000000c60672ca */ /* 0x040fe200000e0000 */
[----:B------:R-:W-:Y:S01]  /*b830*/  VIADD R202, R198, 0x2 ;  /* 0x00000002c6ca7836 */ /* 0x000fe20000000000 */
[----:B------:R-:W-:Y:S01]  /*b840*/  R2UR UR7, R199 ;  /* 0x00000000c70772ca */ /* 0x000fe200000e0000 */
[----:B------:R-:W-:Y:S01]  /*b850*/  IMAD.MOV.U32 R199, RZ, RZ, 0x40000040 ;  /* 0x40000040ffc77424 */ /* 0x000fe200078e00ff */
[----:B------:R-:W-:Y:S02]  /*b860*/  R2UR UR4, R152 ;  /* 0x00000000980472ca */ /* 0x000fe400000e0000 */
[----:B------:R-:W-:Y:S02]  /*b870*/  R2UR UR5, R153 ;  /* 0x00000000990572ca */ /* 0x000fe400000e0000 */
[----:B------:R-:W-:Y:S01]  /*b880*/  WARPGROUP.ARRIVE ;  /* 0x00000000000079c5 */ /* 0x000fe20000000000 */
[----:B------:R-:W-:-:S10]  /*b890*/  MOV R203, 0x40000040 ;  /* 0x4000004000cb7802 */ /* 0x000fd40000000f00 */
[----:B------:R-:W-:Y:S01]  /*b8a0*/  HGMMA.64x64x16.F32 R152, gdesc[UR4], RZ, !UPT, gsb0 ;  /* 0x00e00000049879f0 */ /* 0x000fe2000c0008ff */
[----:B------:R-:W-:Y:S01]  /*b8b0*/  R2UR UR6, R202 ;  /* 0x00000000ca0672ca */ /* 0x000fe200000e0000 */
[----:B------:R-:W-:Y:S01]  /*b8c0*/  VIADD R202, R198, 0x4 ;  /* 0x00000004c6ca7836 */ /* 0x000fe20000000000 */
[----:B------:R-:W-:Y:S01]  /*b8d0*/  R2UR UR7, R203 ;  /* 0x00000000cb0772ca */ /* 0x000fe200000e0000 */
[----:B------:R-:W-:Y:S01]  /*b8e0*/  IMAD.MOV.U32 R203, RZ, RZ, 0x40000040 ;  /* 0x40000040ffcb7424 */ /* 0x000fe200078e00ff */
[----:B------:R-:W-:Y:S01]  /*b8f0*/  R2UR UR4, R4 ;  /* 0x00000000040472ca */ /* 0x000fe200000e0000 */
[----:B------:R-:W-:Y:S01]  /*b900*/  VIADD R198, R198, 0x6 ;  /* 0x00000006c6c67836 */ /* 0x000fe20000000000 */
        /* <DEDUP_REMOVED lines=19> */
[----:B------:R-:W-:Y:S05]  /*ba40*/  @!P0 BRA `(.L_x_1057) ;  /* 0x0000000000048947 */ /* 0x000fea0003800000 */
[----:B------:R-:W-:Y:S01]  /*ba50*/  BPT.TRAP 0x1 ;  /* 0x000000040000795c */ /* 0x000fe20000300000 */
.L_x_1057:
[----:B------:R2:W3:Y:S01]  /*ba60*/  SYNCS.PHASECHK.TRANS64.TRYWAIT P3, [R12+URZ+0x38850], R205 ;  /* 0x038850cd0c0075a7 */ /* 0x0004e2000806017f */
[----:B------:R-:W-:Y:S05]  /*ba70*/  @!P0 BRA `(.L_x_1058) ;  /* 0x0000000000048947 */ /* 0x000fea0003800000 */
[----:B------:R-:W-:Y:S01]  /*ba80*/  BPT.TRAP 0x1 ;  /* 0x000000040000795c */ /* 0x000fe20000300000 */
.L_x_1058:
[----:B------:R-:W-:Y:S04]  /*ba90*/  BSSY B1, `(.L_x_1059) ;  /* 0x0000004000017945 */ /* 0x000fe80003800000 */
[----:B---3--:R-:W-:Y:S05]  /*baa0*/  @P3 BRA `(.L_x_1060) ;  /* 0x0000000000083947 */ /* 0x008fea0003800000 */
[----:B------:R-:W3:Y:S02]  /*bab0*/  SYNCS.PHASECHK.TRANS64.TRYWAIT P3, [R12+URZ+0x38850], R205 ;  /* 0x038850cd0c0075a7 */ /* 0x000ee4000806017f */
[----:B---3--:R-:W-:Y:S05]  /*bac0*/  @!P3 BRA `(.L_x_1061) ;  /* 0x000000cc00b4b947 */ /* 0x008fea0003800000 */
.L_x_1060:
[----:B------:R-:W-:Y:S05]  /*bad0*/  BSYNC B1 ;  /* 0x0000000000017941 */ /* 0x000fea0003800000 */
.L_x_1059:
[----:B------:R-:W-:Y:S01]  /*bae0*/  IADD3 R198, R2, 0x26400, RZ ;  /* 0x0002640002c67810 */ /* 0x000fe20007ffe0ff */
[----:B------:R-:W-:Y:S01]  /*baf0*/  VIADD R204, R3, 0x4 ;  /* 0x0000000403cc7836 */ /* 0x000fe20000000000 */
[----:B------:R-:W-:Y:S01]  /*bb00*/  WARPGROUP.ARRIVE ;  /* 0x00000000000079c5 */ /* 0x000fe20000000000 */
[----:B------:R-:W-:Y:S01]  /*bb10*/  IMAD R202, R18, 0x1000, R10 ;  /* 0x0000100012ca7824 */ /* 0x000fe200078e020a */
[----:B------:R-:W-:Y:S01]  /*bb20*/  SHF.R.U32.HI R198, RZ, 0x4, R198 ;  /* 0x00000004ffc67819 */ /* 0x000fe200000116c6 */
[----:B------:R-:W-:-:S03]  /*bb30*/  IMAD.MOV.U32 R203, RZ, RZ, 0x40000040 ;  /* 0x40000040ffcb7424 */ /* 0x000fc600078e00ff */
[----:B------:R-:W4:Y:S01]  /*bb40*/  S2R R200, SR_TID.X ;  /* 0x0000000000c87919 */ /* 0x000f220000002100 */
[----:B------:R-:W-:Y:S01]  /*bb50*/  IMAD.MOV.U32 R207, RZ, RZ, 0x40000040 ;  /* 0x40000040ffcf7424 */ /* 0x000fe200078e00ff */
[----:B------:R-:W-:Y:S01]  /*bb60*/  LOP3.LUT R199, R198, 0x3fff, RZ, 0xc0, !PT ;  /* 0x00003fffc6c77812 */ /* 0x000fe200078ec0ff */
[----:B------:R-:W-:Y:S01]  /*bb70*/  VIADD R198, R3, 0x6 ;  /* 0x0000000603c67836 */ /* 0x000fe20000000000 */
[----:B------:R-:W-:Y:S01]  /*bb80*/  R2UR UR6, R202 ;  /* 0x00000000ca0672ca */ /* 0x000fe200000e0000 */
[----:B0123--:R-:W-:Y:S01]  /*bb90*/  IMAD.MOV.U32 R205, RZ, RZ, 0x40000040 ;  /* 0x40000040ffcd7424 */ /* 0x00ffe200078e00ff */
[----:B------:R-:W-:Y:S01]  /*bba0*/  LOP3.LUT R3, R199, 0x10000, RZ, 0xfc, !PT ;  /* 0x00010000c7037812 */ /* 0x000fe200078efcff */
[----:B------:R-:W-:Y:S01]  /*bbb0*/  IMAD.MOV.U32 R199, RZ, RZ, 0x40000040 ;  /* 0x40000040ffc77424 */ /* 0x000fe200078e00ff */
[----:B------:R-:W-:Y:S02]  /*bbc0*/  R2UR UR7, R203 ;  /* 0x00000000cb0772ca */ /* 0x000fe400000e0000 */
[----:B------:R-:W-:-:S02]  /*bbd0*/  MOV R206, R3 ;  /* 0x0000000300ce7202 */ /* 0x000fc40000000f00 */
[----:B------:R-:W-:Y:S01]  /*bbe0*/  R2UR UR5, R207 ;  /* 0x00000000cf0572ca */ /* 0x000fe200000e0000 */
[----:B------:R-:W-:Y:S01]  /*bbf0*/  IMAD.MOV.U32 R207, RZ, RZ, 0x40000040 ;  /* 0x40000040ffcf7424 */ /* 0x000fe200078e00ff */
[----:B------:R-:W-:Y:S01]  /*bc00*/  R2UR UR4, R206 ;  /* 0x00000000ce0472ca */ /* 0x000fe200000e0000 */
[C---:B------:R-:W-:Y:S01]  /*bc10*/  VIADD R206, R202.reuse, 0x2 ;  /* 0x00000002cace7836 */ /* 0x040fe20000000000 */
[----:B------:R-:W-:-:S11]  /*bc20*/  IADD3 R203, R202, 0x800, RZ ;  /* 0x00000800cacb7810 */ /* 0x000fd60007ffe0ff */
[----:B------:R-:W-:Y:S01]  /*bc30*/  HGMMA.64x64x16.F32 R152, gdesc[UR4], R152, gsb0 ;  /* 0x00e00000049879f0 */ /* 0x000fe20008000898 */
[----:B------:R-:W-:Y:S01]  /*bc40*/  R2UR UR6, R206 ;  /* 0x00000000ce0672ca */ /* 0x000fe200000e0000 */
[----:B------:R-:W-:Y:S01]  /*bc50*/  VIADD R206, R3, 0x2 ;  /* 0x0000000203ce7836 */ /* 0x000fe20000000000 */
[----:B------:R-:W-:Y:S02]  /*bc60*/  R2UR UR7, R207 ;  /* 0x00000000cf0772ca */ /* 0x000fe400000e0000 */
[----:B------:R-:W-:Y:S02]  /*bc70*/  MOV R207, 0x40000040 ;  /* 0x4000004000cf7802 */ /* 0x000fe40000000f00 */
[----:B------:R-:W-:Y:S02]  /*bc80*/  R2UR UR4, R206 ;  /* 0x00000000ce0472ca */ /* 0x000fe400000e0000 */
[----:B------:R-:W-:Y:S01]  /*bc90*/  R2UR UR5, R207 ;  /* 0x00000000cf0572ca */ /* 0x000fe200000e0000 */
[----:B------:R-:W-:Y:S01]  /*bca0*/  VIADD R207, R3, 0x800 ;  /* 0x0000080003cf7836 */ /* 0x000fe20000000000 */
[----:B----4-:R-:W-:Y:S01]  /*bcb0*/  SHF.R.U32.HI R200, RZ, 0x7, R200 ;  /* 0x00000007ffc87819 */ /* 0x010fe200000116c8 */
[----:B------:R-:W-:-:S02]  /*bcc0*/  WARPGROUP.DEPBAR.LE gsb0, 0x0 ;  /* 0x00008000000079c5 */ /* 0x000fc40000010000 */
[----:B------:R-:W-:-:S08]  /*bcd0*/  WARPGROUP.ARRIVE ;  /* 0x00000000000079c5 */ /* 0x000fd00000000000 */
[----:B------:R-:W-:Y:S01]  /*bce0*/  HGMMA.64x64x16.F32 R152, gdesc[UR4], R152, gsb0 ;  /* 0x00e00000049879f0 */ /* 0x000fe20008000898 */
[----:B------:R-:W-:Y:S01]  /*bcf0*/  R2UR UR4, R204 ;  /* 0x00000000cc0472ca */ /* 0x000fe200000e0000 */
[----:B------:R-:W-:Y:S01]  /*bd00*/  VIADD R204, R202, 0x4 ;  /* 0x00000004cacc7836 */ /* 0x000fe20000000000 */
[----:B------:R-:W-:Y:S01]  /*bd10*/  R2UR UR5, R205 ;  /* 0x00000000cd0572ca */ /* 0x000fe200000e0000 */
[----:B------:R-:W-:-:S03]  /*bd20*/  IMAD.MOV.U32 R205, RZ, RZ, 0x40000040 ;  /* 0x40000040ffcd7424 */ /* 0x000fc600078e00ff */
[----:B------:R-:W-:Y:S02]  /*bd30*/  R2UR UR6, R204 ;  /* 0x00000000cc0672ca */ /* 0x000fe400000e0000 */
[----:B------:R-:W-:Y:S01]  /*bd40*/  R2UR UR7, R205 ;  /* 0x00000000cd0772ca */ /* 0x000fe200000e0000 */
[----:B------:R-:W-:Y:S01]  /*bd50*/  IMAD.MOV.U32 R205, RZ, RZ, 0x40000040 ;  /* 0x40000040ffcd7424 */ /* 0x000fe200078e00ff */
[----:B------:R-:W-:Y:S02]  /*bd60*/  WARPGROUP.DEPBAR.LE gsb0, 0x0 ;  /* 0x00008000000079c5 */ /* 0x000fe40000010000 */
[----:B------:R-:W-:-:S09]  /*bd70*/  WARPGROUP.ARRIVE ;  /* 0x00000000000079c5 */ /* 0x000fd20000000000 */
[----:B------:R-:W-:Y:S01]  /*bd80*/  HGMMA.64x64x16.F32 R152, gdesc[UR4], R152, gsb0 ;  /* 0x00e00000049879f0 */ /* 0x000fe20008000898 */
[----:B------:R-:W-:Y:S01]  /*bd90*/  R2UR UR5, R199 ;  /* 0x00000000c70572ca */ /* 0x000fe200000e0000 */
[----:B------:R-:W-:Y:S01]  /*bda0*/  IMAD.MOV.U32 R199, RZ, RZ, 0x40000040 ;  /* 0x40000040ffc77424 */ /* 0x000fe200078e00ff */
[----:B------:R-:W-:Y:S02]  /*bdb0*/  R2UR UR4, R198 ;  /* 0x00000000c60472ca */ /* 0x000fe400000e0000 */
[----:B------:R-:W-:Y:S02]  /*bdc0*/  IADD3 R198, R202, 0x6, RZ ;  /* 0x00000006cac67810 */ /* 0x000fe40007ffe0ff */
[----:B------:R-:W-:Y:S01]  /*bdd0*/  R2UR UR7, R199 ;  /* 0x00000000c70772ca */ /* 0x000fe200000e0000 */
[----:B------:R-:W-:Y:S01]  /*bde0*/  IMAD.MOV.U32 R199, RZ, RZ, 0x40000040 ;  /* 0x40000040ffc77424 */ /* 0x000fe200078e00ff */
[----:B------:R-:W-:Y:S01]  /*bdf0*/  R2UR UR6, R198 ;  /* 0x00000000c60672ca */ /* 0x000fe200000e0000 */
[----:B------:R-:W-:Y:S01]  /*be00*/  VIADD R198, R202, 0x200 ;  /* 0x00000200cac67836 */ /* 0x000fe20000000000 */
[----:B------:R-:W-:-:S02]  /*be10*/  WARPGROUP.DEPBAR.LE gsb0, 0x0 ;  /* 0x00008000000079c5 */ /* 0x000fc40000010000 */
[----:B------:R-:W-:-:S09]  /*be20*/  WARPGROUP.ARRIVE ;  /* 0x00000000000079c5 */ /* 0x000fd20000000000 */
[----:B------:R-:W-:Y:S01]  /*be30*/  HGMMA.64x64x16.F32 R152, gdesc[UR4], R152, gsb0 ;  /* 0x00e00000049879f0 */ /* 0x000fe20008000898 */
[----:B------:R-:W-:Y:S01]  /*be40*/  R2UR UR6, R198 ;  /* 0x00000000c60672ca */ /* 0x000fe200000e0000 */
[----:B------:R-:W-:Y:S01]  /*be50*/  VIADD R198, R3, 0x200 ;  /* 0x0000020003c67836 */ /* 0x000fe20000000000 */
[----:B------:R-:W-:Y:S02]  /*be60*/  R2UR UR7, R199 ;  /* 0x00000000c70772ca */ /* 0x000fe400000e0000 */
[----:B------:R-:W-:Y:S02]  /*be70*/  MOV R199, 0x40000040 ;  /* 0x4000004000c77802 */ /* 0x000fe40000000f00 */
[----:B------:R-:W-:Y:S01]  /*be80*/  R2UR UR4, R198 ;  /* 0x00000000c60472ca */ /* 0x000fe200000e0000 */
[----:B------:R-:W-:Y:S01]  /*be90*/  VIADD R198, R202, 0x202 ;  /* 0x00000202cac67836 */ /* 0x000fe20000000000 */
[----:B------:R-:W-:Y:S01]  /*bea0*/  R2UR UR5, R199 ;  /* 0x00000000c70572ca */ /* 0x000fe200000e0000 */
[----:B------:R-:W-:Y:S01]  /*beb0*/  IMAD.MOV.U32 R199, RZ, RZ, 0x40000040 ;  /* 0x40000040ffc77424 */ /* 0x000fe200078e00ff */
[----:B------:R-:W-:-:S02]  /*bec0*/  WARPGROUP.DEPBAR.LE gsb0, 0x0 ;  /* 0x00008000000079c5 */ /* 0x000fc40000010000 */
[----:B------:R-:W-:-:S09]  /*bed0*/  WARPGROUP.ARRIVE ;  /* 0x00000000000079c5 */ /* 0x000fd20000000000 */
        /* <DEDUP_REMOVED lines=8> */
[----:B------:R-:W-:Y:S01]  /*bf60*/  IADD3 R198, R202, 0x204, RZ ;  /* 0x00000204cac67810 */ /* 0x000fe20007ffe0ff */
[----:B------:R-:W-:Y:S02]  /*bf70*/  WARPGROUP.DEPBAR.LE gsb0, 0x0 ;  /* 0x00008000000079c5 */ /* 0x000fe40000010000 */
[----:B------:R-:W-:-:S08]  /*bf80*/  WARPGROUP.ARRIVE ;  /* 0x00000000000079c5 */ /* 0x000fd00000000000 */
[----:B------:R-:W-:Y:S01]  /*bf90*/  HGMMA.64x64x16.F32 R152, gdesc[UR4], R152, gsb0 ;  /* 0x00e00000049879f0 */ /* 0x000fe20008000898 */
[----:B------:R-:W-:Y:S01]  /*bfa0*/  R2UR UR6, R198 ;  /* 0x00000000c60672ca */ /* 0x000fe200000e0000 */
[----:B------:R-:W-:Y:S01]  /*bfb0*/  VIADD R198, R3, 0x204 ;  /* 0x0000020403c67836 */ /* 0x000fe20000000000 */
[----:B------:R-:W-:Y:S01]  /*bfc0*/  R2UR UR7, R199 ;  /* 0x00000000c70772ca */ /* 0x000fe200000e0000 */
[----:B------:R-:W-:-:S03]  /*bfd0*/  IMAD.MOV.U32 R199, RZ, RZ, 0x40000040 ;  /* 0x40000040ffc77424 */ /* 0x000fc600078e00ff */
[----:B------:R-:W-:Y:S01]  /*bfe0*/  R2UR UR4, R198 ;  /* 0x00000000c60472ca */ /* 0x000fe200000e0000 */
[----:B------:R-:W-:Y:S01]  /*bff0*/  VIADD R198, R202, 0x206 ;  /* 0x00000206cac67836 */ /* 0x000fe20000000000 */
[----:B------:R-:W-:Y:S02]  /*c000*/  R2UR UR5, R199 ;  /* 0x00000000c70572ca */ /* 0x000fe400000e0000 */
[----:B------:R-:W-:Y:S01]  /*c010*/  MOV R199, 0x40000040 ;  /* 0x4000004000c77802 */ /* 0x000fe20000000f00 */
        /* <DEDUP_REMOVED lines=97> */
[----:B------:R0:W1:Y:S02]  /*c630*/  SHFL.IDX PT, R198, R200, RZ, 0x1f ;  /* 0x00001fffc8c67589 */ /* 0x00006400000e0000 */
[----:B0-----:R-:W-:Y:S01]  /*c640*/  IMAD.MOV.U32 R200, RZ, RZ, 0x4 ;  /* 0x00000004ffc87424 */ /* 0x001fe200078e00ff */
[----:B-1----:R-:W-:-:S04]  /*c650*/  ISETP.GT.AND P3, PT, R198, 0x7f, PT ;  /* 0x0000007fc600780c */ /* 0x002fc80003f64270 */
[----:B------:R-:W-:Y:S02]  /*c660*/  SEL R199, RZ, 0x2, !P3 ;  /* 0x00000002ffc77807 */ /* 0x000fe40005800000 */
[C---:B------:R-:W-:Y:S02]  /*c670*/  SEL R198, R200.reuse, 0x2, P3 ;  /* 0x00000002c8c67807 */ /* 0x040fe40001800000 */
[----:B------:R-:W-:Y:S01]  /*c680*/  SEL R200, R200, 0x6, !P3 ;  /* 0x00000006c8c87807 */ /* 0x000fe20005800000 */
[----:B------:R-:W-:Y:S01]  /*c690*/  IMAD.IADD R204, R199, 0x1, R203 ;  /* 0x00000001c7cc7824 */ /* 0x000fe200078e02cb */
[----:B------:R-:W-:Y:S02]  /*c6a0*/  WARPGROUP.DEPBAR.LE gsb0, 0x0 ;  /* 0x00008000000079c5 */ /* 0x000fe40000010000 */
[----:B------:R-:W-:-:S06]  /*c6b0*/  WARPGROUP.ARRIVE ;  /* 0x00000000000079c5 */ /* 0x000fcc0000000000 */
[----:B------:R-:W-:Y:S01]  /*c6c0*/  HGMMA.64x64x16.F32 R152, gdesc[UR4], R152, gsb0 ;  /* 0x00e00000049879f0 */ /* 0x000fe20008000898 */
[----:B------:R-:W-:Y:S01]  /*c6d0*/  R2UR UR6, R204 ;  /* 0x00000000cc0672ca */ /* 0x000fe200000e0000 */
[----:B------:R-:W-:Y:S01]  /*c6e0*/  IMAD.IADD R204, R207, 0x1, R199 ;  /* 0x00000001cfcc7824 */ /* 0x000fe200078e02c7 */
[----:B------:R-:W-:Y:S02]  /*c6f0*/  R2UR UR7, R205 ;  /* 0x00000000cd0772ca */ /* 0x000fe400000e0000 */
[----:B------:R-:W-:Y:S02]  /*c700*/  MOV R205, 0x40000040 ;  /* 0x4000004000cd7802 */ /* 0x000fe40000000f00 */
[----:B------:R-:W-:Y:S01]  /*c710*/  R2UR UR4, R204 ;  /* 0x00000000cc0472ca */ /* 0x000fe200000e0000 */
[----:B------:R-:W-:Y:S01]  /*c720*/  IMAD.IADD R204, R203, 0x1, R198 ;  /* 0x00000001cbcc7824 */ /* 0x000fe200078e02c6 */
[----:B------:R-:W-:Y:S01]  /*c730*/  R2UR UR5, R205 ;  /* 0x00000000cd0572ca */ /* 0x000fe200000e0000 */
[----:B------:R-:W-:Y:S01]  /*c740*/  IMAD.MOV.U32 R205, RZ, RZ, 0x40000040 ;  /* 0x40000040ffcd7424 */ /* 0x000fe200078e00ff */
[----:B------:R-:W-:-:S02]  /*c750*/  WARPGROUP.DEPBAR.LE gsb0, 0x0 ;  /* 0x00008000000079c5 */ /* 0x000fc40000010000 */
[----:B------:R-:W-:-:S09]  /*c760*/  WARPGROUP.ARRIVE ;  /* 0x00000000000079c5 */ /* 0x000fd20000000000 */
        /* <DEDUP_REMOVED lines=9> */
[----:B------:R-:W-:-:S04]  /*c800*/  MOV R203, 0x28 ;  /* 0x0000002800cb7802 */ /* 0x000fc80000000f00 */
[----:B------:R-:W-:-:S04]  /*c810*/  SEL R203, R203, 0x26, P3 ;  /* 0x00000026cbcb7807 */ /* 0x000fc80001800000 */
[----:B------:R-:W-:Y:S01]  /*c820*/  LOP3.LUT R203, R203, 0x6, RZ, 0xc0, !PT ;  /* 0x00000006cbcb7812 */ /* 0x000fe200078ec0ff */
[----:B------:R-:W-:Y:S02]  /*c830*/  WARPGROUP.DEPBAR.LE gsb0, 0x0 ;  /* 0x00008000000079c5 */ /* 0x000fe40000010000 */
[----:B------:R-:W-:-:S06]  /*c840*/  WARPGROUP.ARRIVE ;  /* 0x00000000000079c5 */ /* 0x000fcc0000000000 */
[----:B------:R-:W-:Y:S01]  /*c850*/  HGMMA.64x64x16.F32 R152, gdesc[UR4], R152, gsb0 ;  /* 0x00e00000049879f0 */ /* 0x000fe20008000898 */
[----:B------:R-:W-:Y:S01]  /*c860*/  R2UR UR6, R204 ;  /* 0x00000000cc0672ca */ /* 0x000fe200000e0000 */
[----:B------:R-:W-:Y:S01]  /*c870*/  IMAD.IADD R204, R207, 0x1, R200 ;  /* 0x00000001cfcc7824 */ /* 0x000fe200078e02c8 */
[----:B------:R-:W-:Y:S01]  /*c880*/  R2UR UR7, R205 ;  /* 0x00000000cd0772ca */ /* 0x000fe200000e0000 */
[----:B------:R-:W-:Y:S02]  /*c890*/  IMAD.MOV.U32 R205, RZ, RZ, 0x40000040 ;  /* 0x40000040ffcd7424 */ /* 0x000fe400078e00ff */
[----:B------:R-:W-:Y:S01]  /*c8a0*/  IMAD.MOV.U32 R207, RZ, RZ, 0x40000040 ;  /* 0x40000040ffcf7424 */ /* 0x000fe200078e00ff */
[----:B------:R-:W-:Y:S01]  /*c8b0*/  R2UR UR4, R204 ;  /* 0x00000000cc0472ca */ /* 0x000fe200000e0000 */
[----:B------:R-:W-:Y:S01]  /*c8c0*/  IMAD.MOV.U32 R204, RZ, RZ, 0xa00 ;  /* 0x00000a00ffcc7424 */ /* 0x000fe200078e00ff */
[----:B------:R-:W-:Y:S01]  /*c8d0*/  R2UR UR5, R205 ;  /* 0x00000000cd0572ca */ /* 0x000fe200000e0000 */
[----:B------:R-:W-:-:S03]  /*c8e0*/  IMAD.MOV.U32 R205, RZ, RZ, 0x40000040 ;  /* 0x40000040ffcd7424 */ /* 0x000fc600078e00ff */
        /* <DEDUP_REMOVED lines=13> */
[----:B------:R-:W-:Y:S01]  /*c9c0*/  VIADD R207, R3, 0xa00 ;  /* 0x00000a0003cf7836 */ /* 0x000fe20000000000 */
[----:B------:R-:W-:Y:S01]  /*c9d0*/  IADD3 R204, R199, R203, RZ ;  /* 0x000000cbc7cc7210 */ /* 0x000fe20007ffe0ff */
[----:B------:R-:W-:-:S02]  /*c9e0*/  WARPGROUP.DEPBAR.LE gsb0, 0x0 ;  /* 0x00008000000079c5 */ /* 0x000fc40000010000 */
[----:B------:R-:W-:-:S08]  /*c9f0*/  WARPGROUP.ARRIVE ;  /* 0x00000000000079c5 */ /* 0x000fd00000000000 */
[----:B------:R-:W-:Y:S01]  /*ca00*/  HGMMA.64x64x16.F32 R152, gdesc[UR4], R152, gsb0 ;  /* 0x00e00000049879f0 */ /* 0x000fe20008000898 */
[----:B------:R-:W-:Y:S01]  /*ca10*/  R2UR UR6, R204 ;  /* 0x00000000cc0672ca */ /* 0x000fe200000e0000 */
[----:B------:R-:W-:Y:S01]  /*ca20*/  IMAD.IADD R204, R207, 0x1, R199 ;  /* 0x00000001cfcc7824 */ /* 0x000fe200078e02c7 */
[----:B------:R-:W-:Y:S01]  /*ca30*/  R2UR UR7, R205 ;  /* 0x00000000cd0772ca */ /* 0x000fe200000e0000 */
[----:B------:R-:W-:-:S03]  /*ca40*/  IMAD.MOV.U32 R205, RZ, RZ, 0x40000040 ;  /* 0x40000040ffcd7424 */ /* 0x000fc600078e00ff */
[----:B------:R-:W-:Y:S02]  /*ca50*/  R2UR UR4, R204 ;  /* 0x00000000cc0472ca */ /* 0x000fe400000e0000 */
[----:B------:R-:W-:Y:S01]  /*ca60*/  R2UR UR5, R205 ;  /* 0x00000000cd0572ca */ /* 0x000fe200000e0000 */
[----:B------:R-:W-:Y:S01]  /*ca70*/  IMAD.MOV.U32 R205, RZ, RZ, 0x40000040 ;  /* 0x40000040ffcd7424 */ /* 0x000fe200078e00ff */
[----:B------:R-:W-:Y:S01]  /*ca80*/  IADD3 R204, R198, R203, RZ ;  /* 0x000000cbc6cc7210 */ /* 0x000fe20007ffe0ff */
[----:B------:R-:W-:Y:S02]  /*ca90*/  WARPGROUP.DEPBAR.LE gsb0, 0x0 ;  /* 0x00008000000079c5 */ /* 0x000fe40000010000 */
[----:B------:R-:W-:-:S08]  /*caa0*/  WARPGROUP.ARRIVE ;  /* 0x00000000000079c5 */ /* 0x000fd00000000000 */
[----:B------:R-:W-:Y:S01]  /*cab0*/  HGMMA.64x64x16.F32 R152, gdesc[UR4], R152, gsb0 ;  /* 0x00e00000049879f0 */ /* 0x000fe20008000898 */
[----:B------:R-:W-:Y:S01]  /*cac0*/  R2UR UR6, R204 ;  /* 0x00000000cc0672ca */ /* 0x000fe200000e0000 */
[----:B------:R-:W-:Y:S01]  /*cad0*/  IMAD.IADD R204, R207, 0x1, R198 ;  /* 0x00000001cfcc7824 */ /* 0x000fe200078e02c6 */
[----:B------:R-:W-:Y:S01]  /*cae0*/  R2UR UR7, R205 ;  /* 0x00000000cd0772ca */ /* 0x000fe200000e0000 */
[----:B------:R-:W-:-:S03]  /*caf0*/  IMAD.MOV.U32 R205, RZ, RZ, 0x40000040 ;  /* 0x40000040ffcd7424 */ /* 0x000fc600078e00ff */
        /* <DEDUP_REMOVED lines=17> */
[----:B------:R-:W-:Y:S02]  /*cc10*/  R2UR UR5, R205 ;  /* 0x00000000cd0572ca */ /* 0x000fe400000e0000 */
[----:B------:R-:W-:-:S02]  /*cc20*/  MOV R205, 0x40000040 ;  /* 0x4000004000cd7802 */ /* 0x000fc40000000f00 */
        /* <DEDUP_REMOVED lines=9> */
[----:B------:R-:W-:Y:S01]  /*ccc0*/  IMAD.IADD R204, R199, 0x1, R203 ;  /* 0x00000001c7cc7824 */ /* 0x000fe200078e02cb */
[----:B------:R-:W-:Y:S01]  /*ccd0*/  R2UR UR5, R205 ;  /* 0x00000000cd0572ca */ /* 0x000fe200000e0000 */
[----:B------:R-:W-:Y:S01]  /*cce0*/  IMAD.MOV.U32 R205, RZ, RZ, 0x40000040 ;  /* 0x40000040ffcd7424 */ /* 0x000fe200078e00ff */
[----:B------:R-:W-:Y:S02]  /*ccf0*/  R2UR UR6, R206 ;  /* 0x00000000ce0672ca */ /* 0x000fe400000e0000 */
[----:B------:R-:W-:Y:S02]  /*cd00*/  R2UR UR7, R207 ;  /* 0x00000000cf0772ca */ /* 0x000fe400000e0000 */
[----:B------:R-:W-:Y:S01]  /*cd10*/  IADD3 R207, R3, 0xc00, RZ ;  /* 0x00000c0003cf7810 */ /* 0x000fe20007ffe0ff */
[----:B------:R-:W-:-:S02]  /*cd20*/  WARPGROUP.DEPBAR.LE gsb0, 0x0 ;  /* 0x00008000000079c5 */ /* 0x000fc40000010000 */
        /* <DEDUP_REMOVED lines=16> */
[----:B------:R-:W-:Y:S02]  /*ce30*/  IADD3 R204, R207, R198, RZ ;  /* 0x000000c6cfcc7210 */ /* 0x000fe40007ffe0ff */
[----:B------:R-:W-:Y:S01]  /*ce40*/  R2UR UR5, R205 ;  /* 0x00000000cd0572ca */ /* 0x000fe200000e0000 */
[----:B------:R-:W-:Y:S01]  /*ce50*/  IMAD.MOV.U32 R205, RZ, RZ, 0x40000040 ;  /* 0x40000040ffcd7424 */ /* 0x000fe200078e00ff */
[----:B------:R-:W-:Y:S01]  /*ce60*/  R2UR UR4, R204 ;  /* 0x00000000cc0472ca */ /* 0x000fe200000e0000 */
[----:B------:R-:W-:-:S02]  /*ce70*/  IMAD.IADD R204, R200, 0x1, R203 ;  /* 0x00000001c8cc7824 */ /* 0x000fc400078e02cb */
[----:B------:R-:W-:-:S05]  /*ce80*/  IMAD.MOV.U32 R203, RZ, RZ, 0x38 ;  /* 0x00000038ffcb7424 */ /* 0x000fca00078e00ff */
        /* <DEDUP_REMOVED lines=8> */
[----:B------:R-:W-:Y:S01]  /*cf10*/  IMAD.MOV.U32 R207, RZ, RZ, 0x40000040 ;  /* 0x40000040ffcf7424 */ /* 0x000fe200078e00ff */
[----:B------:R-:W-:Y:S02]  /*cf20*/  MOV R205, 0x40000040 ;  /* 0x4000004000cd7802 */ /* 0x000fe40000000f00 */
[----:B------:R-:W-:Y:S01]  /*cf30*/  R2UR UR4, R204 ;  /* 0x00000000cc0472ca */ /* 0x000fe200000e0000 */
[----:B------:R-:W-:Y:S01]  /*cf40*/  IMAD.MOV.U32 R204, RZ, RZ, 0xe00 ;  /* 0x00000e00ffcc7424 */ /* 0x000fe200078e00ff */
[----:B------:R-:W-:Y:S01]  /*cf50*/  R2UR UR5, R205 ;  /* 0x00000000cd0572ca */ /* 0x000fe200000e0000 */
[----:B------:R-:W-:-:S03]  /*cf60*/  IMAD.MOV.U32 R205, RZ, RZ, 0x40000040 ;  /* 0x40000040ffcd7424 */ /* 0x000fc600078e00ff */
        /* <DEDUP_REMOVED lines=13> */
[----:B------:R-:W-:Y:S01]  /*d040*/  R2UR UR7, R207 ;  /* 0x00000000cf0772ca */ /* 0x000fe200000e0000 */
[----:B------:R-:W-:Y:S01]  /*d050*/  VIADD R207, R3, 0xe00 ;  /* 0x00000e0003cf7836 */ /* 0x000fe20000000000 */
[----:B------:R-:W-:Y:S02]  /*d060*/  WARPGROUP.DEPBAR.LE gsb0, 0x0 ;  /* 0x00008000000079c5 */ /* 0x000fe40000010000 */
[----:B------:R-:W-:-:S09]  /*d070*/  WARPGROUP.ARRIVE ;  /* 0x00000000000079c5 */ /* 0x000fd20000000000 */
[----:B------:R-:W-:Y:S01]  /*d080*/  HGMMA.64x64x16.F32 R152, gdesc[UR4], R152, gsb0 ;  /* 0x00e00000049879f0 */ /* 0x000fe20008000898 */
[----:B------:R-:W-:Y:S01]  /*d090*/  R2UR UR6, R204 ;  /* 0x00000000cc0672ca */ /* 0x000fe200000e0000 */
[----:B------:R-:W-:Y:S01]  /*d0a0*/  IMAD.IADD R204, R207, 0x1, R199 ;  /* 0x00000001cfcc7824 */ /* 0x000fe200078e02c7 */
[----:B------:R-:W-:Y:S01]  /*d0b0*/  R2UR UR7, R205 ;  /* 0x00000000cd0772ca */ /* 0x000fe200000e0000 */
[----:B------:R-:W-:Y:S01]  /*d0c0*/  IMAD.MOV.U32 R199, RZ, RZ, 0x40000040 ;  /* 0x40000040ffc77424 */ /* 0x000fe200078e00ff */
[----:B------:R-:W-:Y:S02]  /*d0d0*/  MOV R205, 0x40000040 ;  /* 0x4000004000cd7802 */ /* 0x000fe40000000f00 */
[----:B------:R-:W-:Y:S01]  /*d0e0*/  R2UR UR4, R204 ;  /* 0x00000000cc0472ca */ /* 0x000fe200000e0000 */
[----:B------:R-:W-:Y:S01]  /*d0f0*/  IMAD.IADD R204, R198, 0x1, R203 ;  /* 0x00000001c6cc7824 */ /* 0x000fe200078e02cb */
[----:B------:R-:W-:Y:S01]  /*d100*/  R2UR UR5, R205 ;  /* 0x00000000cd0572ca */ /* 0x000fe200000e0000 */
[----:B------:R-:W-:-:S02]  /*d110*/  IMAD.MOV.U32 R205, RZ, RZ, 0x40000040 ;  /* 0x40000040ffcd7424 */ /* 0x000fc400078e00ff */
[----:B------:R-:W-:Y:S01]  /*d120*/  IMAD.IADD R198, R207, 0x1, R198 ;  /* 0x00000001cfc67824 */ /* 0x000fe200078e02c6 */
[----:B------:R-:W-:Y:S02]  /*d130*/  WARPGROUP.DEPBAR.LE gsb0, 0x0 ;  /* 0x00008000000079c5 */ /* 0x000fe40000010000 */
[----:B------:R-:W-:-:S07]  /*d140*/  WARPGROUP.ARRIVE ;  /* 0x00000000000079c5 */ /* 0x000fce0000000000 */
        /* <DEDUP_REMOVED lines=16> */
[----:B------:R-:W-:Y:S02]  /*d250*/  R2UR UR5, R205 ;  /* 0x00000000cd0572ca */ /* 0x000fe400000e0000 */
[----:B------:R-:W-:Y:S02]  /*d260*/  MOV R199, 0x1000 ;  /* 0x0000100000c77802 */ /* 0x000fe40000000f00 */
[----:B------:R-:W-:-:S02]  /*d270*/  SEL R198, R198, 0x3e, P3 ;  /* 0x0000003ec6c67807 */ /* 0x000fc40001800000 */
[----:B------:R-:W-:Y:S02]  /*d280*/  SEL R199, R199, 0xf80, P3 ;  /* 0x00000f80c7c77807 */ /* 0x000fe40001800000 */
[----:B------:R-:W-:Y:S02]  /*d290*/  LOP3.LUT R203, R198, 0x6, RZ, 0xc0, !PT ;  /* 0x00000006c6cb7812 */ /* 0x000fe400078ec0ff */
[----:B------:R-:W-:Y:S01]  /*d2a0*/  LOP3.LUT R200, R199, 0x1e00, RZ, 0xc0, !PT ;  /* 0x00001e00c7c87812 */ /* 0x000fe200078ec0ff */
[----:B------:R-:W-:-:S03]  /*d2b0*/  IMAD.MOV.U32 R199, RZ, RZ, 0x40000040 ;  /* 0x40000040ffc77424 */ /* 0x000fc600078e00ff */
[CC--:B------:R-:W-:Y:S02]  /*d2c0*/  IADD3 R198, R203.reuse, R200.reuse, R3 ;  /* 0x000000c8cbc67210 */ /* 0x0c0fe40007ffe003 */
[----:B------:R-:W-:Y:S01]  /*d2d0*/  IADD3 R202, R203, R200, R202 ;  /* 0x000000c8cbca7210 */ /* 0x000fe20007ffe0ca */
[----:B------:R-:W-:Y:S01]  /*d2e0*/  IMAD.MOV.U32 R203, RZ, RZ, 0x40000040 ;  /* 0x40000040ffcb7424 */ /* 0x000fe200078e00ff */
        /* <DEDUP_REMOVED lines=10> */
[----:B------:R-:W-:Y:S02]  /*d390*/  ULDC UR4, c[0x0][0xad0] ;  /* 0x0002b40000047ab9 */ /* 0x000fe40000000800 */
        /* <DEDUP_REMOVED lines=26> */
[----:B------:R-:W-:Y:S01]  /*d540*/  FMUL.FTZ R205, R175, UR4 ;  /* 0x00000004afcd7c20 */ /* 0x000fe20008410000 */
[----:B------:R-:W-:Y:S01]  /*d550*/  FMUL.FTZ R162, R162, UR4 ;  /* 0x00000004a2a27c20 */ /* 0x000fe20008410000 */
[----:B------:R-:W-:Y:S01]  /*d560*/  FMUL.FTZ R163, R163, UR4 ;  /* 0x00000004a3a37c20 */ /* 0x000fe20008410000 */
[----:B------:R-:W-:Y:S01]  /*d570*/  FMUL.FTZ R166, R166, UR4 ;  /* 0x00000004a6a67c20 */ /* 0x000fe20008410000 */
[----:B------:R-:W-:Y:S01]  /*d580*/  FMUL.FTZ R167, R167, UR4 ;  /* 0x00000004a7a77c20 */ /* 0x000fe20008410000 */
[----:B------:R-:W0:Y:S01]  /*d590*/  MUFU.TANH R157, R157 ;  /* 0x0000009d009d7308 */ /* 0x000e220000002400 */
[----:B-1----:R-:W-:Y:S01]  /*d5a0*/  FMNMX.FTZ R168, R198, R169, !PT ;  /* 0x000000a9c6a87209 */ /* 0x002fe20007810000 */
[----:B------:R-:W-:Y:S01]  /*d5b0*/  FMUL.FTZ R203, R171, UR4 ;  /* 0x00000004abcb7c20 */ /* 0x000fe20008410000 */
[----:B------:R-:W-:Y:S01]  /*d5c0*/  FMUL.FTZ R204, R174, UR4 ;  /* 0x00000004aecc7c20 */ /* 0x000fe20008410000 */
[----:B------:R-:W-:Y:S01]  /*d5d0*/  FMUL.FTZ R207, R179, UR4 ;  /* 0x00000004b3cf7c20 */ /* 0x000fe20008410000 */
[----:B------:R-:W-:Y:S01]  /*d5e0*/  FMUL.FTZ R221, R182, UR4 ;  /* 0x00000004b6dd7c20 */ /* 0x000fe20008410000 */
[----:B------:R-:W-:-:S02]  /*d5f0*/  FMUL.FTZ R223, R183, UR4 ;  /* 0x00000004b7df7c20 */ /* 0x000fc40008410000 */
        /* <DEDUP_REMOVED lines=26> */
[----:B------:R-:W-:-:S05]  /*d7a0*/  IMAD.MOV.U32 R169, RZ, RZ, 0x40000040 ;  /* 0x40000040ffa97424 */ /* 0x000fca00078e00ff */
[----:B------:R-:W-:Y:S01]  /*d7b0*/  R2UR UR7, R169 ;  /* 0x00000000a90772ca */ /* 0x000fe200000e0000 */
[----:B------:R-:W2:Y:S01]  /*d7c0*/  MUFU.TANH R154, R154 ;  /* 0x0000009a009a7308 */ /* 0x000ea20000002400 */
[----:B0-----:R-:W-:Y:S01]  /*d7d0*/  FMNMX.FTZ R177, R181, R168, !PT ;  /* 0x000000a8b5b17209 */ /* 0x001fe20007810000 */
[----:B------:R-:W-:-:S04]  /*d7e0*/  IMAD R168, R18, 0x1000, R11 ;  /* 0x0000100012a87824 */ /* 0x000fc800078e020b */
[----:B------:R-:W0:Y:S01]  /*d7f0*/  SHFL.BFLY PT, R206, R177, 0x2, 0x1f ;  /* 0x0c401f00b1ce7f89 */ /* 0x000e2200000e0000 */
[----:B------:R-:W-:Y:S01]  /*d800*/  R2UR UR6, R168 ;  /* 0x00000000a80672ca */ /* 0x000fe200000e0000 */
[----:B------:R-:W3:Y:S01]  /*d810*/  MUFU.TANH R156, R156 ;  /* 0x0000009c009c7308 */ /* 0x000ee20000002400 */
[----:B-1----:R-:W-:-:S07]  /*d820*/  FMNMX.FTZ R169, R153, R197, !PT ;  /* 0x000000c599a97209 */ /* 0x002fce0007810000 */
[----:B------:R-:W1:Y:S01]  /*d830*/  MUFU.TANH R158, R158 ;  /* 0x0000009e009e7308 */ /* 0x000e620000002400 */
[----:B--2---:R-:W-:-:S07]  /*d840*/  FMNMX.FTZ R169, R154, R169, !PT ;  /* 0x000000a99aa97209 */ /* 0x004fce0007810000 */
[----:B------:R-:W2:Y:S01]  /*d850*/  MUFU.TANH R162, R162 ;  /* 0x000000a200a27308 */ /* 0x000ea20000002400 */
[----:B---3--:R-:W-:Y:S02]  /*d860*/  FMNMX.FTZ R169, R156, R169, !PT ;  /* 0x000000a99ca97209 */ /* 0x008fe40007810000 */
[----:B0-----:R-:W-:Y:S01]  /*d870*/  FMNMX.FTZ R170, R177, R206, !PT ;  /* 0x000000ceb1aa7209 */ /* 0x001fe20007810000 */
[----:B------:R-:W-:-:S04]  /*d880*/  FMUL.FTZ R206, R178, UR4 ;  /* 0x00000004b2ce7c20 */ /* 0x000fc80008410000 */
[----:B------:R-:W0:Y:S01]  /*d890*/  MUFU.TANH R163, R163 ;  /* 0x000000a300a37308 */ /* 0x000e220000002400 */
[----:B-1----:R-:W-:Y:S01]  /*d8a0*/  FMNMX.FTZ R171, R158, R169, !PT ;  /* 0x000000a99eab7209 */ /* 0x002fe20007810000 */
[----:B------:R-:W-:Y:S01]  /*d8b0*/  ULDC UR4, c[0x0][0xa80] ;  /* 0x0002a00000047ab9 */ /* 0x000fe20000000800 */
[----:B------:R-:W1:Y:S05]  /*d8c0*/  SHFL.BFLY PT, R175, R170, 0x1, 0x1f ;  /* 0x0c201f00aaaf7f89 */ /* 0x000e6a00000e0000 */
[----:B------:R-:W3:Y:S08]  /*d8d0*/  MUFU.TANH R166, R166 ;  /* 0x000000a600a67308 */ /* 0x000ef00000002400 */
[----:B------:R-:W4:Y:S08]  /*d8e0*/  MUFU.TANH R167, R167 ;  /* 0x000000a700a77308 */ /* 0x000f300000002400 */
[----:B------:R-:W5:Y:S01]  /*d8f0*/  MUFU.TANH R202, R202 ;  /* 0x000000ca00ca7308 */ /* 0x000f620000002400 */
[----:B-1----:R-:W-:-:S02]  /*d900*/  FMNMX.FTZ R169, R170, R175, !PT ;  /* 0x000000afaaa97209 */ /* 0x002fc40007810000 */
[----:B--2---:R-:W-:-:S05]  /*d910*/  FMNMX.FTZ R170, R162, R171, !PT ;  /* 0x000000aba2aa7209 */ /* 0x004fca0007810000 */
[----:B------:R-:W1:Y:S01]  /*d920*/  MUFU.TANH R203, R203 ;  /* 0x000000cb00cb7308 */ /* 0x000e620000002400 */
[----:B0-----:R-:W-:Y:S01]  /*d930*/  FMNMX.FTZ R171, R163, R170, !PT ;  /* 0x000000aaa3ab7209 */ /* 0x001fe20007810000 */
[----:B------:R-:W-:Y:S01]  /*d940*/  FADD.FTZ R175, -R169, R14 ;  /* 0x0000000ea9af7221 */ /* 0x000fe20000010100 */
[----:B------:R-:W-:Y:S02]  /*d950*/  MOV R170, UR4 ;  /* 0x0000000400aa7c02 */ /* 0x000fe40008000f00 */
[----:B---3--:R-:W-:-:S03]  /*d960*/  FMNMX.FTZ R14, R166, R171, !PT ;  /* 0x000000aba60e7209 */ /* 0x008fc60007810000 */
[----:B------:R-:W0:Y:S01]  /*d970*/  MUFU.TANH R204, R204 ;  /* 0x000000cc00cc7308 */ /* 0x000e220000002400 */
[----:B----4-:R-:W-:Y:S01]  /*d980*/  FMNMX.FTZ R171, R167, R14, !PT ;  /* 0x0000000ea7ab7209 */ /* 0x010fe20007810000 */
[-C--:B------:R-:W-:Y:S01]  /*d990*/  FMUL.FTZ R222, R169, R170.reuse ;  /* 0x000000aaa9de7220 */ /* 0x080fe20000410000 */
[-C--:B------:R-:W-:Y:S02]  /*d9a0*/  FMUL.FTZ R175, R175, R170.reuse ;  /* 0x000000aaafaf7220 */ /* 0x080fe40000410000 */
[----:B-----5:R-:W-:Y:S01]  /*d9b0*/  FMNMX.FTZ R14, R202, R171, !PT ;  /* 0x000000abca0e7209 */ /* 0x020fe20007810000 */
[--C-:B------:R-:W-:Y:S01]  /*d9c0*/  FFMA.FTZ R177, R159, R170, -R222.reuse ;  /* 0x000000aa9fb17223 */ /* 0x100fe200000108de */
[----:B------:R-:W-:Y:S01]  /*d9d0*/  IMAD.MOV R159, RZ, RZ, -R191 ;  /* 0x000000ffff9f7224 */ /* 0x000fe200078e0abf */
[----:B------:R-:W2:Y:S01]  /*d9e0*/  MUFU.TANH R205, R205 ;  /* 0x000000cd00cd7308 */ /* 0x000ea20000002400 */
[----:B-1----:R-:W-:Y:S01]  /*d9f0*/  FMNMX.FTZ R171, R203, R14, !PT ;  /* 0x0000000ecbab7209 */ /* 0x002fe20007810000 */
[-CC-:B------:R-:W-:Y:S01]  /*da00*/  FFMA.FTZ R14, R198, R170.reuse, -R222.reuse ;  /* 0x000000aac60e7223 */ /* 0x180fe200000108de */
[-CC-:B------:R-:W-:Y:S01]  /*da10*/  FFMA.FTZ R152, R152, R170.reuse, -R222.reuse ;  /* 0x000000aa98987223 */ /* 0x180fe200000108de */
[----:B------:R-:W-:Y:S01]  /*da20*/  ISETP.NE.AND P3, PT, R190, R159, PT ;  /* 0x0000009fbe00720c */ /* 0x000fe20003f65270 */
[-CC-:B------:R-:W-:Y:S01]  /*da30*/  FFMA.FTZ R179, R161, R170.reuse, -R222.reuse ;  /* 0x000000aaa1b37223 */ /* 0x180fe200000108de */
[-CC-:B------:R-:W-:Y:S01]  /*da40*/  FFMA.FTZ R182, R164, R170.reuse, -R222.reuse ;  /* 0x000000aaa4b67223 */ /* 0x180fe200000108de */
[-CC-:B------:R-:W-:Y:S01]  /*da50*/  FFMA.FTZ R183, R165, R170.reuse, -R222.reuse ;  /* 0x000000aaa5b77223 */ /* 0x180fe200000108de */
[----:B------:R-:W1:Y:S01]  /*da60*/  MUFU.TANH R206, R206 ;  /* 0x000000ce00ce7308 */ /* 0x000e620000002400 */
[----:B0-----:R-:W-:Y:S01]  /*da70*/  FMNMX.FTZ R174, R204, R171, !PT ;  /* 0x000000abccae7209 */ /* 0x001fe20007810000 */
[-CC-:B------:R-:W-:Y:S01]  /*da80*/  FFMA.FTZ R172, R172, R170.reuse, -R222.reuse ;  /* 0x000000aaacac7223 */ /* 0x180fe200000108de */
[-CC-:B------:R-:W-:Y:S01]  /*da90*/  FFMA.FTZ R173, R173, R170.reuse, -R222.reuse ;  /* 0x000000aaadad7223 */ /* 0x180fe200000108de */
[-CC-:B------:R-:W-:Y:S01]  /*daa0*/  FFMA.FTZ R176, R176, R170.reuse, -R222.reuse ;  /* 0x000000aab0b07223 */ /* 0x180fe200000108de */
[-CC-:B------:R-:W-:Y:S01]  /*dab0*/  FFMA.FTZ R180, R180, R170.reuse, -R222.reuse ;  /* 0x000000aab4b47223 */ /* 0x180fe200000108de */
[----:B------:R-:W-:-:S02]  /*dac0*/  FFMA.FTZ R181, R181, R170, -R222 ;  /* 0x000000aab5b57223 */ /* 0x000fc400000108de */
[----:B------:R-:W0:Y:S01]  /*dad0*/  MUFU.TANH R207, R207 ;  /* 0x000000cf00cf7308 */ /* 0x000e220000002400 */
[----:B--2---:R-:W-:Y:S01]  /*dae0*/  FMNMX.FTZ R171, R205, R174, !PT ;  /* 0x000000aecdab7209 */ /* 0x004fe20007810000 */
[----:B------:R-:W-:Y:S01]  /*daf0*/  FFMA.FTZ R174, R155, R170, -R222 ;  /* 0x000000aa9bae7223 */ /* 0x000fe200000108de */
[----:B------:R-:W-:-:S04]  /*db00*/  @!P3 IMAD R159, R15, 0x40, R188 ;  /* 0x000000400f9fb824 */ /* 0x000fc800078e02bc */
[----:B------:R-:W-:Y:S01]  /*db10*/  @!P3 IMAD R159, R159, 0x4, R2 ;  /* 0x000000049f9fb824 */ /* 0x000fe200078e0202 */
[----:B------:R-:W2:Y:S01]  /*db20*/  MUFU.TANH R221, R221 ;  /* 0x000000dd00dd7308 */ /* 0x000ea20000002400 */
[----:B-1----:R-:W-:-:S07]  /*db30*/  FMNMX.FTZ R178, R206, R171, !PT ;  /* 0x000000abceb27209 */ /* 0x002fce0007810000 */
[----:B------:R-:W1:Y:S01]  /*db40*/  MUFU.TANH R223, R223 ;  /* 0x000000df00df7308 */ /* 0x000e620000002400 */
[----:B0-----:R-:W-:-:S07]  /*db50*/  FMNMX.FTZ R178, R207, R178, !PT ;  /* 0x000000b2cfb27209 */ /* 0x001fce0007810000 */
[----:B------:R0:W3:Y:S01]  /*db60*/  MUFU.EX2 R224, R175 ;  /* 0x000000af00e07308 */ /* 0x0000e20000000800 */
[----:B--2---:R-:W-:-:S07]  /*db70*/  FMNMX.FTZ R178, R221, R178, !PT ;  /* 0x000000b2ddb27209 */ /* 0x004fce0007810000 */
[----:B------:R-:W-:Y:S01]  /*db80*/  MUFU.EX2 R152, R152 ;  /* 0x0000009800987308 */ /* 0x000fe20000000800 */
[----:B-1----:R-:W-:Y:S01]  /*db90*/  FMNMX.FTZ R155, R223, R178, !PT ;  /* 0x000000b2df9b7209 */ /* 0x002fe20007810000 */
[-CC-:B0-----:R-:W-:Y:S01]  /*dba0*/  FFMA.FTZ R175, R157, R170.reuse, -R222.reuse ;  /* 0x000000aa9daf7223 */ /* 0x181fe200000108de */
[----:B------:R-:W-:-:S03]  /*dbb0*/  FFMA.FTZ R178, R160, R170, -R222 ;  /* 0x000000aaa0b27223 */ /* 0x000fc600000108de */
[----:B------:R-:W0:Y:S02]  /*dbc0*/  SHFL.BFLY PT, R198, R155, 0x2, 0x1f ;  /* 0x0c401f009bc67f89 */ /* 0x000e2400000e0000 */
        /* <DEDUP_REMOVED lines=23> */
[-CC-:B------:R-:W-:Y:S01]  /*dd40*/  FFMA.FTZ R198, R199, R170.reuse, -R222.reuse ;  /* 0x000000aac7c67223 */ /* 0x180fe200000108de */
[----:B------:R-:W-:Y:S01]  /*dd50*/  FFMA.FTZ R199, R200, R170, -R222 ;  /* 0x000000aac8c77223 */ /* 0x000fe200000108de */
        /* <DEDUP_REMOVED lines=27> */
[-C--:B------:R-:W-:Y:S01]  /*df10*/  FMUL.FTZ R104, R104, R224.reuse ;  /* 0x000000e068687220 */ /* 0x080fe20000410000 */
[-C--:B------:R-:W-:Y:S01]  /*df20*/  FMUL.FTZ R105, R105, R224.reuse ;  /* 0x000000e069697220 */ /* 0x080fe20000410000 */
[-C--:B------:R-:W-:Y:S01]  /*df30*/  FMUL.FTZ R108, R108, R224.reuse ;  /* 0x000000e06c6c7220 */ /* 0x080fe20000410000 */
[----:B------:R-:W-:Y:S01]  /*df40*/  FMUL.FTZ R109, R109, R224 ;  /* 0x000000e06d6d7220 */ /* 0x000fe20000410000 */
[C---:B------:R-:W-:Y:S01]  /*df50*/  FADD.FTZ R155, -R171.reuse, R197 ;  /* 0x000000c5ab9b7221 */ /* 0x040fe20000010100 */
[----:B------:R-:W-:Y:S01]  /*df60*/  FMUL.FTZ R157, R171, R170 ;  /* 0x000000aaab9d7220 */ /* 0x000fe20000410000 */
[----:B------:R-:W-:Y:S01]  /*df70*/  MUFU.EX2 R183, R183 ;  /* 0x000000b700b77308 */ /* 0x000fe20000000800 */
[----:B------:R-:W-:Y:S01]  /*df80*/  FMUL.FTZ R112, R112, R224 ;  /* 0x000000e070707220 */ /* 0x000fe20000410000 */
[-C--:B------:R-:W-:Y:S01]  /*df90*/  FMUL.FTZ R155, R155, R170.reuse ;  /* 0x000000aa9b9b7220 */ /* 0x080fe20000410000 */
[----:B------:R-:W-:Y:S01]  /*dfa0*/  FFMA.FTZ R197, R154, R170, -R157 ;  /* 0x000000aa9ac57223 */ /* 0x000fe2000001089d */
[----:B------:R-:W-:-:S02]  /*dfb0*/  @!P1 VIADD R154, R12, 0x38840 ;  /* 0x000388400c9a9836 */ /* 0x000fc40000000000 */
[-CC-:B------:R-:W-:Y:S01]  /*dfc0*/  FFMA.FTZ R153, R153, R170.reuse, -R157.reuse ;  /* 0x000000aa99997223 */ /* 0x180fe2000001089d */
[-CC-:B------:R-:W-:Y:S01]  /*dfd0*/  FFMA.FTZ R200, R156, R170.reuse, -R157.reuse ;  /* 0x000000aa9cc87223 */ /* 0x180fe2000001089d */
[-CC-:B------:R-:W-:Y:S01]  /*dfe0*/  FFMA.FTZ R222, R158, R170.reuse, -R157.reuse ;  /* 0x000000aa9ede7223 */ /* 0x180fe2000001089d */
[----:B------:R-:W0:Y:S01]  /*dff0*/  MUFU.EX2 R155, R155 ;  /* 0x0000009b009b7308 */ /* 0x000e220000000800 */
[----:B------:R-:W-:Y:S01]  /*e000*/  @!P1 PRMT R154, RZ, 0x654, R154 ;  /* 0x00000654ff9a9816 */ /* 0x000fe2000000009a */
[-CC-:B------:R-:W-:Y:S01]  /*e010*/  FFMA.FTZ R225, R162, R170.reuse, -R157.reuse ;  /* 0x000000aaa2e17223 */ /* 0x180fe2000001089d */
[-CC-:B------:R-:W-:Y:S01]  /*e020*/  FFMA.FTZ R226, R163, R170.reuse, -R157.reuse ;  /* 0x000000aaa3e27223 */ /* 0x180fe2000001089d */
[-CC-:B------:R-:W-:Y:S01]  /*e030*/  FFMA.FTZ R227, R166, R170.reuse, -R157.reuse ;  /* 0x000000aaa6e37223 */ /* 0x180fe2000001089d */
[-CC-:B------:R-:W-:Y:S01]  /*e040*/  FFMA.FTZ R228, R167, R170.reuse, -R157.reuse ;  /* 0x000000aaa7e47223 */ /* 0x180fe2000001089d */
[----:B------:R1:W-:Y:S01]  /*e050*/  @!P1 SYNCS.ARRIVE.TRANS64.RED.A1T0 RZ, [R154+URZ], RZ ;  /* 0x000000ff9aff99a7 */ /* 0x0003e2000810043f */
[-CC-:B------:R-:W-:Y:S01]  /*e060*/  FFMA.FTZ R202, R202, R170.reuse, -R157.reuse ;  /* 0x000000aacaca7223 */ /* 0x180fe2000001089d */
[-CC-:B------:R-:W-:Y:S01]  /*e070*/  FFMA.FTZ R203, R203, R170.reuse, -R157.reuse ;  /* 0x000000aacbcb7223 */ /* 0x180fe2000001089d */
[-CC-:B------:R-:W-:Y:S01]  /*e080*/  FFMA.FTZ R204, R204, R170.reuse, -R157.reuse ;  /* 0x000000aacccc7223 */ /* 0x180fe2000001089d */
[-CC-:B------:R-:W-:Y:S01]  /*e090*/  FFMA.FTZ R205, R205, R170.reuse, -R157.reuse ;  /* 0x000000aacdcd7223 */ /* 0x180fe2000001089d */
[-CC-:B------:R-:W-:Y:S01]  /*e0a0*/  FFMA.FTZ R221, R221, R170.reuse, -R157.reuse ;  /* 0x000000aadddd7223 */ /* 0x180fe2000001089d */
[-CC-:B------:R-:W-:Y:S01]  /*e0b0*/  FFMA.FTZ R223, R223, R170.reuse, -R157.reuse ;  /* 0x000000aadfdf7223 */ /* 0x180fe2000001089d */
[----:B------:R2:W-:Y:S01]  /*e0c0*/  @!P3 STS [R159+0x38400], R224 ;  /* 0x038400e09f00b388 */ /* 0x0005e20000000800 */
[-CC-:B-1----:R-:W-:Y:S01]  /*e0d0*/  FFMA.FTZ R154, R206, R170.reuse, -R157.reuse ;  /* 0x000000aace9a7223 */ /* 0x182fe2000001089d */
[----:B------:R-:W-:Y:S01]  /*e0e0*/  FFMA.FTZ R206, R207, R170, -R157 ;  /* 0x000000aacfce7223 */ /* 0x000fe2000001089d */
[----:B------:R-:W2:Y:S01]  /*e0f0*/  MUFU.EX2 R153, R153 ;  /* 0x0000009900997308 */ /* 0x000ea20000000800 */
[----:B0-----:R0:W-:Y:S01]  /*e100*/  @!P3 STS [R159+0x38420], R155 ;  /* 0x0384209b9f00b388 */ /* 0x0011e20000000800 */
[----:B------:R-:W-:Y:S01]  /*e110*/  FFMA.FTZ R207, R224, R20, R152 ;  /* 0x00000014e0cf7223 */ /* 0x000fe20000010098 */
[-C--:B------:R-:W-:Y:S01]  /*e120*/  FMUL.FTZ R113, R113, R224.reuse ;  /* 0x000000e071717220 */ /* 0x080fe20000410000 */
[-C--:B------:R-:W-:Y:S01]  /*e130*/  FMUL.FTZ R116, R116, R224.reuse ;  /* 0x000000e074747220 */ /* 0x080fe20000410000 */
[-C--:B------:R-:W-:Y:S01]  /*e140*/  FMUL.FTZ R117, R117, R224.reuse ;  /* 0x000000e075757220 */ /* 0x080fe20000410000 */
[-C--:B------:R-:W-:Y:S01]  /*e150*/  FMUL.FTZ R120, R120, R224.reuse ;  /* 0x000000e078787220 */ /* 0x080fe20000410000 */
[-C--:B------:R-:W-:Y:S01]  /*e160*/  FMUL.FTZ R121, R121, R224.reuse ;  /* 0x000000e079797220 */ /* 0x080fe20000410000 */
[----:B------:R-:W1:Y:S01]  /*e170*/  MUFU.EX2 R197, R197 ;  /* 0x000000c500c57308 */ /* 0x000e620000000800 */
        /* <DEDUP_REMOVED lines=15> */
[----:B------:R-:W0:Y:S01]  /*e270*/  MUFU.EX2 R222, R222 ;  /* 0x000000de00de7308 */ /* 0x000e220000000800 */
[----:B--2---:R-:W-:Y:S01]  /*e280*/  FFMA.FTZ R224, R155, R21, R153 ;  /* 0x000000159be07223 */ /* 0x004fe20000010099 */
        /* <DEDUP_REMOVED lines=30> */
[----:B------:R-:W3:Y:S01]  /*e470*/  MUFU.EX2 R228, R228 ;  /* 0x000000e400e47308 */ /* 0x000ee20000000800 */
[-C--:B------:R-:W-:Y:S01]  /*e480*/  FMUL.FTZ R79, R79, R155.reuse ;  /* 0x0000009b4f4f7220 */ /* 0x080fe20000410000 */
[-C--:B------:R-:W-:Y:S01]  /*e490*/  FMUL.FTZ R82, R82, R155.reuse ;  /* 0x0000009b52527220 */ /* 0x080fe20000410000 */
[-C--:B------:R-:W-:Y:S01]  /*e4a0*/  FMUL.FTZ R83, R83, R155.reuse ;  /* 0x0000009b53537220 */ /* 0x080fe20000410000 */
[-C--:B------:R-:W-:Y:S01]  /*e4b0*/  FMUL.FTZ R86, R86, R155.reuse ;  /* 0x0000009b56567220 */ /* 0x080fe20000410000 */
[-C--:B------:R-:W-:Y:S01]  /*e4c0*/  FMUL.FTZ R87, R87, R155.reuse ;  /* 0x0000009b57577220 */ /* 0x080fe20000410000 */
[-C--:B------:R-:W-:Y:S01]  /*e4d0*/  FMUL.FTZ R90, R90, R155.reuse ;  /* 0x0000009b5a5a7220 */ /* 0x080fe20000410000 */
[-C--:B------:R-:W-:Y:S01]  /*e4e0*/  FMUL.FTZ R91, R91, R155.reuse ;  /* 0x0000009b5b5b7220 */ /* 0x080fe20000410000 */
[----:B------:R-:W4:Y:S01]  /*e4f0*/  MUFU.EX2 R198, R198 ;  /* 0x000000c600c67308 */ /* 0x000f220000000800 */
        /* <DEDUP_REMOVED lines=31> */
[----:B------:R-:W5:Y:S01]  /*e6f0*/  MUFU.EX2 R203, R203 ;  /* 0x000000cb00cb7308 */ /* 0x000f620000000800 */
[-C--:B------:R-:W-:Y:S01]  /*e700*/  FMUL.FTZ R150, R150, R155.reuse ;  /* 0x0000009b96967220 */ /* 0x080fe20000410000 */
[----:B------:R-:W-:Y:S01]  /*e710*/  FMUL.FTZ R151, R151, R155 ;  /* 0x0000009b97977220 */ /* 0x000fe20000410000 */
[C---:B------:R-:W-:Y:S01]  /*e720*/  F2FP.F16.F32.PACK_AB R152, R14.reuse, R152 ;  /* 0x000000980e98723e */ /* 0x040fe200000000ff */
[----:B------:R-:W-:Y:S01]  /*e730*/  IMAD.MOV.U32 R21, RZ, RZ, 0x40000040 ;  /* 0x40000040ff157424 */ /* 0x000fe200078e00ff */
[C---:B-1----:R-:W-:Y:S01]  /*e740*/  F2FP.F16.F32.PACK_AB R153, R197.reuse, R153 ;  /* 0x00000099c599723e */ /* 0x042fe200000000ff */
[----:B------:R-:W-:Y:S01]  /*e750*/  FADD.FTZ R207, R14, R207 ;  /* 0x000000cf0ecf7221 */ /* 0x000fe20000010000 */
[----:B0-----:R-:W-:Y:S01]  /*e760*/  F2FP.F16.F32.PACK_AB R155, R222, R200 ;  /* 0x000000c8de9b723e */ /* 0x001fe200000000ff */
[----:B------:R-:W-:Y:S01]  /*e770*/  MUFU.EX2 R204, R204 ;  /* 0x000000cc00cc7308 */ /* 0x000fe20000000800 */
[----:B------:R-:W-:Y:S01]  /*e780*/  F2FP.F16.F32.PACK_AB R156, R178, R177 ;  /* 0x000000b1b29c723e */ /* 0x000fe200000000ff */
[----:B------:R-:W-:Y:S01]  /*e790*/  FADD.FTZ R197, R197, R224 ;  /* 0x000000e0c5c57221 */ /* 0x000fe20000010000 */
[----:B--2---:R-:W-:Y:S01]  /*e7a0*/  F2FP.F16.F32.PACK_AB R157, R226, R225 ;  /* 0x000000e1e29d723e */ /* 0x004fe200000000ff */
[----:B------:R-:W-:Y:S01]  /*e7b0*/  @!P1 VIADD R12, R12, 0x38860 ;  /* 0x000388600c0c9836 */ /* 0x000fe20000000000 */
[----:B------:R-:W-:Y:S01]  /*e7c0*/  F2FP.F16.F32.PACK_AB R158, R182, R179 ;  /* 0x000000b3b69e723e */ /* 0x000fe200000000ff */
[----:B------:R-:W-:Y:S01]  /*e7d0*/  FADD.FTZ R197, R200, R197 ;  /* 0x000000c5c8c57221 */ /* 0x000fe20000010000 */
[----:B---3--:R-:W-:Y:S01]  /*e7e0*/  F2FP.F16.F32.PACK_AB R159, R228, R227 ;  /* 0x000000e3e49f723e */ /* 0x008fe200000000ff */
[----:B------:R-:W0:Y:S01]  /*e7f0*/  MUFU.EX2 R205, R205 ;  /* 0x000000cd00cd7308 */ /* 0x000e220000000800 */
[----:B----4-:R-:W-:Y:S01]  /*e800*/  F2FP.F16.F32.PACK_AB R160, R198, R183 ;  /* 0x000000b7c6a0723e */ /* 0x010fe200000000ff */
[----:B------:R-:W-:Y:S01]  /*e810*/  FADD.FTZ R222, R222, R197 ;  /* 0x000000c5dede7221 */ /* 0x000fe20000010000 */
[----:B-----5:R-:W-:Y:S01]  /*e820*/  F2FP.F16.F32.PACK_AB R161, R203, R202 ;  /* 0x000000cacba1723e */ /* 0x020fe200000000ff */
[----:B------:R-:W-:Y:S01]  /*e830*/  IMAD.MOV.U32 R197, RZ, RZ, R171 ;  /* 0x000000ffffc57224 */ /* 0x000fe200078e00ab */
[----:B------:R-:W-:Y:S01]  /*e840*/  F2FP.F16.F32.PACK_AB R162, R173, R172 ;  /* 0x000000acada2723e */ /* 0x000fe200000000ff */
[----:B------:R-:W-:Y:S01]  /*e850*/  FADD.FTZ R225, R225, R222 ;  /* 0x000000dee1e17221 */ /* 0x000fe20000010000 */
[----:B------:R-:W-:Y:S01]  /*e860*/  IADD3 R20, R168, 0x80, RZ ;  /* 0x00000080a8147810 */ /* 0x000fe20007ffe0ff */
[----:B------:R-:W-:Y:S01]  /*e870*/  MUFU.EX2 R176, R176 ;  /* 0x000000b000b07308 */ /* 0x000fe20000000800 */
[----:B------:R-:W-:Y:S01]  /*e880*/  @!P1 PRMT R12, RZ, 0x654, R12 ;  /* 0x00000654ff0c9816 */ /* 0x000fe2000000000c */
[----:B------:R-:W-:Y:S01]  /*e890*/  FADD.FTZ R226, R226, R225 ;  /* 0x000000e1e2e27221 */ /* 0x000fe20000010000 */
[----:B------:R-:W-:-:S03]  /*e8a0*/  IMAD.MOV.U32 R14, RZ, RZ, R169 ;  /* 0x000000ffff0e7224 */ /* 0x000fc600078e00a9 */
[----:B------:R-:W-:Y:S02]  /*e8b0*/  FADD.FTZ R227, R227, R226 ;  /* 0x000000e2e3e37221 */ /* 0x000fe40000010000 */
[----:B------:R-:W1:Y:S01]  /*e8c0*/  MUFU.EX2 R199, R199 ;  /* 0x000000c700c77308 */ /* 0x000e620000000800 */
[----:B0-----:R-:W-:Y:S01]  /*e8d0*/  F2FP.F16.F32.PACK_AB R163, R205, R204 ;  /* 0x000000cccda3723e */ /* 0x001fe200000000ff */
[----:B------:R-:W-:-:S04]  /*e8e0*/  FADD.FTZ R227, R228, R227 ;  /* 0x000000e3e4e37221 */ /* 0x000fc80000010000 */
[----:B------:R-:W-:Y:S02]  /*e8f0*/  FADD.FTZ R202, R202, R227 ;  /* 0x000000e3caca7221 */ /* 0x000fe40000010000 */
[----:B------:R-:W-:Y:S02]  /*e900*/  MUFU.EX2 R180, R180 ;  /* 0x000000b400b47308 */ /* 0x000fe40000000800 */
[----:B------:R-:W-:-:S04]  /*e910*/  FADD.FTZ R203, R203, R202 ;  /* 0x000000cacbcb7221 */ /* 0x000fc80000010000 */
[----:B------:R-:W-:Y:S02]  /*e920*/  FADD.FTZ R204, R204, R203 ;  /* 0x000000cbcccc7221 */ /* 0x000fe40000010000 */
[----:B------:R-:W0:Y:S01]  /*e930*/  MUFU.EX2 R181, R181 ;  /* 0x000000b500b57308 */ /* 0x000e220000000800 */
[----:B-1----:R-:W-:Y:S01]  /*e940*/  F2FP.F16.F32.PACK_AB R164, R199, R176 ;  /* 0x000000b0c7a4723e */ /* 0x002fe200000000ff */
[----:B------:R-:W-:-:S06]  /*e950*/  FADD.FTZ R204, R205, R204 ;  /* 0x000000cccdcc7221 */ /* 0x000fcc0000010000 */
[----:B------:R1:W-:Y:S08]  /*e960*/  MUFU.EX2 R15, R154 ;  /* 0x0000009a000f7308 */ /* 0x0003f00000000800 */
[----:B------:R-:W2:Y:S01]  /*e970*/  MUFU.EX2 R206, R206 ;  /* 0x000000ce00ce7308 */ /* 0x000ea20000000800 */
[----:B-1----:R-:W-:Y:S01]  /*e980*/  F2FP.F16.F32.PACK_AB R154, R175, R174 ;  /* 0x000000aeaf9a723e */ /* 0x002fe200000000ff */
[----:B------:R-:W-:Y:S01]  /*e990*/  BAR.SYNC.DEFER_BLOCKING 0xf, 0x100 ;  /* 0x03c4000000007b1d */ /* 0x000fe20000010000 */
[----:B0-----:R-:W-:Y:S01]  /*e9a0*/  F2FP.F16.F32.PACK_AB R166, R181, R180 ;  /* 0x000000b4b5a6723e */ /* 0x001fe200000000ff */
[----:B------:R-:W-:-:S04]  /*e9b0*/  FADD.FTZ R174, R174, R207 ;  /* 0x000000cfaeae7221 */ /* 0x000fc80000010000 */
[----:B------:R-:W0:Y:S01]  /*e9c0*/  MUFU.EX2 R221, R221 ;  /* 0x000000dd00dd7308 */ /* 0x000e220000000800 */
[----:B------:R-:W-:-:S04]  /*e9d0*/  FADD.FTZ R174, R175, R174 ;  /* 0x000000aeafae7221 */ /* 0x000fc80000010000 */
[----:B------:R-:W-:-:S03]  /*e9e0*/  FADD.FTZ R177, R177, R174 ;  /* 0x000000aeb1b17221 */ /* 0x000fc60000010000 */
[----:B------:R-:W1:Y:S01]  /*e9f0*/  MUFU.EX2 R223, R223 ;  /* 0x000000df00df7308 */ /* 0x000e620000000800 */
[----:B--2---:R-:W-:Y:S01]  /*ea00*/  F2FP.F16.F32.PACK_AB R165, R206, R15 ;  /* 0x0000000fcea5723e */ /* 0x004fe200000000ff */
[----:B------:R-:W-:Y:S01]  /*ea10*/  FADD.FTZ R178, R178, R177 ;  /* 0x000000b1b2b27221 */ /* 0x000fe20000010000 */
[----:B------:R-:W-:-:S03]  /*ea20*/  FADD.FTZ R15, R15, R204 ;  /* 0x000000cc0f0f7221 */ /* 0x000fc60000010000 */
[----:B------:R-:W-:Y:S01]  /*ea30*/  FADD.FTZ R179, R179, R178 ;  /* 0x000000b2b3b37221 */ /* 0x000fe20000010000 */
[----:B------:R-:W-:Y:S01]  /*ea40*/  FADD.FTZ R206, R206, R15 ;  /* 0x0000000fcece7221 */ /* 0x000fe20000010000 */
[----:B------:R-:W-:Y:S01]  /*ea50*/  IMAD.MOV.U32 R15, RZ, RZ, R18 ;  /* 0x000000ffff0f7224 */ /* 0x000fe200078e0012 */
[----:B------:R2:W-:Y:S01]  /*ea60*/  STSM.16.M88.4 [R194+0x36400], R152 ;  /* 0x03640098c2007844 */ /* 0x0005e20000000200 */
[----:B------:R-:W-:Y:S01]  /*ea70*/  FADD.FTZ R182, R182, R179 ;  /* 0x000000b3b6b67221 */ /* 0x000fe20000010000 */
[----:B0-----:R-:W-:Y:S02]  /*ea80*/  FADD.FTZ R206, R221, R206 ;  /* 0x000000ceddce7221 */ /* 0x001fe40000010000 */
[----:B------:R2:W-:Y:S01]  /*ea90*/  STSM.16.M88.4 [R195], R156 ;  /* 0x0000009cc3007844 */ /* 0x0005e20000000200 */
[----:B------:R-:W-:Y:S01]  /*eaa0*/  FADD.FTZ R183, R183, R182 ;  /* 0x000000b6b7b77221 */ /* 0x000fe20000010000 */
[----:B-1----:R-:W-:Y:S02]  /*eab0*/  F2FP.F16.F32.PACK_AB R167, R223, R221 ;  /* 0x000000dddfa7723e */ /* 0x002fe400000000ff */
[----:B------:R2:W-:Y:S01]  /*eac0*/  STSM.16.M88.4 [R201], R160 ;  /* 0x000000a0c9007844 */ /* 0x0005e20000000200 */
[----:B------:R-:W-:-:S03]  /*ead0*/  FADD.FTZ R183, R198, R183 ;  /* 0x000000b7c6b77221 */ /* 0x000fc60000010000 */
[----:B------:R2:W-:Y:S01]  /*eae0*/  STSM.16.M88.4 [R196], R164 ;  /* 0x000000a4c4007844 */ /* 0x0005e20000000200 */
[----:B------:R-:W-:Y:S01]  /*eaf0*/  WARPGROUP.ARRIVE ;  /* 0x00000000000079c5 */ /* 0x000fe20000000000 */
[----:B------:R-:W-:-:S04]  /*eb00*/  FADD.FTZ R172, R172, R183 ;  /* 0x000000b7acac7221 */ /* 0x000fc80000010000 */
[----:B------:R-:W-:Y:S01]  /*eb10*/  FADD.FTZ R173, R173, R172 ;  /* 0x000000acadad7221 */ /* 0x000fe20000010000 */
[----:B------:R-:W-:Y:S01]  /*eb20*/  HGMMA.64x256x16.F32 R24, R152, gdesc[UR4].tnspB, R24, gsb0 ;  /* 0x43e0000498187df0 */ /* 0x000fe20008000818 */
[----:B------:R-:W-:Y:S01]  /*eb30*/  R2UR UR6, R20 ;  /* 0x00000000140672ca */ /* 0x000fe200000e0000 */
[----:B------:R-:W-:Y:S01]  /*eb40*/  VIADD R20, R168, 0x100 ;  /* 0x00000100a8147836 */ /* 0x000fe20000000000 */
[----:B------:R-:W-:Y:S01]  /*eb50*/  R2UR UR7, R21 ;  /* 0x00000000150772ca */ /* 0x000fe200000e0000 */
[----:B------:R-:W-:Y:S02]  /*eb60*/  IMAD.MOV.U32 R21, RZ, RZ, 0x40000040 ;  /* 0x40000040ff157424 */ /* 0x000fe400078e00ff */
[----:B------:R-:W-:-:S04]  /*eb70*/  FADD.FTZ R176, R176, R173 ;  /* 0x000000adb0b07221 */ /* 0x000fc80000010000 */
[----:B------:R-:W-:Y:S01]  /*eb80*/  FADD.FTZ R199, R199, R176 ;  /* 0x000000b0c7c77221 */ /* 0x000fe20000010000 */
[----:B------:R-:W-:Y:S02]  /*eb90*/  WARPGROUP.DEPBAR.LE gsb0, 0x0 ;  /* 0x00008000000079c5 */ /* 0x000fe40000010000 */
[----:B------:R-:W-:-:S15]  /*eba0*/  WARPGROUP.ARRIVE ;  /* 0x00000000000079c5 */ /* 0x000fde0000000000 */
[----:B------:R-:W-:Y:S01]  /*ebb0*/  HGMMA.64x256x16.F32 R24, R156, gdesc[UR4].tnspB, R24, gsb0 ;  /* 0x43e000049c187df0 */ /* 0x000fe20008000818 */
[----:B------:R-:W-:Y:S01]  /*ebc0*/  R2UR UR6, R20 ;  /* 0x00000000140672ca */ /* 0x000fe200000e0000 */
[----:B------:R-:W-:Y:S01]  /*ebd0*/  VIADD R20, R168, 0x180 ;  /* 0x00000180a8147836 */ /* 0x000fe20000000000 */
[----:B------:R-:W-:Y:S02]  /*ebe0*/  R2UR UR7, R21 ;  /* 0x00000000150772ca */ /* 0x000fe400000e0000 */
[----:B------:R-:W-:Y:S01]  /*ebf0*/  MOV R21, 0x40000040 ;  /* 0x4000004000157802 */ /* 0x000fe20000000f00 */
[----:B------:R-:W-:Y:S02]  /*ec00*/  WARPGROUP.DEPBAR.LE gsb0, 0x0 ;  /* 0x00008000000079c5 */ /* 0x000fe40000010000 */
[----:B------:R-:W-:-:S15]  /*ec10*/  WARPGROUP.ARRIVE ;  /* 0x00000000000079c5 */ /* 0x000fde0000000000 */
[----:B------:R-:W-:-:S05]  /*ec20*/  NOP ;  /* 0x0000000000007918 */ /* 0x000fca0000000000 */
[----:B------:R-:W-:Y:S01]  /*ec30*/  HGMMA.64x256x16.F32 R24, R160, gdesc[UR4].tnspB, R24, gsb0 ;  /* 0x43e00004a0187df0 */ /* 0x000fe20008000818 */
[----:B------:R-:W-:Y:S01]  /*ec40*/  R2UR UR6, R20 ;  /* 0x00000000140672ca */ /* 0x000fe200000e0000 */
[----:B------:R-:W-:Y:S01]  /*ec50*/  FADD.FTZ R20, R180, R199 ;  /* 0x000000c7b4147221 */ /* 0x000fe20000010000 */
[----:B------:R-:W-:Y:S01]  /*ec60*/  R2UR UR7, R21 ;  /* 0x00000000150772ca */ /* 0x000fe200000e0000 */
[----:B------:R-:W-:Y:S02]  /*ec70*/  FADD.FTZ R21, R223, R206 ;  /* 0x000000cedf157221 */ /* 0x000fe40000010000 */
[----:B------:R-:W-:Y:S01]  /*ec80*/  FADD.FTZ R20, R181, R20 ;  /* 0x00000014b5147221 */ /* 0x000fe20000010000 */
[----:B------:R-:W-:Y:S02]  /*ec90*/  WARPGROUP.DEPBAR.LE gsb0, 0x0 ;  /* 0x00008000000079c5 */ /* 0x000fe40000010000 */
[----:B------:R-:W-:-:S15]  /*eca0*/  WARPGROUP.ARRIVE ;  /* 0x00000000000079c5 */ /* 0x000fde0000000000 */
[----:B------:R-:W-:-:S04]  /*ecb0*/  NOP ;  /* 0x0000000000007918 */ /* 0x000fc80000000000 */
        /* <DEDUP_REMOVED lines=12> */
.L_x_1051:
[----:B------:R-:W-:Y:S05]  /*ed80*/  BSYNC B0 ;  /* 0x0000000000007941 */ /* 0x000fea0003800000 */
.L_x_1050:
[----:B------:R-:W0:Y:S01]  /*ed90*/  SHFL.BFLY PT, R3, R20, 0x2, 0x1f ;  /* 0x0c401f0014037f89 */ /* 0x000e2200000e0000 */
[----:B------:R-:W-:Y:S02]  /*eda0*/  IMAD.MOV.U32 R6, RZ, RZ, RZ ;  /* 0x000000ffff067224 */ /* 0x000fe400078e00ff */
[----:B------:R-:W-:Y:S01]  /*edb0*/  IMAD.MOV.U32 R174, RZ, RZ, -0x800000 ;  /* 0xff800000ffae7424 */ /* 0x000fe200078e00ff */
[----:B------:R-:W1:Y:S01]  /*edc0*/  SHFL.BFLY PT, R0, R21, 0x2, 0x1f ;  /* 0x0c401f0015007f89 */ /* 0x000e6200000e0000 */
[----:B------:R-:W-:Y:S02]  /*edd0*/  IMAD.MOV.U32 R175, RZ, RZ, -0x800000 ;  /* 0xff800000ffaf7424 */ /* 0x000fe400078e00ff */
[----:B------:R-:W-:Y:S01]  /*ede0*/  VIADD R212, R212, 0x1 ;  /* 0x00000001d4d47836 */ /* 0x000fe20000000000 */
[----:B------:R-:W-:Y:S08]  /*edf0*/  BAR.ARV 0x8, 0xa0 ;  /* 0x0202800000007b1d */ /* 0x000ff00000002000 */
[----:B------:R-:W-:Y:S01]  /*ee00*/  BAR.SYNC.DEFER_BLOCKING 0xf, 0x100 ;  /* 0x03c4000000007b1d */ /* 0x000fe20000010000 */
[----:B0-----:R-:W-:Y:S01]  /*ee10*/  FADD.FTZ R4, R3, R20 ;  /* 0x0000001403047221 */ /* 0x001fe20000010000 */
[----:B-1----:R-:W-:-:S04]  /*ee20*/  FADD.FTZ R5, R0, R21 ;  /* 0x0000001500057221 */ /* 0x002fc80000010000 */
[----:B------:R-:W0:Y:S04]  /*ee30*/  SHFL.BFLY PT, R3, R4, 0x1, 0x1f ;  /* 0x0c201f0004037f89 */ /* 0x000e2800000e0000 */
[----:B------:R-:W1:Y:S01]  /*ee40*/  SHFL.BFLY PT, R0, R5, 0x1, 0x1f ;  /* 0x0c201f0005007f89 */ /* 0x000e6200000e0000 */
[----:B0-----:R-:W-:Y:S01]  /*ee50*/  FADD.FTZ R7, R4, R3 ;  /* 0x0000000304077221 */ /* 0x001fe20000010000 */
[----:B------:R-:W-:Y:S01]  /*ee60*/  IADD3 R3, -R191, RZ, RZ ;  /* 0x000000ffbf037210 */ /* 0x000fe20007ffe1ff */
[----:B------:R-:W-:Y:S02]  /*ee70*/  VIADD R4, R18, 0x1 ;  /* 0x0000000112047836 */ /* 0x000fe40000000000 */
[----:B-1----:R-:W-:Y:S01]  /*ee80*/  FADD.FTZ R0, R5, R0 ;  /* 0x0000000005007221 */ /* 0x002fe20000010000 */
[----:B------:R-:W-:-:S02]  /*ee90*/  FSETP.NE.FTZ.AND P2, PT, R7, RZ, PT ;  /* 0x000000ff0700720b */ /* 0x000fc40003f55000 */
[----:B------:R-:W-:Y:S01]  /*eea0*/  ISETP.NE.AND P0, PT, R190, R3, PT ;  /* 0x00000003be00720c */ /* 0x000fe20003f05270 */
[----:B------:R-:W-:Y:S01]  /*eeb0*/  IMAD.MOV.U32 R3, RZ, RZ, RZ ;  /* 0x000000ffff037224 */ /* 0x000fe200078e00ff */
[----:B------:R-:W-:Y:S02]  /*eec0*/  FSETP.NE.FTZ.AND P3, PT, R0, RZ, PT ;  /* 0x000000ff0000720b */ /* 0x000fe40003f75000 */
[----:B------:R-:W-:-:S04]  /*eed0*/  ISETP.NE.AND P1, PT, R4, 0x2, PT ;  /* 0x000000020400780c */ /* 0x000fc80003f25270 */
[----:B------:R-:W-:-:S03]  /*eee0*/  SEL R8, RZ, 0x1, P1 ;  /* 0x00000001ff087807 */ /* 0x000fc60000800000 */
[----:B------:R-:W0:Y:S01]  /*eef0*/  @P2 MUFU.RCP R3, R7 ;  /* 0x0000000700032308 */ /* 0x000e220000001000 */
[----:B------:R-:W-:Y:S01]  /*ef00*/  LOP3.LUT R23, R23, R8, RZ, 0x3c, !PT ;  /* 0x0000000817177212 */ /* 0x000fe200078e3cff */
[----:B------:R-:W-:Y:S02]  /*ef10*/  @!P0 IMAD R5, R18, 0x40, R188 ;  /* 0x0000004012058824 */ /* 0x000fe400078e02bc */
[C---:B------:R-:W-:Y:S01]  /*ef20*/  @P2 FMUL.FTZ R18, R170.reuse, 0.69314718246459960938 ;  /* 0x3f317218aa122820 */ /* 0x040fe20000410000 */
[----:B------:R-:W-:Y:S02]  /*ef30*/  @P3 FMUL.FTZ R170, R170, 0.69314718246459960938 ;  /* 0x3f317218aaaa3820 */ /* 0x000fe40000410000 */
[----:B------:R-:W-:Y:S01]  /*ef40*/  @!P0 LEA R5, R5, R2, 0x2 ;  /* 0x0000000205058211 */ /* 0x000fe200078e10ff */
[----:B------:R-:W1:Y:S08]  /*ef50*/  @P3 MUFU.RCP R6, R0 ;  /* 0x0000000000063308 */ /* 0x000e700000001000 */
[----:B------:R-:W3:Y:S01]  /*ef60*/  @P2 MUFU.LG2 R2, R7 ;  /* 0x0000000700022308 */ /* 0x000ee20000000c00 */
[----:B0-----:R-:W-:Y:S01]  /*ef70*/  @!P0 STS [R5+0x38400], R3 ;  /* 0x0384000305008388 */ /* 0x001fe20000000800 */
[-C--:B------:R-:W-:Y:S01]  /*ef80*/  FMUL.FTZ R181, R25, R3.reuse ;  /* 0x0000000319b57220 */ /* 0x080fe20000410000 */
        /* <DEDUP_REMOVED lines=12> */
[-C--:B--2---:R-:W-:Y:S01]  /*f050*/  FMUL.FTZ R167, R45, R3.reuse ;  /* 0x000000032da77220 */ /* 0x084fe20000410000 */
[-C--:B------:R-:W-:Y:S01]  /*f060*/  FMUL.FTZ R172, R48, R3.reuse ;  /* 0x0000000330ac7220 */ /* 0x080fe20000410000 */
[----:B---3--:R-:W-:Y:S01]  /*f070*/  @P2 FMUL.FTZ R21, R2, 0.69314718246459960938 ;  /* 0x3f31721802152820 */ /* 0x008fe20000410000 */
[-C--:B------:R-:W-:Y:S01]  /*f080*/  FMUL.FTZ R12, R49, R3.reuse ;  /* 0x00000003310c7220 */ /* 0x080fe20000410000 */
[-C--:B------:R-:W-:Y:S01]  /*f090*/  FMUL.FTZ R166, R52, R3.reuse ;  /* 0x0000000334a67220 */ /* 0x080fe20000410000 */
        /* <DEDUP_REMOVED lines=55> */
[----:B------:R-:W-:Y:S01]  /*f410*/  @P2 FFMA.FTZ R174, R18, R169, R21 ;  /* 0x000000a912ae2223 */ /* 0x000fe20000010015 */
[----:B------:R-:W-:Y:S01]  /*f420*/  PLOP3.LUT P0, PT, PT, PT, PT, 0x8, 0x0 ;  /* 0x000000000000781c */ /* 0x000fe20003f0e170 */
        /* <DEDUP_REMOVED lines=62> */
.L_x_1001:
[----:B------:R-:W-:Y:S05]  /*f810*/  BSYNC B7 ;  /* 0x0000000000077941 */ /* 0x000fea0003800000 */
.L_x_999:
        /* <DEDUP_REMOVED lines=36> */
[----:B------:R-:W-:Y:S02]  /*fa60*/  LOP3.LUT R44, R169, 0x380, RZ, 0xc0, !PT ;  /* 0x00000380a92c7812 */ /* 0x000fe400078ec0ff */
[----:B------:R-:W-:Y:S01]  /*fa70*/  LOP3.LUT R48, R171, 0x380, RZ, 0xc0, !PT ;  /* 0x00000380ab307812 */ /* 0x000fe200078ec0ff */
[--C-:B------:R-:W-:Y:S01]  /*fa80*/  IMAD.X R49, RZ, RZ, R123.reuse, P0 ;  /* 0x000000ffff317224 */ /* 0x100fe200000e067b */
[----:B------:R-:W-:Y:S02]  /*fa90*/  IADD3 R199, P3, R122, 0x2000, RZ ;  /* 0x000020007ac77810 */ /* 0x000fe40007f7e0ff */
[----:B------:R-:W-:Y:S02]  /*faa0*/  SHF.R.U64 R44, R44, 0x3, RZ ;  /* 0x000000032c2c7819 */ /* 0x000fe400000012ff */
[C---:B------:R-:W-:Y:S01]  /*fab0*/  IADD3 R60, P6, R122.reuse, 0x2020, RZ ;  /* 0x000020207a3c7810 */ /* 0x040fe20007fde0ff */
[----:B------:R-:W-:Y:S01]  /*fac0*/  IMAD.X R57, RZ, RZ, R123, P3 ;  /* 0x000000ffff397224 */ /* 0x000fe200018e067b */
[----:B------:R-:W-:-:S02]  /*fad0*/  IADD3 R197, P4, R122, 0x60, RZ ;  /* 0x000000607ac57810 */ /* 0x000fc40007f9e0ff */
[----:B------:R-:W-:Y:S01]  /*fae0*/  SHF.R.U64 R48, R48, 0x3, RZ ;  /* 0x0000000330307819 */ /* 0x000fe200000012ff */
[--C-:B------:R-:W-:Y:S01]  /*faf0*/  IMAD.X R61, RZ, RZ, R123.reuse, P6 ;  /* 0x000000ffff3d7224 */ /* 0x100fe200030e067b */
[----:B------:R-:W-:Y:S01]  /*fb00*/  IADD3 R64, P5, R122, 0x2040, RZ ;  /* 0x000020407a407810 */ /* 0x000fe20007fbe0ff */
[----:B------:R-:W-:Y:S01]  /*fb10*/  IMAD.X R53, RZ, RZ, R123, P4 ;  /* 0x000000ffff357224 */ /* 0x000fe200020e067b */
[----:B------:R-:W-:Y:S02]  /*fb20*/  LOP3.LUT R56, R199, 0x380, RZ, 0xc0, !PT ;  /* 0x00000380c7387812 */ /* 0x000fe400078ec0ff */
[----:B------:R-:W-:Y:S02]  /*fb30*/  LOP3.LUT R44, R44, R169, RZ, 0x3c, !PT ;  /* 0x000000a92c2c7212 */ /* 0x000fe400078e3cff */
[----:B------:R-:W-:Y:S02]  /*fb40*/  LOP3.LUT R169, R60, 0x380, RZ, 0xc0, !PT ;  /* 0x000003803ca97812 */ /* 0x000fe400078ec0ff */
[----:B------:R-:W-:-:S02]  /*fb50*/  LOP3.LUT R52, R197, 0x380, RZ, 0xc0, !PT ;  /* 0x00000380c5347812 */ /* 0x000fc400078ec0ff */
[----:B------:R-:W-:Y:S02]  /*fb60*/  LOP3.LUT R48, R48, R171, RZ, 0x3c, !PT ;  /* 0x000000ab30307212 */ /* 0x000fe400078e3cff */
[----:B------:R-:W-:Y:S02]  /*fb70*/  LOP3.LUT R171, R64, 0x380, RZ, 0xc0, !PT ;  /* 0x0000038040ab7812 */ /* 0x000fe400078ec0ff */
[----:B------:R-:W-:Y:S02]  /*fb80*/  IADD3.X R45, RZ, R123, RZ, P1, !PT ;  /* 0x0000007bff2d7210 */ /* 0x000fe40000ffe4ff */
[----:B------:R-:W-:Y:S02]  /*fb90*/  SHF.R.U64 R56, R56, 0x3, RZ ;  /* 0x0000000338387819 */ /* 0x000fe400000012ff */
[----:B------:R-:W-:Y:S02]  /*fba0*/  IADD3 R98, P1, R122, 0x4000, RZ ;  /* 0x000040007a627810 */ /* 0x000fe40007f3e0ff */
[----:B------:R-:W-:-:S02]  /*fbb0*/  SHF.R.U64 R169, R169, 0x3, RZ ;  /* 0x00000003a9a97819 */ /* 0x000fc400000012ff */
[----:B------:R-:W-:Y:S01]  /*fbc0*/  IADD3 R4, P0, R122, 0x4020, RZ ;  /* 0x000040207a047810 */ /* 0x000fe20007f1e0ff */
[--C-:B------:R-:W-:Y:S01]  /*fbd0*/  IMAD.X R99, RZ, RZ, R123.reuse, P1 ;  /* 0x000000ffff637224 */ /* 0x100fe200008e067b */
[----:B------:R-:W-:Y:S02]  /*fbe0*/  SHF.R.U64 R52, R52, 0x3, RZ ;  /* 0x0000000334347819 */ /* 0x000fe400000012ff */
[C---:B------:R-:W-:Y:S01]  /*fbf0*/  IADD3 R68, P2, R122.reuse, 0x2060, RZ ;  /* 0x000020607a447810 */ /* 0x040fe20007f5e0ff */
[--C-:B------:R-:W-:Y:S01]  /*fc00*/  IMAD.X R103, RZ, RZ, R123.reuse, P0 ;  /* 0x000000ffff677224 */ /* 0x100fe200000e067b */
[----:B------:R-:W-:Y:S02]  /*fc10*/  SHF.R.U64 R171, R171, 0x3, RZ ;  /* 0x00000003abab7819 */ /* 0x000fe400000012ff */
[----:B------:R-:W-:Y:S01]  /*fc20*/  IADD3 R36, P4, R122, 0x4040, RZ ;  /* 0x000040407a247810 */ /* 0x000fe20007f9e0ff */
[----:B------:R-:W-:Y:S01]  /*fc30*/  IMAD.X R69, RZ, RZ, R123, P2 ;  /* 0x000000ffff457224 */ /* 0x000fe200010e067b */
[----:B------:R-:W-:-:S02]  /*fc40*/  LOP3.LUT R56, R56, R199, RZ, 0x3c, !PT ;  /* 0x000000c738387212 */ /* 0x000fc400078e3cff */
[----:B------:R-:W-:Y:S01]  /*fc50*/  LOP3.LUT R199, R98, 0x380, RZ, 0xc0, !PT ;  /* 0x0000038062c77812 */ /* 0x000fe200078ec0ff */
[----:B------:R-:W-:Y:S01]  /*fc60*/  IMAD.X R107, RZ, RZ, R123, P4 ;  /* 0x000000ffff6b7224 */ /* 0x000fe200020e067b */
[----:B------:R-:W-:Y:S02]  /*fc70*/  LOP3.LUT R60, R169, R60, RZ, 0x3c, !PT ;  /* 0x0000003ca93c7212 */ /* 0x000fe400078e3cff */
[----:B------:R-:W-:Y:S02]  /*fc80*/  LOP3.LUT R52, R52, R197, RZ, 0x3c, !PT ;  /* 0x000000c534347212 */ /* 0x000fe400078e3cff */
[----:B------:R-:W-:Y:S02]  /*fc90*/  LOP3.LUT R169, R4, 0x380, RZ, 0xc0, !PT ;  /* 0x0000038004a97812 */ /* 0x000fe400078ec0ff */
[----:B------:R-:W-:Y:S02]  /*fca0*/  LOP3.LUT R197, R68, 0x380, RZ, 0xc0, !PT ;  /* 0x0000038044c57812 */ /* 0x000fe400078ec0ff */
[----:B------:R-:W-:-:S02]  /*fcb0*/  LOP3.LUT R64, R171, R64, RZ, 0x3c, !PT ;  /* 0x00000040ab407212 */ /* 0x000fc400078e3cff */
[----:B------:R-:W-:Y:S02]  /*fcc0*/  LOP3.LUT R171, R36, 0x380, RZ, 0xc0, !PT ;  /* 0x0000038024ab7812 */ /* 0x000fe400078ec0ff */
[----:B------:R-:W-:Y:S02]  /*fcd0*/  SHF.R.U64 R199, R199, 0x3, RZ ;  /* 0x00000003c7c77819 */ /* 0x000fe400000012ff */
[C---:B------:R-:W-:Y:S02]  /*fce0*/  IADD3 R6, P6, R122.reuse, 0x6000, RZ ;  /* 0x000060007a067810 */ /* 0x040fe40007fde0ff */
[----:B------:R-:W-:Y:S02]  /*fcf0*/  SHF.R.U64 R169, R169, 0x3, RZ ;  /* 0x00000003a9a97819 */ /* 0x000fe400000012ff */
[C---:B------:R-:W-:Y:S01]  /*fd00*/  LOP3.LUT R37, R122.reuse, 0x380, RZ, 0xc0, !PT ;  /* 0x000003807a257812 */ /* 0x040fe200078ec0ff */
[----:B------:R-:W-:Y:S01]  /*fd10*/  IMAD.X R115, RZ, RZ, R123, P6 ;  /* 0x000000ffff737224 */ /* 0x000fe200030e067b */
[----:B------:R-:W-:-:S02]  /*fd20*/  IADD3 R30, P2, R122, 0x6040, RZ ;  /* 0x000060407a1e7810 */ /* 0x000fc40007f5e0ff */
[----:B------:R-:W-:Y:S02]  /*fd30*/  SHF.R.U64 R197, R197, 0x3, RZ ;  /* 0x00000003c5c57819 */ /* 0x000fe400000012ff */
[C---:B------:R-:W-:Y:S02]  /*fd40*/  IADD3 R40, P3, R122.reuse, 0x4060, RZ ;  /* 0x000040607a287810 */ /* 0x040fe40007f7e0ff */
[----:B------:R-:W-:Y:S02]  /*fd50*/  SHF.R.U64 R171, R171, 0x3, RZ ;  /* 0x00000003abab7819 */ /* 0x000fe400000012ff */
[----:B------:R-:W-:Y:S02]  /*fd60*/  IADD3 R34, P1, R122, 0x6060, RZ ;  /* 0x000060607a227810 */ /* 0x000fe40007f3e0ff */
[----:B------:R-:W-:Y:S02]  /*fd70*/  LOP3.LUT R98, R199, R98, RZ, 0x3c, !PT ;  /* 0x00000062c7627212 */ /* 0x000fe400078e3cff */
[----:B------:R-:W-:Y:S01]  /*fd80*/  LOP3.LUT R199, R6, 0x380, RZ, 0xc0, !PT ;  /* 0x0000038006c77812 */ /* 0x000fe200078ec0ff */
[----:B------:R-:W-:Y:S01]  /*fd90*/  IMAD.X R41, RZ, RZ, R123, P1 ;  /* 0x000000ffff297224 */ /* 0x000fe200008e067b */
[----:B------:R-:W-:-:S02]  /*fda0*/  LOP3.LUT R102, R169, R4, RZ, 0x3c, !PT ;  /* 0x00000004a9667212 */ /* 0x000fc400078e3cff */
[----:B------:R-:W-:Y:S02]  /*fdb0*/  SHF.R.U64 R37, R37, 0x3, RZ ;  /* 0x0000000325257819 */ /* 0x000fe400000012ff */
[----:B------:R-:W-:Y:S02]  /*fdc0*/  LOP3.LUT R68, R197, R68, RZ, 0x3c, !PT ;  /* 0x00000044c5447212 */ /* 0x000fe400078e3cff */
[----:B------:R-:W-:Y:S02]  /*fdd0*/  LOP3.LUT R169, R30, 0x380, RZ, 0xc0, !PT ;  /* 0x000003801ea97812 */ /* 0x000fe400078ec0ff */
[----:B------:R-:W-:Y:S02]  /*fde0*/  LOP3.LUT R197, R40, 0x380, RZ, 0xc0, !PT ;  /* 0x0000038028c57812 */ /* 0x000fe400078ec0ff */
[----:B------:R-:W-:Y:S02]  /*fdf0*/  LOP3.LUT R106, R171, R36, RZ, 0x3c, !PT ;  /* 0x00000024ab6a7212 */ /* 0x000fe400078e3cff */
[----:B------:R-:W-:-:S02]  /*fe00*/  IADD3.X R65, RZ, R123, RZ, P5, !PT ;  /* 0x0000007bff417210 */ /* 0x000fc40002ffe4ff */
[----:B------:R-:W-:Y:S02]  /*fe10*/  LOP3.LUT R171, R34, 0x380, RZ, 0xc0, !PT ;  /* 0x0000038022ab7812 */ /* 0x000fe400078ec0ff */
[----:B-1----:R-:W-:Y:S02]  /*fe20*/  IADD3 R24, P5, R122, 0x6020, RZ ;  /* 0x000060207a187810 */ /* 0x002fe40007fbe0ff */
[----:B------:R-:W-:Y:S02]  /*fe30*/  SHF.R.U64 R199, R199, 0x3, RZ ;  /* 0x00000003c7c77819 */ /* 0x000fe400000012ff */
[----:B------:R-:W-:Y:S01]  /*fe40*/  LOP3.LUT R122, R37, R122, RZ, 0x3c, !PT ;  /* 0x0000007a257a7212 */ /* 0x000fe200078e3cff */
[--C-:B------:R-:W-:Y:S01]  /*fe50*/  IMAD.X R119, RZ, RZ, R123.reuse, P5 ;  /* 0x000000ffff777224 */ /* 0x100fe200028e067b */
[----:B------:R-:W-:Y:S01]  /*fe60*/  SHF.R.U64 R169, R169, 0x3, RZ ;  /* 0x00000003a9a97819 */ /* 0x000fe200000012ff */
[----:B------:R-:W-:Y:S01]  /*fe70*/  IMAD.X R37, RZ, RZ, R123, P2 ;  /* 0x000000ffff257224 */ /* 0x000fe200010e067b */
[----:B------:R-:W-:-:S02]  /*fe80*/  SHF.R.U64 R197, R197, 0x3, RZ ;  /* 0x00000003c5c57819 */ /* 0x000fc400000012ff */
[----:B------:R-:W-:Y:S02]  /*fe90*/  SHF.R.U64 R171, R171, 0x3, RZ ;  /* 0x00000003abab7819 */ /* 0x000fe400000012ff */
[----:B------:R-:W-:Y:S02]  /*fea0*/  LOP3.LUT R114, R199, R6, RZ, 0x3c, !PT ;  /* 0x00000006c7727212 */ /* 0x000fe400078e3cff */
[-C--:B------:R-:W-:Y:S02]  /*feb0*/  IADD3.X R111, RZ, R123.reuse, RZ, P3, !PT ;  /* 0x0000007bff6f7210 */ /* 0x080fe40001ffe4ff */
[----:B------:R-:W-:Y:S02]  /*fec0*/  MOV R122, R122 ;  /* 0x0000007a007a7202 */ /* 0x000fe40000000f00 */
[----:B------:R-:W-:Y:S02]  /*fed0*/  F2FP.F16.F32.PACK_AB R4, R181, R183 ;  /* 0x000000b7b504723e */ /* 0x000fe400000000ff */
[----:B------:R-:W-:Y:S01]  /*fee0*/  F2FP.F16.F32.PACK_AB R6, R179, R182 ;  /* 0x000000b6b306723e */ /* 0x000fe200000000ff */
[----:B------:R-:W-:Y:S01]  /*fef0*/  BAR.SYNC.DEFER_BLOCKING 0x1, 0x100 ;  /* 0x0044000000007b1d */ /* 0x000fe20000010000 */
[----:B------:R-:W-:-:S02]  /*ff00*/  LOP3.LUT R36, R169, R30, RZ, 0x3c, !PT ;  /* 0x0000001ea9247212 */ /* 0x000fc400078e3cff */
[----:B------:R-:W-:Y:S02]  /*ff10*/  LOP3.LUT R110, R197, R40, RZ, 0x3c, !PT ;  /* 0x00000028c56e7212 */ /* 0x000fe400078e3cff */
[----:B------:R-:W-:Y:S02]  /*ff20*/  LOP3.LUT R123, R24, 0x380, RZ, 0xc0, !PT ;  /* 0x00000380187b7812 */ /* 0x000fe400078ec0ff */
[----:B------:R-:W-:Y:S02]  /*ff30*/  MOV R45, R44 ;  /* 0x0000002c002d7202 */ /* 0x000fe40000000f00 */
[----:B------:R-:W-:Y:S02]  /*ff40*/  F2FP.F16.F32.PACK_AB R30, R176, R178 ;  /* 0x000000b2b01e723e */ /* 0x000fe400000000ff */
[----:B------:R-:W-:Y:S02]  /*ff50*/  LOP3.LUT R40, R171, R34, RZ, 0x3c, !PT ;  /* 0x00000022ab287212 */ /* 0x000fe400078e3cff */
[----:B------:R-:W-:-:S02]  /*ff60*/  MOV R48, R48 ;  /* 0x0000003000307202 */ /* 0x000fc40000000f00 */
[----:B------:R-:W-:Y:S02]  /*ff70*/  F2FP.F16.F32.PACK_AB R34, R167, R173 ;  /* 0x000000ada722723e */ /* 0x000fe400000000ff */
[----:B------:R-:W-:Y:S02]  /*ff80*/  MOV R52, R52 ;  /* 0x0000003400347202 */ /* 0x000fe40000000f00 */
[----:B------:R-:W-:Y:S02]  /*ff90*/  SHF.R.U64 R123, R123, 0x3, RZ ;  /* 0x000000037b7b7819 */ /* 0x000fe400000012ff */
[----:B------:R-:W-:Y:S02]  /*ffa0*/  MOV R56, R56 ;  /* 0x0000003800387202 */ /* 0x000fe40000000f00 */
[----:B------:R-:W-:Y:S01]  /*ffb0*/  MOV R60, R60 ;  /* 0x0000003c003c7202 */ /* 0x000fe20000000f00 */
[----:B------:R1:W-:Y:S01]  /*ffc0*/  STSM.16.M88.4 [R122], R4 ;  /* 0x000000047a007844 */ /* 0x0003e20000000200 */
[----:B------:R-:W-:-:S02]  /*ffd0*/  MOV R64, R64 ;  /* 0x0000004000407202 */ /* 0x000fc40000000f00 */
[----:B------:R-:W-:Y:S01]  /*ffe0*/  MOV R68, R68 ;  /* 0x0000004400447202 */ /* 0x000fe20000000f00 */
[----:B------:R2:W-:Y:S01]  /*fff0*/  STSM.16.M88.4 [R45], R28 ;  /* 0x0000001c2d007844 */ /* 0x0005e20000000200 */
[----:B------:R-:W-:Y:S02]  /*10000*/  F2FP.F16.F32.PACK_AB R83, R87, R86 ;  /* 0x000000565753723e */ /* 0x000fe400000000ff */
[----:B------:R-:W-:Y:S01]  /*10010*/  F2FP.F16.F32.PACK_AB R89, R91, R90 ;  /* 0x0000005a5b59723e */ /* 0x000fe200000000ff */
[----:B------:R-:W-:Y:S01]  /*10020*/  STSM.16.M88.4 [R48], R32 ;  /* 0x0000002030007844 */ /* 0x000fe20000000200 */
[----:B------:R-:W-:Y:S02]  /*10030*/  LOP3.LUT R118, R123, R24, RZ, 0x3c, !PT ;  /* 0x000000187b767212 */ /* 0x000fe400078e3cff */
[----:B------:R-:W-:Y:S01]  /*10040*/  MOV R0, R98 ;  /* 0x0000006200007202 */ /* 0x000fe20000000f00 */
[----:B------:R-:W-:Y:S01]  /*10050*/  STSM.16.M88.4 [R52], R12 ;  /* 0x0000000c34007844 */ /* 0x000fe20000000200 */
[----:B------:R-:W-:-:S02]  /*10060*/  F2FP.F16.F32.PACK_AB R90, R93, R92 ;  /* 0x0000005c5d5a723e */ /* 0x000fc400000000ff */
[----:B------:R-:W-:Y:S01]  /*10070*/  F2FP.F16.F32.PACK_AB R91, R95, R94 ;  /* 0x0000005e5f5b723e */ /* 0x000fe200000000ff */
[----:B------:R-:W-:Y:S01]  /*10080*/  STSM.16.M88.4 [R56], R8 ;  /* 0x0000000838007844 */ /* 0x000fe20000000200 */
[----:B-1----:R-:W-:Y:S02]  /*10090*/  F2FP.F16.F32.PACK_AB R4, R160, R163 ;  /* 0x000000a3a004723e */ /* 0x002fe400000000ff */
[----:B------:R-:W-:Y:S02]  /*100a0*/  F2FP.F16.F32.PACK_AB R5, R67, R66 ;  /* 0x000000424305723e */ /* 0x000fe400000000ff */
[----:B------:R-:W-:Y:S02]  /*100b0*/  F2FP.F16.F32.PACK_AB R6, R152, R162 ;  /* 0x000000a29806723e */ /* 0x000fe400000000ff */
[----:B------:R-:W-:Y:S02]  /*100c0*/  F2FP.F16.F32.PACK_AB R7, R71, R70 ;  /* 0x000000464707723e */ /* 0x000fe400000000ff */
[----:B--2---:R-:W-:-:S02]  /*100d0*/  F2FP.F16.F32.PACK_AB R28, R73, R158 ;  /* 0x0000009e491c723e */ /* 0x004fc400000000ff */
[----:B------:R-:W-:Y:S01]  /*100e0*/  F2FP.F16.F32.PACK_AB R29, R75, R74 ;  /* 0x0000004a4b1d723e */ /* 0x000fe200000000ff */
[----:B------:R1:W-:Y:S01]  /*100f0*/  STSM.16.M88.4 [R60], R4 ;  /* 0x000000043c007844 */ /* 0x0003e20000000200 */
[----:B------:R-:W-:Y:S02]  /*10100*/  F2FP.F16.F32.PACK_AB R30, R77, R76 ;  /* 0x0000004c4d1e723e */ /* 0x000fe400000000ff */
[----:B------:R-:W-:Y:S02]  /*10110*/  F2FP.F16.F32.PACK_AB R31, R79, R78 ;  /* 0x0000004e4f1f723e */ /* 0x000fe400000000ff */
[----:B------:R-:W-:Y:S02]  /*10120*/  F2FP.F16.F32.PACK_AB R96, R97, R96 ;  /* 0x000000606160723e */ /* 0x000fe400000000ff */
[----:B------:R-:W-:Y:S01]  /*10130*/  MOV R102, R102 ;  /* 0x0000006600667202 */ /* 0x000fe20000000f00 */
[----:B------:R-:W-:Y:S01]  /*10140*/  STSM.16.M88.4 [R64], R28 ;  /* 0x0000001c40007844 */ /* 0x000fe20000000200 */
[----:B------:R-:W-:-:S02]  /*10150*/  MOV R24, R106 ;  /* 0x0000006a00187202 */ /* 0x000fc40000000f00 */
[----:B------:R-:W-:Y:S01]  /*10160*/  F2FP.F16.F32.PACK_AB R97, R42, R3 ;  /* 0x000000032a61723e */ /* 0x000fe200000000ff */
[----:B------:R-:W-:Y:S01]  /*10170*/  STSM.16.M88.4 [R68], R80 ;  /* 0x0000005044007844 */ /* 0x000fe20000000200 */
[----:B------:R-:W-:Y:S02]  /*10180*/  F2FP.F16.F32.PACK_AB R98, R101, R100 ;  /* 0x000000646562723e */ /* 0x000fe400000000ff */
[----:B------:R-:W-:Y:S01]  /*10190*/  F2FP.F16.F32.PACK_AB R99, R54, R50 ;  /* 0x000000323663723e */ /* 0x000fe200000000ff */
[----:B------:R2:W-:Y:S01]  /*101a0*/  STSM.16.M88.4 [R0], R88 ;  /* 0x0000005800007844 */ /* 0x0005e20000000200 */
[----:B------:R-:W-:Y:S02]  /*101b0*/  F2FP.F16.F32.PACK_AB R104, R105, R104 ;  /* 0x000000686968723e */ /* 0x000fe400000000ff */
[----:B------:R-:W-:Y:S01]  /*101c0*/  MOV R44, R114 ;  /* 0x00000072002c7202 */ /* 0x000fe20000000f00 */
[----:B------:R-:W-:Y:S01]  /*101d0*/  STSM.16.M88.4 [R102], R96 ;  /* 0x0000006066007844 */ /* 0x000fe20000000200 */
[----:B------:R-:W-:-:S02]  /*101e0*/  F2FP.F16.F32.PACK_AB R105, R62, R58 ;  /* 0x0000003a3e69723e */ /* 0x000fc400000000ff */
[----:B------:R-:W-:Y:S02]  /*101f0*/  F2FP.F16.F32.PACK_AB R106, R109, R108 ;  /* 0x0000006c6d6a723e */ /* 0x000fe400000000ff */
[----:B------:R-:W-:Y:S02]  /*10200*/  F2FP.F16.F32.PACK_AB R107, R153, R72 ;  /* 0x00000048996b723e */ /* 0x000fe400000000ff */
[----:B------:R-:W-:Y:S02]  /*10210*/  F2FP.F16.F32.PACK_AB R112, R113, R112 ;  /* 0x000000707170723e */ /* 0x000fe400000000ff */
[----:B------:R-:W-:Y:S01]  /*10220*/  MOV R110, R110 ;  /* 0x0000006e006e7202 */ /* 0x000fe20000000f00 */
[----:B------:R3:W-:Y:S01]  /*10230*/  STSM.16.M88.4 [R24], R104 ;  /* 0x0000006818007844 */ /* 0x0007e20000000200 */
        /* <DEDUP_REMOVED lines=11> */
[----:B------:R-:W-:Y:S01]  /*102f0*/  STSM.16.M88.4 [R44], R120 ;  /* 0x000000782c007844 */ /* 0x000fe20000000200 */
[----:B------:R-:W-:Y:S02]  /*10300*/  ISETP.NE.U32.AND P0, PT, RZ, UR4, PT ;  /* 0x00000004ff007c0c */ /* 0x000fe4000bf05070 */
[----:B-1----:R-:W-:Y:S02]  /*10310*/  IADD3 R6, P1, R209, UR4, RZ ;  /* 0x00000004d1067c10 */ /* 0x002fe4000ff3e0ff */
[----:B------:R-:W-:Y:S02]  /*10320*/  MOV R118, R118 ;  /* 0x0000007600767202 */ /* 0x000fe40000000f00 */
[----:B------:R-:W-:-:S02]  /*10330*/  F2FP.F16.F32.PACK_AB R130, R133, R132 ;  /* 0x000000848582723e */ /* 0x000fc400000000ff */
[----:B------:R-:W-:Y:S02]  /*10340*/  F2FP.F16.F32.PACK_AB R131, R135, R134 ;  /* 0x000000868783723e */ /* 0x000fe400000000ff */
[----:B------:R-:W-:Y:S02]  /*10350*/  F2FP.F16.F32.PACK_AB R137, R139, R138 ;  /* 0x0000008a8b89723e */ /* 0x000fe400000000ff */
[----:B------:R-:W-:Y:S01]  /*10360*/  F2FP.F16.F32.PACK_AB R144, R145, R144 ;  /* 0x000000909190723e */ /* 0x000fe200000000ff */
[----:B------:R-:W-:Y:S01]  /*10370*/  STSM.16.M88.4 [R118], R128 ;  /* 0x0000008076007844 */ /* 0x000fe20000000200 */
[----:B------:R-:W-:Y:S02]  /*10380*/  MOV R36, R36 ;  /* 0x0000002400247202 */ /* 0x000fe40000000f00 */
[----:B------:R-:W-:Y:S02]  /*10390*/  F2FP.F16.F32.PACK_AB R138, R141, R140 ;  /* 0x0000008c8d8a723e */ /* 0x000fe400000000ff */
[----:B------:R-:W-:-:S02]  /*103a0*/  F2FP.F16.F32.PACK_AB R139, R143, R142 ;  /* 0x0000008e8f8b723e */ /* 0x000fc400000000ff */
[----:B------:R-:W-:Y:S02]  /*103b0*/  F2FP.F16.F32.PACK_AB R145, R147, R146 ;  /* 0x000000929391723e */ /* 0x000fe400000000ff */
[----:B------:R-:W-:Y:S01]  /*103c0*/  MOV R40, R40 ;  /* 0x0000002800287202 */ /* 0x000fe20000000f00 */
[----:B------:R1:W-:Y:S01]  /*103d0*/  STSM.16.M88.4 [R36], R136 ;  /* 0x0000008824007844 */ /* 0x0003e20000000200 */
[----:B------:R-:W-:Y:S02]  /*103e0*/  F2FP.F16.F32.PACK_AB R146, R149, R148 ;  /* 0x000000949592723e */ /* 0x000fe400000000ff */
[----:B------:R-:W-:Y:S02]  /*103f0*/  F2FP.F16.F32.PACK_AB R147, R151, R150 ;  /* 0x000000969793723e */ /* 0x000fe400000000ff */
[----:B------:R-:W-:Y:S02]  /*10400*/  ISETP.NE.AND.EX P0, PT, RZ, UR5, PT, P0 ;  /* 0x00000005ff007c0c */ /* 0x000fe4000bf05300 */
[----:B------:R-:W-:Y:S01]  /*10410*/  IADD3.X R7, R210, UR5, RZ, P1, !PT ;  /* 0x00000005d2077c10 */ /* 0x000fe20008ffe4ff */
[----:B------:R-:W-:Y:S01]  /*10420*/  ULDC.64 UR4, c[0x0][0xce0] ;  /* 0x0003380000047ab9 */ /* 0x000fe20000000a00 */
[----:B------:R4:W-:Y:S01]  /*10430*/  STSM.16.M88.4 [R40], R144 ;  /* 0x0000009028007844 */ /* 0x0009e20000000200 */
[----:B------:R-:W-:Y:S01]  /*10440*/  BAR.SYNC.DEFER_BLOCKING 0x1, 0x100 ;  /* 0x0044000000007b1d */ /* 0x000fe20000010000 */
[----:B------:R-:W-:-:S02]  /*10450*/  ISETP.NE.U32.AND P6, PT, RZ, UR4, PT ;  /* 0x00000004ff007c0c */ /* 0x000fc4000bfc5070 */
[----:B--2---:R-:W-:Y:S02]  /*10460*/  MOV R0, RZ ;  /* 0x000000ff00007202 */ /* 0x004fe40000000f00 */
[----:B------:R-:W-:-:S13]  /*10470*/  ISETP.NE.AND.EX P6, PT, RZ, UR5, PT, P6 ;  /* 0x00000005ff007c0c */ /* 0x000fda000bfc5360 */
[----:B------:R-:W-:Y:S01]  /*10480*/  @P6 IADD3 R4, P4, R209, UR4, RZ ;  /* 0x00000004d1046c10 */ /* 0x000fe2000ff9e0ff */
[----:B------:R-:W-:Y:S02]  /*10490*/  ULDC UR4, c[0x0][0xb88] ;  /* 0x0002e20000047ab9 */ /* 0x000fe40000000800 */
[----:B---3--:R-:W-:Y:S01]  /*104a0*/  IMAD.U32 R24, RZ, RZ, UR4 ;  /* 0x00000004ff187e24 */ /* 0x008fe2000f8e00ff */
        /* <DEDUP_REMOVED lines=20> */
[----:B------:R-:W-:Y:S01]  /*105f0*/  LOP3.LUT R12, R12, R13, RZ, 0x3c, !PT ;  /* 0x0000000d0c0c7212 */ /* 0x000fe200078e3cff */
[--C-:B------:R-:W-:Y:S01]  /*10600*/  IMAD.X R13, RZ, RZ, R21.reuse, P2 ;  /* 0x000000ffff0d7224 */ /* 0x100fe200010e0615 */
[----:B------:R-:W-:Y:S01]  /*10610*/  LOP3.LUT R28, R28, R29, RZ, 0x3c, !PT ;  /* 0x0000001d1c1c7212 */ /* 0x000fe200078e3cff */
[----:B------:R-:W-:Y:S01]  /*10620*/  IMAD.X R29, RZ, RZ, R21, P3 ;  /* 0x000000ffff1d7224 */ /* 0x000fe200018e0615 */
[----:B------:R-:W-:Y:S02]  /*10630*/  LOP3.LUT R32, R32, R33, RZ, 0x3c, !PT ;  /* 0x0000002120207212 */ /* 0x000fe400078e3cff */
[----:B------:R-:W-:-:S02]  /*10640*/  P2R R10, PR, RZ, 0x20 ;  /* 0x00000020ff0a7803 */ /* 0x000fc40000000000 */
[----:B------:R-:W-:Y:S02]  /*10650*/  IADD3.X R33, RZ, R21, RZ, P4, !PT ;  /* 0x00000015ff217210 */ /* 0x000fe400027fe4ff */
[C---:B------:R-:W-:Y:S02]  /*10660*/  IADD3 R41, P1, R20.reuse, 0x6000, RZ ;  /* 0x0000600014297810 */ /* 0x040fe40007f3e0ff */
[C---:B------:R-:W-:Y:S02]  /*10670*/  IADD3 R45, P2, R20.reuse, 0x7000, RZ ;  /* 0x00007000142d7810 */ /* 0x040fe40007f5e0ff */
[C---:B------:R-:W-:Y:S02]  /*10680*/  IADD3 R49, P3, R20.reuse, 0x8000, RZ ;  /* 0x0000800014317810 */ /* 0x040fe40007f7e0ff */
[C---:B------:R-:W-:Y:S02]  /*10690*/  IADD3 R53, P4, R20.reuse, 0x9000, RZ ;  /* 0x0000900014357810 */ /* 0x040fe40007f9e0ff */
[----:B------:R-:W-:-:S02]  /*106a0*/  IADD3 R57, P5, R20, 0xa000, RZ ;  /* 0x0000a00014397810 */ /* 0x000fc40007fbe0ff */
[----:B-1----:R-:W-:Y:S02]  /*106b0*/  LOP3.LUT R36, R37, 0x380, RZ, 0xc0, !PT ;  /* 0x0000038025247812 */ /* 0x002fe400078ec0ff */
[----:B----4-:R-:W-:Y:S02]  /*106c0*/  LOP3.LUT R40, R41, 0x380, RZ, 0xc0, !PT ;  /* 0x0000038029287812 */ /* 0x010fe400078ec0ff */
[----:B------:R-:W-:Y:S02]  /*106d0*/  LOP3.LUT R44, R45, 0x380, RZ, 0xc0, !PT ;  /* 0x000003802d2c7812 */ /* 0x000fe400078ec0ff */
        /* <DEDUP_REMOVED lines=15> */
[----:B--2---:R-:W-:Y:S06]  /*107d0*/  @P6 BRA `(.L_x_1065) ;  /* 0x0000000000106947 */ /* 0x004fec0003800000 */
[----:B------:R-:W-:Y:S05]  /*107e0*/  @!P0 BRA `(.L_x_1065) ;  /* 0x00000000000c8947 */ /* 0x000fea0003800000 */
[----:B------:R-:W2:Y:S04]  /*107f0*/  LDG.E R3, desc[UR54][R6.64] ;  /* 0x0000003606037981 */ /* 0x000ea8000c1e1900 */
[----:B-----5:R-:W2:Y:S02]  /*10800*/  LDG.E R24, desc[UR54][R6.64+0x4] ;  /* 0x0000043606187981 */ /* 0x020ea4000c1e1900 */
[----:B--2---:R-:W-:-:S07]  /*10810*/  IMAD.IADD R24, R24, 0x1, -R3 ;  /* 0x0000000118187824 */ /* 0x004fce00078e0a03 */
.L_x_1065:
        /* <DEDUP_REMOVED lines=8> */
[--C-:B------:R-:W-:Y:S01]  /*108a0*/  IMAD.X R49, RZ, RZ, R21.reuse, P3 ;  /* 0x000000ffff317224 */ /* 0x100fe200018e0615 */
[C---:B------:R-:W-:Y:S01]  /*108b0*/  IADD3 R69, P2, R20.reuse, 0xd000, RZ ;  /* 0x0000d00014457810 */ /* 0x040fe20007f5e0ff */
[----:B------:R-:W-:Y:S01]  /*108c0*/  IMAD.X R53, RZ, RZ, R21, P4 ;  /* 0x000000ffff357224 */ /* 0x000fe200020e0615 */
[----:B------:R-:W-:-:S02]  /*108d0*/  IADD3 R73, P3, R20, 0xe000, RZ ;  /* 0x0000e00014497810 */ /* 0x000fc40007f7e0ff */
[C---:B------:R-:W-:Y:S02]  /*108e0*/  IADD3 R4, P4, R20.reuse, 0xf000, RZ ;  /* 0x0000f00014047810 */ /* 0x040fe40007f9e0ff */
[----:B------:R-:W-:Y:S02]  /*108f0*/  LOP3.LUT R60, R61, 0x380, RZ, 0xc0, !PT ;  /* 0x000003803d3c7812 */ /* 0x000fe400078ec0ff */
[----:B------:R-:W-:Y:S01]  /*10900*/  LOP3.LUT R64, R65, 0x380, RZ, 0xc0, !PT ;  /* 0x0000038041407812 */ /* 0x000fe200078ec0ff */
[----:B------:R-:W-:Y:S01]  /*10910*/  IMAD.X R77, RZ, RZ, R21, P4 ;  /* 0x000000ffff4d7224 */ /* 0x000fe200020e0615 */
[----:B------:R-:W-:Y:S02]  /*10920*/  LOP3.LUT R68, R69, 0x380, RZ, 0xc0, !PT ;  /* 0x0000038045447812 */ /* 0x000fe400078ec0ff */
[----:B------:R-:W-:Y:S02]  /*10930*/  LOP3.LUT R72, R73, 0x380, RZ, 0xc0, !PT ;  /* 0x0000038049487812 */ /* 0x000fe400078ec0ff */
[----:B------:R-:W-:-:S02]  /*10940*/  LOP3.LUT R5, R20, 0x380, RZ, 0xc0, !PT ;  /* 0x0000038014057812 */ /* 0x000fc400078ec0ff */
[----:B-1----:R-:W-:Y:S02]  /*10950*/  ISETP.NE.AND P5, PT, R3, RZ, PT ;  /* 0x000000ff0300720c */ /* 0x002fe40003fa5270 */
[----:B------:R-:W-:Y:S02]  /*10960*/  LOP3.LUT R3, R4, 0x380, RZ, 0xc0, !PT ;  /* 0x0000038004037812 */ /* 0x000fe400078ec0ff */
        /* <DEDUP_REMOVED lines=12> */
[----:B------:R-:W-:Y:S01]  /*10a30*/  IMAD.X R73, RZ, RZ, R21, P3 ;  /* 0x000000ffff497224 */ /* 0x000fe200018e0615 */
[----:B------:R-:W-:-:S02]  /*10a40*/  IADD3.X R65, RZ, R21, RZ, P1, !PT ;  /* 0x00000015ff417210 */ /* 0x000fc40000ffe4ff */
[----:B------:R-:W-:Y:S02]  /*10a50*/  LOP3.LUT R20, R5, R20, RZ, 0x3c, !PT ;  /* 0x0000001405147212 */ /* 0x000fe400078e3cff */
        /* <DEDUP_REMOVED lines=8> */
[----:B------:R-:W-:Y:S02]  /*10ae0*/  IMAD R3, R80, UR4, RZ ;  /* 0x0000000450037c24 */ /* 0x000fe4000f8e02ff */
[----:B------:R-:W-:Y:S02]  /*10af0*/  IMAD.MOV.U32 R4, RZ, RZ, R0 ;  /* 0x000000ffff047224 */ /* 0x000fe400078e0000 */
[C---:B------:R-:W-:Y:S02]  /*10b00*/  IMAD R3, R208.reuse, UR5, R3 ;  /* 0x00000005d0037c24 */ /* 0x040fe4000f8e0203 */
[----:B------:R-:W-:Y:S01]  /*10b10*/  IMAD.WIDE.U32 R4, R208, UR4, R4 ;  /* 0x00000004d0047c25 */ /* 0x000fe2000f8e0004 */
[----:B------:R-:W-:-:S03]  /*10b20*/  ULDC.64 UR4, c[0x0][0xc78] ;  /* 0x00031e0000047ab9 */ /* 0x000fc60000000a00 */
[----:B------:R-:W-:Y:S02]  /*10b30*/  IMAD.IADD R5, R5, 0x1, R3 ;  /* 0x0000000105057824 */ /* 0x000fe400078e0203 */
[----:B------:R-:W-:Y:S02]  /*10b40*/  IMAD.MOV R7, RZ, RZ, -R191 ;  /* 0x000000ffff077224 */ /* 0x000fe400078e0abf */
[----:B------:R-:W-:Y:S02]  /*10b50*/  IMAD R3, R215, UR4, RZ ;  /* 0x00000004d7037c24 */ /* 0x000fe4000f8e02ff */
[----:B------:R-:W-:Y:S01]  /*10b60*/  IMAD R11, R213, 0x40, R188 ;  /* 0x00000040d50b7824 */ /* 0x000fe200078e02bc */
[----:B------:R-:W-:Y:S01]  /*10b70*/  ISETP.NE.AND P0, PT, R190, R7, PT ;  /* 0x00000007be00720c */ /* 0x000fe20003f05270 */
[----:B------:R-:W-:-:S03]  /*10b80*/  IMAD.WIDE.U32 R4, R83, UR4, R4 ;  /* 0x0000000453047c25 */ /* 0x000fc6000f8e0004 */
[----:B------:R-:W-:Y:S01]  /*10b90*/  SHF.R.S32.HI R7, RZ, 0x1f, R11 ;  /* 0x0000001fff077819 */ /* 0x000fe2000001140b */
[----:B------:R-:W-:Y:S01]  /*10ba0*/  IMAD R10, R83, UR5, R3 ;  /* 0x00000005530a7c24 */ /* 0x000fe2000f8e0203 */
[C---:B------:R-:W-:Y:S01]  /*10bb0*/  IADD3 R6, P2, R11.reuse, R4, RZ ;  /* 0x000000040b067210 */ /* 0x040fe20007f5e0ff */
[C---:B------:R-:W-:Y:S01]  /*10bc0*/  VIADD R3, R11.reuse, 0x8 ;  /* 0x000000080b037836 */ /* 0x040fe20000000000 */
[-C--:B------:R-:W-:Y:S01]  /*10bd0*/  ISETP.GE.OR P1, PT, R11, R24.reuse, P0 ;  /* 0x000000180b00720c */ /* 0x080fe20000726670 */
[----:B------:R-:W-:Y:S01]  /*10be0*/  ULDC.64 UR4, c[0x0][0xc40] ;  /* 0x0003100000047ab9 */ /* 0x000fe20000000a00 */
[----:B------:R-:W-:Y:S02]  /*10bf0*/  IADD3.X R7, R7, R5, R10, P2, !PT ;  /* 0x0000000507077210 */ /* 0x000fe400017fe40a */
[----:B------:R-:W-:Y:S02]  /*10c00*/  ISETP.GE.OR P0, PT, R3, R24, P0 ;  /* 0x000000180300720c */ /* 0x000fe40000706670 */
[----:B------:R-:W-:-:S04]  /*10c10*/  LEA R4, P2, R6, UR4, 0x2 ;  /* 0x0000000406047c11 */ /* 0x000fc8000f8410ff */
[----:B------:R-:W-:-:S05]  /*10c20*/  LEA.HI.X R5, R6, UR5, R7, 0x2, P2 ;  /* 0x0000000506057c11 */ /* 0x000fca00090f1407 */
[----:B------:R1:W-:Y:S04]  /*10c30*/  @!P1 STG.E desc[UR54][R4.64], R174 ;  /* 0x000000ae04009986 */ /* 0x0003e8000c101936 */
[----:B------:R1:W-:Y:S02]  /*10c40*/  @!P0 STG.E desc[UR54][R4.64+0x20], R175 ;  /* 0x000020af04008986 */ /* 0x0003e4000c101936 */
.L_x_1066:
[----:B------:R-:W2:Y:S01]  /*10c50*/  LDC R90, c[0x0][0xb8c] ;  /* 0x0002e300ff5a7b82 */ /* 0x000ea20000000800 */
[----:B-1----:R1:W5:Y:S01]  /*10c60*/  LD.E.128 R4, desc[UR54][R20.64] ;  /* 0x0000003614047980 */ /* 0x002362000c101d00 */
[----:B------:R-:W-:Y:S02]  /*10c70*/  ULDC.64 UR4, c[0x0][0xba0] ;  /* 0x0002e80000047ab9 */ /* 0x000fe40000000a00 */
[----:B------:R-:W-:Y:S01]  /*10c80*/  IMAD R3, R81, UR4, RZ ;  /* 0x0000000451037c24 */ /* 0x000fe2000f8e02ff */
[----:B------:R-:W5:Y:S04]  /*10c90*/  LD.E.128 R8, desc[UR54][R8.64] ;  /* 0x0000003608087980 */ /* 0x000f68000c101d00 */
[----:B------:R-:W5:Y:S01]  /*10ca0*/  LD.E.128 R12, desc[UR54][R12.64] ;  /* 0x000000360c0c7980 */ /* 0x000f62000c101d00 */
[----:B-1----:R-:W-:-:S02]  /*10cb0*/  SHF.R.S32.HI R21, RZ, 0x1f, R187 ;  /* 0x0000001fff157819 */ /* 0x002fc400000114bb */
[----:B------:R-:W-:Y:S01]  /*10cc0*/  MOV R20, R187 ;  /* 0x000000bb00147202 */ /* 0x000fe20000000f00 */
[C---:B------:R-:W-:Y:S01]  /*10cd0*/  IMAD R3, R0.reuse, UR5, R3 ;  /* 0x0000000500037c24 */ /* 0x040fe2000f8e0203 */
[----:B------:R-:W5:Y:S03]  /*10ce0*/  LD.E.128 R28, desc[UR54][R28.64] ;  /* 0x000000361c1c7980 */ /* 0x000f66000c101d00 */
[----:B------:R-:W-:Y:S01]  /*10cf0*/  IMAD.WIDE.U32 R20, R0, UR4, R20 ;  /* 0x0000000400147c25 */ /* 0x000fe2000f8e0014 */
[----:B------:R-:W-:Y:S01]  /*10d00*/  ULDC.64 UR4, c[0x0][0xbe0] ;  /* 0x0002f80000047ab9 */ /* 0x000fe20000000a00 */
[----:B------:R-:W5:Y:S02]  /*10d10*/  LD.E.128 R32, desc[UR54][R32.64] ;  /* 0x0000003620207980 */ /* 0x000f64000c101d00 */
[----:B------:R-:W-:Y:S02]  /*10d20*/  IMAD.IADD R21, R21, 0x1, R3 ;  /* 0x0000000115157824 */ /* 0x000fe400078e0203 */
[----:B------:R-:W-:Y:S01]  /*10d30*/  VIADD R3, R187, 0x40 ;  /* 0x00000040bb037836 */ /* 0x000fe20000000000 */
[----:B------:R-:W5:Y:S01]  /*10d40*/  LD.E.128 R36, desc[UR54][R36.64] ;  /* 0x0000003624247980 */ /* 0x000f62000c101d00 */
[----:B------:R-:W-:-:S03]  /*10d50*/  IMAD R81, R80, UR4, RZ ;  /* 0x0000000450517c24 */ /* 0x000fc6000f8e02ff */
[-C--:B--2---:R-:W-:Y:S01]  /*10d60*/  ISETP.GE.AND P3, PT, R3, R90.reuse, PT ;  /* 0x0000005a0300720c */ /* 0x084fe20003f66270 */
[----:B------:R-:W-:Y:S01]  /*10d70*/  IMAD R85, R213, -0x40, R24 ;  /* 0xffffffc0d5557824 */ /* 0x000fe200078e0218 */
[----:B------:R-:W5:Y:S01]  /*10d80*/  LD.E.128 R40, desc[UR54][R40.64] ;  /* 0x0000003628287980 */ /* 0x000f62000c101d00 */
[----:B------:R-:W-:Y:S01]  /*10d90*/  VIADD R0, R192, 0x20 ;  /* 0x00000020c0007836 */ /* 0x000fe20000000000 */
[----:B------:R-:W-:Y:S01]  /*10da0*/  SEL R24, RZ, 0xffffffff, P3 ;  /* 0xffffffffff187807 */ /* 0x000fe20001800000 */
[C---:B------:R-:W-:Y:S01]  /*10db0*/  IMAD R81, R208.reuse, UR5, R81 ;  /* 0x00000005d0517c24 */ /* 0x040fe2000f8e0251 */
[----:B------:R-:W5:Y:S01]  /*10dc0*/  LD.E.128 R44, desc[UR54][R44.64] ;  /* 0x000000362c2c7980 */ /* 0x000f62000c101d00 */
[----:B------:R-:W-:Y:S01]  /*10dd0*/  IMAD.WIDE.U32 R20, R208, UR4, R20 ;  /* 0x00000004d0147c25 */ /* 0x000fe2000f8e0014 */
[C---:B------:R-:W-:Y:S01]  /*10de0*/  ISETP.GE.AND P2, PT, R187.reuse, R90, PT ;  /* 0x0000005abb00720c */ /* 0x040fe20003f46270 */
[----:B------:R-:W-:Y:S01]  /*10df0*/  ULDC.64 UR4, c[0x0][0xbe8] ;  /* 0x0002fa0000047ab9 */ /* 0x000fe20000000a00 */
[----:B------:R-:W5:Y:S01]  /*10e00*/  LD.E.128 R48, desc[UR54][R48.64] ;  /* 0x0000003630307980 */ /* 0x000f62000c101d00 */
[----:B------:R-:W-:-:S03]  /*10e10*/  VIADD R87, R187, 0xc0 ;  /* 0x000000c0bb577836 */ /* 0x000fc60000000000 */
[----:B------:R-:W5:Y:S01]  /*10e20*/  LD.E.128 R52, desc[UR54][R52.64] ;  /* 0x0000003634347980 */ /* 0x000f62000c101d00 */
[----:B------:R-:W-:-:S03]  /*10e30*/  IADD3 R86, R187, 0x80, RZ ;  /* 0x00000080bb567810 */ /* 0x000fc60007ffe0ff */
[----:B------:R-:W5:Y:S04]  /*10e40*/  LD.E.128 R56, desc[UR54][R56.64] ;  /* 0x0000003638387980 */ /* 0x000f68000c101d00 */
[----:B------:R-:W5:Y:S04]  /*10e50*/  LD.E.128 R60, desc[UR54][R60.64] ;  /* 0x000000363c3c7980 */ /* 0x000f68000c101d00 */
[----:B------:R-:W5:Y:S04]  /*10e60*/  LD.E.128 R64, desc[UR54][R64.64] ;  /* 0x0000003640407980 */ /* 0x000f68000c101d00 */
[----:B------:R-:W5:Y:S04]  /*10e70*/  LD.E.128 R68, desc[UR54][R68.64] ;  /* 0x0000003644447980 */ /* 0x000f68000c101d00 */
[----:B------:R-:W5:Y:S04]  /*10e80*/  LD.E.128 R72, desc[UR54][R72.64] ;  /* 0x0000003648487980 */ /* 0x000f68000c101d00 */
[----:B------:R-:W5:Y:S01]  /*10e90*/  LD.E.128 R76, desc[UR54][R76.64] ;  /* 0x000000364c4c7980 */ /* 0x000f62000c101d00 */
[----:B------:R-:W-:Y:S01]  /*10ea0*/  IMAD.IADD R21, R21, 0x1, R81 ;  /* 0x0000000115157824 */ /* 0x000fe200078e0251 */
[----:B------:R-:W-:Y:S01]  /*10eb0*/  ISETP.GE.AND P0, PT, R0, R85, PT ;  /* 0x000000550000720c */ /* 0x000fe20003f06270 */
[----:B------:R-:W-:Y:S01]  /*10ec0*/  IMAD.SHL.U32 R81, R24, 0x2, RZ ;  /* 0x0000000218517824 */ /* 0x000fe200078e00ff */
        /* <DEDUP_REMOVED lines=8> */
[-C--:B------:R-:W-:Y:S01]  /*10f50*/  ISETP.GE.AND P2, PT, R86, R90.reuse, PT ;  /* 0x0000005a5600720c */ /* 0x080fe20003f46270 */
[----:B------:R-:W-:Y:S01]  /*10f60*/  VIADD R80, R187, 0x180 ;  /* 0x00000180bb507836 */ /* 0x000fe20000000000 */
[----:B------:R-:W-:Y:S01]  /*10f70*/  ISETP.GE.AND P3, PT, R87, R90, PT ;  /* 0x0000005a5700720c */ /* 0x000fe20003f66270 */
[----:B------:R-:W-:Y:S01]  /*10f80*/  VIADD R82, R187, 0x1c0 ;  /* 0x000001c0bb527836 */ /* 0x000fe20000000000 */
[----:B------:R-:W-:Y:S01]  /*10f90*/  LOP3.LUT R0, R81, 0x2, R0, 0xe2, !PT ;  /* 0x0000000251007812 */ /* 0x000fe200078ee200 */
[----:B------:R-:W-:Y:S01]  /*10fa0*/  BSSY B1, `(.L_x_1067) ;  /* 0x0000035000017945 */ /* 0x000fe20003800000 */
[----:B------:R-:W-:-:S02]  /*10fb0*/  SEL R81, RZ, 0x4, P2 ;  /* 0x00000004ff517807 */ /* 0x000fc40001000000 */
[----:B------:R-:W-:Y:S02]  /*10fc0*/  SEL R24, RZ, 0x8, P3 ;  /* 0x00000008ff187807 */ /* 0x000fe40001800000 */
[----:B------:R-:W-:Y:S02]  /*10fd0*/  IADD3 R89, R187, 0x140, RZ ;  /* 0x00000140bb597810 */ /* 0x000fe40007ffe0ff */
[----:B------:R-:W-:Y:S01]  /*10fe0*/  LOP3.LUT R24, R24, R0, R81, 0xfe, !PT ;  /* 0x0000000018187212 */ /* 0x000fe200078efe51 */
[----:B------:R-:W-:Y:S01]  /*10ff0*/  VIADD R0, R2, 0x38820 ;  /* 0x0003882002007836 */ /* 0x000fe20000000000 */
[-C--:B------:R-:W-:Y:S02]  /*11000*/  ISETP.GE.AND P2, PT, R88, R90.reuse, PT ;  /* 0x0000005a5800720c */ /* 0x080fe40003f46270 */
[-C--:B------:R-:W-:Y:S02]  /*11010*/  ISETP.GE.AND P3, PT, R89, R90.reuse, PT ;  /* 0x0000005a5900720c */ /* 0x080fe40003f66270 */
[----:B------:R-:W-:-:S02]  /*11020*/  ISETP.GE.AND P4, PT, R80, R90, PT ;  /* 0x0000005a5000720c */ /* 0x000fc40003f86270 */
[----:B------:R-:W-:Y:S02]  /*11030*/  ISETP.GE.AND P1, PT, R192, R85, PT ;  /* 0x00000055c000720c */ /* 0x000fe40003f26270 */
[----:B------:R-:W-:Y:S02]  /*11040*/  SEL R81, RZ, 0x10, P2 ;  /* 0x00000010ff517807 */ /* 0x000fe40001000000 */
[----:B------:R-:W-:Y:S02]  /*11050*/  SEL R80, RZ, 0x20, P3 ;  /* 0x00000020ff507807 */ /* 0x000fe40001800000 */
[----:B------:R-:W-:Y:S02]  /*11060*/  PRMT R0, RZ, 0x654, R0 ;  /* 0x00000654ff007816 */ /* 0x000fe40000000000 */
[----:B------:R-:W-:Y:S01]  /*11070*/  LOP3.LUT R81, R80, R24, R81, 0xfe, !PT ;  /* 0x0000001850517212 */ /* 0x000fe200078efe51 */
[----:B------:R-:W-:Y:S01]  /*11080*/  IMAD R24, R215, UR4, RZ ;  /* 0x00000004d7187c24 */ /* 0x000fe2000f8e02ff */
[----:B-1----:R1:W-:Y:S01]  /*11090*/  SYNCS.ARRIVE.TRANS64.RED.A1T0 RZ, [R0+URZ], RZ ;  /* 0x000000ff00ff79a7 */ /* 0x0023e2000810043f */
[----:B------:R-:W-:-:S02]  /*110a0*/  ISETP.GE.AND P2, PT, R82, R90, PT ;  /* 0x0000005a5200720c */ /* 0x000fc40003f46270 */
[C---:B------:R-:W-:Y:S01]  /*110b0*/  IMAD R85, R83.reuse, UR5, R24 ;  /* 0x0000000553557c24 */ /* 0x040fe2000f8e0218 */
[----:B------:R-:W-:Y:S01]  /*110c0*/  SHF.R.S32.HI R193, RZ, 0x1f, R192 ;  /* 0x0000001fffc17819 */ /* 0x000fe200000114c0 */
[----:B------:R-:W-:Y:S01]  /*110d0*/  IMAD.WIDE.U32 R82, R83, UR4, R20 ;  /* 0x0000000453527c25 */ /* 0x000fe2000f8e0014 */
[----:B------:R-:W-:Y:S02]  /*110e0*/  SEL R21, RZ, 0x80, P2 ;  /* 0x00000080ff157807 */ /* 0x000fe40001000000 */
[----:B-1----:R-:W-:Y:S01]  /*110f0*/  SEL R0, RZ, 0x40, P4 ;  /* 0x00000040ff007807 */ /* 0x002fe20002000000 */
[----:B------:R-:W-:-:S03]  /*11100*/  IMAD.IADD R91, R83, 0x1, R85 ;  /* 0x00000001535b7824 */ /* 0x000fc600078e0255 */
[----:B------:R-:W-:Y:S01]  /*11110*/  LOP3.LUT R0, R81, R0, RZ, 0xfc, !PT ;  /* 0x0000000051007212 */ /* 0x000fe200078efcff */
[----:B------:R-:W-:-:S03]  /*11120*/  IMAD.WIDE R80, R213, 0x40, R192 ;  /* 0x00000040d5507825 */ /* 0x000fc600078e02c0 */
[----:B------:R-:W-:Y:S01]  /*11130*/  LOP3.LUT R24, R0, R21, RZ, 0xfc, !PT ;  /* 0x0000001500187212 */ /* 0x000fe200078efcff */
[----:B------:R-:W-:Y:S06]  /*11140*/  @P1 BRA `(.L_x_1068) ;  /* 0x0000000000681947 */ /* 0x000fec0003800000 */
[----:B------:R-:W-:Y:S01]  /*11150*/  ULDC.64 UR4, c[0x0][0xbd8] ;  /* 0x0002f60000047ab9 */ /* 0x000fe20000000a00 */
[----:B------:R-:W-:Y:S01]  /*11160*/  MOV R21, R91 ;  /* 0x0000005b00157202 */ /* 0x000fe20000000f00 */
[----:B------:R-:W-:Y:S01]  /*11170*/  IMAD R85, R81, UR4, RZ ;  /* 0x0000000451557c24 */ /* 0x000fe2000f8e02ff */
[-C--:B------:R-:W-:Y:S01]  /*11180*/  ISETP.GE.AND P2, PT, R187, R90.reuse, PT ;  /* 0x0000005abb00720c */ /* 0x080fe20003f46270 */
[----:B------:R-:W-:Y:S01]  /*11190*/  IMAD.MOV.U32 R20, RZ, RZ, R82 ;  /* 0x000000ffff147224 */ /* 0x000fe200078e0052 */
[-C--:B------:R-:W-:Y:S01]  /*111a0*/  ISETP.GE.AND P3, PT, R3, R90.reuse, PT ;  /* 0x0000005a0300720c */ /* 0x080fe20003f66270 */
[C---:B------:R-:W-:Y:S01]  /*111b0*/  IMAD R85, R80.reuse, UR5, R85 ;  /* 0x0000000550557c24 */ /* 0x040fe2000f8e0255 */
[----:B------:R-:W-:Y:S01]  /*111c0*/  ISETP.GE.AND P4, PT, R89, R90, PT ;  /* 0x0000005a5900720c */ /* 0x000fe20003f86270 */
[----:B------:R-:W-:Y:S01]  /*111d0*/  IMAD.WIDE.U32 R20, R80, UR4, R20 ;  /* 0x0000000450147c25 */ /* 0x000fe2000f8e0014 */
[----:B------:R-:W-:Y:S01]  /*111e0*/  ULDC.64 UR4, c[0x0][0xb80] ;  /* 0x0002e00000047ab9 */ /* 0x000fe20000000a00 */
[----:B------:R-:W-:-:S02]  /*111f0*/  LOP3.LUT P5, RZ, R0, 0x40, RZ, 0xc0, !PT ;  /* 0x0000004000ff7812 */ /* 0x000fc400078ac0ff */
[----:B------:R-:W-:Y:S01]  /*11200*/  IMAD.IADD R21, R21, 0x1, R85 ;  /* 0x0000000115157824 */ /* 0x000fe200078e0255 */
[----:B------:R-:W-:Y:S02]  /*11210*/  LEA R84, P1, R20, UR4, 0x1 ;  /* 0x0000000414547c11 */ /* 0x000fe4000f8208ff */
[----:B------:R-:W-:Y:S02]  /*11220*/  LOP3.LUT P6, RZ, R24, 0x80, RZ, 0xc0, !PT ;  /* 0x0000008018ff7812 */ /* 0x000fe400078cc0ff */
        /* <DEDUP_REMOVED lines=12> */
.L_x_1068:
[----:B------:R-:W-:Y:S05]  /*112f0*/  BSYNC B1 ;  /* 0x0000000000017941 */ /* 0x000fea0003800000 */
.L_x_1067:
[----:B------:R-:W-:Y:S05]  /*11300*/  @P0 BRA `(.L_x_1069) ;  /* 0x0000000c00040947 */ /* 0x000fea0003800000 */
[----:B-1---5:R-:W-:Y:S01]  /*11310*/  IADD3 R7, P0, R80, 0x20, RZ ;  /* 0x0000002050077810 */ /* 0x022fe20007f1e0ff */
[----:B------:R-:W-:Y:S01]  /*11320*/  ULDC.64 UR4, c[0x0][0xbd8] ;  /* 0x0002f60000047ab9 */ /* 0x000fe20000000a00 */
[----:B------:R-:W-:Y:S01]  /*11330*/  IMAD.MOV.U32 R4, RZ, RZ, R82 ;  /* 0x000000ffff047224 */ /* 0x000fe200078e0052 */
[-C--:B------:R-:W-:Y:S01]  /*11340*/  ISETP.GE.AND P4, PT, R3, R90.reuse, PT ;  /* 0x0000005a0300720c */ /* 0x080fe20003f86270 */
        /* <DEDUP_REMOVED lines=8> */
[----:B------:R-:W-:-:S03]  /*113d0*/  ISETP.GE.AND P0, PT, R89, R90, PT ;  /* 0x0000005a5900720c */ /* 0x000fc60003f06270 */
[----:B------:R-:W-:Y:S01]  /*113e0*/  IMAD R3, R7, UR5, R80 ;  /* 0x0000000507037c24 */ /* 0x000fe2000f8e0250 */
[----:B------:R-:W-:Y:S02]  /*113f0*/  ULDC.64 UR4, c[0x0][0xb80] ;  /* 0x0002e00000047ab9 */ /* 0x000fe40000000a00 */
[----:B------:R-:W-:Y:S02]  /*11400*/  LEA R6, P6, R4, UR4, 0x1 ;  /* 0x0000000404067c11 */ /* 0x000fe4000f8c08ff */
[----:B------:R-:W-:-:S04]  /*11410*/  IADD3 R3, R5, R3, RZ ;  /* 0x0000000305037210 */ /* 0x000fc80007ffe0ff */
        /* <DEDUP_REMOVED lines=13> */
.L_x_1064:
        /* <DEDUP_REMOVED lines=13> */
[----:B------:R-:W-:Y:S01]  /*115c0*/  IMAD.U32 R0, RZ, RZ, UR4 ;  /* 0x00000004ff007e24 */ /* 0x000fe2000f8e00ff */
        /* <DEDUP_REMOVED lines=8> */
.L_x_1070:
        /* <DEDUP_REMOVED lines=26> */
[----:B------:R-:W-:Y:S01]  /*117f0*/  LEA.HI.X R7, R4, UR5, R5, 0x2, P0 ;  /* 0x0000000504077c11 */ /* 0x000fe200080f1405 */
[----:B------:R-:W-:-:S05]  /*11800*/  IMAD.MOV.U32 R5, RZ, RZ, -0x800000 ;  /* 0xff800000ff057424 */ /* 0x000fca00078e00ff */
[----:B------:R4:W-:Y:S03]  /*11810*/  STG.E desc[UR54][R6.64], R5 ;  /* 0x0000000506007986 */ /* 0x0009e6000c101936 */
.L_x_1072:
[----:B------:R-:W-:Y:S05]  /*11820*/  BSYNC B1 ;  /* 0x0000000000017941 */ /* 0x000fea0003800000 */
.L_x_1071:
[----:B------:R-:W-:Y:S01]  /*11830*/  ULDC.64 UR4, c[0x0][0xba0] ;  /* 0x0002e80000047ab9 */ /* 0x000fe20000000a00 */
[----:B---34-:R-:W-:Y:S01]  /*11840*/  MOV R5, R10 ;  /* 0x0000000a00057202 */ /* 0x018fe20000000f00 */
[----:B------:R-:W-:Y:S01]  /*11850*/  IMAD.MOV.U32 R4, RZ, RZ, R187 ;  /* 0x000000ffff047224 */ /* 0x000fe200078e00bb */
[C---:B--2---:R-:W-:Y:S01]  /*11860*/  ISETP.GE.AND P2, PT, R187.reuse, R12, PT ;  /* 0x0000000cbb00720c */ /* 0x044fe20003f46270 */
[----:B------:R-:W-:Y:S01]  /*11870*/  IMAD R6, R8, UR4, RZ ;  /* 0x0000000408067c24 */ /* 0x000fe2000f8e02ff */
[----:B------:R-:W-:Y:S01]  /*11880*/  IADD3 R31, R187, 0x140, RZ ;  /* 0x00000140bb1f7810 */ /* 0x000fe20007ffe0ff */
[----:B------:R-:W-:Y:S01]  /*11890*/  IMAD.WIDE.U32 R4, R3, UR4, R4 ;  /* 0x0000000403047c25 */ /* 0x000fe2000f8e0004 */
[----:B------:R-:W-:Y:S03]  /*118a0*/  BSSY B1, `(.L_x_1073) ;  /* 0x000004a000017945 */ /* 0x000fe60003800000 */
[----:B------:R-:W-:-:S02]  /*118b0*/  VIADD R13, R187, 0x40 ;  /* 0x00000040bb0d7836 */ /* 0x000fc40000000000 */
[----:B------:R-:W-:Y:S01]  /*118c0*/  IMAD R3, R3, UR5, R6 ;  /* 0x0000000503037c24 */ /* 0x000fe2000f8e0206 */
[----:B------:R-:W-:Y:S01]  /*118d0*/  ULDC.64 UR4, c[0x0][0xbe0] ;  /* 0x0002f80000047ab9 */ /* 0x000fe20000000a00 */
[----:B------:R-:W-:Y:S01]  /*118e0*/  VIADD R15, R187, 0x80 ;  /* 0x00000080bb0f7836 */ /* 0x000fe20000000000 */
[-C--:B------:R-:W-:Y:S01]  /*118f0*/  ISETP.GE.AND P0, PT, R13, R12.reuse, PT ;  /* 0x0000000c0d00720c */ /* 0x080fe20003f06270 */
[----:B------:R-:W-:Y:S02]  /*11900*/  IMAD.IADD R5, R5, 0x1, R3 ;  /* 0x0000000105057824 */ /* 0x000fe400078e0203 */
[----:B------:R-:W-:Y:S01]  /*11910*/  IMAD R3, R213, -0x40, R0 ;  /* 0xffffffc0d5037824 */ /* 0x000fe200078e0200 */
[----:B------:R-:W-:Y:S01]  /*11920*/  SEL R6, RZ, 0xffffffff, P0 ;  /* 0xffffffffff067807 */ /* 0x000fe20000000000 */
[C---:B------:R-:W-:Y:S02]  /*11930*/  VIADD R0, R192.reuse, 0x20 ;  /* 0x00000020c0007836 */ /* 0x040fe40000000000 */
[----:B------:R-:W-:Y:S01]  /*11940*/  IMAD R7, R9, UR4, RZ ;  /* 0x0000000409077c24 */ /* 0x000fe2000f8e02ff */
[-C--:B------:R-:W-:Y:S01]  /*11950*/  ISETP.GE.AND P1, PT, R192, R3.reuse, PT ;  /* 0x00000003c000720c */ /* 0x080fe20003f26270 */
[----:B------:R-:W-:Y:S01]  /*11960*/  VIADD R21, R187, 0xc0 ;  /* 0x000000c0bb157836 */ /* 0x000fe20000000000 */
[----:B------:R-:W-:Y:S01]  /*11970*/  ISETP.GE.AND P0, PT, R0, R3, PT ;  /* 0x000000030000720c */ /* 0x000fe20003f06270 */
[C---:B------:R-:W-:Y:S01]  /*11980*/  IMAD R7, R208.reuse, UR5, R7 ;  /* 0x00000005d0077c24 */ /* 0x040fe2000f8e0207 */
[----:B------:R-:W-:Y:S01]  /*11990*/  SEL R0, RZ, 0x1, P2 ;  /* 0x00000001ff007807 */ /* 0x000fe20001000000 */
[----:B------:R-:W-:Y:S01]  /*119a0*/  IMAD.WIDE.U32 R4, R208, UR4, R4 ;  /* 0x00000004d0047c25 */ /* 0x000fe2000f8e0004 */
[----:B------:R-:W-:Y:S01]  /*119b0*/  SHF.L.U32 R3, R6, 0x1, RZ ;  /* 0x0000000106037819 */ /* 0x000fe200000006ff */
[----:B------:R-:W-:Y:S01]  /*119c0*/  ULDC.64 UR4, c[0x0][0xbe8] ;  /* 0x0002fa0000047ab9 */ /* 0x000fe20000000a00 */
[-C--:B------:R-:W-:Y:S01]  /*119d0*/  ISETP.GE.AND P2, PT, R15, R12.reuse, PT ;  /* 0x0000000c0f00720c */ /* 0x080fe20003f46270 */
[----:B------:R-:W-:Y:S01]  /*119e0*/  VIADD R29, R187, 0x100 ;  /* 0x00000100bb1d7836 */ /* 0x000fe20000000000 */
[----:B------:R-:W-:Y:S01]  /*119f0*/  ISETP.GE.AND P3, PT, R21, R12, PT ;  /* 0x0000000c1500720c */ /* 0x000fe20003f66270 */
[----:B------:R-:W-:Y:S01]  /*11a00*/  IMAD.IADD R5, R5, 0x1, R7 ;  /* 0x0000000105057824 */ /* 0x000fe200078e0207 */
[----:B------:R-:W-:Y:S01]  /*11a10*/  LOP3.LUT R0, R3, 0x2, R0, 0xe2, !PT ;  /* 0x0000000203007812 */ /* 0x000fe200078ee200 */
[C---:B------:R-:W-:Y:S01]  /*11a20*/  VIADD R7, R187.reuse, 0x180 ;  /* 0x00000180bb077836 */ /* 0x040fe20000000000 */
[----:B------:R-:W-:Y:S01]  /*11a30*/  SEL R3, RZ, 0x4, P2 ;  /* 0x00000004ff037807 */ /* 0x000fe20001000000 */
        /* <DEDUP_REMOVED lines=17> */
[----:B------:R-:W-:Y:S01]  /*11b50*/  SEL R0, RZ, 0x80, P2 ;  /* 0x00000080ff007807 */ /* 0x000fe20001000000 */
[----:B------:R-:W-:-:S02]  /*11b60*/  IMAD.IADD R11, R7, 0x1, R3 ;  /* 0x00000001070b7824 */ /* 0x000fc400078e0203 */
[----:B------:R-:W-:Y:S01]  /*11b70*/  IMAD.WIDE R8, R213, 0x40, R8 ;  /* 0x00000040d5087825 */ /* 0x000fe200078e0208 */
        /* <DEDUP_REMOVED lines=13> */
[----:B------:R-:W-:Y:S01]  /*11c50*/  IMAD.IADD R3, R5, 0x1, R3 ;  /* 0x0000000105037824 */ /* 0x000fe200078e0203 */
[C---:B------:R-:W-:Y:S02]  /*11c60*/  LEA R34, P1, R4.reuse, UR4, 0x1 ;  /* 0x0000000404227c11 */ /* 0x040fe4000f8208ff */
[-C--:B------:R-:W-:Y:S02]  /*11c70*/  ISETP.GE.AND P2, PT, R31, R12.reuse, PT ;  /* 0x0000000c1f00720c */ /* 0x080fe40003f46270 */
        /* <DEDUP_REMOVED lines=12> */
.L_x_1074:
[----:B------:R-:W-:Y:S05]  /*11d40*/  BSYNC B1 ;  /* 0x0000000000017941 */ /* 0x000fea0003800000 */
.L_x_1073:
[----:B------:R-:W-:Y:S05]  /*11d50*/  @P0 BRA `(.L_x_1069) ;  /* 0x0000000000700947 */ /* 0x000fea0003800000 */
[----:B------:R-:W-:Y:S01]  /*11d60*/  IADD3 R3, P0, R8, 0x20, RZ ;  /* 0x0000002008037810 */ /* 0x000fe20007f1e0ff */
        /* <DEDUP_REMOVED lines=27> */
.L_x_1069:
[----:B------:R-:W-:Y:S05]  /*11f20*/  BSYNC B0 ;  /* 0x0000000000007941 */ /* 0x000fea0003800000 */
.L_x_1063:
[----:B------:R-:W-:Y:S02]  /*11f30*/  ULDC UR4, c[0x0][0xd14] ;  /* 0x0003450000047ab9 */ /* 0x000fe40000000800 */
[----:B-1----:R-:W-:-:S13]  /*11f40*/  ISETP.GE.AND P0, PT, R27, UR4, PT ;  /* 0x000000041b007c0c */ /* 0x002fda000bf06270 */
[----:B------:R-:W-:Y:S05]  /*11f50*/  @!P0 BRA `(.L_x_1075) ;  /* 0xfffffef0007c8947 */ /* 0x000fea000383ffff */
[----:B------:R-:W-:Y:S05]  /*11f60*/  BRA `(.L_x_958) ;  /* 0x00000060007c7947 */ /* 0x000fea0003800000 */
.L_x_956:
        /* <DEDUP_REMOVED lines=56> */
[----:B------:R-:W-:Y:S01]  /*122f0*/  MOV R5, R6 ;  /* 0x0000000600057202 */ /* 0x000fe20000000f00 */
[----:B------:R-:W-:Y:S01]  /*12300*/  IMAD.MOV.U32 R19, RZ, RZ, RZ ;  /* 0x000000ffff137224 */ /* 0x000fe200078e00ff */
[----:B------:R-:W-:Y:S01]  /*12310*/  ULDC UR5, c[0x0][0xd14] ;  /* 0x0003450000057ab9 */ /* 0x000fe20000000800 */
[----:B------:R-:W-:Y:S01]  /*12320*/  ULDC UR7, c[0x0][0xd14] ;  /* 0x0003450000077ab9 */ /* 0x000fe20000000800 */
[----:B------:R-:W-:-:S05]  /*12330*/  ULDC UR4, c[0x0][0xd10] ;  /* 0x0003440000047ab9 */ /* 0x000fca0000000800 */
.L_x_1080:
[----:B------:R-:W-:Y:S02]  /*12340*/  VIADD R0, R19, 0x1f ;  /* 0x0000001f13007836 */ /* 0x000fe40000000000 */
[----:B------:R-:W-:-:S03]  /*12350*/  IMAD.U32 R19, RZ, RZ, UR7 ;  /* 0x00000007ff137e24 */ /* 0x000fc6000f8e00ff */
[----:B------:R-:W-:-:S13]  /*12360*/  ISETP.GE.AND P0, PT, R0, UR5, PT ;  /* 0x0000000500007c0c */ /* 0x000fda000bf06270 */
[----:B------:R-:W-:Y:S05]  /*12370*/  @P0 BRA `(.L_x_1077) ;  /* 0x0000000400400947 */ /* 0x000fea0003800000 */
[----:B------:R-:W0:Y:S01]  /*12380*/  S2R R2, SR_TID.X ;  /* 0x0000000000027919 */ /* 0x000e220000002100 */
[----:B------:R-:W-:Y:S01]  /*12390*/  IMAD.MOV.U32 R19, RZ, RZ, R0 ;  /* 0x000000ffff137224 */ /* 0x000fe200078e0000 */
[----:B------:R-:W-:Y:S01]  /*123a0*/  BSSY B0, `(.L_x_1078) ;  /* 0x000000a000007945 */ /* 0x000fe20003800000 */
[----:B------:R-:W-:Y:S01]  /*123b0*/  IMAD.MOV.U32 R0, RZ, RZ, RZ ;  /* 0x000000ffff007224 */ /* 0x000fe200078e00ff */
[----:B0-----:R-:W-:-:S04]  /*123c0*/  LOP3.LUT R8, R2, 0x1f, RZ, 0xc0, !PT ;  /* 0x0000001f02087812 */ /* 0x001fc800078ec0ff */
[C---:B------:R-:W-:Y:S02]  /*123d0*/  ISETP.NE.AND P1, PT, R8.reuse, 0x1f, PT ;  /* 0x0000001f0800780c */ /* 0x040fe40003f25270 */
[----:B------:R-:W-:-:S04]  /*123e0*/  IADD3 R7, R8, R19, RZ ;  /* 0x0000001308077210 */ /* 0x000fc80007ffe0ff */
[----:B------:R-:W-:-:S13]  /*123f0*/  ISETP.GE.OR P0, PT, R7, UR5, !P1 ;  /* 0x0000000507007c0c */ /* 0x000fda000cf06670 */
[----:B------:R-:W-:Y:S05]  /*12400*/  @P0 BRA `(.L_x_1079) ;  /* 0x00000000000c0947 */ /* 0x000fea0003800000 */
[----:B------:R-:W0:Y:S02]  /*12410*/  LDC.64 R2, c[0x0][0xd58] ;  /* 0x00035600ff027b82 */ /* 0x000e240000000a00 */
[----:B0-----:R-:W-:-:S05]  /*12420*/  IMAD.WIDE R2, R7, 0x4, R2 ;  /* 0x0000000407027825 */ /* 0x001fca00078e0202 */
[----:B------:R0:W5:Y:S02]  /*12430*/  LDG.E R0, desc[UR54][R2.64] ;  /* 0x0000003602007981 */ /* 0x000164000c1e1900 */
.L_x_1079:
[----:B------:R-:W-:Y:S05]  /*12440*/  BSYNC B0 ;  /* 0x0000000000007941 */ /* 0x000fea0003800000 */
.L_x_1078:
        /* <DEDUP_REMOVED lines=26> */
.L_x_1076:
        /* <DEDUP_REMOVED lines=16> */
.L_x_1081:
[----:B-1----:R-:W-:Y:S01]  /*126f0*/  IMAD R16, R16, UR4, R7 ;  /* 0x0000000410107c24 */ /* 0x002fe2000f8e0207 */
[----:B------:R-:W-:Y:S01]  /*12700*/  IADD3 R19, R5, R19, RZ ;  /* 0x0000001305137210 */ /* 0x000fe20007ffe0ff */
[----:B------:R-:W-:Y:S02]  /*12710*/  IMAD R7, R11, R6, RZ ;  /* 0x000000060b077224 */ /* 0x000fe400078e02ff */
[----:B0-----:R-:W-:Y:S01]  /*12720*/  IMAD.MOV.U32 R2, RZ, RZ, RZ ;  /* 0x000000ffff027224 */ /* 0x001fe200078e00ff */
[----:B------:R-:W-:-:S03]  /*12730*/  IADD3 R17, -R16, UR6, RZ ;  /* 0x0000000610117c10 */ /* 0x000fc6000fffe1ff */
[----:B------:R-:W-:Y:S01]  /*12740*/  IMAD.HI.U32 R2, R3, R7, R2 ;  /* 0x0000000703027227 */ /* 0x000fe200078e0002 */
[----:B------:R-:W-:Y:S02]  /*12750*/  IABS R7, R0 ;  /* 0x0000000000077213 */ /* 0x000fe40000000000 */
[----:B------:R-:W-:-:S03]  /*12760*/  IABS R3, R17 ;  /* 0x0000001100037213 */ /* 0x000fc60000000000 */
[----:B------:R-:W-:Y:S02]  /*12770*/  IMAD.MOV R7, RZ, RZ, -R7 ;  /* 0x000000ffff077224 */ /* 0x000fe400078e0a07 */
[----:B------:R-:W-:-:S04]  /*12780*/  IMAD.HI.U32 R2, R2, R3, RZ ;  /* 0x0000000302027227 */ /* 0x000fc800078e00ff */
[----:B------:R-:W-:-:S05]  /*12790*/  IMAD R3, R2, R7, R3 ;  /* 0x0000000702037224 */ /* 0x000fca00078e0203 */
[----:B------:R-:W-:-:S13]  /*127a0*/  ISETP.GT.U32.AND P0, PT, R6, R3, PT ;  /* 0x000000030600720c */ /* 0x000fda0003f04070 */
[----:B------:R-:W-:Y:S01]  /*127b0*/  @!P0 IMAD.IADD R3, R3, 0x1, -R6 ;  /* 0x0000000103038824 */ /* 0x000fe200078e0a06 */
[----:B------:R-:W-:-:S04]  /*127c0*/  @!P0 IADD3 R2, R2, 0x1, RZ ;  /* 0x0000000102028810 */ /* 0x000fc80007ffe0ff */
[----:B------:R-:W-:Y:S02]  /*127d0*/  ISETP.GE.U32.AND P0, PT, R3, R6, PT ;  /* 0x000000060300720c */ /* 0x000fe40003f06070 */
[----:B------:R-:W-:-:S11]  /*127e0*/  LOP3.LUT R3, R17, R0, RZ, 0x3c, !PT ;  /* 0x0000000011037212 */ /* 0x000fd600078e3cff */
[----:B------:R-:W-:Y:S01]  /*127f0*/  @P0 VIADD R2, R2, 0x1 ;  /* 0x0000000102020836 */ /* 0x000fe20000000000 */
        /* <DEDUP_REMOVED lines=8> */
.L_x_1077:
[----:B------:R-:W-:Y:S02]  /*12880*/  IMAD.MOV.U32 R17, RZ, RZ, RZ ;  /* 0x000000ffff117224 */ /* 0x000fe400078e00ff */
[----:B------:R-:W-:Y:S02]  /*12890*/  IMAD.U32 R16, RZ, RZ, UR6 ;  /* 0x00000006ff107e24 */ /* 0x000fe4000f8e00ff */
[----:B------:R-:W-:-:S07]  /*128a0*/  IMAD.MOV.U32 R18, RZ, RZ, RZ ;  /* 0x000000ffff127224 */ /* 0x000fce00078e00ff */
.L_x_1082:
[----:B------:R-:W0:Y:S01]  /*128b0*/  S2R R0, SR_TID.X ;  /* 0x0000000000007919 */ /* 0x000e220000002100 */
        /* <DEDUP_REMOVED lines=10> */
[----:B------:R0:W-:Y:S04]  /*12960*/  STL [R1+0x8], R0 ;  /* 0x0000080001007387 */ /* 0x0001e80000100800 */
[----:B------:R0:W-:Y:S02]  /*12970*/  STL [R1+0x28], RZ ;  /* 0x000028ff01007387 */ /* 0x0001e40000100800 */
[----:B------:R-:W-:Y:S05]  /*12980*/  @P0 BRA `(.L_x_1083) ;  /* 0x0000005400140947 */ /* 0x000fea0003800000 */
[----:B0-----:R-:W-:Y:S01]  /*12990*/  IMAD.MOV.U32 R0, RZ, RZ, 0x1 ;  /* 0x00000001ff007424 */ /* 0x001fe200078e00ff */
[----:B------:R-:W-:Y:S01]  /*129a0*/  STL [R1+0x28], RZ ;  /* 0x000028ff01007387 */ /* 0x000fe20000100800 */
[----:B------:R-:W-:Y:S01]  /*129b0*/  ULDC UR4, c[0x0][0xc] ;  /* 0x0000030000047ab9 */ /* 0x000fe20000000800 */
[----:B------:R-:W-:Y:S02]  /*129c0*/  IMAD.MOV.U32 R2, RZ, RZ, 0x1 ;  /* 0x00000001ff027424 */ /* 0x000fe400078e00ff */
[----:B------:R0:W-:Y:S04]  /*129d0*/  STL [R1+0xc], R0 ;  /* 0x00000c0001007387 */ /* 0x0001e80000100800 */
[----:B------:R1:W-:Y:S04]  /*129e0*/  STL [R1+0x4], RZ ;  /* 0x000004ff01007387 */ /* 0x0003e80000100800 */
[----:B------:R1:W-:Y:S01]  /*129f0*/  STL [R1], RZ ;  /* 0x000000ff01007387 */ /* 0x0003e20000100800 */
[----:B0-----:R-:W-:-:S03]  /*12a00*/  IMAD.U32 R0, RZ, RZ, UR4 ;  /* 0x00000004ff007e24 */ /* 0x001fc6000f8e00ff */
[----:B------:R1:W-:Y:S04]  /*12a10*/  STL [R1+0x8], R2 ;  /* 0x0000080201007387 */ /* 0x0003e80000100800 */
[----:B------:R1:W-:Y:S02]  /*12a20*/  STL [R1+0x38], R0 ;  /* 0x0000380001007387 */ /* 0x0003e40000100800 */
.L_x_1165:
[----:B-1-3--:R-:W0:Y:S02]  /*12a30*/  LDC.64 R2, c[0x0][0xd60] ;  /* 0x00035800ff027b82 */ /* 0x00ae240000000a00 */
[----:B0-----:R-:W-:-:S05]  /*12a40*/  IMAD.WIDE R2, R19, 0x4, R2 ;  /* 0x0000000413027825 */ /* 0x001fca00078e0202 */
[----:B--2---:R-:W2:Y:S01]  /*12a50*/  LDG.E R11, desc[UR54][R2.64] ;  /* 0x00000036020b7981 */ /* 0x004ea2000c1e1900 */
[----:B------:R-:W-:Y:S05]  /*12a60*/  YIELD ;  /* 0x0000000000007946 */ /* 0x000fea0003800000 */
[----:B------:R-:W-:Y:S01]  /*12a70*/  ULDC.64 UR4, c[0x0][0xb20] ;  /* 0x0002c80000047ab9 */ /* 0x000fe20000000a00 */
[----:B------:R-:W-:Y:S01]  /*12a80*/  IMAD.MOV.U32 R6, RZ, RZ, RZ ;  /* 0x000000ffff067224 */ /* 0x000fe200078e00ff */
[----:B------:R-:W-:Y:S01]  /*12a90*/  ISETP.NE.U32.AND P0, PT, RZ, UR4, PT ;  /* 0x00000004ff007c0c */ /* 0x000fe2000bf05070 */
[----:B------:R-:W-:-:S03]  /*12aa0*/  ULDC.64 UR6, c[0x0][0xb08] ;  /* 0x0002c20000067ab9 */ /* 0x000fc60000000a00 */
[----:B------:R-:W-:Y:S02]  /*12ab0*/  ISETP.NE.AND.EX P0, PT, RZ, UR5, PT, P0 ;  /* 0x00000005ff007c0c */ /* 0x000fe4000bf05300 */
[----:B------:R-:W-:Y:S02]  /*12ac0*/  MOV R4, RZ ;  /* 0x000000ff00047202 */ /* 0x000fe40000000f00 */
[----:B--2---:R-:W-:Y:S01]  /*12ad0*/  SHF.R.S32.HI R0, RZ, 0x1f, R11 ;  /* 0x0000001fff007819 */ /* 0x004fe2000001140b */
[----:B------:R-:W-:-:S08]  /*12ae0*/  IMAD.SHL.U32 R7, R11, 0x4, RZ ;  /* 0x000000040b077824 */ /* 0x000fd000078e00ff */
        /* <DEDUP_REMOVED lines=13> */
[----:B------:R-:W-:Y:S01]  /*12bc0*/  SHF.L.U64.HI R0, R11, 0x2, R0 ;  /* 0x000000020b007819 */ /* 0x000fe20000010200 */
[----:B------:R-:W-:Y:S01]  /*12bd0*/  STL [R1+0x20], R7 ;  /* 0x0000200701007387 */ /* 0x000fe20000100800 */
[----:B------:R-:W-:-:S03]  /*12be0*/  ISETP.NE.AND.EX P1, PT, RZ, UR5, PT, P1 ;  /* 0x00000005ff007c0c */ /* 0x000fc6000bf25310 */
[----:B------:R-:W-:Y:S10]  /*12bf0*/  STL [R1+0x24], R0 ;  /* 0x0000240001007387 */ /* 0x000ff40000100800 */
        /* <DEDUP_REMOVED lines=22> */
[----:B------:R-:W-:Y:S01]  /*12d60*/  IMAD.U32 R7, RZ, RZ, UR4 ;  /* 0x00000004ff077e24 */ /* 0x000fe2000f8e00ff */
[----:B------:R-:W-:Y:S01]  /*12d70*/  ISETP.NE.AND.EX P0, PT, RZ, UR7, PT, P0 ;  /* 0x00000007ff007c0c */ /* 0x000fe2000bf05300 */
[----:B------:R-:W-:-:S12]  /*12d80*/  @P1 BRA `(.L_x_1084) ;  /* 0x0000000000101947 */ /* 0x000fd80003800000 */
[----:B------:R-:W-:Y:S05]  /*12d90*/  @!P2 BRA `(.L_x_1084) ;  /* 0x00000000000ca947 */ /* 0x000fea0003800000 */
[----:B0-----:R-:W2:Y:S04]  /*12da0*/  LDG.E R8, desc[UR54][R4.64] ;  /* 0x0000003604087981 */ /* 0x001ea8000c1e1900 */
[----:B-----5:R-:W2:Y:S02]  /*12db0*/  LDG.E R0, desc[UR54][R4.64+0x4] ;  /* 0x0000043604007981 */ /* 0x020ea4000c1e1900 */
[----:B--2---:R-:W-:-:S07]  /*12dc0*/  IADD3 R0, -R8, R0, RZ ;  /* 0x0000000008007210 */ /* 0x004fce0007ffe1ff */
.L_x_1084:
[----:B0-----:R-:W2:Y:S04]  /*12dd0*/  @P0 LDG.E R4, desc[UR54][R2.64] ;  /* 0x0000003602040981 */ /* 0x001ea8000c1e1900 */
[----:B------:R-:W2:Y:S01]  /*12de0*/  @P0 LDG.E R5, desc[UR54][R2.64+0x4] ;  /* 0x0000043602050981 */ /* 0x000ea2000c1e1900 */
[----:B-----5:R-:W-:Y:S01]  /*12df0*/  IMAD.IADD R0, R0, 0x1, -R6 ;  /* 0x0000000100007824 */ /* 0x020fe200078e0a06 */
        /* <DEDUP_REMOVED lines=18> */
[----:B------:R-:W-:Y:S01]  /*12f20*/  @P1 SHF.R.S32.HI R0, RZ, 0x6, R7 ;  /* 0x00000006ff001819 */ /* 0x000fe20000011407 */
[----:B------:R-:W-:-:S06]  /*12f30*/  IMAD.MOV.U32 R7, RZ, RZ, RZ ;  /* 0x000000ffff077224 */ /* 0x000fcc00078e00ff */
        /* <DEDUP_REMOVED lines=9> */
[----:B------:R-:W-:Y:S02]  /*12fd0*/  MOV R3, R18 ;  /* 0x0000001200037202 */ /* 0x000fe40000000f00 */
[----:B0-----:R-:W-:-:S13]  /*12fe0*/  ISETP.NE.AND P1, PT, R2, 0x1, PT ;  /* 0x000000010200780c */ /* 0x001fda0003f25270 */
[----:B------:R-:W0:Y:S08]  /*12ff0*/  @P1 LDC R2, c[0x0][0x42c] ;  /* 0x00010b00ff021b82 */ /* 0x000e300000000800 */
[----:B------:R-:W1:Y:S01]  /*13000*/  @P1 LDC R5, c[0x0][0x430] ;  /* 0x00010c00ff051b82 */ /* 0x000e620000000800 */
[----:B0-----:R-:W-:-:S05]  /*13010*/  @P1 IMAD.HI.U32 R2, R18, R2, RZ ;  /* 0x0000000212021227 */ /* 0x001fca00078e00ff */
[----:B-1----:R-:W-:Y:S02]  /*13020*/  @P1 SHF.R.U32.HI R3, RZ, R5, R2 ;  /* 0x00000005ff031219 */ /* 0x002fe40000011602 */
[----:B------:R-:W-:Y:S01]  /*13030*/  SEL R2, R11, RZ, !P0 ;  /* 0x000000ff0b027207 */ /* 0x000fe20004000000 */
[----:B------:R-:W-:Y:S06]  /*13040*/  BRA.DIV UR4, `(.L_x_1087) ;  /* 0x0000005a04687947 */ /* 0x000fec000b800000 */
.L_x_1208:
[----:B------:R-:W-:-:S03]  /*13050*/  UMOV UR4, 0xffffffff ;  /* 0xffffffff00047882 */ /* 0x000fc60000000000 */
[----:B------:R-:W-:Y:S05]  /*13060*/  BRA.DIV UR4, `(.L_x_1088) ;  /* 0x0000005a04947947 */ /* 0x000fea000b800000 */
[----:B------:R-:W-:-:S13]  /*13070*/  ELECT P6, URZ, PT ;  /* 0x00000000003f782f */ /* 0x000fda00038c0000 */
.L_x_1211:
[----:B------:R-:W2:Y:S01]  /*13080*/  LDL R5, [R1+0x28] ;  /* 0x0000280001057983 */ /* 0x000ea20000100800 */
[----:B------:R-:W-:Y:S01]  /*13090*/  MOV R8, 0x400 ;  /* 0x0000040000087802 */ /* 0x000fe20000000f00 */
[----:B--2---:R-:W-:-:S05]  /*130a0*/  VIADD R5, R5, 0x1 ;  /* 0x0000000105057836 */ /* 0x004fca0000000000 */
        /* <DEDUP_REMOVED lines=8> */
.L_x_1212:
        /* <DEDUP_REMOVED lines=8> */
.L_x_1213:
[----:B------:R-:W1:Y:S02]  /*131b0*/  S2R R8, SR_TID.X ;  /* 0x0000000000087919 */ /* 0x000e640000002100 */
[----:B-1----:R-:W-:-:S04]  /*131c0*/  LOP3.LUT R8, R8, 0x7f, RZ, 0xc0, !PT ;  /* 0x0000007f08087812 */ /* 0x002fc800078ec0ff */
[----:B------:R-:W-:-:S13]  /*131d0*/  ISETP.NE.AND P1, PT, R8, RZ, PT ;  /* 0x000000ff0800720c */ /* 0x000fda0003f25270 */
[----:B------:R-:W-:Y:S05]  /*131e0*/  @P1 BRA `(.L_x_1093) ;  /* 0x00000000001c1947 */ /* 0x000fea0003800000 */
[----:B------:R-:W1:Y:S02]  /*131f0*/  S2R R8, SR_TID.X ;  /* 0x0000000000087919 */ /* 0x000e640000002100 */
[----:B-1----:R-:W-:-:S04]  /*13200*/  LOP3.LUT R8, R8, 0x1f, RZ, 0xc0, !PT ;  /* 0x0000001f08087812 */ /* 0x002fc800078ec0ff */
[----:B------:R-:W-:Y:S01]  /*13210*/  ISETP.NE.AND P0, PT, R8, RZ, PT ;  /* 0x000000ff0800720c */ /* 0x000fe20003f05270 */
[----:B------:R-:W-:-:S04]  /*13220*/  IMAD.MOV.U32 R8, RZ, RZ, 0x2000 ;  /* 0x00002000ff087424 */ /* 0x000fc800078e00ff */
[----:B------:R1:W-:Y:S08]  /*13230*/  SYNCS.ARRIVE.TRANS64 RZ, [R6+URZ+0x38890], R8 ;  /* 0x0388900806ff79a7 */ /* 0x0003f0000800003f */
[----:B------:R-:W-:Y:S05]  /*13240*/  @!P0 BRA `(.L_x_1093) ;  /* 0x0000000000048947 */ /* 0x000fea0003800000 */
[----:B------:R-:W-:Y:S01]  /*13250*/  BPT.TRAP 0x1 ;  /* 0x000000040000795c */ /* 0x000fe20000300000 */
.L_x_1093:
[----:B-1----:R-:W2:Y:S01]  /*13260*/  LDL R8, [R1+0x4] ;  /* 0x0000040001087983 */ /* 0x002ea20000100800 */
[----:B------:R-:W-:Y:S01]  /*13270*/  R2UR UR9, R6 ;  /* 0x00000000060972ca */ /* 0x000fe200000e0000 */
[----:B------:R-:W-:Y:S01]  /*13280*/  ULDC.64 UR6, c[0x0][0x198] ;  /* 0x0000660000067ab9 */ /* 0x000fe20000000a00 */
[----:B------:R-:W-:Y:S01]  /*13290*/  R2UR UR12, R3 ;  /* 0x00000000030c72ca */ /* 0x000fe200000e0000 */
[----:B------:R-:W-:Y:S01]  /*132a0*/  UIADD3 UR4, UP0, UR6, 0x570, URZ ;  /* 0x0000057006047890 */ /* 0x000fe2000ff1e03f */
[----:B------:R-:W-:Y:S01]  /*132b0*/  R2UR UR13, R2 ;  /* 0x00000000020d72ca */ /* 0x000fe200000e0000 */
[----:B------:R-:W-:Y:S01]  /*132c0*/  UMOV UR10, URZ ;  /* 0x0000003f000a7c82 */ /* 0x000fe20008000000 */
[----:B------:R-:W-:Y:S01]  /*132d0*/  UMOV UR6, 0x0 ;  /* 0x0000000000067882 */ /* 0x000fe20000000000 */
[----:B------:R-:W-:-:S03]  /*132e0*/  UIADD3.X UR5, URZ, UR7, URZ, UP0, !UPT ;  /* 0x000000073f057290 */ /* 0x000fc600087fe43f */
[----:B------:R-:W-:-:S03]  /*132f0*/  UMOV UR7, 0x12f00000 ;  /* 0x12f0000000077882 */ /* 0x000fc60000000000 */
[----:B------:R-:W-:Y:S01]  /*13300*/  UIADD3 UR9, UR9, 0x38890, URZ ;  /* 0x0003889009097890 */ /* 0x000fe2000fffe03f */
[----:B--2---:R-:W-:-:S04]  /*13310*/  LEA R8, R8, R5, 0xd ;  /* 0x0000000508087211 */ /* 0x004fc800078e68ff */
[----:B------:R-:W-:Y:S01]  /*13320*/  R2UR UR8, R8 ;  /* 0x00000000080872ca */ /* 0x000fe200000e0000 */
[----:B-----5:R-:W-:-:S04]  /*13330*/  IMAD R8, R0, 0x40, R7 ;  /* 0x0000004000087824 */ /* 0x020fc800078e0207 */
[----:B------:R-:W-:-:S05]  /*13340*/  VIADD R8, R8, 0xffffffc0 ;  /* 0xffffffc008087836 */ /* 0x000fca0000000000 */
[----:B------:R-:W-:-:S03]  /*13350*/  R2UR UR11, R8 ;  /* 0x00000000080b72ca */ /* 0x000fc600000e0000 */
[----:B------:R-:W-:-:S10]  /*13360*/  UIADD3 UR8, UR8, 0x22400, URZ ;  /* 0x0002240008087890 */ /* 0x000fd4000fffe03f */
[----:B------:R1:W-:Y:S01]  /*13370*/  UTMALDG.4D [UR8], [UR4], desc[UR6] ;  /* 0x00000608040075b4 */ /* 0x0003e20008019000 */
[----:B------:R-:W2:Y:S02]  /*13380*/  SYNCS.PHASECHK.TRANS64.TRYWAIT P0, [R6+URZ+0x388c0], R9 ;  /* 0x0388c009060075a7 */ /* 0x000ea4000800017f */
[----:B-12---:R-:W-:Y:S05]  /*13390*/  @!P0 BRA `(.L_x_1094) ;  /* 0x0000005800108947 */ /* 0x006fea0003800000 */
.L_x_1214:
        /* <DEDUP_REMOVED lines=8> */
.L_x_1095:
[----:B01----:R-:W2:Y:S01]  /*13420*/  LDL R9, [R1+0x4] ;  /* 0x0000040001097983 */ /* 0x003ea20000100800 */
[----:B------:R-:W-:Y:S01]  /*13430*/  R2UR UR9, R6 ;  /* 0x00000000060972ca */ /* 0x000fe200000e0000 */
[----:B------:R-:W-:Y:S01]  /*13440*/  ULDC.64 UR24, c[0x0][0x198] ;  /* 0x0000660000187ab9 */ /* 0x000fe20000000a00 */
[----:B------:R-:W-:Y:S01]  /*13450*/  R2UR UR11, R8 ;  /* 0x00000000080b72ca */ /* 0x000fe200000e0000 */
[----:B------:R-:W-:Y:S01]  /*13460*/  UIADD3 UR4, UP0, UR24, 0x670, URZ ;  /* 0x0000067018047890 */ /* 0x000fe2000ff1e03f */
[----:B------:R-:W-:Y:S01]  /*13470*/  R2UR UR12, R3 ;  /* 0x00000000030c72ca */ /* 0x000fe200000e0000 */
[----:B------:R-:W-:Y:S01]  /*13480*/  UMOV UR10, URZ ;  /* 0x0000003f000a7c82 */ /* 0x000fe20008000000 */
[----:B------:R-:W-:Y:S01]  /*13490*/  R2UR UR13, R2 ;  /* 0x00000000020d72ca */ /* 0x000fe200000e0000 */
[----:B------:R-:W-:Y:S01]  /*134a0*/  UIADD3.X UR5, URZ, UR25, URZ, UP0, !UPT ;  /* 0x000000193f057290 */ /* 0x000fe200087fe43f */
[----:B------:R-:W-:Y:S01]  /*134b0*/  UMOV UR6, 0x0 ;  /* 0x0000000000067882 */ /* 0x000fe20000000000 */
[----:B------:R-:W-:Y:S01]  /*134c0*/  UMOV UR7, 0x12f00000 ;  /* 0x12f0000000077882 */ /* 0x000fe20000000000 */
[----:B------:R-:W-:Y:S01]  /*134d0*/  UMOV UR16, 0x40 ;  /* 0x0000004000107882 */ /* 0x000fe20000000000 */
[----:B------:R-:W-:-:S02]  /*134e0*/  UMOV UR18, 0x80 ;  /* 0x0000008000127882 */ /* 0x000fc40000000000 */
[----:B------:R-:W-:Y:S01]  /*134f0*/  UIADD3 UR9, UR9, 0x388b0, URZ ;  /* 0x000388b009097890 */ /* 0x000fe2000fffe03f */
        /* <DEDUP_REMOVED lines=38> */
.L_x_1091:
[----:B------:R-:W-:Y:S05]  /*13760*/  BSYNC B1 ;  /* 0x0000000000017941 */ /* 0x000fea0003800000 */
.L_x_1090:
[----:B0-----:R-:W2:Y:S04]  /*13770*/  LDL.LU R6, [R1+0x4] ;  /* 0x0000040001067983 */ /* 0x001ea80000300800 */
[----:B------:R-:W3:Y:S01]  /*13780*/  LDL.LU R9, [R1+0xc] ;  /* 0x00000c0001097983 */ /* 0x000ee20000300800 */
[----:B------:R-:W-:Y:S02]  /*13790*/  PLOP3.LUT P2, PT, PT, PT, PT, 0x8, 0x0 ;  /* 0x000000000000781c */ /* 0x000fe40003f4e170 */
[----:B--2---:R-:W-:-:S04]  /*137a0*/  IADD3 R6, R6, 0x1, RZ ;  /* 0x0000000106067810 */ /* 0x004fc80007ffe0ff */
[----:B------:R-:W-:-:S04]  /*137b0*/  ISETP.NE.AND P0, PT, R6, 0x2, PT ;  /* 0x000000020600780c */ /* 0x000fc80003f05270 */
[----:B------:R-:W-:-:S04]  /*137c0*/  SEL R8, RZ, 0x1, P0 ;  /* 0x00000001ff087807 */ /* 0x000fc80000000000 */
[----:B---3--:R-:W-:Y:S02]  /*137d0*/  LOP3.LUT R9, R9, R8, RZ, 0x3c, !PT ;  /* 0x0000000809097212 */ /* 0x008fe400078e3cff */
[----:B------:R-:W-:Y:S01]  /*137e0*/  SEL R8, R6, RZ, P0 ;  /* 0x000000ff06087207 */ /* 0x000fe20000000000 */
[----:B------:R-:W-:Y:S02]  /*137f0*/  VIADD R6, R0, 0xfffffffe ;  /* 0xfffffffe00067836 */ /* 0x000fe40000000000 */
[----:B------:R1:W-:Y:S03]  /*13800*/  STL [R1+0xc], R9 ;  /* 0x00000c0901007387 */ /* 0x0003e60000100800 */
[----:B------:R-:W-:Y:S01]  /*13810*/  ISETP.GE.AND P0, PT, R6, R4, PT ;  /* 0x000000040600720c */ /* 0x000fe20003f06270 */
[----:B------:R1:W-:-:S12]  /*13820*/  STL [R1+0x4], R8 ;  /* 0x0000040801007387 */ /* 0x0003d80000100800 */
[----:B-1----:R-:W-:Y:S05]  /*13830*/  @!P0 BRA `(.L_x_1086) ;  /* 0x0000000400cc8947 */ /* 0x002fea0003800000 */
[C---:B-----5:R-:W-:Y:S02]  /*13840*/  IMAD R6, R0.reuse, 0x40, R7 ;  /* 0x0000004000067824 */ /* 0x060fe400078e0207 */
[----:B------:R-:W-:Y:S02]  /*13850*/  VIADD R0, R0, 0xffffffff ;  /* 0xffffffff00007836 */ /* 0x000fe40000000000 */
[----:B------:R-:W-:-:S07]  /*13860*/  VIADD R6, R6, 0xffffff80 ;  /* 0xffffff8006067836 */ /* 0x000fce0000000000 */
.L_x_1102:
[----:B------:R-:W-:Y:S05]  /*13870*/  YIELD ;  /* 0x0000000000007946 */ /* 0x000fea0003800000 */
[----:B------:R-:W-:Y:S04]  /*13880*/  BSSY B1, `(.L_x_1096) ;  /* 0x0000061000017945 */ /* 0x000fe80003800000 */
[----:B-1----:R-:W-:Y:S05]  /*13890*/  @!P6 BRA `(.L_x_1097) ;  /* 0x00000004007ce947 */ /* 0x002fea0003800000 */
[----:B------:R-:W2:Y:S04]  /*138a0*/  LDL R7, [R1+0x4] ;  /* 0x0000040001077983 */ /* 0x000ea80000100800 */
[----:B------:R-:W3:Y:S01]  /*138b0*/  LDL R8, [R1+0xc] ;  /* 0x00000c0001087983 */ /* 0x000ee20000100800 */
[----:B--2---:R-:W-:Y:S02]  /*138c0*/  LEA R7, R7, R5, 0x3 ;  /* 0x0000000507077211 */ /* 0x004fe400078e18ff */
[----:B---3--:R-:W-:-:S04]  /*138d0*/  SHF.L.U32 R8, R8, 0x1f, RZ ;  /* 0x0000001f08087819 */ /* 0x008fc800000006ff */
[----:B------:R-:W0:Y:S02]  /*138e0*/  SYNCS.PHASECHK.TRANS64.TRYWAIT P0, [R7+URZ+0x388a0], R8 ;  /* 0x0388a008070075a7 */ /* 0x000e24000800017f */
[----:B0-----:R-:W-:Y:S05]  /*138f0*/  @!P0 BRA `(.L_x_1098) ;  /* 0x0000005000cc8947 */ /* 0x001fea0003800000 */
.L_x_1215:
        /* <DEDUP_REMOVED lines=11> */
.L_x_1099:
[----:B-1----:R-:W2:Y:S01]  /*139b0*/  LDL R9, [R1+0x4] ;  /* 0x0000040001097983 */ /* 0x002ea20000100800 */
        /* <DEDUP_REMOVED lines=8> */
[----:B------:R-:W-:Y:S02]  /*13a40*/  UMOV UR6, 0x0 ;  /* 0x0000000000067882 */ /* 0x000fe40000000000 */
[----:B------:R-:W-:-:S03]  /*13a50*/  UMOV UR7, 0x12f00000 ;  /* 0x12f0000000077882 */ /* 0x000fc60000000000 */
[----:B------:R-:W-:Y:S01]  /*13a60*/  UIADD3 UR9, UR9, 0x38890, URZ ;  /* 0x0003889009097890 */ /* 0x000fe2000fffe03f */
[----:B--2---:R-:W-:-:S05]  /*13a70*/  IMAD R9, R9, 0x2000, R5 ;  /* 0x0000200009097824 */ /* 0x004fca00078e0205 */
[----:B------:R-:W-:-:S13]  /*13a80*/  R2UR UR8, R9 ;  /* 0x00000000090872ca */ /* 0x000fda00000e0000 */
[----:B------:R-:W-:-:S09]  /*13a90*/  UIADD3 UR8, UR8, 0x22400, URZ ;  /* 0x0002240008087890 */ /* 0x000fd2000fffe03f */
[----:B------:R1:W-:Y:S01]  /*13aa0*/  UTMALDG.4D [UR8], [UR4], desc[UR6] ;  /* 0x00000608040075b4 */ /* 0x0003e20008019000 */
[----:B------:R-:W2:Y:S02]  /*13ab0*/  SYNCS.PHASECHK.TRANS64.TRYWAIT P1, [R7+URZ+0x388c0], R8 ;  /* 0x0388c008070075a7 */ /* 0x000ea4000802017f */
[----:B-12---:R-:W-:Y:S05]  /*13ac0*/  @!P1 BRA `(.L_x_1100) ;  /* 0x00000050006c9947 */ /* 0x006fea0003800000 */
.L_x_1216:
        /* <DEDUP_REMOVED lines=8> */
.L_x_1101:
        /* <DEDUP_REMOVED lines=52> */
.L_x_1097:
[----:B------:R-:W-:Y:S05]  /*13e90*/  BSYNC B1 ;  /* 0x0000000000017941 */ /* 0x000fea0003800000 */
.L_x_1096:
[----:B------:R-:W2:Y:S04]  /*13ea0*/  LDL.LU R7, [R1+0x4] ;  /* 0x0000040001077983 */ /* 0x000ea80000300800 */
[----:B------:R-:W3:Y:S01]  /*13eb0*/  LDL.LU R9, [R1+0xc] ;  /* 0x00000c0001097983 */ /* 0x000ee20000300800 */
[----:B------:R-:W-:Y:S02]  /*13ec0*/  VIADD R0, R0, 0xffffffff ;  /* 0xffffffff00007836 */ /* 0x000fe40000000000 */
[----:B------:R-:W-:Y:S01]  /*13ed0*/  VIADD R6, R6, 0xffffffc0 ;  /* 0xffffffc006067836 */ /* 0x000fe20000000000 */
[----:B--2---:R-:W-:-:S04]  /*13ee0*/  IADD3 R7, R7, 0x1, RZ ;  /* 0x0000000107077810 */ /* 0x004fc80007ffe0ff */
[----:B------:R-:W-:-:S04]  /*13ef0*/  ISETP.NE.AND P0, PT, R7, 0x2, PT ;  /* 0x000000020700780c */ /* 0x000fc80003f05270 */
[----:B------:R-:W-:Y:S02]  /*13f00*/  SEL R8, RZ, 0x1, P0 ;  /* 0x00000001ff087807 */ /* 0x000fe40000000000 */
[----:B------:R-:W-:Y:S02]  /*13f10*/  SEL R7, R7, RZ, P0 ;  /* 0x000000ff07077207 */ /* 0x000fe40000000000 */
[----:B---3--:R-:W-:Y:S02]  /*13f20*/  LOP3.LUT R9, R9, R8, RZ, 0x3c, !PT ;  /* 0x0000000809097212 */ /* 0x008fe400078e3cff */
[----:B------:R-:W-:-:S03]  /*13f30*/  ISETP.GT.AND P0, PT, R0, R4, PT ;  /* 0x000000040000720c */ /* 0x000fc60003f04270 */
[----:B------:R1:W-:Y:S04]  /*13f40*/  STL [R1+0xc], R9 ;  /* 0x00000c0901007387 */ /* 0x0003e80000100800 */
[----:B------:R1:W-:Y:S06]  /*13f50*/  STL [R1+0x4], R7 ;  /* 0x0000040701007387 */ /* 0x0003ec0000100800 */
[----:B------:R-:W-:Y:S05]  /*13f60*/  @P0 BRA `(.L_x_1102) ;  /* 0xfffffff800400947 */ /* 0x000fea000383ffff */
.L_x_1086:
[----:B------:R-:W-:Y:S05]  /*13f70*/  BSYNC B0 ;  /* 0x0000000000007941 */ /* 0x000fea0003800000 */
.L_x_1085:
[----:B-1---5:R-:W2:Y:S01]  /*13f80*/  LDL R7, [R1+0x2c] ;  /* 0x00002c0001077983 */ /* 0x022ea20000100800 */
[----:B------:R-:W-:Y:S05]  /*13f90*/  @!P2 WARPSYNC.ALL ;  /* 0x000000000000a948 */ /* 0x000fea0003800000 */
[----:B------:R-:W-:Y:S01]  /*13fa0*/  BSSY B6, `(.L_x_1103) ;  /* 0x0000346000067945 */ /* 0x000fe20003800000 */
[----:B------:R-:W-:Y:S01]  /*13fb0*/  @!P2 BAR.SYNC.DEFER_BLOCKING 0xc, 0x120 ;  /* 0x030480000000ab1d */ /* 0x000fe20000010000 */
[----:B--2---:R-:W-:-:S13]  /*13fc0*/  ISETP.GT.AND P0, PT, R7, RZ, PT ;  /* 0x000000ff0700720c */ /* 0x004fda0003f04270 */
[----:B------:R-:W-:Y:S05]  /*13fd0*/  @P0 BRA `(.L_x_1104) ;  /* 0x00000000004c0947 */ /* 0x000fea0003800000 */
[----:B------:R-:W1:Y:S02]  /*13fe0*/  S2R R7, SR_TID.X ;  /* 0x0000000000077919 */ /* 0x000e640000002100 */
[----:B-1----:R-:W-:-:S04]  /*13ff0*/  LOP3.LUT R7, R7, 0x1f, RZ, 0xc0, !PT ;  /* 0x0000001f07077812 */ /* 0x002fc800078ec0ff */
[----:B------:R-:W-:-:S13]  /*14000*/  ISETP.NE.AND P1, PT, R7, RZ, PT ;  /* 0x000000ff0700720c */ /* 0x000fda0003f25270 */
[----:B------:R-:W-:Y:S05]  /*14010*/  @P1 BRA `(.L_x_1105) ;  /* 0x0000003000f81947 */ /* 0x000fea0003800000 */
[----:B------:R-:W2:Y:S01]  /*14020*/  LDL R7, [R1+0x38] ;  /* 0x0000380001077983 */ /* 0x000ea20000100800 */
[----:B------:R-:W-:Y:S01]  /*14030*/  VOTEU.ANY UR4, UPT, PT ;  /* 0x0000000000047886 */ /* 0x000fe200038e0100 */
[----:B0-----:R-:W0:Y:S01]  /*14040*/  LDC.64 R2, c[0x0][0xd38] ;  /* 0x00034e00ff027b82 */ /* 0x001e220000000a00 */
[----:B------:R-:W1:Y:S08]  /*14050*/  FLO.U32 R0, UR4 ;  /* 0x0000000400007d00 */ /* 0x000e7000080e0000 */
[----:B------:R-:W0:Y:S01]  /*14060*/  POPC R5, UR4 ;  /* 0x0000000400057d09 */ /* 0x000e220008000000 */
[----:B--2---:R-:W-:-:S02]  /*14070*/  R2UR UR5, R7 ;  /* 0x00000000070572ca */ /* 0x004fc400000e0000 */
[----:B------:R-:W1:Y:S02]  /*14080*/  S2R R7, SR_LANEID ;  /* 0x0000000000077919 */ /* 0x000e640000000000 */
[----:B-1----:R-:W-:-:S13]  /*14090*/  ISETP.EQ.U32.AND P0, PT, R0, R7, PT ;  /* 0x000000070000720c */ /* 0x002fda0003f02070 */
[----:B0-----:R-:W2:Y:S01]  /*140a0*/  @P0 ATOMG.E.ADD.STRONG.GPU PT, R3, desc[UR54][R2.64], R5 ;  /* 0x00000005020309a8 */ /* 0x001ea200081ee1f6 */
[----:B------:R-:W0:Y:S02]  /*140b0*/  S2R R4, SR_LTMASK ;  /* 0x0000000000047919 */ /* 0x000e240000003900 */
[----:B0-----:R-:W-:-:S04]  /*140c0*/  LOP3.LUT R4, R4, UR4, RZ, 0xc0, !PT ;  /* 0x0000000404047c12 */ /* 0x001fc8000f8ec0ff */
[----:B------:R-:W0:Y:S01]  /*140d0*/  POPC R7, R4 ;  /* 0x0000000400077309 */ /* 0x000e220000000000 */
[----:B--2---:R-:W0:Y:S02]  /*140e0*/  SHFL.IDX PT, R0, R3, R0, 0x1f ;  /* 0x00001f0003007589 */ /* 0x004e2400000e0000 */
[----:B0-----:R-:W-:Y:S01]  /*140f0*/  IADD3 R16, R0, UR5, R7 ;  /* 0x0000000500107c10 */ /* 0x001fe2000fffe007 */
[----:B------:R-:W-:Y:S06]  /*14100*/  BRA `(.L_x_1105) ;  /* 0x0000003000bc7947 */ /* 0x000fec0003800000 */
.L_x_1104:
        /* <DEDUP_REMOVED lines=23> */
.L_x_1106:
        /* <DEDUP_REMOVED lines=20> */
.L_x_1108:
        /* <DEDUP_REMOVED lines=16> */
.L_x_1107:
[----:B------:R-:W2:Y:S01]  /*144c0*/  LDL.LU R2, [R1+0x20] ;  /* 0x0000200001027983 */ /* 0x000ea20000300800 */
[----:B------:R-:W-:-:S03]  /*144d0*/  ULDC.64 UR4, c[0x0][0xaf0] ;  /* 0x0002bc0000047ab9 */ /* 0x000fc60000000a00 */
[----:B------:R-:W3:Y:S04]  /*144e0*/  LDL.LU R0, [R1+0x24] ;  /* 0x0000240001007983 */ /* 0x000ee80000300800 */
[----:B------:R-:W4:Y:S04]  /*144f0*/  LDL.LU R4, [R1+0x34] ;  /* 0x0000340001047983 */ /* 0x000f280000300800 */
[----:B------:R-:W4:Y:S01]  /*14500*/  LDL.LU R5, [R1+0x18] ;  /* 0x0000180001057983 */ /* 0x000f220000300800 */
[----:B------:R-:W-:-:S04]  /*14510*/  ISETP.NE.U32.AND P0, PT, RZ, UR4, PT ;  /* 0x00000004ff007c0c */ /* 0x000fc8000bf05070 */
[----:B------:R-:W-:Y:S01]  /*14520*/  ISETP.NE.AND.EX P0, PT, RZ, UR5, PT, P0 ;  /* 0x00000005ff007c0c */ /* 0x000fe2000bf05300 */
[----:B------:R-:W0:Y:S01]  /*14530*/  S2R R6, SR_TID.X ;  /* 0x0000000000067919 */ /* 0x000e220000002100 */
[----:B------:R-:W-:Y:S01]  /*14540*/  ULDC.64 UR6, c[0x0][0x198] ;  /* 0x0000660000067ab9 */ /* 0x000fe20000000a00 */
        /* <DEDUP_REMOVED lines=11> */
[----:B------:R-:W-:Y:S01]  /*14600*/  IMAD R17, R17, 0x40, R4 ;  /* 0x0000004011117824 */ /* 0x000fe200078e0204 */
[----:B------:R-:W-:Y:S01]  /*14610*/  PLOP3.LUT P1, PT, P6, PT, PT, 0x8, 0x0 ;  /* 0x000000000000781c */ /* 0x000fe2000372e170 */
[----:B------:R-:W-:Y:S01]  /*14620*/  IMAD.MOV.U32 R4, RZ, RZ, R18 ;  /* 0x000000ffff047224 */ /* 0x000fe200078e0012 */
[----:B0-----:R-:W0:Y:S02]  /*14630*/  LDC R2, c[0x0][0x428] ;  /* 0x00010a00ff027b82 */ /* 0x001e240000000800 */
[----:B0-----:R-:W-:-:S13]  /*14640*/  ISETP.NE.AND P0, PT, R2, 0x1, PT ;  /* 0x000000010200780c */ /* 0x001fda0003f05270 */
[----:B------:R-:W0:Y:S08]  /*14650*/  @P0 LDC R3, c[0x0][0x42c] ;  /* 0x00010b00ff030b82 */ /* 0x000e300000000800 */
[----:B------:R-:W1:Y:S01]  /*14660*/  @P0 LDC R2, c[0x0][0x430] ;  /* 0x00010c00ff020b82 */ /* 0x000e620000000800 */
[----:B0-----:R-:W-:-:S05]  /*14670*/  @P0 IMAD.HI.U32 R3, R18, R3, RZ ;  /* 0x0000000312030227 */ /* 0x001fca00078e00ff */
[----:B-1----:R-:W-:Y:S02]  /*14680*/  @P0 SHF.R.U32.HI R4, RZ, R2, R3 ;  /* 0x00000002ff040219 */ /* 0x002fe40000011603 */
[----:B------:R-:W-:-:S04]  /*14690*/  ISETP.NE.U32.AND P0, PT, RZ, UR4, PT ;  /* 0x00000004ff007c0c */ /* 0x000fc8000bf05070 */
[----:B------:R-:W-:-:S04]  /*146a0*/  ISETP.NE.AND.EX P0, PT, RZ, UR5, PT, P0 ;  /* 0x00000005ff007c0c */ /* 0x000fc8000bf05300 */
[----:B------:R-:W-:-:S09]  /*146b0*/  SEL R5, R5, RZ, !P0 ;  /* 0x000000ff05057207 */ /* 0x000fd20004000000 */
.L_x_1109:
        /* <DEDUP_REMOVED lines=17> */
.L_x_1219:
[----:B------:R-:W2:Y:S01]  /*147d0*/  LDL R7, [R1+0x1c] ;  /* 0x00001c0001077983 */ /* 0x000ea20000100800 */
[----:B------:R-:W-:Y:S01]  /*147e0*/  UMOV UR4, 0xffffffff ;  /* 0xffffffff00047882 */ /* 0x000fe20000000000 */
[----:B------:R-:W-:Y:S02]  /*147f0*/  SHF.R.S32.HI R8, RZ, 0x1f, R0 ;  /* 0x0000001fff087819 */ /* 0x000fe40000011400 */
[----:B--2---:R-:W-:Y:S01]  /*14800*/  IADD3 R7, R7, -0x1, RZ ;  /* 0xffffffff07077810 */ /* 0x004fe20007ffe0ff */
[----:B------:R-:W-:Y:S06]  /*14810*/  BRA.DIV UR4, `(.L_x_1111) ;  /* 0x0000004604607947 */ /* 0x000fec000b800000 */
[----:B------:R-:W-:-:S13]  /*14820*/  ELECT P6, URZ, PT ;  /* 0x00000000003f782f */ /* 0x000fda00038c0000 */
.L_x_1222:
        /* <DEDUP_REMOVED lines=12> */
[--C-:B------:R-:W-:Y:S02]  /*148f0*/  IMAD.MOV R9, RZ, RZ, -R6.reuse ;  /* 0x000000ffff097224 */ /* 0x100fe400078e0a06 */
[----:B------:R-:W-:Y:S02]  /*14900*/  IMAD.MOV.U32 R10, RZ, RZ, R6 ;  /* 0x000000ffff0a7224 */ /* 0x000fe400078e0006 */
        /* <DEDUP_REMOVED lines=10> */
.L_x_1113:
[----:B------:R-:W2:Y:S01]  /*149b0*/  LDL R9, [R1] ;  /* 0x0000000001097983 */ /* 0x000ea20000100800 */
[----:B------:R-:W-:-:S03]  /*149c0*/  MOV R11, 0x400 ;  /* 0x00000400000b7802 */ /* 0x000fc60000000f00 */
[----:B------:R-:W3:Y:S01]  /*149d0*/  LDL R10, [R1+0x8] ;  /* 0x00000800010a7983 */ /* 0x000ee20000100800 */
[----:B0-----:R-:W0:Y:S02]  /*149e0*/  S2R R12, SR_CgaCtaId ;  /* 0x00000000000c7919 */ /* 0x001e240000008800 */
[----:B0-----:R-:W-:-:S04]  /*149f0*/  LEA R11, R12, R11, 0x18 ;  /* 0x0000000b0c0b7211 */ /* 0x001fc800078ec0ff */
[----:B--2---:R-:W-:Y:S02]  /*14a00*/  LEA R9, R9, R11, 0x3 ;  /* 0x0000000b09097211 */ /* 0x004fe400078e18ff */
[----:B---3--:R-:W-:-:S04]  /*14a10*/  SHF.L.U32 R10, R10, 0x1f, RZ ;  /* 0x0000001f0a0a7819 */ /* 0x008fc800000006ff */
[----:B------:R-:W0:Y:S02]  /*14a20*/  SYNCS.PHASECHK.TRANS64.TRYWAIT P0, [R9+URZ+0x38840], R10 ;  /* 0x0388400a090075a7 */ /* 0x000e24000800017f */
[----:B0-----:R-:W-:Y:S05]  /*14a30*/  @!P0 BRA `(.L_x_1114) ;  /* 0x0000004000f88947 */ /* 0x001fea0003800000 */
.L_x_1223:
        /* <DEDUP_REMOVED lines=11> */
.L_x_1115:
[----:B------:R-:W2:Y:S04]  /*14af0*/  LDL R11, [R1] ;  /* 0x00000000010b7983 */ /* 0x000ea80000100800 */
[----:B------:R-:W3:Y:S04]  /*14b00*/  LDL R14, [R1+0x30] ;  /* 0x00003000010e7983 */ /* 0x000ee80000100800 */
[----:B0-----:R-:W4:Y:S01]  /*14b10*/  LDL R10, [R1+0x10] ;  /* 0x00001000010a7983 */ /* 0x001f220000100800 */
[----:B------:R-:W0:Y:S01]  /*14b20*/  S2R R13, SR_CgaCtaId ;  /* 0x00000000000d7919 */ /* 0x000e220000008800 */
[----:B------:R-:W-:-:S02]  /*14b30*/  MOV R12, 0x400 ;  /* 0x00000400000c7802 */ /* 0x000fc40000000f00 */
[----:B------:R-:W-:Y:S01]  /*14b40*/  R2UR UR9, R9 ;  /* 0x00000000090972ca */ /* 0x000fe200000e0000 */
[----:B------:R-:W-:Y:S01]  /*14b50*/  ULDC.64 UR14, c[0x0][0x198] ;  /* 0x00006600000e7ab9 */ /* 0x000fe20000000a00 */
[----:B------:R-:W-:Y:S01]  /*14b60*/  R2UR UR12, R4 ;  /* 0x00000000040c72ca */ /* 0x000fe200000e0000 */
[----:B------:R-:W-:Y:S01]  /*14b70*/  UIADD3 UR6, UP0, UR14, 0x370, URZ ;  /* 0x000003700e067890 */ /* 0x000fe2000ff1e03f */
[----:B-----5:R-:W-:Y:S02]  /*14b80*/  R2UR UR13, R6 ;  /* 0x00000000060d72ca */ /* 0x020fe400000e0000 */
[----:B0-----:R-:W-:-:S07]  /*14b90*/  LEA R12, R13, R12, 0x18 ;  /* 0x0000000c0d0c7211 */ /* 0x001fce00078ec0ff */
[----:B------:R-:W-:Y:S02]  /*14ba0*/  UIADD3 UR9, UR9, 0x38830, URZ ;  /* 0x0003883009097890 */ /* 0x000fe4000fffe03f */
[----:B------:R-:W-:Y:S01]  /*14bb0*/  UIADD3.X UR7, URZ, UR15, URZ, UP0, !UPT ;  /* 0x0000000f3f077290 */ /* 0x000fe200087fe43f */
        /* <DEDUP_REMOVED lines=11> */
.L_x_1112:
        /* <DEDUP_REMOVED lines=9> */
[----:B------:R-:W-:Y:S01]  /*14d00*/  ULDC.64 UR20, c[0x0][0x198] ;  /* 0x0000660000147ab9 */ /* 0x000fe20000000a00 */
[----:B------:R-:W-:Y:S01]  /*14d10*/  R2UR UR11, R17 ;  /* 0x00000000110b72ca */ /* 0x000fe200000e0000 */
[----:B------:R-:W-:Y:S01]  /*14d20*/  UIADD3 UR14, UP0, UR20, 0x270, URZ ;  /* 0x00000270140e7890 */ /* 0x000fe2000ff1e03f */
[----:B------:R-:W-:Y:S01]  /*14d30*/  R2UR UR12, R18 ;  /* 0x00000000120c72ca */ /* 0x000fe200000e0000 */
[----:B------:R-:W-:Y:S01]  /*14d40*/  UMOV UR6, 0x0 ;  /* 0x0000000000067882 */ /* 0x000fe20000000000 */
[----:B------:R-:W-:Y:S01]  /*14d50*/  R2UR UR13, R5 ;  /* 0x00000000050d72ca */ /* 0x000fe200000e0000 */
[----:B------:R-:W-:Y:S01]  /*14d60*/  UIADD3.X UR15, URZ, UR21, URZ, UP0, !UPT ;  /* 0x000000153f0f7290 */ /* 0x000fe200087fe43f */
[----:B------:R-:W-:Y:S01]  /*14d70*/  IMAD.MOV.U32 R5, RZ, RZ, 0x2000 ;  /* 0x00002000ff057424 */ /* 0x000fe200078e00ff */
[----:B------:R-:W-:Y:S01]  /*14d80*/  UIADD3 UR4, UP0, UR20, 0x770, URZ ;  /* 0x0000077014047890 */ /* 0x000fe2000ff1e03f */
[----:B------:R-:W-:Y:S01]  /*14d90*/  MOV R10, UR55 ;  /* 0x00000037000a7c02 */ /* 0x000fe20008000f00 */
[----:B------:R-:W-:Y:S01]  /*14da0*/  UMOV UR7, 0x12f00000 ;  /* 0x12f0000000077882 */ /* 0x000fe20000000000 */
[----:B------:R-:W-:Y:S01]  /*14db0*/  UMOV UR10, URZ ;  /* 0x0000003f000a7c82 */ /* 0x000fe20008000000 */
[----:B------:R-:W-:Y:S01]  /*14dc0*/  UIADD3 UR8, UR16, 0x20400, URZ ;  /* 0x0002040010087890 */ /* 0x000fe2000fffe03f */
[----:B------:R0:W-:Y:S01]  /*14dd0*/  SYNCS.ARRIVE.TRANS64 RZ, [R11+URZ+0x38800], R5 ;  /* 0x038800050bff79a7 */ /* 0x0001e2000800003f */
[----:B------:R-:W-:Y:S01]  /*14de0*/  UIADD3 UR9, UR16, 0x38800, URZ ;  /* 0x0003880010097890 */ /* 0x000fe2000fffe03f */
[----:B------:R-:W-:Y:S01]  /*14df0*/  MOV R9, UR54 ;  /* 0x0000003600097c02 */ /* 0x000fe20008000f00 */
[----:B------:R-:W-:Y:S01]  /*14e00*/  UIADD3.X UR5, URZ, UR21, URZ, UP0, !UPT ;  /* 0x000000153f057290 */ /* 0x000fe200087fe43f */
[----:B------:R-:W-:Y:S01]  /*14e10*/  R2UR UR55, R10 ;  /* 0x000000000a3772ca */ /* 0x000fe200000e0000 */
[----:B------:R-:W-:Y:S01]  /*14e20*/  UIADD3 UR48, UR16, 0x28400, URZ ;  /* 0x0002840010307890 */ /* 0x000fe2000fffe03f */
[----:B------:R-:W-:Y:S01]  /*14e30*/  R2UR UR54, R9 ;  /* 0x00000000093672ca */ /* 0x000fe200000e0000 */
[----:B------:R-:W-:Y:S01]  /*14e40*/  UMOV UR50, 0xc0 ;  /* 0x000000c000327882 */ /* 0x000fe20000000000 */
[----:B------:R-:W-:Y:S01]  /*14e50*/  UMOV UR51, UR11 ;  /* 0x0000000b00337c82 */ /* 0x000fe20008000000 */
[----:B------:R-:W-:Y:S01]  /*14e60*/  UMOV UR52, UR12 ;  /* 0x0000000c00347c82 */ /* 0x000fe20008000000 */
[----:B------:R1:W-:Y:S01]  /*14e70*/  UTMALDG.4D [UR8], [UR14], desc[UR6] ;  /* 0x000006080e0075b4 */ /* 0x0003e20008019000 */
[----:B0-----:R-:W-:Y:S01]  /*14e80*/  IMAD.MOV.U32 R5, RZ, RZ, 0x10000 ;  /* 0x00010000ff057424 */ /* 0x001fe200078e00ff */
[----:B------:R-:W-:Y:S01]  /*14e90*/  UMOV UR53, UR13 ;  /* 0x0000000d00357c82 */ /* 0x000fe20008000000 */
[----:B------:R-:W-:-:S02]  /*14ea0*/  UIADD3 UR56, UR16, 0x2a400, URZ ;  /* 0x0002a40010387890 */ /* 0x000fc4000fffe03f */
[----:B------:R-:W-:Y:S01]  /*14eb0*/  UIADD3 UR40, UR16, 0x2e400, URZ ;  /* 0x0002e40010287890 */ /* 0x000fe2000fffe03f */
[----:B------:R0:W-:Y:S01]  /*14ec0*/  SYNCS.ARRIVE.TRANS64 RZ, [R11+URZ+0x38810], R5 ;  /* 0x038810050bff79a7 */ /* 0x0001e2000800003f */
[----:B------:R-:W-:Y:S02]  /*14ed0*/  UIADD3 UR32, UR16, 0x30400, URZ ;  /* 0x0003040010207890 */ /* 0x000fe4000fffe03f */
[----:B------:R-:W-:Y:S01]  /*14ee0*/  UIADD3 UR24, UR16, 0x32400, URZ ;  /* 0x0003240010187890 */ /* 0x000fe2000fffe03f */
[----:B------:R-:W-:Y:S01]  /*14ef0*/  UMOV UR58, 0x80 ;  /* 0x00000080003a7882 */ /* 0x000fe20000000000 */
[----:B------:R-:W-:Y:S01]  /*14f00*/  UMOV UR59, UR11 ;  /* 0x0000000b003b7c82 */ /* 0x000fe20008000000 */
[----:B------:R-:W-:Y:S01]  /*14f10*/  UMOV UR60, UR12 ;  /* 0x0000000c003c7c82 */ /* 0x000fe20008000000 */
[----:B------:R-:W-:Y:S01]  /*14f20*/  UMOV UR61, UR13 ;  /* 0x0000000d003d7c82 */ /* 0x000fe20008000000 */
[----:B------:R-:W-:Y:S01]  /*14f30*/  UMOV UR42, 0x100 ;  /* 0x00000100002a7882 */ /* 0x000fe20000000000 */
[----:B0-----:R-:W-:Y:S01]  /*14f40*/  MOV R5, UR50 ;  /* 0x0000003200057c02 */ /* 0x001fe20008000f00 */
        /* <DEDUP_REMOVED lines=9> */
[----:B-1----:R-:W-:-:S02]  /*14fe0*/  UIADD3 UR8, UR16, 0x26400, URZ ;  /* 0x0002640010087890 */ /* 0x002fc4000fffe03f */
[----:B------:R-:W-:Y:S01]  /*14ff0*/  UIADD3 UR9, UR16, 0x38810, URZ ;  /* 0x0003881010097890 */ /* 0x000fe2000fffe03f */
[----:B------:R-:W-:Y:S01]  /*15000*/  UMOV UR27, UR11 ;  /* 0x0000000b001b7c82 */ /* 0x000fe20008000000 */
[----:B------:R-:W-:Y:S01]  /*15010*/  UMOV UR28, UR12 ;  /* 0x0000000c001c7c82 */ /* 0x000fe20008000000 */
[----:B------:R-:W-:Y:S01]  /*15020*/  UMOV UR29, UR13 ;  /* 0x0000000d001d7c82 */ /* 0x000fe20008000000 */
[----:B------:R-:W-:Y:S01]  /*15030*/  UMOV UR18, 0x1c0 ;  /* 0x000001c000127882 */ /* 0x000fe20000000000 */
[----:B------:R-:W-:Y:S02]  /*15040*/  UMOV UR19, UR11 ;  /* 0x0000000b00137c82 */ /* 0x000fe40008000000 */
        /* <DEDUP_REMOVED lines=17> */
[----:B------:R1:W-:Y:S01]  /*15160*/  UTMALDG.4D [UR24], [UR4], desc[UR6] ;  /* 0x00000618040075b4 */ /* 0x0003e20008019000 */
[----:B------:R1:W-:Y:S02]  /*15170*/  UTMALDG.4D [UR16], [UR4], desc[UR6] ;  /* 0x00000610040075b4 */ /* 0x0003e40008019000 */
[----:B-1----:R-:W-:Y:S01]  /*15180*/  NOP ;  /* 0x0000000000007918 */ /* 0x002fe20000000000 */
.L_x_1117:
[----:B------:R-:W-:Y:S05]  /*15190*/  BSYNC B0 ;  /* 0x0000000000007941 */ /* 0x000fea0003800000 */
.L_x_1116:
[----:B------:R-:W2:Y:S02]  /*151a0*/  LDL.LU R9, [R1+0x28] ;  /* 0x0000280001097983 */ /* 0x000ea40000300800 */
        /* <DEDUP_REMOVED lines=8> */
.L_x_1224:
        /* <DEDUP_REMOVED lines=13> */
.L_x_1225:
        /* <DEDUP_REMOVED lines=11> */
.L_x_1122:
        /* <DEDUP_REMOVED lines=59> */
.L_x_1120:
[----:B------:R-:W-:Y:S05]  /*15760*/  BSYNC B0 ;  /* 0x0000000000007941 */ /* 0x000fea0003800000 */
.L_x_1119:
        /* <DEDUP_REMOVED lines=9> */
[----:B------:R-:W-:-:S05]  /*15800*/  IMAD.IADD R5, R10, 0x1, R9 ;  /* 0x000000010a057824 */ /* 0x000fca00078e0209 */
[----:B------:R-:W-:-:S04]  /*15810*/  LOP3.LUT R5, R5, 0x1, RZ, 0xc0, !PT ;  /* 0x0000000105057812 */ /* 0x000fc800078ec0ff */
[----:B------:R-:W-:Y:S01]  /*15820*/  ISETP.NE.U32.AND P0, PT, R5, 0x1, PT ;  /* 0x000000010500780c */ /* 0x000fe20003f05070 */
[----:B------:R-:W-:-:S12]  /*15830*/  VIADD R5, R10, 0xfffffffe ;  /* 0xfffffffe0a057836 */ /* 0x000fd80000000000 */
        /* <DEDUP_REMOVED lines=16> */
[----:B------:R-:W-:Y:S01]  /*15940*/  MOV R6, R5 ;  /* 0x0000000500067202 */ /* 0x000fe20000000f00 */
        /* <DEDUP_REMOVED lines=11> */
[----:B------:R-:W-:Y:S01]  /*15a00*/  IMAD.IADD R12, R12, 0x1, R11 ;  /* 0x000000010c0c7824 */ /* 0x000fe200078e020b */
[----:B------:R-:W-:Y:S01]  /*15a10*/  LEA R2, P0, R10, R2, 0x2 ;  /* 0x000000020a027211 */ /* 0x000fe200078010ff */
[----:B------:R-:W-:-:S03]  /*15a20*/  IMAD R5, R13, R6, R5 ;  /* 0x000000060d057224 */ /* 0x000fc600078e0205 */
[----:B------:R-:W-:-:S05]  /*15a30*/  LEA.HI.X R3, R10, R3, R12, 0x2, P0 ;  /* 0x000000030a037211 */ /* 0x000fca00000f140c */
[----:B------:R1:W5:Y:S04]  /*15a40*/  LDG.E R6, desc[UR54][R2.64] ;  /* 0x0000003602067981 */ /* 0x000368000c1e1900 */
.L_x_1129:
[----:B-1----:R-:W1:Y:S01]  /*15a50*/  S2R R3, SR_CgaCtaId ;  /* 0x0000000000037919 */ /* 0x002e620000008800 */
[----:B------:R-:W-:-:S04]  /*15a60*/  MOV R2, 0x400 ;  /* 0x0000040000027802 */ /* 0x000fc80000000f00 */
[----:B-1----:R-:W-:Y:S02]  /*15a70*/  LEA R2, R3, R2, 0x18 ;  /* 0x0000000203027211 */ /* 0x002fe400078ec0ff */
[----:B------:R-:W-:-:S03]  /*15a80*/  SHF.L.U32 R3, R14, 0x1f, RZ ;  /* 0x0000001f0e037819 */ /* 0x000fc600000006ff */
[----:B------:R-:W-:-:S04]  /*15a90*/  IMAD R2, R15, 0x8, R2 ;  /* 0x000000080f027824 */ /* 0x000fc800078e0202 */
[----:B------:R-:W1:Y:S02]  /*15aa0*/  SYNCS.PHASECHK.TRANS64.TRYWAIT P0, [R2+URZ+0x38840], R3 ;  /* 0x03884003020075a7 */ /* 0x000e64000800017f */
[----:B-1----:R-:W-:Y:S05]  /*15ab0*/  @!P0 BRA `(.L_x_1130) ;  /* 0x0000003400208947 */ /* 0x002fea0003800000 */
.L_x_1226:
[----:B------:R-:W2:Y:S02]  /*15ac0*/  S2R R10, SR_TID.X ;  /* 0x00000000000a7919 */ /* 0x000ea40000002100 */
[----:B--2---:R-:W-:-:S04]  /*15ad0*/  LOP3.LUT R10, R10, 0x7f, RZ, 0xc0, !PT ;  /* 0x0000007f0a0a7812 */ /* 0x004fc800078ec0ff */
[----:B------:R-:W-:-:S13]  /*15ae0*/  ISETP.NE.AND P1, PT, R10, RZ, PT ;  /* 0x000000ff0a00720c */ /* 0x000fda0003f25270 */
[----:B------:R-:W-:Y:S05]  /*15af0*/  @P1 BRA `(.L_x_1131) ;  /* 0x00000000001c1947 */ /* 0x000fea0003800000 */
[----:B------:R-:W2:Y:S02]  /*15b00*/  S2R R10, SR_TID.X ;  /* 0x00000000000a7919 */ /* 0x000ea40000002100 */
[----:B--2---:R-:W-:-:S04]  /*15b10*/  LOP3.LUT R10, R10, 0x1f, RZ, 0xc0, !PT ;  /* 0x0000001f0a0a7812 */ /* 0x004fc800078ec0ff */
[----:B------:R-:W-:Y:S02]  /*15b20*/  ISETP.NE.AND P0, PT, R10, RZ, PT ;  /* 0x000000ff0a00720c */ /* 0x000fe40003f05270 */
[----:B------:R-:W-:-:S04]  /*15b30*/  MOV R10, 0x2000 ;  /* 0x00002000000a7802 */ /* 0x000fc80000000f00 */
[----:B------:R2:W-:Y:S07]  /*15b40*/  SYNCS.ARRIVE.TRANS64 RZ, [R2+URZ+0x38830], R10 ;  /* 0x0388300a02ff79a7 */ /* 0x0005ee000800003f */
[----:B------:R-:W-:Y:S05]  /*15b50*/  @!P0 BRA `(.L_x_1131) ;  /* 0x0000000000048947 */ /* 0x000fea0003800000 */
[----:B------:R-:W-:Y:S01]  /*15b60*/  BPT.TRAP 0x1 ;  /* 0x000000040000795c */ /* 0x000fe20000300000 */
.L_x_1131:
[----:B--2---:R-:W2:Y:S01]  /*15b70*/  LDL R10, [R1] ;  /* 0x00000000010a7983 */ /* 0x004ea20000100800 */
[----:B------:R-:W-:-:S03]  /*15b80*/  MOV R12, 0x400 ;  /* 0x00000400000c7802 */ /* 0x000fc60000000f00 */
[----:B------:R-:W3:Y:S01]  /*15b90*/  LDL R11, [R1+0x10] ;  /* 0x00001000010b7983 */ /* 0x000ee20000100800 */
[----:B------:R-:W4:Y:S01]  /*15ba0*/  S2R R13, SR_CgaCtaId ;  /* 0x00000000000d7919 */ /* 0x000f220000008800 */
[----:B------:R-:W-:Y:S01]  /*15bb0*/  R2UR UR9, R2 ;  /* 0x00000000020972ca */ /* 0x000fe200000e0000 */
[----:B------:R-:W-:Y:S01]  /*15bc0*/  ULDC.64 UR6, c[0x0][0x198] ;  /* 0x0000660000067ab9 */ /* 0x000fe20000000a00 */
[----:B------:R-:W-:Y:S01]  /*15bd0*/  R2UR UR12, R4 ;  /* 0x00000000040c72ca */ /* 0x000fe200000e0000 */
[----:B------:R-:W-:Y:S01]  /*15be0*/  UIADD3 UR4, UP0, UR6, 0x370, URZ ;  /* 0x0000037006047890 */ /* 0x000fe2000ff1e03f */
[----:B-----5:R-:W-:-:S03]  /*15bf0*/  R2UR UR13, R6 ;  /* 0x00000000060d72ca */ /* 0x020fc600000e0000 */
[----:B------:R-:W-:Y:S01]  /*15c00*/  UIADD3.X UR5, URZ, UR7, URZ, UP0, !UPT ;  /* 0x000000073f057290 */ /* 0x000fe200087fe43f */
[----:B----4-:R-:W-:-:S05]  /*15c10*/  LEA R12, R13, R12, 0x18 ;  /* 0x0000000c0d0c7211 */ /* 0x010fca00078ec0ff */
[----:B------:R-:W-:Y:S01]  /*15c20*/  UIADD3 UR9, UR9, 0x38830, URZ ;  /* 0x0003883009097890 */ /* 0x000fe2000fffe03f */
[----:B------:R-:W-:Y:S01]  /*15c30*/  UMOV UR6, 0x0 ;  /* 0x0000000000067882 */ /* 0x000fe20000000000 */
[----:B------:R-:W-:Y:S01]  /*15c40*/  UMOV UR7, 0x14f00000 ;  /* 0x14f0000000077882 */ /* 0x000fe20000000000 */
[----:B------:R-:W-:Y:S01]  /*15c50*/  UMOV UR10, URZ ;  /* 0x0000003f000a7c82 */ /* 0x000fe20008000000 */
[----:B--2---:R-:W-:-:S05]  /*15c60*/  IMAD R10, R10, 0x2000, R12 ;  /* 0x000020000a0a7824 */ /* 0x004fca00078e020c */
[----:B------:R-:W-:Y:S01]  /*15c70*/  R2UR UR8, R10 ;  /* 0x000000000a0872ca */ /* 0x000fe200000e0000 */
[----:B---3--:R-:W-:-:S05]  /*15c80*/  IMAD R5, R5, 0x40, R11 ;  /* 0x0000004005057824 */ /* 0x008fca00078e020b */
[----:B------:R-:W-:-:S07]  /*15c90*/  R2UR UR11, R5 ;  /* 0x00000000050b72ca */ /* 0x000fce00000e0000 */
[----:B------:R-:W-:-:S09]  /*15ca0*/  UIADD3 UR8, UR8, 0x22400, URZ ;  /* 0x0002240008087890 */ /* 0x000fd2000fffe03f */
[----:B------:R2:W-:Y:S01]  /*15cb0*/  UTMALDG.4D [UR8], [UR4], desc[UR6] ;  /* 0x00000608040075b4 */ /* 0x0005e20008019000 */
[----:B------:R-:W3:Y:S02]  /*15cc0*/  SYNCS.PHASECHK.TRANS64.TRYWAIT P0, [R2+URZ+0x38860], R3 ;  /* 0x03886003020075a7 */ /* 0x000ee4000800017f */
[----:B--23--:R-:W-:Y:S05]  /*15cd0*/  @!P0 BRA `(.L_x_1132) ;  /* 0x0000003000ac8947 */ /* 0x00cfea0003800000 */
.L_x_1227:
        /* <DEDUP_REMOVED lines=8> */
.L_x_1133:
[----:B-12---:R-:W2:Y:S01]  /*15d60*/  LDL R3, [R1] ;  /* 0x0000000001037983 */ /* 0x006ea20000100800 */
[----:B------:R-:W-:Y:S01]  /*15d70*/  MOV R10, 0x400 ;  /* 0x00000400000a7802 */ /* 0x000fe20000000f00 */
[----:B------:R-:W-:Y:S01]  /*15d80*/  ULDC.64 UR24, c[0x0][0x198] ;  /* 0x0000660000187ab9 */ /* 0x000fe20000000a00 */
[----:B------:R-:W-:Y:S01]  /*15d90*/  R2UR UR9, R2 ;  /* 0x00000000020972ca */ /* 0x000fe200000e0000 */
[----:B------:R-:W1:Y:S01]  /*15da0*/  S2R R11, SR_CgaCtaId ;  /* 0x00000000000b7919 */ /* 0x000e620000008800 */
        /* <DEDUP_REMOVED lines=14> */
[----:B-1----:R-:W-:-:S05]  /*15e90*/  LEA R10, R11, R10, 0x18 ;  /* 0x0000000a0b0a7211 */ /* 0x002fca00078ec0ff */
        /* <DEDUP_REMOVED lines=14> */
[----:B------:R-:W-:Y:S01]  /*15f80*/  UIADD3 UR17, UR14, 0xc400, URZ ;  /* 0x0000c4000e117890 */ /* 0x000fe2000fffe03f */
[----:B------:R1:W-:Y:S02]  /*15f90*/  UTMALDG.4D [UR8], [UR4], desc[UR6] ;  /* 0x00000608040075b4 */ /* 0x0003e40008019000 */
        /* <DEDUP_REMOVED lines=19> */
.L_x_1128:
[----:B------:R-:W-:Y:S05]  /*160d0*/  BSYNC B2 ;  /* 0x0000000000027941 */ /* 0x000fea0003800000 */
.L_x_1127:
[----:B------:R-:W2:Y:S02]  /*160e0*/  LDL.LU R2, [R1+0x1c] ;  /* 0x00001c0001027983 */ /* 0x000ea40000300800 */
[----:B--2---:R-:W-:-:S07]  /*160f0*/  IADD3 R5, R2, -0x3, RZ ;  /* 0xfffffffd02057810 */ /* 0x004fce0007ffe0ff */
.L_x_1126:
[----:B------:R-:W-:Y:S05]  /*16100*/  BSYNC B1 ;  /* 0x0000000000017941 */ /* 0x000fea0003800000 */
.L_x_1125:
[----:B------:R-:W-:-:S05]  /*16110*/  IMAD.MOV R9, RZ, RZ, -R9 ;  /* 0x000000ffff097224 */ /* 0x000fca00078e0a09 */
[----:B------:R-:W-:-:S13]  /*16120*/  ISETP.NE.AND P0, PT, R7, R9, PT ;  /* 0x000000090700720c */ /* 0x000fda0003f05270 */
[----:B------:R-:W-:Y:S05]  /*16130*/  @!P0 BRA `(.L_x_1124) ;  /* 0x0000001000388947 */ /* 0x000fea0003800000 */
.L_x_1148:
        /* <DEDUP_REMOVED lines=14> */
[----:B------:R-:W1:Y:S02]  /*16220*/  LDC R11, c[0x0][0x41c] ;  /* 0x00010700ff0b7b82 */ /* 0x000e640000000800 */
[----:B-1----:R-:W-:-:S13]  /*16230*/  ISETP.NE.AND P0, PT, R11, 0x1, PT ;  /* 0x000000010b00780c */ /* 0x002fda0003f05270 */
[----:B------:R-:W1:Y:S02]  /*16240*/  @P0 LDC.64 R2, c[0x0][0x420] ;  /* 0x00010800ff020b82 */ /* 0x000e640000000a00 */
[----:B-1----:R-:W-:-:S04]  /*16250*/  @P0 IMAD.HI.U32 R6, R5, R2, RZ ;  /* 0x0000000205060227 */ /* 0x002fc800078e00ff */
        /* <DEDUP_REMOVED lines=9> */
[----:B------:R-:W-:-:S04]  /*162f0*/  LEA R6, P0, R2, UR38, 0x2 ;  /* 0x0000002602067c11 */ /* 0x000fc8000f8010ff */
[----:B------:R-:W-:-:S05]  /*16300*/  LEA.HI.X R7, R2, UR39, R3, 0x2, P0 ;  /* 0x0000002702077c11 */ /* 0x000fca00080f1403 */
[----:B------:R1:W5:Y:S04]  /*16310*/  LDG.E R6, desc[UR54][R6.64] ;  /* 0x0000003606067981 */ /* 0x000368000c1e1900 */
.L_x_1136:
[----:B------:R-:W2:Y:S01]  /*16320*/  S2R R3, SR_CgaCtaId ;  /* 0x0000000000037919 */ /* 0x000ea20000008800 */
[----:B------:R-:W-:-:S04]  /*16330*/  MOV R2, 0x400 ;  /* 0x0000040000027802 */ /* 0x000fc80000000f00 */
[----:B--2---:R-:W-:Y:S02]  /*16340*/  LEA R2, R3, R2, 0x18 ;  /* 0x0000000203027211 */ /* 0x004fe400078ec0ff */
[----:B------:R-:W-:-:S03]  /*16350*/  SHF.L.U32 R3, R9, 0x1f, RZ ;  /* 0x0000001f09037819 */ /* 0x000fc600000006ff */
[----:B------:R-:W-:-:S04]  /*16360*/  IMAD R2, R10, 0x8, R2 ;  /* 0x000000080a027824 */ /* 0x000fc800078e0202 */
[----:B------:R-:W2:Y:S02]  /*16370*/  SYNCS.PHASECHK.TRANS64.TRYWAIT P0, [R2+URZ+0x38840], R3 ;  /* 0x03884003020075a7 */ /* 0x000ea4000800017f */
[----:B--2---:R-:W-:Y:S05]  /*16380*/  @!P0 BRA `(.L_x_1137) ;  /* 0x0000002c00148947 */ /* 0x004fea0003800000 */
.L_x_1228:
[----:B-1----:R-:W1:Y:S02]  /*16390*/  S2R R7, SR_TID.X ;  /* 0x0000000000077919 */ /* 0x002e640000002100 */
        /* <DEDUP_REMOVED lines=10> */
.L_x_1138:
[----:B------:R-:W3:Y:S01]  /*16440*/  LDL R12, [R1+0x10] ;  /* 0x00001000010c7983 */ /* 0x000ee20000100800 */
[----:B-1----:R-:W-:Y:S01]  /*16450*/  MOV R7, 0x400 ;  /* 0x0000040000077802 */ /* 0x002fe20000000f00 */
[----:B------:R-:W1:Y:S01]  /*16460*/  S2R R13, SR_CgaCtaId ;  /* 0x00000000000d7919 */ /* 0x000e620000008800 */
[----:B------:R-:W-:Y:S01]  /*16470*/  R2UR UR9, R2 ;  /* 0x00000000020972ca */ /* 0x000fe200000e0000 */
[----:B------:R-:W-:Y:S01]  /*16480*/  ULDC.64 UR6, c[0x0][0x198] ;  /* 0x0000660000067ab9 */ /* 0x000fe20000000a00 */
[----:B------:R-:W-:Y:S01]  /*16490*/  R2UR UR12, R4 ;  /* 0x00000000040c72ca */ /* 0x000fe200000e0000 */
[----:B------:R-:W-:Y:S01]  /*164a0*/  UIADD3 UR4, UP0, UR6, 0x370, URZ ;  /* 0x0000037006047890 */ /* 0x000fe2000ff1e03f */
[----:B-----5:R-:W-:-:S03]  /*164b0*/  R2UR UR13, R6 ;  /* 0x00000000060d72ca */ /* 0x020fc600000e0000 */
        /* <DEDUP_REMOVED lines=9> */
[----:B---3--:R-:W-:-:S04]  /*16550*/  LEA R7, R11, R12, 0x6 ;  /* 0x0000000c0b077211 */ /* 0x008fc800078e30ff */
[----:B------:R-:W-:-:S13]  /*16560*/  R2UR UR11, R7 ;  /* 0x00000000070b72ca */ /* 0x000fda00000e0000 */
[----:B------:R1:W-:Y:S01]  /*16570*/  UTMALDG.4D [UR8], [UR4], desc[UR6] ;  /* 0x00000608040075b4 */ /* 0x0003e20008019000 */
[----:B------:R-:W3:Y:S02]  /*16580*/  SYNCS.PHASECHK.TRANS64.TRYWAIT P1, [R2+URZ+0x38860], R3 ;  /* 0x03886003020075a7 */ /* 0x000ee4000802017f */
[----:B-1-3--:R-:W-:Y:S05]  /*16590*/  @!P1 BRA `(.L_x_1139) ;  /* 0x0000002800a49947 */ /* 0x00afea0003800000 */
.L_x_1229:
        /* <DEDUP_REMOVED lines=8> */
.L_x_1140:
[----:B------:R-:W3:Y:S01]  /*16620*/  S2R R11, SR_CgaCtaId ;  /* 0x00000000000b7919 */ /* 0x000ee20000008800 */
[----:B-12---:R-:W-:Y:S01]  /*16630*/  MOV R3, 0x400 ;  /* 0x0000040000037802 */ /* 0x006fe20000000f00 */
[----:B------:R-:W-:Y:S01]  /*16640*/  ULDC.64 UR16, c[0x0][0x198] ;  /* 0x0000660000107ab9 */ /* 0x000fe20000000a00 */
        /* <DEDUP_REMOVED lines=51> */
.L_x_1135:
[----:B------:R-:W-:Y:S05]  /*16980*/  BSYNC B1 ;  /* 0x0000000000017941 */ /* 0x000fea0003800000 */
.L_x_1134:
        /* <DEDUP_REMOVED lines=13> */
[----:B------:R-:W2:Y:S02]  /*16a60*/  LDC R6, c[0x0][0x41c] ;  /* 0x00010700ff067b82 */ /* 0x000ea40000000800 */
[----:B--2---:R-:W-:-:S13]  /*16a70*/  ISETP.NE.AND P0, PT, R6, 0x1, PT ;  /* 0x000000010600780c */ /* 0x004fda0003f05270 */
[----:B------:R-:W2:Y:S02]  /*16a80*/  @P0 LDC.64 R2, c[0x0][0x420] ;  /* 0x00010800ff020b82 */ /* 0x000ea40000000a00 */
[----:B--2---:R-:W-:Y:S01]  /*16a90*/  @P0 IMAD.HI.U32 R7, R9, R2, RZ ;  /* 0x0000000209070227 */ /* 0x004fe200078e00ff */
[----:B------:R-:W-:-:S04]  /*16aa0*/  MOV R2, R9 ;  /* 0x0000000900027202 */ /* 0x000fc80000000f00 */
[----:B------:R-:W-:-:S05]  /*16ab0*/  @P0 SHF.R.U32.HI R2, RZ, R3, R7 ;  /* 0x00000003ff020219 */ /* 0x000fca0000011607 */
[----:B------:R-:W-:-:S04]  /*16ac0*/  IMAD.MOV R3, RZ, RZ, -R2 ;  /* 0x000000ffff037224 */ /* 0x000fc800078e0a02 */
        /* <DEDUP_REMOVED lines=9> */
.L_x_1143:
[----:B------:R-:W3:Y:S01]  /*16b60*/  S2R R3, SR_CgaCtaId ;  /* 0x0000000000037919 */ /* 0x000ee20000008800 */
[----:B------:R-:W-:-:S04]  /*16b70*/  MOV R2, 0x400 ;  /* 0x0000040000027802 */ /* 0x000fc80000000f00 */
[----:B---3--:R-:W-:Y:S02]  /*16b80*/  LEA R2, R3, R2, 0x18 ;  /* 0x0000000203027211 */ /* 0x008fe400078ec0ff */
[----:B------:R-:W-:-:S03]  /*16b90*/  SHF.L.U32 R3, R11, 0x1f, RZ ;  /* 0x0000001f0b037819 */ /* 0x000fc600000006ff */
[----:B------:R-:W-:-:S04]  /*16ba0*/  IMAD R2, R12, 0x8, R2 ;  /* 0x000000080c027824 */ /* 0x000fc800078e0202 */
[----:B------:R-:W3:Y:S02]  /*16bb0*/  SYNCS.PHASECHK.TRANS64.TRYWAIT P0, [R2+URZ+0x38840], R3 ;  /* 0x03884003020075a7 */ /* 0x000ee4000800017f */
[----:B---3--:R-:W-:Y:S05]  /*16bc0*/  @!P0 BRA `(.L_x_1144) ;  /* 0x00000024002c8947 */ /* 0x008fea0003800000 */
.L_x_1230:
        /* <DEDUP_REMOVED lines=11> */
.L_x_1145:
[----:B--2---:R-:W2:Y:S01]  /*16c80*/  LDL R7, [R1] ;  /* 0x0000000001077983 */ /* 0x004ea20000100800 */
[----:B-1----:R-:W-:-:S03]  /*16c90*/  MOV R11, 0x400 ;  /* 0x00000400000b7802 */ /* 0x002fc60000000f00 */
[----:B------:R-:W4:Y:S01]  /*16ca0*/  LDL R10, [R1+0x10] ;  /* 0x00001000010a7983 */ /* 0x000f220000100800 */
        /* <DEDUP_REMOVED lines=8> */
[----:B------:R-:W-:Y:S01]  /*16d30*/  UIADD3 UR9, UR9, 0x38830, URZ ;  /* 0x0003883009097890 */ /* 0x000fe2000fffe03f */
[----:B------:R-:W-:Y:S01]  /*16d40*/  UMOV UR6, 0x0 ;  /* 0x0000000000067882 */ /* 0x000fe20000000000 */
[----:B------:R-:W-:Y:S01]  /*16d50*/  UMOV UR7, 0x14f00000 ;  /* 0x14f0000000077882 */ /* 0x000fe20000000000 */
[----:B------:R-:W-:Y:S01]  /*16d60*/  UMOV UR10, URZ ;  /* 0x0000003f000a7c82 */ /* 0x000fe20008000000 */
[----:B--2---:R-:W-:-:S04]  /*16d70*/  LEA R7, R7, R11, 0xd ;  /* 0x0000000b07077211 */ /* 0x004fc800078e68ff */
[----:B------:R-:W-:Y:S01]  /*16d80*/  R2UR UR8, R7 ;  /* 0x00000000070872ca */ /* 0x000fe200000e0000 */
[----:B----4-:R-:W-:-:S05]  /*16d90*/  IMAD R9, R9, 0x40, R10 ;  /* 0x0000004009097824 */ /* 0x010fca00078e020a */
[----:B------:R-:W-:-:S07]  /*16da0*/  R2UR UR11, R9 ;  /* 0x00000000090b72ca */ /* 0x000fce00000e0000 */
[----:B------:R-:W-:-:S09]  /*16db0*/  UIADD3 UR8, UR8, 0x22400, URZ ;  /* 0x0002240008087890 */ /* 0x000fd2000fffe03f */
[----:B------:R1:W-:Y:S01]  /*16dc0*/  UTMALDG.4D [UR8], [UR4], desc[UR6] ;  /* 0x00000608040075b4 */ /* 0x0003e20008019000 */
[----:B------:R-:W2:Y:S02]  /*16dd0*/  SYNCS.PHASECHK.TRANS64.TRYWAIT P1, [R2+URZ+0x38860], R3 ;  /* 0x03886003020075a7 */ /* 0x000ea4000802017f */
[----:B-12---:R-:W-:Y:S05]  /*16de0*/  @!P1 BRA `(.L_x_1146) ;  /* 0x0000002000b89947 */ /* 0x006fea0003800000 */
.L_x_1231:
        /* <DEDUP_REMOVED lines=8> */
.L_x_1147:
[----:B-1-3--:R-:W2:Y:S01]  /*16e70*/  LDL R3, [R1] ;  /* 0x0000000001037983 */ /* 0x00aea20000100800 */
        /* <DEDUP_REMOVED lines=54> */
.L_x_1142:
[----:B------:R-:W-:Y:S05]  /*171e0*/  BSYNC B1 ;  /* 0x0000000000017941 */ /* 0x000fea0003800000 */
.L_x_1141:
[C---:B------:R-:W-:Y:S01]  /*171f0*/  ISETP.GT.AND P0, PT, R5.reuse, 0x1, PT ;  /* 0x000000010500780c */ /* 0x040fe20003f04270 */
[----:B------:R-:W-:-:S12]  /*17200*/  VIADD R5, R5, 0xfffffffe ;  /* 0xfffffffe05057836 */ /* 0x000fd80000000000 */
[----:B------:R-:W-:Y:S05]  /*17210*/  @P0 BRA `(.L_x_1148) ;  /* 0xffffffec00c80947 */ /* 0x000fea000383ffff */
.L_x_1124:
[----:B------:R-:W-:Y:S05]  /*17220*/  BSYNC B0 ;  /* 0x0000000000007941 */ /* 0x000fea0003800000 */
.L_x_1123:
[----:B------:R-:W2:Y:S01]  /*17230*/  LDL.LU R3, [R1] ;  /* 0x0000000001037983 */ /* 0x000ea20000300800 */
[----:B------:R-:W-:Y:S01]  /*17240*/  BSSY B0, `(.L_x_1149) ;  /* 0x0000018000007945 */ /* 0x000fe20003800000 */
[----:B------:R-:W3:Y:S02]  /*17250*/  S2R R2, SR_TID.X ;  /* 0x0000000000027919 */ /* 0x000ee40000002100 */
[----:B---3--:R-:W-:-:S04]  /*17260*/  LOP3.LUT R2, R2, 0x1f, RZ, 0xc0, !PT ;  /* 0x0000001f02027812 */ /* 0x008fc800078ec0ff */
[----:B------:R-:W-:Y:S02]  /*17270*/  ISETP.NE.AND P1, PT, R2, RZ, PT ;  /* 0x000000ff0200720c */ /* 0x000fe40003f25270 */
[----:B--2---:R-:W-:-:S04]  /*17280*/  IADD3 R0, R3, 0x1, RZ ;  /* 0x0000000103007810 */ /* 0x004fc80007ffe0ff */
[----:B------:R-:W-:-:S04]  /*17290*/  ISETP.NE.AND P0, PT, R0, 0x2, PT ;  /* 0x000000020000780c */ /* 0x000fc80003f05270 */
[----:B------:R-:W-:Y:S02]  /*172a0*/  SEL R2, R0, RZ, P0 ;  /* 0x000000ff00027207 */ /* 0x000fe40000000000 */
[----:B------:R-:W-:-:S03]  /*172b0*/  SEL R0, RZ, 0x1, P0 ;  /* 0x00000001ff007807 */ /* 0x000fc60000000000 */
[----:B------:R2:W-:Y:S01]  /*172c0*/  STL [R1], R2 ;  /* 0x0000000201007387 */ /* 0x0005e20000100800 */
[----:B------:R-:W-:Y:S05]  /*172d0*/  @P1 BRA `(.L_x_1150) ;  /* 0x0000000000381947 */ /* 0x000fea0003800000 */
[----:B--2---:R-:W2:Y:S01]  /*172e0*/  LDL R2, [R1+0x38] ;  /* 0x0000380001027983 */ /* 0x004ea20000100800 */
[----:B------:R-:W-:Y:S02]  /*172f0*/  VOTEU.ANY UR4, UPT, PT ;  /* 0x0000000000047886 */ /* 0x000fe400038e0100 */
        /* <DEDUP_REMOVED lines=12> */
.L_x_1150:
[----:B------:R-:W-:Y:S05]  /*173c0*/  BSYNC B0 ;  /* 0x0000000000007941 */ /* 0x000fea0003800000 */
.L_x_1149:
[----:B--2---:R-:W2:Y:S02]  /*173d0*/  LDL.LU R2, [R1+0x8] ;  /* 0x0000080001027983 */ /* 0x004ea40000300800 */
[----:B--2---:R-:W-:-:S05]  /*173e0*/  LOP3.LUT R2, R2, R0, RZ, 0x3c, !PT ;  /* 0x0000000002027212 */ /* 0x004fca00078e3cff */
[----:B------:R2:W-:Y:S02]  /*173f0*/  STL [R1+0x8], R2 ;  /* 0x0000080201007387 */ /* 0x0005e40000100800 */
.L_x_1105:
[----:B------:R-:W-:Y:S05]  /*17400*/  BSYNC B6 ;  /* 0x0000000000067941 */ /* 0x000fea0003800000 */
.L_x_1103:
[----:B------:R-:W-:-:S03]  /*17410*/  UMOV UR4, 0xffffffff ;  /* 0xffffffff00047882 */ /* 0x000fc60000000000 */
[----:B------:R-:W-:Y:S05]  /*17420*/  BRA.DIV UR4, `(.L_x_1151) ;  /* 0x0000001e043c7947 */ /* 0x000fea000b800000 */
[----:B------:R3:W4:Y:S04]  /*17430*/  SHFL.IDX PT, R4, R16, RZ, 0x1f ;  /* 0x00001fff10047589 */ /* 0x00072800000e0000 */
[----:B------:R3:W0:Y:S02]  /*17440*/  SHFL.IDX PT, R6, R16, 0x1, 0x1f ;  /* 0x00201f0010067f89 */ /* 0x00062400000e0000 */
.L_x_1235:
[----:B------:R-:W0:Y:S01]  /*17450*/  S2R R0, SR_TID.X ;  /* 0x0000000000007919 */ /* 0x000e220000002100 */
[----:B------:R-:W-:Y:S01]  /*17460*/  ULDC UR4, c[0x0][0xd14] ;  /* 0x0003450000047ab9 */ /* 0x000fe20000000800 */
[----:B------:R-:W-:Y:S01]  /*17470*/  BSSY B0, `(.L_x_1152) ;  /* 0x000000b000007945 */ /* 0x000fe20003800000 */
[----:B------:R-:W-:Y:S01]  /*17480*/  IMAD.MOV.U32 R17, RZ, RZ, RZ ;  /* 0x000000ffff117224 */ /* 0x000fe200078e00ff */
[----:B0-----:R-:W-:Y:S01]  /*17490*/  LOP3.LUT R8, R0, 0x1f, RZ, 0xc0, !PT ;  /* 0x0000001f00087812 */ /* 0x001fe200078ec0ff */
[----:B------:R-:W-:-:S03]  /*174a0*/  IMAD.U32 R0, RZ, RZ, UR4 ;  /* 0x00000004ff007e24 */ /* 0x000fc6000f8e00ff */
[C---:B------:R-:W-:Y:S01]  /*174b0*/  ISETP.NE.AND P0, PT, R8.reuse, 0x1f, PT ;  /* 0x0000001f0800780c */ /* 0x040fe20003f05270 */
[----:B------:R-:W-:-:S05]  /*174c0*/  IMAD.IADD R5, R8, 0x1, R19 ;  /* 0x0000000108057824 */ /* 0x000fca00078e0213 */
[----:B------:R-:W-:-:S13]  /*174d0*/  ISETP.GE.OR P0, PT, R5, R0, !P0 ;  /* 0x000000000500720c */ /* 0x000fda0004706670 */
[----:B------:R-:W-:Y:S05]  /*174e0*/  @P0 BRA `(.L_x_1153) ;  /* 0x00000000000c0947 */ /* 0x000fea0003800000 */
[----:B--2---:R-:W0:Y:S02]  /*174f0*/  LDC.64 R2, c[0x0][0xd58] ;  /* 0x00035600ff027b82 */ /* 0x004e240000000a00 */
[----:B0-----:R-:W-:-:S05]  /*17500*/  IMAD.WIDE R2, R5, 0x4, R2 ;  /* 0x0000000405027825 */ /* 0x001fca00078e0202 */
[----:B------:R0:W5:Y:S02]  /*17510*/  LDG.E R17, desc[UR54][R2.64] ;  /* 0x0000003602117981 */ /* 0x000164000c1e1900 */
.L_x_1153:
[----:B------:R-:W-:Y:S05]  /*17520*/  BSYNC B0 ;  /* 0x0000000000007941 */ /* 0x000fea0003800000 */
.L_x_1152:
        /* <DEDUP_REMOVED lines=19> */
[----:B------:R-:W2:Y:S02]  /*17660*/  SHFL.UP PT, R14, R7, 0x10, RZ ;  /* 0x06000000070e7989 */ /* 0x000ea400000e00ff */
[----:B--2---:R-:W-:-:S05]  /*17670*/  SEL R2, R14, RZ, P0 ;  /* 0x000000ff0e027207 */ /* 0x004fca0000000000 */
[----:B------:R-:W-:-:S05]  /*17680*/  IMAD.IADD R2, R7, 0x1, R2 ;  /* 0x0000000107027824 */ /* 0x000fca00078e0202 */
[----:B------:R0:W2:Y:S02]  /*17690*/  SHFL.IDX PT, R14, R2, 0x1f, 0x1f ;  /* 0x03e01f00020e7f89 */ /* 0x0000a400000e0000 */
.L_x_1243:
[----:B------:R-:W-:Y:S02]  /*176a0*/  ULDC UR4, c[0x0][0xd10] ;  /* 0x0003440000047ab9 */ /* 0x000fe40000000800 */
[----:B---3--:R-:W-:-:S04]  /*176b0*/  IMAD.U32 R16, RZ, RZ, UR4 ;  /* 0x00000004ff107e24 */ /* 0x008fc8000f8e00ff */
[----:B--2---:R-:W-:-:S05]  /*176c0*/  IMAD R3, R14, R16, RZ ;  /* 0x000000100e037224 */ /* 0x004fca00078e02ff */
[----:B------:R-:W-:-:S04]  /*176d0*/  IADD3 R6, R6, R3, RZ ;  /* 0x0000000306067210 */ /* 0x000fc80007ffe0ff */
[----:B----4-:R-:W-:-:S13]  /*176e0*/  ISETP.GT.AND P0, PT, R6, R4, PT ;  /* 0x000000040600720c */ /* 0x010fda0003f04270 */
[----:B------:R-:W-:Y:S05]  /*176f0*/  @P0 BRA `(.L_x_1155) ;  /* 0x0000000000b40947 */ /* 0x000fea0003800000 */
[----:B------:R-:W2:Y:S02]  /*17700*/  LDC R0, c[0x0][0xd14] ;  /* 0x00034500ff007b82 */ /* 0x000ea40000000800 */
.L_x_1160:
[----:B------:R-:W-:-:S05]  /*17710*/  VIADD R19, R19, 0x1f ;  /* 0x0000001f13137836 */ /* 0x000fca0000000000 */
        /* <DEDUP_REMOVED lines=11> */
[----:B0-----:R-:W-:-:S05]  /*177d0*/  IMAD.WIDE R2, R5, 0x4, R2 ;  /* 0x0000000405027825 */ /* 0x001fca00078e0202 */
[----:B------:R0:W5:Y:S02]  /*177e0*/  LDG.E R17, desc[UR54][R2.64] ;  /* 0x0000003602117981 */ /* 0x000164000c1e1900 */
.L_x_1158:
[----:B------:R-:W-:Y:S05]  /*177f0*/  BSYNC B0 ;  /* 0x0000000000007941 */ /* 0x000fea0003800000 */
.L_x_1157:
[----:B------:R-:W-:-:S03]  /*17800*/  UMOV UR4, 0xffffffff ;  /* 0xffffffff00047882 */ /* 0x000fc60000000000 */
[----:B------:R-:W-:Y:S05]  /*17810*/  BRA.DIV UR4, `(.L_x_1159) ;  /* 0x0000001e045c7947 */ /* 0x000fea000b800000 */
[----:B-----5:R-:W0:Y:S01]  /*17820*/  SHFL.UP PT, R14, R17, 0x1, RZ ;  /* 0x04200000110e7989 */ /* 0x020e2200000e00ff */
[C---:B------:R-:W-:Y:S02]  /*17830*/  ISETP.NE.AND P0, PT, R7.reuse, RZ, PT ;  /* 0x000000ff0700720c */ /* 0x040fe40003f05270 */
[C---:B------:R-:W-:Y:S02]  /*17840*/  ISETP.GE.U32.AND P1, PT, R7.reuse, 0x2, PT ;  /* 0x000000020700780c */ /* 0x040fe40003f26070 */
        /* <DEDUP_REMOVED lines=18> */
.L_x_1251:
[----:B------:R-:W-:Y:S02]  /*17970*/  ULDC UR4, c[0x0][0xd10] ;  /* 0x0003440000047ab9 */ /* 0x000fe40000000800 */
[----:B------:R-:W-:-:S04]  /*17980*/  IMAD.U32 R16, RZ, RZ, UR4 ;  /* 0x00000004ff107e24 */ /* 0x000fc8000f8e00ff */
[----:B--2---:R-:W-:-:S05]  /*17990*/  IMAD R3, R14, R16, RZ ;  /* 0x000000100e037224 */ /* 0x004fca00078e02ff */
[----:B------:R-:W-:-:S04]  /*179a0*/  IADD3 R6, R3, R6, RZ ;  /* 0x0000000603067210 */ /* 0x000fc80007ffe0ff */
[----:B------:R-:W-:-:S13]  /*179b0*/  ISETP.GT.AND P0, PT, R6, R4, PT ;  /* 0x000000040600720c */ /* 0x000fda0003f04270 */
[----:B------:R-:W-:Y:S05]  /*179c0*/  @!P0 BRA `(.L_x_1160) ;  /* 0xfffffffc00508947 */ /* 0x000fea000383ffff */
.L_x_1155:
        /* <DEDUP_REMOVED lines=8> */
.L_x_1255:
[----:B------:R-:W-:Y:S01]  /*17a50*/  ISETP.NE.AND P0, PT, R3, RZ, PT ;  /* 0x000000ff0300720c */ /* 0x000fe20003f05270 */
[----:B------:R-:W-:-:S12]  /*17a60*/  IMAD.MOV.U32 R14, RZ, RZ, RZ ;  /* 0x000000ffff0e7224 */ /* 0x000fd800078e00ff */
[----:B------:R-:W-:Y:S05]  /*17a70*/  @!P0 BRA `(.L_x_1162) ;  /* 0x0000000000108947 */ /* 0x000fea0003800000 */
[----:B------:R-:W-:Y:S01]  /*17a80*/  UMOV UR4, 0xffffffff ;  /* 0xffffffff00047882 */ /* 0x000fe20000000000 */
[----:B-1----:R-:W-:Y:S02]  /*17a90*/  VIADD R12, R5, 0xffffffff ;  /* 0xffffffff050c7836 */ /* 0x002fe40000000000 */
[----:B------:R-:W-:Y:S05]  /*17aa0*/  BRA.DIV UR4, `(.L_x_1163) ;  /* 0x0000001e04d47947 */ /* 0x000fea000b800000 */
[----:B------:R4:W1:Y:S02]  /*17ab0*/  SHFL.IDX PT, R14, R2, R12, 0x1f ;  /* 0x00001f0c020e7589 */ /* 0x00086400000e0000 */
.L_x_1162:
[----:B-1----:R-:W-:Y:S01]  /*17ac0*/  IMAD R16, R14, R16, R6 ;  /* 0x000000100e107224 */ /* 0x002fe200078e0206 */
[-C--:B---3--:R-:W-:Y:S01]  /*17ad0*/  IABS R6, R17.reuse ;  /* 0x0000001100067213 */ /* 0x088fe20000000000 */
[----:B0---4-:R-:W-:Y:S01]  /*17ae0*/  IMAD.MOV.U32 R2, RZ, RZ, RZ ;  /* 0x000000ffff027224 */ /* 0x011fe200078e00ff */
[----:B------:R-:W-:Y:S01]  /*17af0*/  IABS R8, R17 ;  /* 0x0000001100087213 */ /* 0x000fe20000000000 */
[----:B------:R-:W-:Y:S01]  /*17b00*/  IMAD.IADD R4, R4, 0x1, -R16 ;  /* 0x0000000104047824 */ /* 0x000fe200078e0a10 */
[----:B------:R-:W0:Y:S01]  /*17b10*/  I2F.RP R7, R6 ;  /* 0x0000000600077306 */ /* 0x000e220000209400 */
[----:B------:R-:W-:Y:S02]  /*17b20*/  IMAD.IADD R19, R5, 0x1, R19 ;  /* 0x0000000105137824 */ /* 0x000fe400078e0213 */
[----:B------:R-:W-:-:S05]  /*17b30*/  IMAD.MOV R8, RZ, RZ, -R8 ;  /* 0x000000ffff087224 */ /* 0x000fca00078e0a08 */
[----:B0-----:R-:W0:Y:S02]  /*17b40*/  MUFU.RCP R7, R7 ;  /* 0x0000000700077308 */ /* 0x001e240000001000 */
[----:B0-----:R-:W-:-:S06]  /*17b50*/  VIADD R9, R7, 0xffffffe ;  /* 0x0ffffffe07097836 */ /* 0x001fcc0000000000 */
[----:B------:R-:W0:Y:S02]  /*17b60*/  F2I.FTZ.U32.TRUNC.NTZ R3, R9 ;  /* 0x0000000900037305 */ /* 0x000e24000021f000 */
[----:B0-----:R-:W-:-:S05]  /*17b70*/  IADD3 R11, RZ, -R3, RZ ;  /* 0x80000003ff0b7210 */ /* 0x001fca0007ffe0ff */
[----:B------:R-:W-:-:S04]  /*17b80*/  IMAD R11, R11, R6, RZ ;  /* 0x000000060b0b7224 */ /* 0x000fc800078e02ff */
[----:B------:R-:W-:Y:S01]  /*17b90*/  IMAD.HI.U32 R2, R3, R11, R2 ;  /* 0x0000000b03027227 */ /* 0x000fe200078e0002 */
[----:B------:R-:W-:-:S05]  /*17ba0*/  IABS R3, R4 ;  /* 0x0000000400037213 */ /* 0x000fca0000000000 */
        /* <DEDUP_REMOVED lines=16> */
.L_x_1156:
[----:B------:R-:W-:Y:S01]  /*17cb0*/  UMOV UR4, URZ ;  /* 0x0000003f00047c82 */ /* 0x000fe20008000000 */
[----:B------:R-:W-:Y:S01]  /*17cc0*/  UMOV UR5, URZ ;  /* 0x0000003f00057c82 */ /* 0x000fe20008000000 */
[----:B------:R-:W-:Y:S01]  /*17cd0*/  ULDC UR6, c[0x0][0xd14] ;  /* 0x0003450000067ab9 */ /* 0x000fe20000000800 */
[----:B------:R-:W-:Y:S02]  /*17ce0*/  IMAD.MOV.U32 R16, RZ, RZ, R4 ;  /* 0x000000ffff107224 */ /* 0x000fe400078e0004 */
[----:B------:R-:W-:Y:S02]  /*17cf0*/  IMAD.U32 R17, RZ, RZ, UR4 ;  /* 0x00000004ff117e24 */ /* 0x000fe4000f8e00ff */
[----:B------:R-:W-:Y:S02]  /*17d00*/  IMAD.U32 R18, RZ, RZ, UR5 ;  /* 0x00000005ff127e24 */ /* 0x000fe4000f8e00ff */
[----:B------:R-:W-:-:S07]  /*17d10*/  IMAD.U32 R19, RZ, RZ, UR6 ;  /* 0x00000006ff137e24 */ /* 0x000fce000f8e00ff */
.L_x_1164:
        /* <DEDUP_REMOVED lines=12> */
.L_x_1083:
[----:B0-----:R-:W4:Y:S01]  /*17de0*/  LDL.LU R0, [R1+0x28] ;  /* 0x0000280001007983 */ /* 0x001f220000300800 */
[----:B--2---:R-:W0:Y:S01]  /*17df0*/  S2R R5, SR_CgaCtaId ;  /* 0x0000000000057919 */ /* 0x004e220000008800 */
[----:B----4-:R-:W-:-:S04]  /*17e00*/  IADD3 R0, R0, 0x1, RZ ;  /* 0x0000000100007810 */ /* 0x010fc80007ffe0ff */
        /* <DEDUP_REMOVED lines=8> */
.L_x_1258:
[----:B------:R-:W-:-:S03]  /*17e90*/  UMOV UR4, 0xffffffff ;  /* 0xffffffff00047882 */ /* 0x000fc60000000000 */
[----:B------:R-:W-:Y:S05]  /*17ea0*/  BRA.DIV UR4, `(.L_x_1167) ;  /* 0x0000001e040c7947 */ /* 0x000fea000b800000 */
[----:B------:R-:W2:Y:S02]  /*17eb0*/  S2R R2, SR_TID.X ;  /* 0x0000000000027919 */ /* 0x000ea40000002100 */
[----:B--2---:R-:W-:-:S04]  /*17ec0*/  SHF.R.U32.HI R2, RZ, 0x5, R2 ;  /* 0x00000005ff027819 */ /* 0x004fc80000011602 */
[----:B------:R-:W-:-:S05]  /*17ed0*/  LOP3.LUT R2, R2, 0x3, RZ, 0xc0, !PT ;  /* 0x0000000302027812 */ /* 0x000fca00078ec0ff */
[----:B------:R2:W3:Y:S02]  /*17ee0*/  SHFL.IDX PT, R14, R2, RZ, 0x1f ;  /* 0x00001fff020e7589 */ /* 0x0004e400000e0000 */
.L_x_1261:
[----:B---3--:R-:W-:-:S13]  /*17ef0*/  ISETP.NE.AND P0, PT, R14, RZ, PT ;  /* 0x000000ff0e00720c */ /* 0x008fda0003f05270 */
[----:B------:R-:W-:Y:S05]  /*17f00*/  @P0 BRA `(.L_x_958) ;  /* 0x0000000000940947 */ /* 0x000fea0003800000 */
[----:B------:R-:W-:-:S03]  /*17f10*/  UMOV UR4, 0xffffffff ;  /* 0xffffffff00047882 */ /* 0x000fc60000000000 */
[----:B------:R-:W-:Y:S05]  /*17f20*/  BRA.DIV UR4, `(.L_x_1168) ;  /* 0x0000001e04207947 */ /* 0x000fea000b800000 */
[----:B------:R-:W-:-:S13]  /*17f30*/  ELECT P6, URZ, PT ;  /* 0x00000000003f782f */ /* 0x000fda00038c0000 */
.L_x_1264:
[----:B------:R-:W-:Y:S05]  /*17f40*/  @!P6 BRA `(.L_x_958) ;  /* 0x000000000084e947 */ /* 0x000fea0003800000 */
[----:B--2---:R-:W2:Y:S02]  /*17f50*/  LDL.LU R2, [R1+0x3c] ;  /* 0x00003c0001027983 */ /* 0x004ea40000300800 */
[----:B--2---:R-:W-:-:S04]  /*17f60*/  LOP3.LUT R2, R2, 0x2, RZ, 0xfc, !PT ;  /* 0x0000000202027812 */ /* 0x004fc800078efcff */
[----:B------:R-:W-:-:S13]  /*17f70*/  ISETP.NE.AND P2, PT, R2, 0x3, PT ;  /* 0x000000030200780c */ /* 0x000fda0003f45270 */
[----:B------:R-:W-:Y:S05]  /*17f80*/  @!P2 BRA `(.L_x_1169) ;  /* 0x000000000004a947 */ /* 0x000fea0003800000 */
[----:B------:R-:W-:Y:S01]  /*17f90*/  BPT.TRAP 0x1 ;  /* 0x000000040000795c */ /* 0x000fe20000300000 */
.L_x_1169:
[----:B0-----:R-:W2:Y:S04]  /*17fa0*/  LDL R3, [R1] ;  /* 0x0000000001037983 */ /* 0x001ea80000100800 */
[----:B------:R-:W3:Y:S01]  /*17fb0*/  LDL.LU R7, [R1+0x8] ;  /* 0x0000080001077983 */ /* 0x000ee20000300800 */
[----:B------:R-:W-:-:S04]  /*17fc0*/  VIADD R2, R0, 0x38840 ;  /* 0x0003884000027836 */ /* 0x000fc80000000000 */
[C---:B--2---:R-:W-:Y:S02]  /*17fd0*/  IMAD R6, R3.reuse, 0x8, R2 ;  /* 0x0000000803067824 */ /* 0x044fe400078e0202 */
[----:B------:R-:W-:Y:S01]  /*17fe0*/  VIADD R3, R3, 0x1 ;  /* 0x0000000103037836 */ /* 0x000fe20000000000 */
[----:B---3--:R-:W-:-:S04]  /*17ff0*/  SHF.L.U32 R5, R7, 0x1f, RZ ;  /* 0x0000001f07057819 */ /* 0x008fc800000006ff */
        /* <DEDUP_REMOVED lines=8> */
.L_x_1265:
[----:B------:R-:W2:Y:S02]  /*18080*/  SYNCS.PHASECHK.TRANS64.TRYWAIT P0, [R7+URZ], R2 ;  /* 0x00000002070075a7 */ /* 0x000ea4000800017f */
[----:B--2---:R-:W-:Y:S05]  /*18090*/  @!P0 BRA `(.L_x_1171) ;  /* 0x0000001800f88947 */ /* 0x004fea0003800000 */
.L_x_1266:
[----:B------:R-:W-:Y:S05]  /*180a0*/  @!P2 BRA `(.L_x_1172) ;  /* 0x000000000004a947 */ /* 0x000fea0003800000 */
[----:B------:R-:W-:Y:S01]  /*180b0*/  BPT.TRAP 0x1 ;  /* 0x000000040000795c */ /* 0x000fe20000300000 */
.L_x_1172:
[----:B------:R-:W3:Y:S01]  /*180c0*/  LDL.LU R4, [R1] ;  /* 0x0000000001047983 */ /* 0x000ee20000300800 */
[----:B------:R-:W-:-:S04]  /*180d0*/  VIADD R0, R0, 0x38860 ;  /* 0x0003886000007836 */ /* 0x000fc80000000000 */
[----:B---3--:R-:W-:-:S04]  /*180e0*/  IMAD R4, R4, 0x8, R0 ;  /* 0x0000000804047824 */ /* 0x008fc800078e0200 */
[----:B------:R-:W3:Y:S02]  /*180f0*/  SYNCS.PHASECHK.TRANS64.TRYWAIT P0, [R4+URZ], R5 ;  /* 0x00000005040075a7 */ /* 0x000ee4000800017f */
[----:B---3--:R-:W-:Y:S05]  /*18100*/  @!P0 BRA `(.L_x_1173) ;  /* 0x0000001800f08947 */ /* 0x008fea0003800000 */
.L_x_1267:
[----:B------:R-:W-:-:S07]  /*18110*/  IMAD R3, R3, 0x8, R0 ;  /* 0x0000000803037824 */ /* 0x000fce00078e0200 */
.L_x_1174:
[----:B----4-:R4:W0:Y:S02]  /*18120*/  SYNCS.PHASECHK.TRANS64.TRYWAIT P0, [R3+URZ], R2 ;  /* 0x00000002030075a7 */ /* 0x010824000800017f */
[----:B0-----:R-:W-:Y:S05]  /*18130*/  @!P0 NANOSLEEP.SYNCS 0x989680 ;  /* 0x009896800000895d */ /* 0x001fea0003900000 */
[----:B------:R-:W0:Y:S02]  /*18140*/  @!P0 SYNCS.PHASECHK.TRANS64 P0, [R3+URZ], R2 ;  /* 0x00000002030085a7 */ /* 0x000e24000800007f */
[----:B0-----:R-:W-:Y:S05]  /*18150*/  @!P0 BRA `(.L_x_1174) ;  /* 0xfffffffc00f08947 */ /* 0x001fea000383ffff */
.L_x_958:
[----:B------:R-:W-:Y:S05]  /*18160*/  BSYNC B8 ;  /* 0x0000000000087941 */ /* 0x000fea0003800000 */
.L_x_955:
[----:B------:R-:W-:Y:S05]  /*18170*/  EXIT ;  /* 0x000000000000794d */ /* 0x000fea0003800000 */
.L_x_974:
[----:B0-----:R0:W1:Y:S02]  /*18180*/  SYNCS.PHASECHK.TRANS64.TRYWAIT P5, [R72+URZ+0x38890], R59 ;  /* 0x0388903b480075a7 */ /* 0x00106400080a017f */
[----:B-1----:R-:W-:Y:S05]  /*18190*/  @!P5 NANOSLEEP.SYNCS 0x989680 ;  /* 0x009896800000d95d */ /* 0x002fea0003900000 */
[----:B------:R-:W1:Y:S02]  /*181a0*/  @!P5 SYNCS.PHASECHK.TRANS64 P5, [R72+URZ+0x38890], R59 ;  /* 0x0388903b4800d5a7 */ /* 0x000e6400080a007f */
[----:B-1----:R-:W-:Y:S05]  /*181b0*/  @!P5 BRA `(.L_x_974) ;  /* 0xfffffffc00f0d947 */ /* 0x002fea000383ffff */
[----:B------:R-:W-:Y:S05]  /*181c0*/  BRA `(.L_x_1175) ;  /* 0xfffffea4001c7947 */ /* 0x000fea000383ffff */
.L_x_984:
[----:B0-----:R0:W1:Y:S02]  /*181d0*/  SYNCS.PHASECHK.TRANS64.TRYWAIT P5, [R72+URZ+0x38890], R59 ;  /* 0x0388903b480075a7 */ /* 0x00106400080a017f */
[----:B-1----:R-:W-:Y:S05]  /*181e0*/  @!P5 NANOSLEEP.SYNCS 0x989680 ;  /* 0x009896800000d95d */ /* 0x002fea0003900000 */
[----:B------:R-:W1:Y:S02]  /*181f0*/  @!P5 SYNCS.PHASECHK.TRANS64 P5, [R72+URZ+0x38890], R59 ;  /* 0x0388903b4800d5a7 */ /* 0x000e6400080a007f */
[----:B-1----:R-:W-:Y:S05]  /*18200*/  @!P5 BRA `(.L_x_984) ;  /* 0xfffffffc00f0d947 */ /* 0x002fea000383ffff */
[----:B------:R-:W-:Y:S05]  /*18210*/  BRA `(.L_x_1176) ;  /* 0xfffffeac006c7947 */ /* 0x000fea000383ffff */
.L_x_989:
[----:B0-----:R0:W1:Y:S02]  /*18220*/  SYNCS.PHASECHK.TRANS64.TRYWAIT P5, [R72+URZ+0x38890], R59 ;  /* 0x0388903b480075a7 */ /* 0x00106400080a017f */
[----:B-1----:R-:W-:Y:S05]  /*18230*/  @!P5 NANOSLEEP.SYNCS 0x989680 ;  /* 0x009896800000d95d */ /* 0x002fea0003900000 */
[----:B------:R-:W1:Y:S02]  /*18240*/  @!P5 SYNCS.PHASECHK.TRANS64 P5, [R72+URZ+0x38890], R59 ;  /* 0x0388903b4800d5a7 */ /* 0x000e6400080a007f */
[----:B-1----:R-:W-:Y:S05]  /*18250*/  @!P5 BRA `(.L_x_989) ;  /* 0xfffffffc00f0d947 */ /* 0x002fea000383ffff */
[----:B------:R-:W-:Y:S05]  /*18260*/  BRA `(.L_x_1177) ;  /* 0xfffffeb400787947 */ /* 0x000fea000383ffff */
.L_x_993:
[----:B----4-:R4:W0:Y:S02]  /*18270*/  SYNCS.PHASECHK.TRANS64.TRYWAIT P5, [R72+URZ+0x388b0], R59 ;  /* 0x0388b03b480075a7 */ /* 0x01082400080a017f */
[----:B0-----:R-:W-:Y:S05]  /*18280*/  @!P5 NANOSLEEP.SYNCS 0x989680 ;  /* 0x009896800000d95d */ /* 0x001fea0003900000 */
[----:B------:R-:W0:Y:S02]  /*18290*/  @!P5 SYNCS.PHASECHK.TRANS64 P5, [R72+URZ+0x388b0], R59 ;  /* 0x0388b03b4800d5a7 */ /* 0x000e2400080a007f */
[----:B0-----:R-:W-:Y:S05]  /*182a0*/  @!P5 BRA `(.L_x_993) ;  /* 0xfffffffc00f0d947 */ /* 0x001fea000383ffff */
[----:B------:R-:W-:Y:S05]  /*182b0*/  BRA `(.L_x_1178) ;  /* 0xfffffeb400f47947 */ /* 0x000fea000383ffff */
.L_x_1018:
        /* <DEDUP_REMOVED lines=8> */
.L_x_1180:
[----:B------:R-:W-:Y:S05]  /*18340*/  BSYNC B1 ;  /* 0x0000000000017941 */ /* 0x000fea0003800000 */
.L_x_1179:
[----:B------:R-:W-:Y:S05]  /*18350*/  BRA `(.L_x_1181) ;  /* 0xfffffee400207947 */ /* 0x000fea000383ffff */
.L_x_1019:
        /* <DEDUP_REMOVED lines=8> */
.L_x_1183:
[----:B------:R-:W-:Y:S05]  /*183e0*/  BSYNC B1 ;  /* 0x0000000000017941 */ /* 0x000fea0003800000 */
.L_x_1182:
[----:B------:R-:W-:Y:S05]  /*183f0*/  BRA `(.L_x_1184) ;  /* 0xfffffee400007947 */ /* 0x000fea000383ffff */
.L_x_1020:
[----:B------:R-:W-:Y:S01]  /*18400*/  BSSY B1, `(.L_x_1185) ;  /* 0x0000008000017945 */ /* 0x000fe20003800000 */
[----:B------:R-:W-:Y:S01]  /*18410*/  IMAD.MOV.U32 R13, RZ, RZ, R28 ;  /* 0x000000ffff0d7224 */ /* 0x000fe200078e001c */
[----:B------:R-:W-:Y:S01]  /*18420*/  MOV R15, 0xffffffff ;  /* 0xffffffff000f7802 */ /* 0x000fe20000000f00 */
[----:B------:R-:W-:Y:S02]  /*18430*/  IMAD.MOV.U32 R12, RZ, RZ, RZ ;  /* 0x000000ffff0c7224 */ /* 0x000fe400078e00ff */
[----:B------:R-:W-:-:S07]  /*18440*/  IMAD.MOV.U32 R11, RZ, RZ, 0x1c1f ;  /* 0x00001c1fff0b7424 */ /* 0x000fce00078e00ff */
[----:B0----5:R-:W-:Y:S05]  /*18450*/  WARPSYNC.COLLECTIVE R15, `(.L_x_1186) ;  /* 0x000000000f087348 */ /* 0x021fea0003c00000 */
[----:B------:R1:W2:Y:S02]  /*18460*/  SHFL.IDX P6, R14, R13, R12, R11 ;  /* 0x0000000c0d0e7389 */ /* 0x0002a400000c000b */
[----:B012--5:R-:W-:Y:S01]  /*18470*/  ENDCOLLECTIVE ;  /* 0x000000000000791b */ /* 0x027fe20003800000 */
.L_x_1186:
[----:B------:R-:W-:Y:S05]  /*18480*/  BSYNC B1 ;  /* 0x0000000000017941 */ /* 0x000fea0003800000 */
.L_x_1185:
[----:B------:R-:W-:Y:S05]  /*18490*/  BRA `(.L_x_1187) ;  /* 0xfffffee000e07947 */ /* 0x000fea000383ffff */
.L_x_1021:
[----:B------:R-:W-:Y:S01]  /*184a0*/  BSSY B1, `(.L_x_1188) ;  /* 0x0000008000017945 */ /* 0x000fe20003800000 */
[----:B------:R-:W-:Y:S02]  /*184b0*/  IMAD.MOV.U32 R13, RZ, RZ, R27 ;  /* 0x000000ffff0d7224 */ /* 0x000fe400078e001b */
[----:B------:R-:W-:Y:S02]  /*184c0*/  IMAD.MOV.U32 R12, RZ, RZ, RZ ;  /* 0x000000ffff0c7224 */ /* 0x000fe400078e00ff */
[----:B------:R-:W-:Y:S02]  /*184d0*/  IMAD.MOV.U32 R11, RZ, RZ, 0x1c1f ;  /* 0x00001c1fff0b7424 */ /* 0x000fe400078e00ff */
[----:B------:R-:W-:-:S07]  /*184e0*/  IMAD.MOV.U32 R15, RZ, RZ, -0x1 ;  /* 0xffffffffff0f7424 */ /* 0x000fce00078e00ff */
[----:B0----5:R-:W-:Y:S05]  /*184f0*/  WARPSYNC.COLLECTIVE R15, `(.L_x_1189) ;  /* 0x000000000f087348 */ /* 0x021fea0003c00000 */
[----:B------:R1:W2:Y:S02]  /*18500*/  SHFL.IDX P6, R14, R13, R12, R11 ;  /* 0x0000000c0d0e7389 */ /* 0x0002a400000c000b */
[----:B012--5:R-:W-:Y:S01]  /*18510*/  ENDCOLLECTIVE ;  /* 0x000000000000791b */ /* 0x027fe20003800000 */
.L_x_1189:
[----:B------:R-:W-:Y:S05]  /*18520*/  BSYNC B1 ;  /* 0x0000000000017941 */ /* 0x000fea0003800000 */
.L_x_1188:
[----:B------:R-:W-:Y:S05]  /*18530*/  BRA `(.L_x_1190) ;  /* 0xfffffee000c07947 */ /* 0x000fea000383ffff */
.L_x_1023:
[----:B0-----:R0:W1:Y:S02]  /*18540*/  SYNCS.PHASECHK.TRANS64.TRYWAIT P0, [R2+URZ+0x38800], R25 ;  /* 0x03880019020075a7 */ /* 0x001064000800017f */
[----:B-1----:R-:W-:Y:S05]  /*18550*/  @!P0 NANOSLEEP.SYNCS 0x989680 ;  /* 0x009896800000895d */ /* 0x002fea0003900000 */
[----:B------:R-:W1:Y:S02]  /*18560*/  @!P0 SYNCS.PHASECHK.TRANS64 P0, [R2+URZ+0x38800], R25 ;  /* 0x03880019020085a7 */ /* 0x000e64000800007f */
[----:B-1----:R-:W-:Y:S05]  /*18570*/  @!P0 BRA `(.L_x_1023) ;  /* 0xfffffffc00f08947 */ /* 0x002fea000383ffff */
[----:B------:R-:W-:Y:S05]  /*18580*/  BRA `(.L_x_1191) ;  /* 0xfffffee4002c7947 */ /* 0x000fea000383ffff */
.L_x_1031:
[----:B------:R-:W-:Y:S01]  /*18590*/  BSSY B1, `(.L_x_1192) ;  /* 0x0000008000017945 */ /* 0x000fe20003800000 */
[----:B------:R-:W-:Y:S01]  /*185a0*/  MOV R13, R26 ;  /* 0x0000001a000d7202 */ /* 0x000fe20000000f00 */
[----:B------:R-:W-:Y:S02]  /*185b0*/  IMAD.MOV.U32 R12, RZ, RZ, RZ ;  /* 0x000000ffff0c7224 */ /* 0x000fe400078e00ff */
[----:B------:R-:W-:Y:S02]  /*185c0*/  IMAD.MOV.U32 R11, RZ, RZ, 0x1c1f ;  /* 0x00001c1fff0b7424 */ /* 0x000fe400078e00ff */
[----:B------:R-:W-:-:S07]  /*185d0*/  IMAD.MOV.U32 R15, RZ, RZ, -0x1 ;  /* 0xffffffffff0f7424 */ /* 0x000fce00078e00ff */
[----:B0----5:R-:W-:Y:S05]  /*185e0*/  WARPSYNC.COLLECTIVE R15, `(.L_x_1193) ;  /* 0x000000000f087348 */ /* 0x021fea0003c00000 */
[----:B------:R1:W2:Y:S02]  /*185f0*/  SHFL.IDX P6, R14, R13, R12, R11 ;  /* 0x0000000c0d0e7389 */ /* 0x0002a400000c000b */
[----:B012--5:R-:W-:Y:S01]  /*18600*/  ENDCOLLECTIVE ;  /* 0x000000000000791b */ /* 0x027fe20003800000 */
.L_x_1193:
[----:B------:R-:W-:Y:S05]  /*18610*/  BSYNC B1 ;  /* 0x0000000000017941 */ /* 0x000fea0003800000 */
.L_x_1192:
[----:B------:R-:W-:Y:S05]  /*18620*/  BRA `(.L_x_1194) ;  /* 0xfffffeec00fc7947 */ /* 0x000fea000383ffff */
.L_x_1032:
        /* <DEDUP_REMOVED lines=8> */
.L_x_1196:
[----:B------:R-:W-:Y:S05]  /*186b0*/  BSYNC B1 ;  /* 0x0000000000017941 */ /* 0x000fea0003800000 */
.L_x_1195:
[----:B------:R-:W-:Y:S05]  /*186c0*/  BRA `(.L_x_1197) ;  /* 0xfffffeec00e07947 */ /* 0x000fea000383ffff */
.L_x_1033:
        /* <DEDUP_REMOVED lines=8> */
.L_x_1199:
[----:B------:R-:W-:Y:S05]  /*18750*/  BSYNC B1 ;  /* 0x0000000000017941 */ /* 0x000fea0003800000 */
.L_x_1198:
[----:B------:R-:W-:Y:S05]  /*18760*/  BRA `(.L_x_1200) ;  /* 0xfffffeec00c47947 */ /* 0x000fea000383ffff */
.L_x_1034:
        /* <DEDUP_REMOVED lines=8> */
.L_x_1202:
[----:B------:R-:W-:Y:S05]  /*187f0*/  BSYNC B1 ;  /* 0x0000000000017941 */ /* 0x000fea0003800000 */
.L_x_1201:
[----:B------:R-:W-:Y:S05]  /*18800*/  BRA `(.L_x_1203) ;  /* 0xfffffeec00a87947 */ /* 0x000fea000383ffff */
.L_x_1036:
[----:B0-----:R0:W1:Y:S02]  /*18810*/  SYNCS.PHASECHK.TRANS64.TRYWAIT P1, [R2+URZ+0x38800], R9 ;  /* 0x03880009020075a7 */ /* 0x001064000802017f */
[----:B-1----:R-:W-:Y:S05]  /*18820*/  @!P1 NANOSLEEP.SYNCS 0x989680 ;  /* 0x009896800000995d */ /* 0x002fea0003900000 */
[----:B------:R-:W1:Y:S02]  /*18830*/  @!P1 SYNCS.PHASECHK.TRANS64 P1, [R2+URZ+0x38800], R9 ;  /* 0x03880009020095a7 */ /* 0x000e64000802007f */
[----:B-1----:R-:W-:Y:S05]  /*18840*/  @!P1 BRA `(.L_x_1036) ;  /* 0xfffffffc00f09947 */ /* 0x002fea000383ffff */
[----:B------:R-:W-:Y:S05]  /*18850*/  BRA `(.L_x_1204) ;  /* 0xfffffef0000c7947 */ /* 0x000fea000383ffff */
.L_x_1042:
[----:B0-----:R0:W1:Y:S02]  /*18860*/  SYNCS.PHASECHK.TRANS64.TRYWAIT P1, [R20+URZ+0x38830], R13 ;  /* 0x0388300d140075a7 */ /* 0x001064000802017f */
[----:B-1----:R-:W-:Y:S05]  /*18870*/  @!P1 NANOSLEEP.SYNCS 0x989680 ;  /* 0x009896800000995d */ /* 0x002fea0003900000 */
[----:B------:R-:W1:Y:S02]  /*18880*/  @!P1 SYNCS.PHASECHK.TRANS64 P1, [R20+URZ+0x38830], R13 ;  /* 0x0388300d140095a7 */ /* 0x000e64000802007f */
[----:B-1----:R-:W-:Y:S05]  /*18890*/  @!P1 BRA `(.L_x_1042) ;  /* 0xfffffffc00f09947 */ /* 0x002fea000383ffff */
[----:B------:R-:W-:Y:S05]  /*188a0*/  BRA `(.L_x_1041) ;  /* 0xfffffefc00107947 */ /* 0x000fea000383ffff */
.L_x_1044:
[----:B-1----:R1:W2:Y:S02]  /*188b0*/  SYNCS.PHASECHK.TRANS64.TRYWAIT P1, [R2+URZ+0x38810], R3 ;  /* 0x03881003020075a7 */ /* 0x0022a4000802017f */
[----:B--2---:R-:W-:Y:S05]  /*188c0*/  @!P1 NANOSLEEP.SYNCS 0x989680 ;  /* 0x009896800000995d */ /* 0x004fea0003900000 */
[----:B------:R-:W2:Y:S02]  /*188d0*/  @!P1 SYNCS.PHASECHK.TRANS64 P1, [R2+URZ+0x38810], R3 ;  /* 0x03881003020095a7 */ /* 0x000ea4000802007f */
[----:B--2---:R-:W-:Y:S05]  /*188e0*/  @!P1 BRA `(.L_x_1044) ;  /* 0xfffffffc00f09947 */ /* 0x004fea000383ffff */
[----:B------:R-:W-:Y:S05]  /*188f0*/  BRA `(.L_x_1205) ;  /* 0xfffffefc00c07947 */ /* 0x000fea000383ffff */
.L_x_1049:
[----:B-1----:R1:W3:Y:S02]  /*18900*/  SYNCS.PHASECHK.TRANS64.TRYWAIT P1, [R20+URZ+0x38850], R13 ;  /* 0x0388500d140075a7 */ /* 0x0022e4000802017f */
[----:B---3--:R-:W-:Y:S05]  /*18910*/  @!P1 NANOSLEEP.SYNCS 0x989680 ;  /* 0x009896800000995d */ /* 0x008fea0003900000 */
[----:B------:R-:W3:Y:S02]  /*18920*/  @!P1 SYNCS.PHASECHK.TRANS64 P1, [R20+URZ+0x38850], R13 ;  /* 0x0388500d140095a7 */ /* 0x000ee4000802007f */
[----:B---3--:R-:W-:Y:S05]  /*18930*/  @!P1 BRA `(.L_x_1049) ;  /* 0xfffffffc00f09947 */ /* 0x008fea000383ffff */
[----:B------:R-:W-:Y:S05]  /*18940*/  BRA `(.L_x_1048) ;  /* 0xfffffefc00f07947 */ /* 0x000fea000383ffff */
.L_x_1056:
[----:B-1----:R1:W2:Y:S02]  /*18950*/  SYNCS.PHASECHK.TRANS64.TRYWAIT P3, [R12+URZ+0x38830], R205 ;  /* 0x038830cd0c0075a7 */ /* 0x0022a4000806017f */
[----:B--2---:R-:W-:Y:S05]  /*18960*/  @!P3 NANOSLEEP.SYNCS 0x989680 ;  /* 0x009896800000b95d */ /* 0x004fea0003900000 */
[----:B------:R-:W2:Y:S02]  /*18970*/  @!P3 SYNCS.PHASECHK.TRANS64 P3, [R12+URZ+0x38830], R205 ;  /* 0x038830cd0c00b5a7 */ /* 0x000ea4000806007f */
[----:B--2---:R-:W-:Y:S05]  /*18980*/  @!P3 BRA `(.L_x_1056) ;  /* 0xfffffffc00f0b947 */ /* 0x004fea000383ffff */
[----:B------:R-:W-:Y:S05]  /*18990*/  BRA `(.L_x_1055) ;  /* 0xffffff2c00987947 */ /* 0x000fea000383ffff */
.L_x_1061:
[----:B---3--:R3:W4:Y:S02]  /*189a0*/  SYNCS.PHASECHK.TRANS64.TRYWAIT P3, [R12+URZ+0x38850], R205 ;  /* 0x038850cd0c0075a7 */ /* 0x008724000806017f */
[----:B----4-:R-:W-:Y:S05]  /*189b0*/  @!P3 NANOSLEEP.SYNCS 0x989680 ;  /* 0x009896800000b95d */ /* 0x010fea0003900000 */
[----:B------:R-:W4:Y:S02]  /*189c0*/  @!P3 SYNCS.PHASECHK.TRANS64 P3, [R12+URZ+0x38850], R205 ;  /* 0x038850cd0c00b5a7 */ /* 0x000f24000806007f */
[----:B----4-:R-:W-:Y:S05]  /*189d0*/  @!P3 BRA `(.L_x_1061) ;  /* 0xfffffffc00f0b947 */ /* 0x010fea000383ffff */
[----:B------:R-:W-:Y:S05]  /*189e0*/  BRA `(.L_x_1060) ;  /* 0xffffff3000387947 */ /* 0x000fea000383ffff */
.L_x_1087:
[----:B------:R-:W0:Y:S01]  /*189f0*/  S2R R8, SR_TID.X ;  /* 0x0000000000087919 */ /* 0x000e220000002100 */
[----:B------:R-:W-:Y:S01]  /*18a00*/  BSSY B1, `(.L_x_1206) ;  /* 0x000000a000017945 */ /* 0x000fe20003800000 */
[----:B------:R-:W-:Y:S02]  /*18a10*/  IMAD.MOV.U32 R12, RZ, RZ, RZ ;  /* 0x000000ffff0c7224 */ /* 0x000fe400078e00ff */
[----:B------:R-:W-:Y:S02]  /*18a20*/  IMAD.MOV.U32 R11, RZ, RZ, 0x1f ;  /* 0x0000001fff0b7424 */ /* 0x000fe400078e00ff */
[----:B------:R-:W-:Y:S01]  /*18a30*/  IMAD.MOV.U32 R15, RZ, RZ, -0x1 ;  /* 0xffffffffff0f7424 */ /* 0x000fe200078e00ff */
[----:B0-----:R-:W-:-:S04]  /*18a40*/  SHF.R.U32.HI R8, RZ, 0x5, R8 ;  /* 0x00000005ff087819 */ /* 0x001fc80000011608 */
[----:B------:R-:W-:-:S05]  /*18a50*/  LOP3.LUT R8, R8, 0x3, RZ, 0xc0, !PT ;  /* 0x0000000308087812 */ /* 0x000fca00078ec0ff */
[----:B------:R-:W-:-:S07]  /*18a60*/  IMAD.MOV.U32 R13, RZ, RZ, R8 ;  /* 0x000000ffff0d7224 */ /* 0x000fce00078e0008 */
[----:B-----5:R-:W-:Y:S05]  /*18a70*/  WARPSYNC.COLLECTIVE R15, `(.L_x_1207) ;  /* 0x000000000f087348 */ /* 0x020fea0003c00000 */
[----:B------:R0:W1:Y:S02]  /*18a80*/  SHFL.IDX P6, R14, R13, R12, R11 ;  /* 0x0000000c0d0e7389 */ /* 0x00006400000c000b */
[----:B01---5:R-:W-:Y:S01]  /*18a90*/  ENDCOLLECTIVE ;  /* 0x000000000000791b */ /* 0x023fe20003800000 */
.L_x_1207:
[----:B------:R-:W-:Y:S05]  /*18aa0*/  BSYNC B1 ;  /* 0x0000000000017941 */ /* 0x000fea0003800000 */
.L_x_1206:
[----:B------:R-:W-:Y:S05]  /*18ab0*/  BRA `(.L_x_1208) ;  /* 0xffffffa400647947 */ /* 0x000fea000383ffff */
.L_x_1088:
[----:B------:R-:W-:Y:S01]  /*18ac0*/  BSSY B1, `(.L_x_1209) ;  /* 0x0000006000017945 */ /* 0x000fe20003800000 */
[----:B------:R-:W-:-:S07]  /*18ad0*/  MOV R15, 0xffffffff ;  /* 0xffffffff000f7802 */ /* 0x000fce0000000f00 */
[----:B-----5:R-:W-:Y:S05]  /*18ae0*/  WARPSYNC.COLLECTIVE R15, `(.L_x_1210) ;  /* 0x000000000f0c7348 */ /* 0x020fea0003c00000 */
[----:B------:R-:W-:Y:S02]  /*18af0*/  ELECT P6, UR62, PT ;  /* 0x00000000003e782f */ /* 0x000fe400038c0000 */
[----:B------:R-:W-:Y:S01]  /*18b00*/  MOV R14, UR62 ;  /* 0x0000003e000e7c02 */ /* 0x000fe20008000f00 */
[----:B-----5:R-:W-:Y:S10]  /*18b10*/  ENDCOLLECTIVE ;  /* 0x000000000000791b */ /* 0x020ff40003800000 */
.L_x_1210:
[----:B------:R-:W-:Y:S05]  /*18b20*/  BSYNC B1 ;  /* 0x0000000000017941 */ /* 0x000fea0003800000 */
.L_x_1209:
[----:B------:R-:W-:Y:S05]  /*18b30*/  BRA `(.L_x_1211) ;  /* 0xffffffa400507947 */ /* 0x000fea000383ffff */
.L_x_1089:
[----:B0-----:R0:W1:Y:S02]  /*18b40*/  SYNCS.PHASECHK.TRANS64.TRYWAIT P0, [R5+URZ+0x38820], R6 ;  /* 0x03882006050075a7 */ /* 0x001064000800017f */
[----:B-1----:R-:W-:Y:S05]  /*18b50*/  @!P0 NANOSLEEP.SYNCS 0x989680 ;  /* 0x009896800000895d */ /* 0x002fea0003900000 */
[----:B------:R-:W1:Y:S02]  /*18b60*/  @!P0 SYNCS.PHASECHK.TRANS64 P0, [R5+URZ+0x38820], R6 ;  /* 0x03882006050085a7 */ /* 0x000e64000800007f */
[----:B-1----:R-:W-:Y:S05]  /*18b70*/  @!P0 BRA `(.L_x_1089) ;  /* 0xfffffffc00f08947 */ /* 0x002fea000383ffff */
[----:B------:R-:W-:Y:S05]  /*18b80*/  BRA `(.L_x_1212) ;  /* 0xffffffa400687947 */ /* 0x000fea000383ffff */
.L_x_1092:
[----:B0-----:R0:W1:Y:S02]  /*18b90*/  SYNCS.PHASECHK.TRANS64.TRYWAIT P0, [R6+URZ+0x388a0], R9 ;  /* 0x0388a009060075a7 */ /* 0x001064000800017f */
[----:B-1----:R-:W-:Y:S05]  /*18ba0*/  @!P0 NANOSLEEP.SYNCS 0x989680 ;  /* 0x009896800000895d */ /* 0x002fea0003900000 */
[----:B------:R-:W1:Y:S02]  /*18bb0*/  @!P0 SYNCS.PHASECHK.TRANS64 P0, [R6+URZ+0x388a0], R9 ;  /* 0x0388a009060085a7 */ /* 0x000e64000800007f */
[----:B-1----:R-:W-:Y:S05]  /*18bc0*/  @!P0 BRA `(.L_x_1092) ;  /* 0xfffffffc00f08947 */ /* 0x002fea000383ffff */
[----:B------:R-:W-:Y:S05]  /*18bd0*/  BRA `(.L_x_1213) ;  /* 0xffffffa400747947 */ /* 0x000fea000383ffff */
.L_x_1094:
[----:B-1----:R1:W2:Y:S02]  /*18be0*/  SYNCS.PHASECHK.TRANS64.TRYWAIT P0, [R6+URZ+0x388c0], R9 ;  /* 0x0388c009060075a7 */ /* 0x0022a4000800017f */
[----:B--2---:R-:W-:Y:S05]  /*18bf0*/  @!P0 NANOSLEEP.SYNCS 0x989680 ;  /* 0x009896800000895d */ /* 0x004fea0003900000 */
[----:B------:R-:W2:Y:S02]  /*18c00*/  @!P0 SYNCS.PHASECHK.TRANS64 P0, [R6+URZ+0x388c0], R9 ;  /* 0x0388c009060085a7 */ /* 0x000ea4000800007f */
[----:B--2---:R-:W-:Y:S05]  /*18c10*/  @!P0 BRA `(.L_x_1094) ;  /* 0xfffffffc00f08947 */ /* 0x004fea000383ffff */
[----:B------:R-:W-:Y:S05]  /*18c20*/  BRA `(.L_x_1214) ;  /* 0xffffffa400dc7947 */ /* 0x000fea000383ffff */
.L_x_1098:
[----:B0-----:R0:W1:Y:S02]  /*18c30*/  SYNCS.PHASECHK.TRANS64.TRYWAIT P0, [R7+URZ+0x388a0], R8 ;  /* 0x0388a008070075a7 */ /* 0x001064000800017f */
[----:B-1----:R-:W-:Y:S05]  /*18c40*/  @!P0 NANOSLEEP.SYNCS 0x989680 ;  /* 0x009896800000895d */ /* 0x002fea0003900000 */
[----:B------:R-:W1:Y:S02]  /*18c50*/  @!P0 SYNCS.PHASECHK.TRANS64 P0, [R7+URZ+0x388a0], R8 ;  /* 0x0388a008070085a7 */ /* 0x000e64000800007f */
[----:B-1----:R-:W-:Y:S05]  /*18c60*/  @!P0 BRA `(.L_x_1098) ;  /* 0xfffffffc00f08947 */ /* 0x002fea000383ffff */
[----:B------:R-:W-:Y:S05]  /*18c70*/  BRA `(.L_x_1215) ;  /* 0xffffffac00207947 */ /* 0x000fea000383ffff */
.L_x_1100:
[----:B-1----:R1:W2:Y:S02]  /*18c80*/  SYNCS.PHASECHK.TRANS64.TRYWAIT P1, [R7+URZ+0x388c0], R8 ;  /* 0x0388c008070075a7 */ /* 0x0022a4000802017f */
[----:B--2---:R-:W-:Y:S05]  /*18c90*/  @!P1 NANOSLEEP.SYNCS 0x989680 ;  /* 0x009896800000995d */ /* 0x004fea0003900000 */
[----:B------:R-:W2:Y:S02]  /*18ca0*/  @!P1 SYNCS.PHASECHK.TRANS64 P1, [R7+URZ+0x388c0], R8 ;  /* 0x0388c008070095a7 */ /* 0x000ea4000802007f */
[----:B--2---:R-:W-:Y:S05]  /*18cb0*/  @!P1 BRA `(.L_x_1100) ;  /* 0xfffffffc00f09947 */ /* 0x004fea000383ffff */
[----:B------:R-:W-:Y:S05]  /*18cc0*/  BRA `(.L_x_1216) ;  /* 0xffffffac00807947 */ /* 0x000fea000383ffff */
.L_x_1110:
        /* <DEDUP_REMOVED lines=11> */
.L_x_1218:
[----:B------:R-:W-:Y:S05]  /*18d80*/  BSYNC B0 ;  /* 0x0000000000007941 */ /* 0x000fea0003800000 */
.L_x_1217:
[----:B------:R-:W-:Y:S05]  /*18d90*/  BRA `(.L_x_1219) ;  /* 0xffffffb8008c7947 */ /* 0x000fea000383ffff */
.L_x_1111:
[----:B------:R-:W-:Y:S01]  /*18da0*/  BSSY B0, `(.L_x_1220) ;  /* 0x0000006000007945 */ /* 0x000fe20003800000 */
[----:B------:R-:W-:-:S07]  /*18db0*/  MOV R15, 0xffffffff ;  /* 0xffffffff000f7802 */ /* 0x000fce0000000f00 */
[----:B------:R-:W-:Y:S05]  /*18dc0*/  WARPSYNC.COLLECTIVE R15, `(.L_x_1221) ;  /* 0x000000000f0c7348 */ /* 0x000fea0003c00000 */
[----:B------:R-:W-:Y:S02]  /*18dd0*/  ELECT P6, UR62, PT ;  /* 0x00000000003e782f */ /* 0x000fe400038c0000 */
[----:B------:R-:W-:Y:S01]  /*18de0*/  MOV R14, UR62 ;  /* 0x0000003e000e7c02 */ /* 0x000fe20008000f00 */
[----:B------:R-:W-:Y:S10]  /*18df0*/  ENDCOLLECTIVE ;  /* 0x000000000000791b */ /* 0x000ff40003800000 */
.L_x_1221:
[----:B------:R-:W-:Y:S05]  /*18e00*/  BSYNC B0 ;  /* 0x0000000000007941 */ /* 0x000fea0003800000 */
.L_x_1220:
[----:B------:R-:W-:Y:S05]  /*18e10*/  BRA `(.L_x_1222) ;  /* 0xffffffb800847947 */ /* 0x000fea000383ffff */
.L_x_1114:
[----:B0-----:R0:W1:Y:S02]  /*18e20*/  SYNCS.PHASECHK.TRANS64.TRYWAIT P0, [R9+URZ+0x38840], R10 ;  /* 0x0388400a090075a7 */ /* 0x001064000800017f */
[----:B-1----:R-:W-:Y:S05]  /*18e30*/  @!P0 NANOSLEEP.SYNCS 0x989680 ;  /* 0x009896800000895d */ /* 0x002fea0003900000 */
[----:B------:R-:W1:Y:S02]  /*18e40*/  @!P0 SYNCS.PHASECHK.TRANS64 P0, [R9+URZ+0x38840], R10 ;  /* 0x0388400a090085a7 */ /* 0x000e64000800007f */
[----:B-1----:R-:W-:Y:S05]  /*18e50*/  @!P0 BRA `(.L_x_1114) ;  /* 0xfffffffc00f08947 */ /* 0x002fea000383ffff */
[----:B------:R-:W-:Y:S05]  /*18e60*/  BRA `(.L_x_1223) ;  /* 0xffffffb800f47947 */ /* 0x000fea000383ffff */
.L_x_1118:
        /* <DEDUP_REMOVED lines=8> */
.L_x_1121:
[----:B0-----:R0:W1:Y:S02]  /*18ef0*/  SYNCS.PHASECHK.TRANS64.TRYWAIT P0, [R5+URZ+0x38860], R9 ;  /* 0x03886009050075a7 */ /* 0x001064000800017f */
[----:B-1----:R-:W-:Y:S05]  /*18f00*/  @!P0 NANOSLEEP.SYNCS 0x989680 ;  /* 0x009896800000895d */ /* 0x002fea0003900000 */
[----:B------:R-:W1:Y:S02]  /*18f10*/  @!P0 SYNCS.PHASECHK.TRANS64 P0, [R5+URZ+0x38860], R9 ;  /* 0x03886009050085a7 */ /* 0x000e64000800007f */
[----:B-1----:R-:W-:Y:S05]  /*18f20*/  @!P0 BRA `(.L_x_1121) ;  /* 0xfffffffc00f08947 */ /* 0x002fea000383ffff */
[----:B------:R-:W-:Y:S05]  /*18f30*/  BRA `(.L_x_1225) ;  /* 0xffffffc000f07947 */ /* 0x000fea000383ffff */
.L_x_1130:
[----:B-1----:R1:W2:Y:S02]  /*18f40*/  SYNCS.PHASECHK.TRANS64.TRYWAIT P0, [R2+URZ+0x38840], R3 ;  /* 0x03884003020075a7 */ /* 0x0022a4000800017f */
[----:B--2---:R-:W-:Y:S05]  /*18f50*/  @!P0 NANOSLEEP.SYNCS 0x989680 ;  /* 0x009896800000895d */ /* 0x004fea0003900000 */
[----:B------:R-:W2:Y:S02]  /*18f60*/  @!P0 SYNCS.PHASECHK.TRANS64 P0, [R2+URZ+0x38840], R3 ;  /* 0x03884003020085a7 */ /* 0x000ea4000800007f */
[----:B--2---:R-:W-:Y:S05]  /*18f70*/  @!P0 BRA `(.L_x_1130) ;  /* 0xfffffffc00f08947 */ /* 0x004fea000383ffff */
[----:B------:R-:W-:Y:S05]  /*18f80*/  BRA `(.L_x_1226) ;  /* 0xffffffc800cc7947 */ /* 0x000fea000383ffff */
.L_x_1132:
[----:B--2---:R2:W3:Y:S02]  /*18f90*/  SYNCS.PHASECHK.TRANS64.TRYWAIT P0, [R2+URZ+0x38860], R3 ;  /* 0x03886003020075a7 */ /* 0x0044e4000800017f */
[----:B---3--:R-:W-:Y:S05]  /*18fa0*/  @!P0 NANOSLEEP.SYNCS 0x989680 ;  /* 0x009896800000895d */ /* 0x008fea0003900000 */
[----:B------:R-:W3:Y:S02]  /*18fb0*/  @!P0 SYNCS.PHASECHK.TRANS64 P0, [R2+URZ+0x38860], R3 ;  /* 0x03886003020085a7 */ /* 0x000ee4000800007f */
[----:B---3--:R-:W-:Y:S05]  /*18fc0*/  @!P0 BRA `(.L_x_1132) ;  /* 0xfffffffc00f08947 */ /* 0x008fea000383ffff */
[----:B------:R-:W-:Y:S05]  /*18fd0*/  BRA `(.L_x_1227) ;  /* 0xffffffcc00407947 */ /* 0x000fea000383ffff */
.L_x_1137:
[----:B--2---:R2:W3:Y:S02]  /*18fe0*/  SYNCS.PHASECHK.TRANS64.TRYWAIT P0, [R2+URZ+0x38840], R3 ;  /* 0x03884003020075a7 */ /* 0x0044e4000800017f */
[----:B---3--:R-:W-:Y:S05]  /*18ff0*/  @!P0 NANOSLEEP.SYNCS 0x989680 ;  /* 0x009896800000895d */ /* 0x008fea0003900000 */
[----:B------:R-:W3:Y:S02]  /*19000*/  @!P0 SYNCS.PHASECHK.TRANS64 P0, [R2+URZ+0x38840], R3 ;  /* 0x03884003020085a7 */ /* 0x000ee4000800007f */
[----:B---3--:R-:W-:Y:S05]  /*19010*/  @!P0 BRA `(.L_x_1137) ;  /* 0xfffffffc00f08947 */ /* 0x008fea000383ffff */
[----:B------:R-:W-:Y:S05]  /*19020*/  BRA `(.L_x_1228) ;  /* 0xffffffd000d87947 */ /* 0x000fea000383ffff */
.L_x_1139:
[----:B-1----:R1:W3:Y:S02]  /*19030*/  SYNCS.PHASECHK.TRANS64.TRYWAIT P1, [R2+URZ+0x38860], R3 ;  /* 0x03886003020075a7 */ /* 0x0022e4000802017f */
[----:B---3--:R-:W-:Y:S05]  /*19040*/  @!P1 NANOSLEEP.SYNCS 0x989680 ;  /* 0x009896800000995d */ /* 0x008fea0003900000 */
[----:B------:R-:W3:Y:S02]  /*19050*/  @!P1 SYNCS.PHASECHK.TRANS64 P1, [R2+URZ+0x38860], R3 ;  /* 0x03886003020095a7 */ /* 0x000ee4000802007f */
[----:B---3--:R-:W-:Y:S05]  /*19060*/  @!P1 BRA `(.L_x_1139) ;  /* 0xfffffffc00f09947 */ /* 0x008fea000383ffff */
[----:B------:R-:W-:Y:S05]  /*19070*/  BRA `(.L_x_1229) ;  /* 0xffffffd400487947 */ /* 0x000fea000383ffff */
.L_x_1144:
[----:B---3--:R3:W4:Y:S02]  /*19080*/  SYNCS.PHASECHK.TRANS64.TRYWAIT P0, [R2+URZ+0x38840], R3 ;  /* 0x03884003020075a7 */ /* 0x008724000800017f */
[----:B----4-:R-:W-:Y:S05]  /*19090*/  @!P0 NANOSLEEP.SYNCS 0x989680 ;  /* 0x009896800000895d */ /* 0x010fea0003900000 */
[----:B------:R-:W4:Y:S02]  /*190a0*/  @!P0 SYNCS.PHASECHK.TRANS64 P0, [R2+URZ+0x38840], R3 ;  /* 0x03884003020085a7 */ /* 0x000f24000800007f */
[----:B----4-:R-:W-:Y:S05]  /*190b0*/  @!P0 BRA `(.L_x_1144) ;  /* 0xfffffffc00f08947 */ /* 0x010fea000383ffff */
[----:B------:R-:W-:Y:S05]  /*190c0*/  BRA `(.L_x_1230) ;  /* 0xffffffd800c07947 */ /* 0x000fea000383ffff */
.L_x_1146:
[----:B-1----:R1:W2:Y:S02]  /*190d0*/  SYNCS.PHASECHK.TRANS64.TRYWAIT P1, [R2+URZ+0x38860], R3 ;  /* 0x03886003020075a7 */ /* 0x0022a4000802017f */
[----:B--2---:R-:W-:Y:S05]  /*190e0*/  @!P1 NANOSLEEP.SYNCS 0x989680 ;  /* 0x009896800000995d */ /* 0x004fea0003900000 */
[----:B------:R-:W2:Y:S02]  /*190f0*/  @!P1 SYNCS.PHASECHK.TRANS64 P1, [R2+URZ+0x38860], R3 ;  /* 0x03886003020095a7 */ /* 0x000ea4000802007f */
[----:B--2---:R-:W-:Y:S05]  /*19100*/  @!P1 BRA `(.L_x_1146) ;  /* 0xfffffffc00f09947 */ /* 0x004fea000383ffff */
[----:B------:R-:W-:Y:S05]  /*19110*/  BRA `(.L_x_1231) ;  /* 0xffffffdc00347947 */ /* 0x000fea000383ffff */
.L_x_1151:
[----:B------:R-:W-:Y:S01]  /*19120*/  BSSY B0, `(.L_x_1232) ;  /* 0x0000008000007945 */ /* 0x000fe20003800000 */
[----:B------:R-:W-:Y:S02]  /*19130*/  IMAD.MOV.U32 R13, RZ, RZ, R16 ;  /* 0x000000ffff0d7224 */ /* 0x000fe400078e0010 */
[----:B-1----:R-:W-:Y:S02]  /*19140*/  IMAD.MOV.U32 R12, RZ, RZ, RZ ;  /* 0x000000ffff0c7224 */ /* 0x002fe400078e00ff */
[----:B------:R-:W-:Y:S02]  /*19150*/  IMAD.MOV.U32 R11, RZ, RZ, 0x1f ;  /* 0x0000001fff0b7424 */ /* 0x000fe400078e00ff */
[----:B0-----:R-:W-:-:S07]  /*19160*/  IMAD.MOV.U32 R15, RZ, RZ, -0x1 ;  /* 0xffffffffff0f7424 */ /* 0x001fce00078e00ff */
[----:B--2---:R-:W-:Y:S05]  /*19170*/  WARPSYNC.COLLECTIVE R15, `(.L_x_1233) ;  /* 0x000000000f087348 */ /* 0x004fea0003c00000 */
[----:B------:R0:W1:Y:S02]  /*19180*/  SHFL.IDX P6, R14, R13, R12, R11 ;  /* 0x0000000c0d0e7389 */ /* 0x00006400000c000b */
[----:B012---:R-:W-:Y:S01]  /*19190*/  ENDCOLLECTIVE ;  /* 0x000000000000791b */ /* 0x007fe20003800000 */
.L_x_1233:
[----:B------:R-:W-:Y:S05]  /*191a0*/  BSYNC B0 ;  /* 0x0000000000007941 */ /* 0x000fea0003800000 */
.L_x_1232:
[----:B------:R-:W-:Y:S01]  /*191b0*/  IMAD.MOV.U32 R13, RZ, RZ, R16 ;  /* 0x000000ffff0d7224 */ /* 0x000fe200078e0010 */
[----:B------:R-:W-:Y:S01]  /*191c0*/  MOV R4, R14 ;  /* 0x0000000e00047202 */ /* 0x000fe20000000f00 */
[----:B------:R-:W-:Y:S02]  /*191d0*/  IMAD.MOV.U32 R12, RZ, RZ, 0x1 ;  /* 0x00000001ff0c7424 */ /* 0x000fe400078e00ff */
[----:B------:R-:W-:Y:S02]  /*191e0*/  IMAD.MOV.U32 R11, RZ, RZ, 0x1f ;  /* 0x0000001fff0b7424 */ /* 0x000fe400078e00ff */
[----:B------:R-:W-:-:S07]  /*191f0*/  IMAD.MOV.U32 R15, RZ, RZ, -0x1 ;  /* 0xffffffffff0f7424 */ /* 0x000fce00078e00ff */
[----:B------:R-:W-:Y:S05]  /*19200*/  WARPSYNC.COLLECTIVE R15, `(.L_x_1234) ;  /* 0x000000000f087348 */ /* 0x000fea0003c00000 */
[----:B------:R0:W1:Y:S02]  /*19210*/  SHFL.IDX P6, R14, R13, R12, R11 ;  /* 0x0000000c0d0e7389 */ /* 0x00006400000c000b */
[----:B01----:R-:W-:Y:S01]  /*19220*/  ENDCOLLECTIVE ;  /* 0x000000000000791b */ /* 0x003fe20003800000 */
.L_x_1234:
[----:B------:R-:W-:Y:S01]  /*19230*/  MOV R6, R14 ;  /* 0x0000000e00067202 */ /* 0x000fe20000000f00 */
[----:B------:R-:W-:Y:S06]  /*19240*/  BRA `(.L_x_1235) ;  /* 0xffffffe000807947 */ /* 0x000fec000383ffff */
.L_x_1154:
[----:B------:R-:W-:Y:S01]  /*19250*/  BSSY B0, `(.L_x_1236) ;  /* 0x0000008000007945 */ /* 0x000fe20003800000 */
[----:B-----5:R-:W-:Y:S02]  /*19260*/  IMAD.MOV.U32 R13, RZ, RZ, R17 ;  /* 0x000000ffff0d7224 */ /* 0x020fe400078e0011 */
[----:B-1----:R-:W-:Y:S02]  /*19270*/  IMAD.MOV.U32 R12, RZ, RZ, 0x1 ;  /* 0x00000001ff0c7424 */ /* 0x002fe400078e00ff */
[----:B------:R-:W-:Y:S02]  /*19280*/  IMAD.MOV.U32 R11, RZ, RZ, RZ ;  /* 0x000000ffff0b7224 */ /* 0x000fe400078e00ff */
[----:B------:R-:W-:-:S07]  /*19290*/  IMAD.MOV.U32 R15, RZ, RZ, -0x1 ;  /* 0xffffffffff0f7424 */ /* 0x000fce00078e00ff */
[----:B0-234-:R-:W-:Y:S05]  /*192a0*/  WARPSYNC.COLLECTIVE R15, `(.L_x_1237) ;  /* 0x000000000f087348 */ /* 0x01dfea0003c00000 */
[----:B------:R1:W0:Y:S02]  /*192b0*/  SHFL.UP P6, R14, R13, R12, R11 ;  /* 0x0400000c0d0e7389 */ /* 0x00022400000c000b */
[----:B01234-:R-:W-:Y:S01]  /*192c0*/  ENDCOLLECTIVE ;  /* 0x000000000000791b */ /* 0x01ffe20003800000 */
.L_x_1237:
[----:B------:R-:W-:Y:S05]  /*192d0*/  BSYNC B0 ;  /* 0x0000000000007941 */ /* 0x000fea0003800000 */
.L_x_1236:
[----:B------:R-:W-:Y:S01]  /*192e0*/  ISETP.NE.AND P0, PT, R8, RZ, PT ;  /* 0x000000ff0800720c */ /* 0x000fe20003f05270 */
[----:B------:R-:W-:Y:S02]  /*192f0*/  IMAD.MOV.U32 R12, RZ, RZ, 0x2 ;  /* 0x00000002ff0c7424 */ /* 0x000fe400078e00ff */
[----:B------:R-:W-:Y:S01]  /*19300*/  IMAD.MOV.U32 R11, RZ, RZ, RZ ;  /* 0x000000ffff0b7224 */ /* 0x000fe200078e00ff */
[----:B------:R-:W-:Y:S01]  /*19310*/  SEL R14, R14, RZ, P0 ;  /* 0x000000ff0e0e7207 */ /* 0x000fe20000000000 */
[----:B------:R-:W-:Y:S01]  /*19320*/  IMAD.MOV.U32 R15, RZ, RZ, -0x1 ;  /* 0xffffffffff0f7424 */ /* 0x000fe200078e00ff */
[----:B------:R-:W-:Y:S02]  /*19330*/  ISETP.GE.U32.AND P0, PT, R8, 0x2, PT ;  /* 0x000000020800780c */ /* 0x000fe40003f06070 */
[----:B------:R-:W-:-:S11]  /*19340*/  IADD3 R13, R17, R14, RZ ;  /* 0x0000000e110d7210 */ /* 0x000fd60007ffe0ff */
[----:B------:R-:W-:Y:S05]  /*19350*/  WARPSYNC.COLLECTIVE R15, `(.L_x_1238) ;  /* 0x000000000f087348 */ /* 0x000fea0003c00000 */
[----:B------:R0:W1:Y:S02]  /*19360*/  SHFL.UP P6, R14, R13, R12, R11 ;  /* 0x0400000c0d0e7389 */ /* 0x00006400000c000b */
[----:B01----:R-:W-:Y:S01]  /*19370*/  ENDCOLLECTIVE ;  /* 0x000000000000791b */ /* 0x003fe20003800000 */
.L_x_1238:
        /* <DEDUP_REMOVED lines=8> */
.L_x_1239:
        /* <DEDUP_REMOVED lines=8> */
.L_x_1240:
        /* <DEDUP_REMOVED lines=8> */
.L_x_1241:
        /* <DEDUP_REMOVED lines=8> */
.L_x_1242:
[----:B------:R-:W-:Y:S05]  /*19580*/  BRA `(.L_x_1243) ;  /* 0xffffffe000447947 */ /* 0x000fea000383ffff */
.L_x_1159:
[----:B------:R-:W-:Y:S01]  /*19590*/  BSSY B0, `(.L_x_1244) ;  /* 0x0000008000007945 */ /* 0x000fe20003800000 */
[----:B-----5:R-:W-:Y:S01]  /*195a0*/  IMAD.MOV.U32 R13, RZ, RZ, R17 ;  /* 0x000000ffff0d7224 */ /* 0x020fe200078e0011 */
[----:B------:R-:W-:Y:S01]  /*195b0*/  MOV R15, 0xffffffff ;  /* 0xffffffff000f7802 */ /* 0x000fe20000000f00 */
[----:B-1----:R-:W-:Y:S02]  /*195c0*/  IMAD.MOV.U32 R12, RZ, RZ, 0x1 ;  /* 0x00000001ff0c7424 */ /* 0x002fe400078e00ff */
[----:B------:R-:W-:-:S07]  /*195d0*/  IMAD.MOV.U32 R11, RZ, RZ, RZ ;  /* 0x000000ffff0b7224 */ /* 0x000fce00078e00ff */
[----:B0-----:R-:W-:Y:S05]  /*195e0*/  WARPSYNC.COLLECTIVE R15, `(.L_x_1245) ;  /* 0x000000000f087348 */ /* 0x001fea0003c00000 */
[----:B------:R1:W2:Y:S02]  /*195f0*/  SHFL.UP P6, R14, R13, R12, R11 ;  /* 0x0400000c0d0e7389 */ /* 0x0002a400000c000b */
[----:B012---:R-:W-:Y:S01]  /*19600*/  ENDCOLLECTIVE ;  /* 0x000000000000791b */ /* 0x007fe20003800000 */
.L_x_1245:
[----:B------:R-:W-:Y:S05]  /*19610*/  BSYNC B0 ;  /* 0x0000000000007941 */ /* 0x000fea0003800000 */
.L_x_1244:
[C---:B------:R-:W-:Y:S01]  /*19620*/  ISETP.NE.AND P0, PT, R7.reuse, RZ, PT ;  /* 0x000000ff0700720c */ /* 0x040fe20003f05270 */
[----:B------:R-:W-:Y:S01]  /*19630*/  IMAD.MOV.U32 R12, RZ, RZ, 0x2 ;  /* 0x00000002ff0c7424 */ /* 0x000fe200078e00ff */
[----:B------:R-:W-:Y:S01]  /*19640*/  MOV R15, 0xffffffff ;  /* 0xffffffff000f7802 */ /* 0x000fe20000000f00 */
[----:B------:R-:W-:Y:S01]  /*19650*/  IMAD.MOV.U32 R11, RZ, RZ, RZ ;  /* 0x000000ffff0b7224 */ /* 0x000fe200078e00ff */
[----:B------:R-:W-:Y:S02]  /*19660*/  SEL R2, R14, RZ, P0 ;  /* 0x000000ff0e027207 */ /* 0x000fe40000000000 */
[----:B------:R-:W-:-:S03]  /*19670*/  ISETP.GE.U32.AND P0, PT, R7, 0x2, PT ;  /* 0x000000020700780c */ /* 0x000fc60003f06070 */
[----:B------:R-:W-:-:S04]  /*19680*/  IMAD.IADD R2, R17, 0x1, R2 ;  /* 0x0000000111027824 */ /* 0x000fc800078e0202 */
[----:B------:R-:W-:-:S07]  /*19690*/  IMAD.MOV.U32 R13, RZ, RZ, R2 ;  /* 0x000000ffff0d7224 */ /* 0x000fce00078e0002 */
[----:B------:R-:W-:Y:S05]  /*196a0*/  WARPSYNC.COLLECTIVE R15, `(.L_x_1246) ;  /* 0x000000000f087348 */ /* 0x000fea0003c00000 */
[----:B------:R0:W1:Y:S02]  /*196b0*/  SHFL.UP P6, R14, R13, R12, R11 ;  /* 0x0400000c0d0e7389 */ /* 0x00006400000c000b */
[----:B01----:R-:W-:Y:S01]  /*196c0*/  ENDCOLLECTIVE ;  /* 0x000000000000791b */ /* 0x003fe20003800000 */
.L_x_1246:
        /* <DEDUP_REMOVED lines=8> */
.L_x_1247:
        /* <DEDUP_REMOVED lines=8> */
.L_x_1248:
        /* <DEDUP_REMOVED lines=8> */
.L_x_1249:
        /* <DEDUP_REMOVED lines=8> */
.L_x_1250:
[----:B------:R-:W-:Y:S05]  /*198d0*/  BRA `(.L_x_1251) ;  /* 0xffffffe000247947 */ /* 0x000fea000383ffff */
.L_x_1161:
[----:B------:R-:W-:Y:S01]  /*198e0*/  BSSY B0, `(.L_x_1252) ;  /* 0x0000006000007945 */ /* 0x000fe20003800000 */
[----:B------:R-:W-:Y:S01]  /*198f0*/  PLOP3.LUT P6, PT, P6, PT, PT, 0x8, 0x0 ;  /* 0x000000000000781c */ /* 0x000fe200037ce170 */
[----:B------:R-:W-:-:S12]  /*19900*/  IMAD.MOV.U32 R15, RZ, RZ, -0x1 ;  /* 0xffffffffff0f7424 */ /* 0x000fd800078e00ff */
[----:B01----:R-:W-:Y:S05]  /*19910*/  WARPSYNC.COLLECTIVE R15, `(.L_x_1253) ;  /* 0x000000000f087348 */ /* 0x003fea0003c00000 */
[----:B------:R-:W-:Y:S01]  /*19920*/  VOTE.ANY R14, PT, P6 ;  /* 0x00000000000e7806 */ /* 0x000fe200030e0100 */
[----:B01----:R-:W-:Y:S06]  /*19930*/  ENDCOLLECTIVE ;  /* 0x000000000000791b */ /* 0x003fec0003800000 */
.L_x_1253:
[----:B------:R-:W-:Y:S05]  /*19940*/  BSYNC B0 ;  /* 0x0000000000007941 */ /* 0x000fea0003800000 */
.L_x_1252:
[----:B------:R-:W-:Y:S01]  /*19950*/  MOV R3, R14 ;  /* 0x0000000e00037202 */ /* 0x000fe20000000f00 */
[----:B------:R-:W-:Y:S02]  /*19960*/  IMAD.MOV.U32 R13, RZ, RZ, R17 ;  /* 0x000000ffff0d7224 */ /* 0x000fe400078e0011 */
[----:B------:R-:W-:Y:S01]  /*19970*/  IMAD.MOV.U32 R11, RZ, RZ, 0x1f ;  /* 0x0000001fff0b7424 */ /* 0x000fe200078e00ff */
[----:B------:R-:W0:Y:S01]  /*19980*/  POPC R5, R3 ;  /* 0x0000000300057309 */ /* 0x000e220000000000 */
[----:B------:R-:W-:Y:S02]  /*19990*/  IMAD.MOV.U32 R15, RZ, RZ, -0x1 ;  /* 0xffffffffff0f7424 */ /* 0x000fe400078e00ff */
[----:B0-----:R-:W-:-:S07]  /*199a0*/  IMAD.MOV.U32 R12, RZ, RZ, R5 ;  /* 0x000000ffff0c7224 */ /* 0x001fce00078e0005 */
[----:B------:R-:W-:Y:S05]  /*199b0*/  WARPSYNC.COLLECTIVE R15, `(.L_x_1254) ;  /* 0x000000000f087348 */ /* 0x000fea0003c00000 */
[----:B------:R0:W1:Y:S02]  /*199c0*/  SHFL.IDX P6, R14, R13, R12, R11 ;  /* 0x0000000c0d0e7389 */ /* 0x00006400000c000b */
[----:B01----:R-:W-:Y:S01]  /*199d0*/  ENDCOLLECTIVE ;  /* 0x000000000000791b */ /* 0x003fe20003800000 */
.L_x_1254:
[----:B------:R-:W-:Y:S01]  /*199e0*/  MOV R17, R14 ;  /* 0x0000000e00117202 */ /* 0x000fe20000000f00 */
[----:B------:R-:W-:Y:S06]  /*199f0*/  BRA `(.L_x_1255) ;  /* 0xffffffe000147947 */ /* 0x000fec000383ffff */
.L_x_1163:
[----:B------:R-:W-:Y:S01]  /*19a00*/  BSSY B0, `(.L_x_1256) ;  /* 0x0000007000007945 */ /* 0x000fe20003800000 */
[----:B------:R-:W-:Y:S02]  /*19a10*/  IMAD.MOV.U32 R13, RZ, RZ, R2 ;  /* 0x000000ffff0d7224 */ /* 0x000fe400078e0002 */
[----:B------:R-:W-:Y:S02]  /*19a20*/  IMAD.MOV.U32 R11, RZ, RZ, 0x1f ;  /* 0x0000001fff0b7424 */ /* 0x000fe400078e00ff */
[----:B------:R-:W-:-:S07]  /*19a30*/  IMAD.MOV.U32 R15, RZ, RZ, -0x1 ;  /* 0xffffffffff0f7424 */ /* 0x000fce00078e00ff */
[----:B0-23--:R-:W-:Y:S05]  /*19a40*/  WARPSYNC.COLLECTIVE R15, `(.L_x_1257) ;  /* 0x000000000f087348 */ /* 0x00dfea0003c00000 */
[----:B------:R1:W4:Y:S02]  /*19a50*/  SHFL.IDX P6, R14, R13, R12, R11 ;  /* 0x0000000c0d0e7389 */ /* 0x00032400000c000b */
[----:B01234-:R-:W-:Y:S01]  /*19a60*/  ENDCOLLECTIVE ;  /* 0x000000000000791b */ /* 0x01ffe20003800000 */
.L_x_1257:
[----:B------:R-:W-:Y:S05]  /*19a70*/  BSYNC B0 ;  /* 0x0000000000007941 */ /* 0x000fea0003800000 */
.L_x_1256:
[----:B------:R-:W-:Y:S05]  /*19a80*/  BRA `(.L_x_1162) ;  /* 0xffffffe0000c7947 */ /* 0x000fea000383ffff */
.L_x_1166:
[----:B0-----:R0:W2:Y:S02]  /*19a90*/  SYNCS.PHASECHK.TRANS64.TRYWAIT P0, [R0+URZ+0x38820], R3 ;  /* 0x03882003000075a7 */ /* 0x0010a4000800017f */
[----:B--2---:R-:W-:Y:S05]  /*19aa0*/  @!P0 NANOSLEEP.SYNCS 0x989680 ;  /* 0x009896800000895d */ /* 0x004fea0003900000 */
[----:B------:R-:W2:Y:S02]  /*19ab0*/  @!P0 SYNCS.PHASECHK.TRANS64 P0, [R0+URZ+0x38820], R3 ;  /* 0x03882003000085a7 */ /* 0x000ea4000800007f */
[----:B--2---:R-:W-:Y:S05]  /*19ac0*/  @!P0 BRA `(.L_x_1166) ;  /* 0xfffffffc00f08947 */ /* 0x004fea000383ffff */
[----:B------:R-:W-:Y:S05]  /*19ad0*/  BRA `(.L_x_1258) ;  /* 0xffffffe000ec7947 */ /* 0x000fea000383ffff */
.L_x_1167:
[----:B------:R-:W2:Y:S01]  /*19ae0*/  S2R R2, SR_TID.X ;  /* 0x0000000000027919 */ /* 0x000ea20000002100 */
[----:B------:R-:W-:Y:S01]  /*19af0*/  BSSY B0, `(.L_x_1259) ;  /* 0x000000a000007945 */ /* 0x000fe20003800000 */
[----:B-1----:R-:W-:Y:S01]  /*19b00*/  MOV R12, RZ ;  /* 0x000000ff000c7202 */ /* 0x002fe20000000f00 */
[----:B------:R-:W-:Y:S02]  /*19b10*/  IMAD.MOV.U32 R11, RZ, RZ, 0x1f ;  /* 0x0000001fff0b7424 */ /* 0x000fe400078e00ff */
[----:B------:R-:W-:Y:S01]  /*19b20*/  IMAD.MOV.U32 R15, RZ, RZ, -0x1 ;  /* 0xffffffffff0f7424 */ /* 0x000fe200078e00ff */
[----:B--2---:R-:W-:-:S04]  /*19b30*/  SHF.R.U32.HI R2, RZ, 0x5, R2 ;  /* 0x00000005ff027819 */ /* 0x004fc80000011602 */
[----:B------:R-:W-:-:S05]  /*19b40*/  LOP3.LUT R2, R2, 0x3, RZ, 0xc0, !PT ;  /* 0x0000000302027812 */ /* 0x000fca00078ec0ff */
[----:B------:R-:W-:-:S07]  /*19b50*/  IMAD.MOV.U32 R13, RZ, RZ, R2 ;  /* 0x000000ffff0d7224 */ /* 0x000fce00078e0002 */
[----:B0-----:R-:W-:Y:S05]  /*19b60*/  WARPSYNC.COLLECTIVE R15, `(.L_x_1260) ;  /* 0x000000000f087348 */ /* 0x001fea0003c00000 */
[----:B------:R1:W2:Y:S02]  /*19b70*/  SHFL.IDX P6, R14, R13, R12, R11 ;  /* 0x0000000c0d0e7389 */ /* 0x0002a400000c000b */
[----:B012---:R-:W-:Y:S01]  /*19b80*/  ENDCOLLECTIVE ;  /* 0x000000000000791b */ /* 0x007fe20003800000 */
.L_x_1260:
[----:B------:R-:W-:Y:S05]  /*19b90*/  BSYNC B0 ;  /* 0x0000000000007941 */ /* 0x000fea0003800000 */
.L_x_1259:
[----:B------:R-:W-:Y:S05]  /*19ba0*/  BRA `(.L_x_1261) ;  /* 0xffffffe000d07947 */ /* 0x000fea000383ffff */
.L_x_1168:
[----:B------:R-:W-:Y:S01]  /*19bb0*/  BSSY B0, `(.L_x_1262) ;  /* 0x0000006000007945 */ /* 0x000fe20003800000 */
[----:B------:R-:W-:-:S07]  /*19bc0*/  IMAD.MOV.U32 R15, RZ, RZ, -0x1 ;  /* 0xffffffffff0f7424 */ /* 0x000fce00078e00ff */
[----:B012---:R-:W-:Y:S05]  /*19bd0*/  WARPSYNC.COLLECTIVE R15, `(.L_x_1263) ;  /* 0x000000000f0c7348 */ /* 0x007fea0003c00000 */
[----:B------:R-:W-:Y:S02]  /*19be0*/  ELECT P6, UR62, PT ;  /* 0x00000000003e782f */ /* 0x000fe400038c0000 */
[----:B------:R-:W-:Y:S01]  /*19bf0*/  MOV R14, UR62 ;  /* 0x0000003e000e7c02 */ /* 0x000fe20008000f00 */
[----:B012---:R-:W-:Y:S10]  /*19c00*/  ENDCOLLECTIVE ;  /* 0x000000000000791b */ /* 0x007ff40003800000 */
.L_x_1263:
[----:B------:R-:W-:Y:S05]  /*19c10*/  BSYNC B0 ;  /* 0x0000000000007941 */ /* 0x000fea0003800000 */
.L_x_1262:
[----:B------:R-:W-:Y:S05]  /*19c20*/  BRA `(.L_x_1264) ;  /* 0xffffffe000c47947 */ /* 0x000fea000383ffff */
.L_x_1170:
[----:B0-----:R0:W2:Y:S02]  /*19c30*/  SYNCS.PHASECHK.TRANS64.TRYWAIT P0, [R6+URZ], R5 ;  /* 0x00000005060075a7 */ /* 0x0010a4000800017f */
[----:B--2---:R-:W-:Y:S05]  /*19c40*/  @!P0 NANOSLEEP.SYNCS 0x989680 ;  /* 0x009896800000895d */ /* 0x004fea0003900000 */
[----:B------:R-:W2:Y:S02]  /*19c50*/  @!P0 SYNCS.PHASECHK.TRANS64 P0, [R6+URZ], R5 ;  /* 0x00000005060085a7 */ /* 0x000ea4000800007f */
[----:B--2---:R-:W-:Y:S05]  /*19c60*/  @!P0 BRA `(.L_x_1170) ;  /* 0xfffffffc00f08947 */ /* 0x004fea000383ffff */
[----:B------:R-:W-:Y:S05]  /*19c70*/  BRA `(.L_x_1265) ;  /* 0xffffffe400007947 */ /* 0x000fea000383ffff */
.L_x_1171:
[----:B--2---:R2:W3:Y:S02]  /*19c80*/  SYNCS.PHASECHK.TRANS64.TRYWAIT P0, [R7+URZ], R2 ;  /* 0x00000002070075a7 */ /* 0x0044e4000800017f */
[----:B---3--:R-:W-:Y:S05]  /*19c90*/  @!P0 NANOSLEEP.SYNCS 0x989680 ;  /* 0x009896800000895d */ /* 0x008fea0003900000 */
[----:B------:R-:W3:Y:S02]  /*19ca0*/  @!P0 SYNCS.PHASECHK.TRANS64 P0, [R7+URZ], R2 ;  /* 0x00000002070085a7 */ /* 0x000ee4000800007f */
[----:B---3--:R-:W-:Y:S05]  /*19cb0*/  @!P0 BRA `(.L_x_1171) ;  /* 0xfffffffc00f08947 */ /* 0x008fea000383ffff */
[----:B------:R-:W-:Y:S05]  /*19cc0*/  BRA `(.L_x_1266) ;  /* 0xffffffe000f47947 */ /* 0x000fea000383ffff */
.L_x_1173:
[----:B---3--:R3:W4:Y:S02]  /*19cd0*/  SYNCS.PHASECHK.TRANS64.TRYWAIT P0, [R4+URZ], R5 ;  /* 0x00000005040075a7 */ /* 0x008724000800017f */
[----:B----4-:R-:W-:Y:S05]  /*19ce0*/  @!P0 NANOSLEEP.SYNCS 0x989680 ;  /* 0x009896800000895d */ /* 0x010fea0003900000 */
[----:B------:R-:W4:Y:S02]  /*19cf0*/  @!P0 SYNCS.PHASECHK.TRANS64 P0, [R4+URZ], R5 ;  /* 0x00000005040085a7 */ /* 0x000f24000800007f */
[----:B----4-:R-:W-:Y:S05]  /*19d00*/  @!P0 BRA `(.L_x_1173) ;  /* 0xfffffffc00f08947 */ /* 0x010fea000383ffff */
[----:B------:R-:W-:Y:S05]  /*19d10*/  BRA `(.L_x_1267) ;  /* 0xffffffe000fc7947 */ /* 0x000fea000383ffff */
.L_x_1268:
        /* <DEDUP_REMOVED lines=14> */
.L_x_4554:


//--------------------- .text._ZN7cutlass13device_kernelIN5flash11enable_sm90INS1_16FlashAttnFwdSm90INS1_25CollectiveMainloopFwdSm90ILi2EN4cute5tupleIJNS5_1CILi1EEES8_S8_EEENS6_IJNS7_ILi64EEESA_SA_EEELi512ENS_6half_tEfNS_4arch4Sm90ELb0ELb1ELb1ELb0ELb0ELb0ELb0ELb0ELb0ELb0ELb0ELb0EEENS1_21CollectiveEpilogueFwdINS6_IJSA_NS7_ILi512EEESA_EEES9_SC_SE_Li256ELb0ELb0ELb0ELb0EEENS1_30DynamicPersistentTileSchedulerILi256ELi32ELb0ELb0ELb1EEEEEEEEEvNT_6ParamsE --------------------------
	.section	.text._ZN7cutlass13device_kernelIN5flash11enable_sm90INS1_16FlashAttnFwdSm90INS1_25CollectiveMainloopFwdSm90ILi2EN4cute5tupleIJNS5_1CILi1EEES8_S8_EEENS6_IJNS7_ILi64EEESA_SA_EEELi512ENS_6half_tEfNS_4arch4Sm90ELb0ELb1ELb1ELb0ELb0ELb0ELb0ELb0ELb0ELb0ELb0ELb0EEENS1_21CollectiveEpilogueFwdINS6_IJSA_NS7_ILi512EEESA_EEES9_SC_SE_Li256ELb0ELb0ELb0ELb0EEENS1_30DynamicPersistentTileSchedulerILi256ELi32ELb0ELb0ELb1EEEEEEEEEvNT_6ParamsE,"ax",@progbits
	.align	128
.text._ZN7cutlass13device_kernelIN5flash11enable_sm90INS1_16FlashAttnFwdSm90INS1_25CollectiveMainloopFwdSm90ILi2EN4cute5tupleIJNS5_1CILi1EEES8_S8_EEENS6_IJNS7_ILi64EEESA_SA_EEELi512ENS_6half_tEfNS_4arch4Sm90ELb0ELb1ELb1ELb0ELb0ELb0ELb0ELb0ELb0ELb0ELb0ELb0EEENS1_21CollectiveEpilogueFwdINS6_IJSA_NS7_ILi512EEESA_EEES9_SC_SE_Li256ELb0ELb0ELb0ELb0EEENS1_30DynamicPersistentTileSchedulerILi256ELi32ELb0ELb0ELb1EEEEEEEEEvNT_6ParamsE:
        .type           _ZN7cutlass13device_kernelIN5flash11enable_sm90INS1_16FlashAttnFwdSm90INS1_25CollectiveMainloopFwdSm90ILi2EN4cute5tupleIJNS5_1CILi1EEES8_S8_EEENS6_IJNS7_ILi64EEESA_SA_EEELi512ENS_6half_tEfNS_4arch4Sm90ELb0ELb1ELb1ELb0ELb0ELb0ELb0ELb0ELb0ELb0ELb0ELb0EEENS1_21CollectiveEpilogueFwdINS6_IJSA_NS7_ILi512EEESA_EEES9_SC_SE_Li256ELb0ELb0ELb0ELb0EEENS1_30DynamicPersistentTileSchedulerILi256ELi32ELb0ELb0ELb1EEEEEEEEEvNT_6ParamsE,@function
        .size           _ZN7cutlass13device_kernelIN5flash11enable_sm90INS1_16FlashAttnFwdSm90INS1_25CollectiveMainloopFwdSm90ILi2EN4cute5tupleIJNS5_1CILi1EEES8_S8_EEENS6_IJNS7_ILi64EEESA_SA_EEELi512ENS_6half_tEfNS_4arch4Sm90ELb0ELb1ELb1ELb0ELb0ELb0ELb0ELb0ELb0ELb0ELb0ELb0EEENS1_21CollectiveEpilogueFwdINS6_IJSA_NS7_ILi512EEESA_EEES9_SC_SE_Li256ELb0ELb0ELb0ELb0EEENS1_30DynamicPersistentTileSchedulerILi256ELi32ELb0ELb0ELb1EEEEEEEEEvNT_6ParamsE,(.L_x_4555 - _ZN7cutlass13device_kernelIN5flash11enable_sm90INS1_16FlashAttnFwdSm90INS1_25CollectiveMainloopFwdSm90ILi2EN4cute5tupleIJNS5_1CILi1EEES8_S8_EEENS6_IJNS7_ILi64EEESA_SA_EEELi512ENS_6half_tEfNS_4arch4Sm90ELb0ELb1ELb1ELb0ELb0ELb0ELb0ELb0ELb0ELb0ELb0ELb0EEENS1_21CollectiveEpilogueFwdINS6_IJSA_NS7_ILi512EEESA_EEES9_SC_SE_Li256ELb0ELb0ELb0ELb0EEENS1_30DynamicPersistentTileSchedulerILi256ELi32ELb0ELb0ELb1EEEEEEEEEvNT_6ParamsE)
        .other          _ZN7cutlass13device_kernelIN5flash11enable_sm90INS1_16FlashAttnFwdSm90INS1_25CollectiveMainloopFwdSm90ILi2EN4cute5tupleIJNS5_1CILi1EEES8_S8_EEENS6_IJNS7_ILi64EEESA_SA_EEELi512ENS_6half_tEfNS_4arch4Sm90ELb0ELb1ELb1ELb0ELb0ELb0ELb0ELb0ELb0ELb0ELb0ELb0EEENS1_21CollectiveEpilogueFwdINS6_IJSA_NS7_ILi512EEESA_EEES9_SC_SE_Li256ELb0ELb0ELb0ELb0EEENS1_30DynamicPersistentTileSchedulerILi256ELi32ELb0ELb0ELb1EEEEEEEEEvNT_6ParamsE,@"STO_CUDA_ENTRY STV_DEFAULT"
_ZN7cutlass13device_kernelIN5flash11enable_sm90INS1_16FlashAttnFwdSm90INS1_25CollectiveMainloopFwdSm90ILi2EN4cute5tupleIJNS5_1CILi1EEES8_S8_EEENS6_IJNS7_ILi64EEESA_SA_EEELi512ENS_6half_tEfNS_4arch4Sm90ELb0ELb1ELb1ELb0ELb0ELb0ELb0ELb0ELb0ELb0ELb0ELb0EEENS1_21CollectiveEpilogueFwdINS6_IJSA_NS7_ILi512EEESA_EEES9_SC_SE_Li256ELb0ELb0ELb0ELb0EEENS1_30DynamicPersistentTileSchedulerILi256ELi32ELb0ELb0ELb1EEEEEEEEEvNT_6ParamsE:
[----:B------:R-:W1:Y:S01]  /*0000*/  LDC R1, c[0x0][0x28] ;  /* 0x00000a00ff017b82 */ /* 0x000e620000000800 */
[----:B------:R-:W2:Y:S01]  /*0010*/  S2R R19, SR_TID.X ;  /* 0x0000000000137919 */ /* 0x000ea20000002100 */
[----:B------:R-:W-:Y:S01]  /*0020*/  ELECT P0, URZ, PT ;  /* 0x00000000003f782f */ /* 0x000fe20003800000 */
[----:B------:R-:W-:Y:S01]  /*0030*/  BSSY B0, `(.L_x_1269) ;  /* 0x0000014000007945 */ /* 0x000fe20003800000 */
[----:B--2---:R-:W-:-:S05]  /*0040*/  SHF.R.U32.HI R0, RZ, 0x5, R19 ;  /* 0x00000005ff007819 */ /* 0x004fca0000011613 */
[----:B------:R-:W2:Y:S02]  /*0050*/  SHFL.IDX PT, R2, R0, RZ, 0x1f ;  /* 0x00001fff00027589 */ /* 0x000ea400000e0000 */
[----:B--2---:R-:W-:Y:S02]  /*0060*/  ISETP.EQ.AND P0, PT, R2, RZ, P0 ;  /* 0x000000ff0200720c */ /* 0x004fe40000702270 */
[----:B------:R-:W-:-:S11]  /*0070*/  SHF.R.U32.HI R2, RZ, 0x7, R19 ;  /* 0x00000007ff027819 */ /* 0x000fd60000011613 */
[----:B-1----:R-:W-:Y:S05]  /*0080*/  @!P0 BRA `(.L_x_1270) ;  /* 0x0000000000388947 */ /* 0x002fea0003800000 */
        /* <DEDUP_REMOVED lines=14> */
.L_x_1270:
[----:B------:R-:W-:Y:S05]  /*0170*/  BSYNC B0 ;  /* 0x0000000000007941 */ /* 0x000fea0003800000 */
.L_x_1269:
        /* <DEDUP_REMOVED lines=33> */
.L_x_1271:
        /* <DEDUP_REMOVED lines=22> */
.L_x_1272:
        /* <DEDUP_REMOVED lines=18> */
.L_x_1273:
        /* <DEDUP_REMOVED lines=22> */
.L_x_1274:
        /* <DEDUP_REMOVED lines=22> */
.L_x_1275:
[----:B------:R-:W-:Y:S01]  /*08d0*/  PLOP3.LUT P0, PT, PT, PT, UP0, 0x80, 0x0 ;  /* 0x000000000000781c */ /* 0x000fe20003f0f008 */
[----:B------:R-:W-:Y:S01]  /*08e0*/  UMOV UR36, 0x1 ;  /* 0x0000000100247882 */ /* 0x000fe20000000000 */
[----:B------:R-:W-:Y:S01]  /*08f0*/  NOP ;  /* 0x0000000000007918 */ /* 0x000fe20000000000 */
[----:B------:R-:W-:Y:S01]  /*0900*/  USEL UR36, UR36, 0x2, !UP0 ;  /* 0x0000000224247887 */ /* 0x000fe2000c000000 */
[----:B------:R-:W-:Y:S01]  /*0910*/  ULDC.64 UR50, c[0x0][0x208] ;  /* 0x0000820000327ab9 */ /* 0x000fe20000000a00 */
[----:B-123--:R-:W-:Y:S08]  /*0920*/  BAR.SYNC.DEFER_BLOCKING 0x0 ;  /* 0x0000000000007b1d */ /* 0x00eff00000010000 */
[----:B------:R-:W-:Y:S05]  /*0930*/  @!P0 BRA `(.L_x_1276) ;  /* 0x000000e8000c8947 */ /* 0x000fea0003800000 */
.L_x_1277:
[----:B------:R-:W-:-:S08]  /*0940*/  NOP ;  /* 0x0000000000007918 */ /* 0x000fd00000000000 */
[----:B------:R-:W1:Y:S02]  /*0950*/  USETMAXREG.TRY_ALLOC.CTAPOOL UP0, 0xf0 ;  /* 0x000000f0000079c8 */ /* 0x000e640008000600 */
[----:B-1----:R-:W-:-:S13]  /*0960*/  PLOP3.LUT P0, PT, PT, PT, UP0, 0x80, 0x0 ;  /* 0x000000000000781c */ /* 0x002fda0003f0f008 */
[----:B------:R-:W-:Y:S05]  /*0970*/  @!P0 BRA `(.L_x_1277) ;  /* 0xfffffffc00f08947 */ /* 0x000fea000383ffff */
[----:B------:R-:W-:Y:S01]  /*0980*/  LOP3.LUT R0, R19, 0xffffff80, RZ, 0xc0, !PT ;  /* 0xffffff8013007812 */ /* 0x000fe200078ec0ff */
[----:B------:R-:W1:Y:S08]  /*0990*/  S2UR UR4, SR_CTAID.X ;  /* 0x00000000000479c3 */ /* 0x000e700000002500 */
[----:B------:R-:W-:Y:S06]  /*09a0*/  BAR.ARV 0x4, 0x120 ;  /* 0x0104800000007b1d */ /* 0x000fec0000002000 */
[----:B------:R-:W-:-:S02]  /*09b0*/  ISETP.NE.AND P0, PT, R0, 0x80, PT ;  /* 0x000000800000780c */ /* 0x000fc40003f05270 */
[----:B------:R-:W1:Y:S11]  /*09c0*/  LDC R0, c[0x0][0xda8] ;  /* 0x00036a00ff007b82 */ /* 0x000e760000000800 */
        /* <DEDUP_REMOVED lines=17> */
[--C-:B------:R-:W-:Y:S02]  /*0ae0*/  SHF.R.S32.HI R189, RZ, 0x5, R4.reuse ;  /* 0x00000005ffbd7819 */ /* 0x100fe40000011404 */
[----:B------:R-:W-:Y:S02]  /*0af0*/  SHF.R.S32.HI R6, RZ, 0x1f, R4 ;  /* 0x0000001fff067819 */ /* 0x000fe40000011404 */
[----:B------:R-:W-:Y:S02]  /*0b00*/  LOP3.LUT R4, R2, 0xfffffff0, RZ, 0xc0, !PT ;  /* 0xfffffff002047812 */ /* 0x000fe400078ec0ff */
[----:B------:R-:W-:Y:S02]  /*0b10*/  LEA.HI R3, R0, R191, RZ, 0x7 ;  /* 0x000000bf00037211 */ /* 0x000fe400078f38ff */
[----:B------:R-:W-:Y:S02]  /*0b20*/  IADD3 R5, R191, -R4, RZ ;  /* 0x80000004bf057210 */ /* 0x000fe40007ffe0ff */
[----:B------:R-:W-:-:S02]  /*0b30*/  LOP3.LUT R8, R3, 0xffffff80, RZ, 0xc0, !PT ;  /* 0xffffff8003087812 */ /* 0x000fc400078ec0ff */
[----:B------:R-:W-:Y:S01]  /*0b40*/  SHF.R.S32.HI R10, RZ, 0x1f, R5 ;  /* 0x0000001fff0a7819 */ /* 0x000fe20000011405 */
[----:B-1----:R-:W-:Y:S01]  /*0b50*/  ULEA UR48, UR5, UR48, 0x18 ;  /* 0x0000003005307291 */ /* 0x002fe2000f8ec03f */
[----:B------:R-:W-:Y:S01]  /*0b60*/  SHF.R.S32.HI R7, RZ, 0x4, R2 ;  /* 0x00000004ff077819 */ /* 0x000fe20000011402 */
[----:B------:R-:W-:Y:S01]  /*0b70*/  IMAD.IADD R8, R191, 0x1, -R8 ;  /* 0x00000001bf087824 */ /* 0x000fe200078e0a08 */
[----:B------:R-:W-:Y:S02]  /*0b80*/  LEA.HI R12, R10, R5, RZ, 0x3 ;  /* 0x000000050a0c7211 */ /* 0x000fe400078f18ff */
[----:B------:R-:W-:Y:S02]  /*0b90*/  LEA.HI R2, R2, R7, RZ, 0x1 ;  /* 0x0000000702027211 */ /* 0x000fe400078f08ff */
[----:B------:R-:W-:Y:S02]  /*0ba0*/  LEA.HI R6, R6, R189, RZ, 0x2 ;  /* 0x000000bd06067211 */ /* 0x000fe400078f10ff */
[----:B------:R-:W-:-:S02]  /*0bb0*/  SHF.R.S32.HI R9, RZ, 0x1f, R8 ;  /* 0x0000001fff097819 */ /* 0x000fc40000011408 */
[C---:B------:R-:W-:Y:S01]  /*0bc0*/  LOP3.LUT R14, R12.reuse, 0xfffffff8, RZ, 0xc0, !PT ;  /* 0xfffffff80c0e7812 */ /* 0x040fe200078ec0ff */
[----:B------:R-:W-:Y:S01]  /*0bd0*/  IMAD.SHL.U32 R12, R12, 0x40, RZ ;  /* 0x000000400c0c7824 */ /* 0x000fe200078e00ff */
[----:B------:R-:W-:Y:S02]  /*0be0*/  SHF.R.S32.HI R188, RZ, 0x7, R3 ;  /* 0x00000007ffbc7819 */ /* 0x000fe40000011403 */
[----:B------:R-:W-:Y:S01]  /*0bf0*/  LOP3.LUT R2, R2, 0x1ffffffe, RZ, 0xc0, !PT ;  /* 0x1ffffffe02027812 */ /* 0x000fe200078ec0ff */
[----:B------:R-:W-:Y:S01]  /*0c00*/  IMAD.IADD R14, R5, 0x1, -R14 ;  /* 0x00000001050e7824 */ /* 0x000fe200078e0a0e */
[----:B------:R-:W-:Y:S01]  /*0c10*/  LOP3.LUT R6, R6, 0x3ffffc, RZ, 0xc0, !PT ;  /* 0x003ffffc06067812 */ /* 0x000fe200078ec0ff */
[----:B------:R-:W-:Y:S01]  /*0c20*/  IMAD R13, R188, 0x100, R5 ;  /* 0x00000100bc0d7824 */ /* 0x000fe200078e0205 */
[----:B------:R-:W-:Y:S02]  /*0c30*/  LEA.HI R4, R9, R8, RZ, 0x2 ;  /* 0x0000000809047211 */ /* 0x000fe400078f10ff */
[----:B------:R-:W-:Y:S01]  /*0c40*/  IADD3 R2, R7, -R2, RZ ;  /* 0x8000000207027210 */ /* 0x000fe20007ffe0ff */
[----:B------:R-:W-:Y:S01]  /*0c50*/  IMAD.IADD R6, R189, 0x1, -R6 ;  /* 0x00000001bd067824 */ /* 0x000fe200078e0a06 */
[----:B------:R-:W-:-:S02]  /*0c60*/  LOP3.LUT R5, R4, 0x7ffffffc, RZ, 0xc0, !PT ;  /* 0x7ffffffc04057812 */ /* 0x000fc400078ec0ff */
[--C-:B------:R-:W-:Y:S01]  /*0c70*/  SHF.R.S32.HI R10, RZ, 0x2, R4.reuse ;  /* 0x00000002ff0a7819 */ /* 0x100fe20000011404 */
[----:B------:R-:W-:Y:S01]  /*0c80*/  IMAD R13, R6, 0x10, R13 ;  /* 0x00000010060d7824 */ /* 0x000fe200078e020d */
[----:B------:R-:W-:Y:S02]  /*0c90*/  SHF.R.S32.HI R11, RZ, 0x1f, R4 ;  /* 0x0000001fff0b7819 */ /* 0x000fe40000011404 */
[----:B------:R-:W-:Y:S02]  /*0ca0*/  SHF.L.U32 R4, R14, 0x6, RZ ;  /* 0x000000060e047819 */ /* 0x000fe400000006ff */
[----:B------:R-:W-:Y:S01]  /*0cb0*/  LEA.HI R9, R9, R8, RZ, 0x5 ;  /* 0x0000000809097211 */ /* 0x000fe200078f28ff */
[----:B------:R-:W-:Y:S01]  /*0cc0*/  IMAD.IADD R8, R8, 0x1, -R5 ;  /* 0x0000000108087824 */ /* 0x000fe200078e0a05 */
[----:B------:R-:W-:Y:S02]  /*0cd0*/  SHF.L.U32 R2, R2, 0x3, RZ ;  /* 0x0000000302027819 */ /* 0x000fe400000006ff */
[----:B------:R-:W-:-:S02]  /*0ce0*/  LOP3.LUT R5, R4, 0x1c0, RZ, 0xc0, !PT ;  /* 0x000001c004057812 */ /* 0x000fc400078ec0ff */
[----:B------:R-:W-:Y:S01]  /*0cf0*/  LOP3.LUT R12, R12, 0x7ffffe00, RZ, 0xc0, !PT ;  /* 0x7ffffe000c0c7812 */ /* 0x000fe200078ec0ff */
[--C-:B------:R-:W-:Y:S01]  /*0d00*/  IMAD.U32 R190, R13, 0x40, R2.reuse ;  /* 0x000000400dbe7824 */ /* 0x100fe200078e0002 */
[----:B------:R-:W-:Y:S02]  /*0d10*/  LOP3.LUT R2, R5, 0x8, R2, 0xf8, !PT ;  /* 0x0000000805027812 */ /* 0x000fe400078ef802 */
[----:B------:R-:W-:Y:S01]  /*0d20*/  SHF.R.U32.HI R5, RZ, 0x3, R5 ;  /* 0x00000003ff057819 */ /* 0x000fe20000011605 */
[----:B------:R-:W-:Y:S01]  /*0d30*/  IMAD R12, R189, 0x400, R12 ;  /* 0x00000400bd0c7824 */ /* 0x000fe200078e020c */
[----:B------:R-:W-:Y:S02]  /*0d40*/  R2P PR, R14, 0x6 ;  /* 0x000000060e007804 */ /* 0x000fe40000000000 */
[----:B------:R-:W-:Y:S02]  /*0d50*/  LOP3.LUT R5, R2, R5, RZ, 0x3c, !PT ;  /* 0x0000000502057212 */ /* 0x000fe400078e3cff */
[----:B------:R-:W-:-:S02]  /*0d60*/  LEA.HI R11, R11, R10, RZ, 0x3 ;  /* 0x0000000a0b0b7211 */ /* 0x000fc400078f18ff */
[----:B------:R-:W-:Y:S01]  /*0d70*/  LEA.HI R0, R0, R191, RZ, 0x3 ;  /* 0x000000bf00007211 */ /* 0x000fe200078f18ff */
[----:B------:R-:W-:Y:S01]  /*0d80*/  IMAD.IADD R5, R12, 0x1, R5 ;  /* 0x000000010c057824 */ /* 0x000fe200078e0205 */
[----:B------:R-:W-:Y:S02]  /*0d90*/  LEA.HI R3, R3, R188, RZ, 0x1 ;  /* 0x000000bc03037211 */ /* 0x000fe400078f08ff */
[----:B------:R-:W-:Y:S02]  /*0da0*/  LOP3.LUT R11, R11, 0xfffffff8, RZ, 0xc0, !PT ;  /* 0xfffffff80b0b7812 */ /* 0x000fe400078ec0ff */
[----:B------:R-:W-:Y:S02]  /*0db0*/  LEA R18, R5, UR48, 0x1 ;  /* 0x0000003005127c11 */ /* 0x000fe4000f8e08ff */
[----:B------:R-:W-:Y:S01]  /*0dc0*/  LOP3.LUT R2, R0, 0x1ffffff8, RZ, 0xc0, !PT ;  /* 0x1ffffff800027812 */ /* 0x000fe200078ec0ff */
[----:B------:R-:W-:Y:S01]  /*0dd0*/  IMAD.IADD R16, R10, 0x1, -R11 ;  /* 0x000000010a107824 */ /* 0x000fe200078e0a0b */
[----:B------:R-:W-:Y:S01]  /*0de0*/  LOP3.LUT R3, R3, 0xfffffe, RZ, 0xc0, !PT ;  /* 0x00fffffe03037812 */ /* 0x000fe200078ec0ff */
[C---:B------:R-:W-:Y:S01]  /*0df0*/  VIADD R23, R18.reuse, 0x26800 ;  /* 0x0002680012177836 */ /* 0x040fe20000000000 */
[----:B------:R-:W-:Y:S01]  /*0e00*/  IADD3 R19, R18, 0x26820, RZ ;  /* 0x0002682012137810 */ /* 0x000fe20007ffe0ff */
[----:B------:R-:W-:Y:S01]  /*0e10*/  IMAD.IADD R2, R191, 0x1, -R2 ;  /* 0x00000001bf027824 */ /* 0x000fe200078e0a02 */
[----:B------:R-:W-:Y:S01]  /*0e20*/  SEL R22, R22, 0xffffffc0, !P2 ;  /* 0xffffffc016167807 */ /* 0x000fe20005000000 */
[----:B------:R-:W-:Y:S01]  /*0e30*/  IMAD.IADD R3, R188, 0x1, -R3 ;  /* 0x00000001bc037824 */ /* 0x000fe200078e0a03 */
[----:B------:R-:W-:Y:S01]  /*0e40*/  @P1 IADD3 R19, R23, -0x20, RZ ;  /* 0xffffffe017131810 */ /* 0x000fe20007ffe0ff */
[----:B------:R-:W-:Y:S01]  /*0e50*/  IMAD.SHL.U32 R184, R2, 0x8, RZ ;  /* 0x0000000802b87824 */ /* 0x000fe200078e00ff */
[----:B------:R-:W-:Y:S01]  /*0e60*/  SHF.R.S32.HI R9, RZ, 0x5, R9 ;  /* 0x00000005ff097819 */ /* 0x000fe20000011409 */
[----:B------:R-:W-:Y:S01]  /*0e70*/  IMAD.SHL.U32 R17, R3, 0x100, RZ ;  /* 0x0000010003117824 */ /* 0x000fe200078e00ff */
[----:B------:R-:W-:Y:S01]  /*0e80*/  IADD3 R23, R23, R22, RZ ;  /* 0x0000001617177210 */ /* 0x000fe20007ffe0ff */
[----:B------:R-:W-:Y:S01]  /*0e90*/  IMAD.SHL.U32 R2, R8, 0x2, RZ ;  /* 0x0000000208027824 */ /* 0x000fe200078e00ff */
[----:B------:R-:W-:Y:S01]  /*0ea0*/  LEA R16, R9, R16, 0x4 ;  /* 0x0000001009107211 */ /* 0x000fe200078e20ff */
[----:B------:R-:W-:Y:S01]  /*0eb0*/  IMAD.IADD R22, R22, 0x1, R19 ;  /* 0x0000000116167824 */ /* 0x000fe200078e0213 */
[----:B------:R-:W-:-:S07]  /*0ec0*/  SHF.R.S32.HI R186, RZ, 0x3, R0 ;  /* 0x00000003ffba7819 */ /* 0x000fce0000011400 */
.L_x_1382:
[----:B------:R-:W-:Y:S01]  /*0ed0*/  ULDC UR5, c[0x0][0xdd0] ;  /* 0x0003740000057ab9 */ /* 0x000fe20000000800 */
[----:B-1----:R-:W1:Y:S01]  /*0ee0*/  LDC R0, c[0x0][0xde8] ;  /* 0x00037a00ff007b82 */ /* 0x002e620000000800 */
[----:B------:R-:W-:Y:S01]  /*0ef0*/  UISETP.NE.AND UP0, UPT, UR5, 0x1, UPT ;  /* 0x000000010500788c */ /* 0x000fe2000bf05270 */
[----:B------:R-:W-:-:S10]  /*0f00*/  UMOV UR8, UR4 ;  /* 0x0000000400087c82 */ /* 0x000fd40008000000 */
[----:B------:R-:W-:Y:S01]  /*0f10*/  @UP0 ULDC UR6, c[0x0][0xdd4] ;  /* 0x0003750000060ab9 */ /* 0x000fe20000000800 */
[----:B------:R-:W-:Y:S01]  /*0f20*/  @UP0 ULDC UR9, c[0x0][0xdd8] ;  /* 0x0003760000090ab9 */ /* 0x000fe20000000800 */
[----:B------:R-:W-:-:S04]  /*0f30*/  UIMAD.WIDE.U32 UR6, UR4, UR6, URZ ;  /* 0x00000006040672a5 */ /* 0x000fc8000f8e003f */
[----:B------:R-:W-:-:S04]  /*0f40*/  @UP0 USHF.R.U32.HI UR8, URZ, UR9, UR7 ;  /* 0x000000093f080299 */ /* 0x000fc80008011607 */
[----:B------:R-:W-:Y:S02]  /*0f50*/  UIADD3 UR6, -UR8, URZ, URZ ;  /* 0x0000003f08067290 */ /* 0x000fe4000fffe13f */
[----:B-1----:R-:W-:Y:S02]  /*0f60*/  ISETP.LE.AND P0, PT, R0, UR8, PT ;  /* 0x0000000800007c0c */ /* 0x002fe4000bf03270 */
[----:B------:R-:W-:-:S11]  /*0f70*/  UIMAD UR7, UR5, UR6, UR4 ;  /* 0x00000006050772a4 */ /* 0x000fd6000f8e0204 */
[----:B--2---:R-:W-:Y:S05]  /*0f80*/  @!P0 BRA `(.L_x_1278) ;  /* 0x0000000000208947 */ /* 0x004fea0003800000 */
[----:B------:R-:W-:Y:S01]  /*0f90*/  ULDC UR6, c[0x0][0xddc] ;  /* 0x0003770000067ab9 */ /* 0x000fe20000000800 */
[----:B------:R-:W-:Y:S01]  /*0fa0*/  UMOV UR40, UR7 ;  /* 0x0000000700287c82 */ /* 0x000fe20008000000 */
[----:B------:R-:W-:-:S11]  /*0fb0*/  UISETP.NE.AND UP0, UPT, UR6, 0x1, UPT ;  /* 0x000000010600788c */ /* 0x000fd6000bf05270 */
[----:B------:R-:W-:Y:S02]  /*0fc0*/  @UP0 ULDC.64 UR10, c[0x0][0xde0] ;  /* 0x00037800000a0ab9 */ /* 0x000fe40000000a00 */
[----:B------:R-:W-:-:S04]  /*0fd0*/  UIMAD.WIDE.U32 UR4, UR7, UR10, URZ ;  /* 0x0000000a070472a5 */ /* 0x000fc8000f8e003f */
[----:B------:R-:W-:-:S04]  /*0fe0*/  @UP0 USHF.R.U32.HI UR40, URZ, UR11, UR5 ;  /* 0x0000000b3f280299 */ /* 0x000fc80008011605 */
[----:B------:R-:W-:Y:S01]  /*0ff0*/  UIMAD UR4, UR40, UR6, URZ ;  /* 0x00000006280472a4 */ /* 0x000fe2000f8e023f */
[----:B------:R-:W-:Y:S11]  /*1000*/  BRA `(.L_x_1279) ;  /* 0x00000000001c7947 */ /* 0x000ff60003800000 */
.L_x_1278:
[----:B------:R-:W-:Y:S01]  /*1010*/  ULDC UR6, c[0x0][0xdc4] ;  /* 0x0003710000067ab9 */ /* 0x000fe20000000800 */
[----:B------:R-:W-:Y:S01]  /*1020*/  UMOV UR40, UR7 ;  /* 0x0000000700287c82 */ /* 0x000fe20008000000 */
[----:B------:R-:W-:-:S11]  /*1030*/  UISETP.NE.AND UP0, UPT, UR6, 0x1, UPT ;  /* 0x000000010600788c */ /* 0x000fd6000bf05270 */
[----:B------:R-:W-:Y:S02]  /*1040*/  @UP0 ULDC.64 UR10, c[0x0][0xdc8] ;  /* 0x00037200000a0ab9 */ /* 0x000fe40000000a00 */
[----:B------:R-:W-:-:S04]  /*1050*/  UIMAD.WIDE.U32 UR4, UR7, UR10, URZ ;  /* 0x0000000a070472a5 */ /* 0x000fc8000f8e003f */
[----:B------:R-:W-:-:S04]  /*1060*/  @UP0 USHF.R.U32.HI UR40, URZ, UR11, UR5 ;  /* 0x0000000b3f280299 */ /* 0x000fc80008011605 */
[----:B------:R-:W-:-:S12]  /*1070*/  UIMAD UR4, UR40, UR6, URZ ;  /* 0x00000006280472a4 */ /* 0x000fd8000f8e023f */
.L_x_1279:
[----:B------:R-:W-:Y:S01]  /*1080*/  ULDC UR43, c[0x0][0xdb8] ;  /* 0x00036e00002b7ab9 */ /* 0x000fe20000000800 */
[----:B------:R-:W-:Y:S01]  /*1090*/  ULDC.64 UR10, c[0x0][0x3f8] ;  /* 0x0000fe00000a7ab9 */ /* 0x000fe20000000a00 */
[----:B------:R-:W-:Y:S02]  /*10a0*/  ULOP3.LUT UR5, URZ, UR40, URZ, 0x33, !UPT ;  /* 0x000000283f057292 */ /* 0x000fe4000f8e333f */
[----:B------:R-:W-:Y:S02]  /*10b0*/  UISETP.NE.AND UP1, UPT, UR43, 0x1, UPT ;  /* 0x000000012b00788c */ /* 0x000fe4000bf25270 */
[----:B------:R-:W-:Y:S01]  /*10c0*/  UISETP.NE.U32.AND UP0, UPT, UR10, URZ, UPT ;  /* 0x0000003f0a00728c */ /* 0x000fe2000bf05070 */
[----:B------:R-:W-:Y:S01]  /*10d0*/  ULDC UR6, c[0x0][0xdac] ;  /* 0x00036b0000067ab9 */ /* 0x000fe20000000800 */
[----:B------:R-:W-:Y:S02]  /*10e0*/  UIADD3 UR4, UR7, -UR4, URZ ;  /* 0x8000000407047290 */ /* 0x000fe4000fffe03f */
[----:B------:R-:W-:-:S02]  /*10f0*/  UIADD3 UR5, UR5, UR6, URZ ;  /* 0x0000000605057290 */ /* 0x000fc4000fffe03f */
[----:B------:R-:W-:Y:S01]  /*1100*/  UISETP.NE.AND.EX UP0, UPT, UR11, URZ, UPT, UP0 ;  /* 0x0000003f0b00728c */ /* 0x000fe2000bf05300 */
[----:B------:R-:W-:Y:S01]  /*1110*/  ULDC UR12, c[0x0][0xdc4] ;  /* 0x00037100000c7ab9 */ /* 0x000fe20000000800 */
[----:B------:R-:W-:Y:S01]  /*1120*/  ULDC UR49, c[0x0][0x404] ;  /* 0x0001010000317ab9 */ /* 0x000fe20000000800 */
[----:B------:R-:W-:Y:S02]  /*1130*/  UISETP.NE.AND UP2, UPT, UR46, 0x1, UPT ;  /* 0x000000012e00788c */ /* 0x000fe4000bf45270 */
[----:B------:R-:W-:Y:S01]  /*1140*/  USHF.L.U32 UR42, UR5, 0x6, URZ ;  /* 0x00000006052a7899 */ /* 0x000fe2000800063f */
[----:B------:R-:W-:Y:S01]  /*1150*/  ULDC UR10, c[0x0][0x288] ;  /* 0x0000a200000a7ab9 */ /* 0x000fe20000000800 */
[----:B------:R-:W-:Y:S02]  /*1160*/  UIMAD UR12, UR8, UR12, UR4 ;  /* 0x0000000c080c72a4 */ /* 0x000fe4000f8e0204 */
[----:B------:R-:W-:Y:S01]  /*1170*/  PLOP3.LUT P0, PT, PT, PT, UP2, 0x80, 0x0 ;  /* 0x000000000000781c */ /* 0x000fe20003f0f028 */
[----:B------:R-:W-:Y:S01]  /*1180*/  USEL UR49, UR49, 0x1, UP0 ;  /* 0x0000000131317887 */ /* 0x000fe20008000000 */
[----:B------:R-:W-:Y:S01]  /*1190*/  ULDC UR9, c[0x0][0x2e0] ;  /* 0x0000b80000097ab9 */ /* 0x000fe20000000800 */
[----:B------:R-:W-:Y:S01]  /*11a0*/  @UP1 ULDC UR4, c[0x0][0xdbc] ;  /* 0x00036f0000041ab9 */ /* 0x000fe20000000800 */
[----:B------:R-:W-:-:S02]  /*11b0*/  UIADD3 UR54, UR42, 0x40, -UR10 ;  /* 0x000000402a367890 */ /* 0x000fc4000fffe80a */
[----:B------:R-:W-:Y:S02]  /*11c0*/  UIMAD.WIDE.U32 UR4, UR12, UR4, URZ ;  /* 0x000000040c0472a5 */ /* 0x000fe4000f8e003f */
[----:B------:R-:W-:Y:S02]  /*11d0*/  UIMAD UR6, UR49, UR9, 0x3f ;  /* 0x0000003f310674a4 */ /* 0x000fe4000f8e0209 */
[----:B------:R-:W-:Y:S01]  /*11e0*/  UIMAD UR54, UR49, UR9, UR54 ;  /* 0x00000009313672a4 */ /* 0x000fe2000f8e0236 */
[----:B------:R-:W-:Y:S01]  /*11f0*/  @UP1 ULDC UR13, c[0x0][0xdc0] ;  /* 0x00037000000d1ab9 */ /* 0x000fe20000000800 */
[----:B------:R-:W-:Y:S01]  /*1200*/  UMOV UR44, UR12 ;  /* 0x0000000c002c7c82 */ /* 0x000fe20008000000 */
[----:B------:R-:W-:Y:S01]  /*1210*/  ULDC UR11, c[0x0][0x9e0] ;  /* 0x00027800000b7ab9 */ /* 0x000fe20000000800 */
[----:B------:R-:W-:Y:S02]  /*1220*/  USHF.R.S32.HI UR7, URZ, 0x1f, UR6 ;  /* 0x0000001f3f077899 */ /* 0x000fe40008011406 */
[----:B------:R-:W-:-:S02]  /*1230*/  @UP1 USHF.R.U32.HI UR44, URZ, UR13, UR5 ;  /* 0x0000000d3f2c1299 */ /* 0x000fc40008011605 */
[----:B------:R-:W-:Y:S02]  /*1240*/  UIADD3 UR8, UR54, UR11, URZ ;  /* 0x0000000b36087290 */ /* 0x000fe4000fffe03f */
[----:B------:R-:W-:Y:S02]  /*1250*/  ULEA.HI UR7, UR7, UR6, URZ, 0x6 ;  /* 0x0000000607077291 */ /* 0x000fe4000f8f303f */
[----:B------:R-:W-:Y:S02]  /*1260*/  UIADD3 UR4, -UR44, URZ, URZ ;  /* 0x0000003f2c047290 */ /* 0x000fe4000fffe13f */
[----:B------:R-:W-:Y:S01]  /*1270*/  USHF.R.S32.HI UR7, URZ, 0x6, UR7 ;  /* 0x000000063f077899 */ /* 0x000fe20008011407 */
[----:B------:R-:W-:Y:S01]  /*1280*/  IMAD.U32 R0, RZ, RZ, UR8 ;  /* 0x00000008ff007e24 */ /* 0x000fe2000f8e00ff */
[----:B------:R-:W-:Y:S01]  /*1290*/  UIMAD UR43, UR43, UR4, UR12 ;  /* 0x000000042b2b72a4 */ /* 0x000fe2000f8e020c */
[----:B------:R-:W-:Y:S11]  /*12a0*/  @!P0 BRA `(.L_x_1280) ;  /* 0x0000001c00f88947 */ /* 0x000ff60003800000 */
[----:B------:R-:W1:Y:S02]  /*12b0*/  LDC R8, c[0x0][0x9e4] ;  /* 0x00027900ff087b82 */ /* 0x000e640000000800 */
[----:B-1----:R-:W-:-:S13]  /*12c0*/  ISETP.GE.AND P1, PT, R8, 0x1, PT ;  /* 0x000000010800780c */ /* 0x002fda0003f26270 */
[----:B------:R-:W-:Y:S05]  /*12d0*/  @!P1 BRA `(.L_x_1281) ;  /* 0x0000000000449947 */ /* 0x000fea0003800000 */
[----:B------:R-:W-:Y:S01]  /*12e0*/  ISETP.LT.AND P0, PT, RZ, UR54, PT ;  /* 0x00000036ff007c0c */ /* 0x000fe2000bf01270 */
[----:B------:R-:W-:-:S06]  /*12f0*/  UIADD3 UR4, UR54, -0x1, URZ ;  /* 0xffffffff36047890 */ /* 0x000fcc000fffe03f */
[----:B------:R-:W-:-:S06]  /*1300*/  MOV R3, UR4 ;  /* 0x0000000400037c02 */ /* 0x000fcc0008000f00 */
[----:B------:R-:W-:Y:S05]  /*1310*/  @P0 BRA `(.L_x_1282) ;  /* 0x00000000001c0947 */ /* 0x000fea0003800000 */
[----:B------:R-:W-:Y:S01]  /*1320*/  ISETP.NE.AND P0, PT, R8, 0x1, PT ;  /* 0x000000010800780c */ /* 0x000fe20003f05270 */
[----:B------:R-:W-:-:S12]  /*1330*/  IMAD R3, RZ, RZ, -UR54 ;  /* 0x80000036ff037e24 */ /* 0x000fd8000f8e02ff */
[----:B------:R-:W1:Y:S02]  /*1340*/  @P0 LDC.64 R4, c[0x0][0x9e8] ;  /* 0x00027a00ff040b82 */ /* 0x000e640000000a00 */
[----:B-1----:R-:W-:-:S05]  /*1350*/  @P0 IMAD.HI.U32 R4, R3, R4, RZ ;  /* 0x0000000403040227 */ /* 0x002fca00078e00ff */
[----:B------:R-:W-:-:S04]  /*1360*/  @P0 SHF.R.U32.HI R3, RZ, R5, R4 ;  /* 0x00000005ff030219 */ /* 0x000fc80000011604 */
[----:B------:R-:W-:Y:S01]  /*1370*/  LOP3.LUT R3, RZ, R3, RZ, 0x33, !PT ;  /* 0x00000003ff037212 */ /* 0x000fe200078e33ff */
[----:B------:R-:W-:Y:S06]  /*1380*/  BRA `(.L_x_1283) ;  /* 0x0000000000107947 */ /* 0x000fec0003800000 */
.L_x_1282:
[----:B------:R-:W-:-:S13]  /*1390*/  ISETP.NE.AND P0, PT, R8, 0x1, PT ;  /* 0x000000010800780c */ /* 0x000fda0003f05270 */
[----:B------:R-:W1:Y:S02]  /*13a0*/  @P0 LDC.64 R4, c[0x0][0x9e8] ;  /* 0x00027a00ff040b82 */ /* 0x000e640000000a00 */
[----:B-1----:R-:W-:-:S05]  /*13b0*/  @P0 IMAD.HI.U32 R4, R3, R4, RZ ;  /* 0x0000000403040227 */ /* 0x002fca00078e00ff */
[----:B------:R-:W-:-:S07]  /*13c0*/  @P0 SHF.R.U32.HI R3, RZ, R5, R4 ;  /* 0x00000005ff030219 */ /* 0x000fce0000011604 */
.L_x_1283:
[----:B------:R-:W-:-:S05]  /*13d0*/  IMAD R3, R3, R8, R8 ;  /* 0x0000000803037224 */ /* 0x000fca00078e0208 */
[----:B------:R-:W-:-:S07]  /*13e0*/  VIMNMX R0, R0, R3, PT ;  /* 0x0000000300007248 */ /* 0x000fce0003fe0100 */
.L_x_1281:
[----:B------:R-:W-:Y:S01]  /*13f0*/  VIADD R0, R0, 0x3f ;  /* 0x0000003f00007836 */ /* 0x000fe20000000000 */
[----:B------:R-:W-:Y:S01]  /*1400*/  UIADD3 UR4, UR42, -UR10, URZ ;  /* 0x8000000a2a047290 */ /* 0x000fe2000fffe03f */
[----:B------:R-:W-:-:S03]  /*1410*/  ULDC UR5, c[0x0][0x9dc] ;  /* 0x0002770000057ab9 */ /* 0x000fc60000000800 */
[----:B------:R-:W-:Y:S01]  /*1420*/  SHF.R.S32.HI R3, RZ, 0x1f, R0 ;  /* 0x0000001fff037819 */ /* 0x000fe20000011400 */
[----:B------:R-:W-:-:S03]  /*1430*/  UIMAD UR4, UR49, UR9, UR4 ;  /* 0x00000009310472a4 */ /* 0x000fc6000f8e0204 */
[----:B------:R-:W-:Y:S01]  /*1440*/  LEA.HI R3, R3, R0, RZ, 0x6 ;  /* 0x0000000003037211 */ /* 0x000fe200078f30ff */
[----:B------:R-:W-:-:S03]  /*1450*/  UIADD3 UR5, UR4, -UR5, URZ ;  /* 0x8000000504057290 */ /* 0x000fc6000fffe03f */
[----:B------:R-:W-:-:S03]  /*1460*/  SHF.R.S32.HI R3, RZ, 0x6, R3 ;  /* 0x00000006ff037819 */ /* 0x000fc60000011403 */
[----:B------:R-:W-:Y:S02]  /*1470*/  MOV R0, UR5 ;  /* 0x0000000500007c02 */ /* 0x000fe40008000f00 */
[----:B------:R-:W-:Y:S01]  /*1480*/  VIMNMX R4, R3, UR7, PT ;  /* 0x0000000703047c48 */ /* 0x000fe2000bfe0100 */
[----:B------:R-:W-:Y:S06]  /*1490*/  @!P1 BRA `(.L_x_1284) ;  /* 0x0000000000409947 */ /* 0x000fec0003800000 */
[----:B------:R-:W-:-:S05]  /*14a0*/  IMAD.U32 R3, RZ, RZ, UR4 ;  /* 0x00000004ff037e24 */ /* 0x000fca000f8e00ff */
[----:B------:R-:W-:-:S13]  /*14b0*/  ISETP.GT.AND P0, PT, R3, -0x1, PT ;  /* 0xffffffff0300780c */ /* 0x000fda0003f04270 */
[----:B------:R-:W-:Y:S05]  /*14c0*/  @P0 BRA `(.L_x_1285) ;  /* 0x00000000001c0947 */ /* 0x000fea0003800000 */
[----:B------:R-:W-:Y:S02]  /*14d0*/  ISETP.NE.AND P0, PT, R8, 0x1, PT ;  /* 0x000000010800780c */ /* 0x000fe40003f05270 */
[----:B------:R-:W-:-:S11]  /*14e0*/  LOP3.LUT R3, RZ, R3, RZ, 0x33, !PT ;  /* 0x00000003ff037212 */ /* 0x000fd600078e33ff */
[----:B------:R-:W1:Y:S02]  /*14f0*/  @P0 LDC.64 R6, c[0x0][0x9e8] ;  /* 0x00027a00ff060b82 */ /* 0x000e640000000a00 */
[----:B-1----:R-:W-:-:S05]  /*1500*/  @P0 IMAD.HI.U32 R6, R3, R6, RZ ;  /* 0x0000000603060227 */ /* 0x002fca00078e00ff */
[----:B------:R-:W-:-:S04]  /*1510*/  @P0 SHF.R.U32.HI R3, RZ, R7, R6 ;  /* 0x00000007ff030219 */ /* 0x000fc80000011606 */
[----:B------:R-:W-:Y:S01]  /*1520*/  LOP3.LUT R3, RZ, R3, RZ, 0x33, !PT ;  /* 0x00000003ff037212 */ /* 0x000fe200078e33ff */
[----:B------:R-:W-:Y:S06]  /*1530*/  BRA `(.L_x_1286) ;  /* 0x0000000000107947 */ /* 0x000fec0003800000 */
.L_x_1285:
[----:B------:R-:W-:-:S13]  /*1540*/  ISETP.NE.AND P0, PT, R8, 0x1, PT ;  /* 0x000000010800780c */ /* 0x000fda0003f05270 */
[----:B------:R-:W1:Y:S02]  /*1550*/  @P0 LDC.64 R6, c[0x0][0x9e8] ;  /* 0x00027a00ff060b82 */ /* 0x000e640000000a00 */
[----:B-1----:R-:W-:-:S05]  /*1560*/  @P0 IMAD.HI.U32 R6, R3, R6, RZ ;  /* 0x0000000603060227 */ /* 0x002fca00078e00ff */
[----:B------:R-:W-:-:S07]  /*1570*/  @P0 SHF.R.U32.HI R3, RZ, R7, R6 ;  /* 0x00000007ff030219 */ /* 0x000fce0000011606 */
.L_x_1286:
[----:B------:R-:W-:-:S05]  /*1580*/  IMAD R3, R3, R8, RZ ;  /* 0x0000000803037224 */ /* 0x000fca00078e02ff */
[----:B------:R-:W-:-:S07]  /*1590*/  VIMNMX R0, R0, R3, !PT ;  /* 0x0000000300007248 */ /* 0x000fce0007fe0100 */
.L_x_1284:
[----:B------:R-:W-:Y:S02]  /*15a0*/  SHF.R.S32.HI R3, RZ, 0x1f, R0 ;  /* 0x0000001fff037819 */ /* 0x000fe40000011400 */
[----:B------:R-:W-:Y:S02]  /*15b0*/  CS2R R28, SRZ ;  /* 0x00000000001c7805 */ /* 0x000fe4000001ff00 */
[----:B------:R-:W-:Y:S02]  /*15c0*/  PLOP3.LUT P0, PT, PT, PT, PT, 0x80, 0x0 ;  /* 0x000000000000781c */ /* 0x000fe40003f0f070 */
[----:B------:R-:W-:Y:S02]  /*15d0*/  CS2R R150, SRZ ;  /* 0x0000000000967805 */ /* 0x000fe4000001ff00 */
[----:B------:R-:W-:Y:S01]  /*15e0*/  LEA.HI R0, R3, R0, RZ, 0x6 ;  /* 0x0000000003007211 */ /* 0x000fe200078f30ff */
[----:B------:R-:W-:Y:S01]  /*15f0*/  IMAD.MOV.U32 R3, RZ, RZ, RZ ;  /* 0x000000ffff037224 */ /* 0x000fe200078e00ff */
[----:B------:R-:W-:-:S02]  /*1600*/  CS2R R148, SRZ ;  /* 0x0000000000947805 */ /* 0x000fc4000001ff00 */
[----:B------:R-:W-:Y:S02]  /*1610*/  CS2R R146, SRZ ;  /* 0x0000000000927805 */ /* 0x000fe4000001ff00 */
[----:B------:R-:W-:Y:S02]  /*1620*/  SHF.R.S32.HI R0, RZ, 0x6, R0 ;  /* 0x00000006ff007819 */ /* 0x000fe40000011400 */
[----:B------:R-:W-:Y:S02]  /*1630*/  CS2R R144, SRZ ;  /* 0x0000000000907805 */ /* 0x000fe4000001ff00 */
[----:B------:R-:W-:Y:S02]  /*1640*/  CS2R R142, SRZ ;  /* 0x00000000008e7805 */ /* 0x000fe4000001ff00 */
[----:B------:R-:W-:Y:S02]  /*1650*/  CS2R R140, SRZ ;  /* 0x00000000008c7805 */ /* 0x000fe4000001ff00 */
[----:B------:R-:W-:-:S02]  /*1660*/  VIMNMX R0, RZ, R0, !PT ;  /* 0x00000000ff007248 */ /* 0x000fc40007fe0100 */
[----:B------:R-:W-:Y:S02]  /*1670*/  CS2R R138, SRZ ;  /* 0x00000000008a7805 */ /* 0x000fe4000001ff00 */
[----:B------:R-:W-:Y:S02]  /*1680*/  CS2R R136, SRZ ;  /* 0x0000000000887805 */ /* 0x000fe4000001ff00 */
[----:B------:R-:W-:Y:S02]  /*1690*/  CS2R R134, SRZ ;  /* 0x0000000000867805 */ /* 0x000fe4000001ff00 */
[----:B------:R-:W-:Y:S02]  /*16a0*/  ISETP.GT.AND P1, PT, R4, R0, PT ;  /* 0x000000000400720c */ /* 0x000fe40003f24270 */
        /* <DEDUP_REMOVED lines=53> */
[----:B------:R-:W-:Y:S01]  /*1a00*/  CS2R R30, SRZ ;  /* 0x00000000001e7805 */ /* 0x000fe2000001ff00 */
[----:B------:R-:W-:Y:S02]  /*1a10*/  IMAD.MOV.U32 R5, RZ, RZ, RZ ;  /* 0x000000ffff057224 */ /* 0x000fe400078e00ff */
[----:B------:R-:W-:Y:S01]  /*1a20*/  IMAD.MOV.U32 R153, RZ, RZ, RZ ;  /* 0x000000ffff997224 */ /* 0x000fe200078e00ff */
[----:B------:R-:W-:Y:S06]  /*1a30*/  @!P1 BRA `(.L_x_1287) ;  /* 0x000000bc00289947 */ /* 0x000fec0003800000 */
        /* <DEDUP_REMOVED lines=14> */
.L_x_1288:
[----:B------:R-:W-:Y:S01]  /*1b20*/  ULEA UR21, UR39, UR48, 0x3 ;  /* 0x0000003027157291 */ /* 0x000fe2000f8e183f */
[----:B------:R-:W-:-:S04]  /*1b30*/  MOV R3, UR38 ;  /* 0x0000002600037c02 */ /* 0x000fc80008000f00 */
[----:B------:R-:W-:-:S04]  /*1b40*/  SHF.L.U32 R3, R3, 0x1f, RZ ;  /* 0x0000001f03037819 */ /* 0x000fc800000006ff */
[----:B------:R-:W1:Y:S02]  /*1b50*/  SYNCS.PHASECHK.TRANS64.TRYWAIT P1, [UR21+0x28c50], R3 ;  /* 0x028c5003ff0075a7 */ /* 0x000e640008020155 */
[----:B-1----:R-:W-:Y:S05]  /*1b60*/  @!P1 BRA `(.L_x_1289) ;  /* 0x0000010800a09947 */ /* 0x002fea0003800000 */
.L_x_1447:
[----:B------:R-:W-:Y:S01]  /*1b70*/  BAR.SYNC.DEFER_BLOCKING 0xe, 0x100 ;  /* 0x0384000000007b1d */ /* 0x000fe20000010000 */
[----:B------:R-:W-:Y:S01]  /*1b80*/  UIADD3 UR4, UR48, 0x26800, URZ ;  /* 0x0002680030047890 */ /* 0x000fe2000fffe03f */
[----:B-1----:R-:W-:Y:S01]  /*1b90*/  IMAD.U32 R3, RZ, RZ, UR21 ;  /* 0x00000015ff037e24 */ /* 0x002fe2000f8e00ff */
[----:B------:R-:W-:Y:S02]  /*1ba0*/  ULEA UR18, UR39, UR20, 0xc ;  /* 0x0000001427127291 */ /* 0x000fe4000f8e603f */
[----:B------:R-:W-:Y:S01]  /*1bb0*/  USHF.R.U32.HI UR4, URZ, 0x4, UR4 ;  /* 0x000000043f047899 */ /* 0x000fe20008011604 */
[----:B------:R-:W-:Y:S01]  /*1bc0*/  UMOV UR19, 0x40000040 ;  /* 0x4000004000137882 */ /* 0x000fe20000000000 */
[----:B------:R-:W-:Y:S02]  /*1bd0*/  UMOV UR17, 0x40000040 ;  /* 0x4000004000117882 */ /* 0x000fe40000000000 */
[----:B------:R-:W-:Y:S01]  /*1be0*/  ULOP3.LUT UR4, UR4, 0x3fff, URZ, 0xc0, !UPT ;  /* 0x00003fff04047892 */ /* 0x000fe2000f8ec03f */
[----:B------:R-:W1:Y:S01]  /*1bf0*/  S2R R5, SR_TID.X ;  /* 0x0000000000057919 */ /* 0x000e620000002100 */
[----:B------:R-:W-:-:S02]  /*1c00*/  UIADD3 UR6, UR18, 0x80, URZ ;  /* 0x0000008012067890 */ /* 0x000fc4000fffe03f */
[----:B------:R-:W-:Y:S01]  /*1c10*/  ULOP3.LUT UR16, UR4, 0x10000, URZ, 0xfc, !UPT ;  /* 0x0001000004107892 */ /* 0x000fe2000f8efc3f */
[----:B------:R-:W-:Y:S01]  /*1c20*/  UMOV UR7, 0x40000040 ;  /* 0x4000004000077882 */ /* 0x000fe20000000000 */
[----:B------:R-:W-:Y:S02]  /*1c30*/  UMOV UR5, 0x40000040 ;  /* 0x4000004000057882 */ /* 0x000fe40000000000 */
[----:B------:R-:W-:Y:S02]  /*1c40*/  UIADD3 UR4, UR16, 0x2, URZ ;  /* 0x0000000210047890 */ /* 0x000fe4000fffe03f */
[----:B------:R-:W-:Y:S02]  /*1c50*/  UIADD3 UR10, UR18, 0x100, URZ ;  /* 0x00000100120a7890 */ /* 0x000fe4000fffe03f */
[----:B------:R-:W-:Y:S01]  /*1c60*/  UIADD3 UR8, UR16, 0x4, URZ ;  /* 0x0000000410087890 */ /* 0x000fe2000fffe03f */
[----:B------:R-:W-:Y:S01]  /*1c70*/  UMOV UR11, 0x40000040 ;  /* 0x40000040000b7882 */ /* 0x000fe20000000000 */
[----:B------:R-:W-:Y:S01]  /*1c80*/  WARPGROUP.ARRIVE ;  /* 0x00000000000079c5 */ /* 0x000fe20000000000 */
[----:B------:R-:W-:Y:S01]  /*1c90*/  UMOV UR9, 0x40000040 ;  /* 0x4000004000097882 */ /* 0x000fe20000000000 */
[----:B------:R-:W-:-:S02]  /*1ca0*/  UIADD3 UR14, UR18, 0x180, URZ ;  /* 0x00000180120e7890 */ /* 0x000fc4000fffe03f */
[----:B------:R-:W-:Y:S02]  /*1cb0*/  UIADD3 UR12, UR16, 0x6, URZ ;  /* 0x00000006100c7890 */ /* 0x000fe4000fffe03f */
[----:B------:R-:W-:Y:S01]  /*1cc0*/  HGMMA.64x256x16.F32 R24, gdesc[UR16].tnspB, RZ, !UPT, gsb0 ;  /* 0x43e00000101879f0 */ /* 0x000fe2000c0008ff */
[----:B------:R-:W-:Y:S01]  /*1cd0*/  UMOV UR15, 0x40000040 ;  /* 0x40000040000f7882 */ /* 0x000fe20000000000 */
[----:B------:R-:W-:Y:S01]  /*1ce0*/  UMOV UR13, 0x40000040 ;  /* 0x40000040000d7882 */ /* 0x000fe20000000000 */
[----:B-1----:R-:W-:-:S04]  /*1cf0*/  LOP3.LUT R5, R5, 0x7f, RZ, 0xc0, !PT ;  /* 0x0000007f05057812 */ /* 0x002fc800078ec0ff */
        /* <DEDUP_REMOVED lines=17> */
[----:B-1----:R-:W-:-:S04]  /*1e10*/  IADD3 R3, R4, -0x2, RZ ;  /* 0xfffffffe04037810 */ /* 0x002fc80007ffe0ff */
[----:B------:R-:W-:-:S13]  /*1e20*/  ISETP.GE.AND P1, PT, R3, R0, PT ;  /* 0x000000000300720c */ /* 0x000fda0003f26270 */
[----:B------:R-:W-:Y:S05]  /*1e30*/  @!P1 BRA `(.L_x_1290) ;  /* 0x0000000800d49947 */ /* 0x000fea0003800000 */
.L_x_1295:
[----:B------:R-:W-:Y:S01]  /*1e40*/  BAR.SYNC.DEFER_BLOCKING 0xe, 0x100 ;  /* 0x0384000000007b1d */ /* 0x000fe20000010000 */
[----:B------:R-:W-:Y:S01]  /*1e50*/  IMAD.U32 R5, RZ, RZ, UR39 ;  /* 0x00000027ff057e24 */ /* 0x000fe2000f8e00ff */
[----:B------:R-:W-:Y:S01]  /*1e60*/  UIADD3 UR39, UR39, 0x1, URZ ;  /* 0x0000000127277890 */ /* 0x000fe2000fffe03f */
[----:B------:R-:W-:Y:S02]  /*1e70*/  ISETP.GT.AND P3, PT, R3, R0, PT ;  /* 0x000000000300720c */ /* 0x000fe40003f64270 */
[----:B-1----:R-:W-:Y:S01]  /*1e80*/  IMAD R4, R5, 0x40, R16 ;  /* 0x0000004005047824 */ /* 0x002fe200078e0210 */
[----:B------:R-:W-:Y:S01]  /*1e90*/  UISETP.NE.AND UP0, UPT, UR39, 0x2, UPT ;  /* 0x000000022700788c */ /* 0x000fe2000bf05270 */
[----:B------:R-:W-:-:S03]  /*1ea0*/  IADD3 R3, R3, -0x1, RZ ;  /* 0xffffffff03037810 */ /* 0x000fc60007ffe0ff */
[----:B------:R-:W-:Y:S01]  /*1eb0*/  LEA R4, R4, UR48, 0x2 ;  /* 0x0000003004047c11 */ /* 0x000fe2000f8e10ff */
[----:B------:R-:W-:Y:S02]  /*1ec0*/  USEL UR6, URZ, 0x1, UP0 ;  /* 0x000000013f067887 */ /* 0x000fe40008000000 */
        /* <DEDUP_REMOVED lines=134> */
.L_x_1291:
[----:B------:R-:W-:Y:S01]  /*2730*/  ULEA UR21, UR39, UR48, 0x3 ;  /* 0x0000003027157291 */ /* 0x000fe2000f8e183f */
[----:B------:R-:W-:-:S05]  /*2740*/  IMAD.U32 R4, RZ, RZ, UR38 ;  /* 0x00000026ff047e24 */ /* 0x000fca000f8e00ff */
[----:B------:R-:W-:-:S04]  /*2750*/  SHF.L.U32 R4, R4, 0x1f, RZ ;  /* 0x0000001f04047819 */ /* 0x000fc800000006ff */
[----:B------:R1:W2:Y:S01]  /*2760*/  SYNCS.PHASECHK.TRANS64.TRYWAIT P1, [UR21+0x28c50], R4 ;  /* 0x028c5004ff0075a7 */ /* 0x0002a20008020155 */
[----:B------:R-:W-:Y:S05]  /*2770*/  @!P0 BRA `(.L_x_1292) ;  /* 0x0000000000048947 */ /* 0x000fea0003800000 */
[----:B------:R-:W-:Y:S01]  /*2780*/  BPT.TRAP 0x1 ;  /* 0x000000040000795c */ /* 0x000fe20000300000 */
.L_x_1292:
[----:B--2---:R-:W-:Y:S05]  /*2790*/  @P1 BRA `(.L_x_1293) ;  /* 0x0000000000081947 */ /* 0x004fea0003800000 */
[----:B------:R-:W2:Y:S02]  /*27a0*/  SYNCS.PHASECHK.TRANS64.TRYWAIT P1, [UR21+0x28c50], R4 ;  /* 0x028c5004ff0075a7 */ /* 0x000ea40008020155 */
[----:B--2---:R-:W-:Y:S05]  /*27b0*/  @!P1 BRA `(.L_x_1294) ;  /* 0x000000fc00a49947 */ /* 0x004fea0003800000 */
.L_x_1293:
[----:B------:R-:W-:Y:S01]  /*27c0*/  ULEA UR18, UR39, UR20, 0xc ;  /* 0x0000001427127291 */ /* 0x000fe2000f8e603f */
[----:B------:R-:W-:Y:S01]  /*27d0*/  WARPGROUP.ARRIVE ;  /* 0x00000000000079c5 */ /* 0x000fe20000000000 */
[----:B------:R-:W-:Y:S01]  /*27e0*/  UMOV UR19, 0x40000040 ;  /* 0x4000004000137882 */ /* 0x000fe20000000000 */
[----:B------:R-:W-:Y:S01]  /*27f0*/  UMOV UR7, 0x40000040 ;  /* 0x4000004000077882 */ /* 0x000fe20000000000 */
[----:B------:R-:W-:Y:S01]  /*2800*/  UIADD3 UR6, UR18, 0x80, URZ ;  /* 0x0000008012067890 */ /* 0x000fe2000fffe03f */
[----:B-12---:R-:W-:Y:S01]  /*2810*/  IMAD.U32 R4, RZ, RZ, UR21 ;  /* 0x00000015ff047e24 */ /* 0x006fe2000f8e00ff */
[----:B------:R-:W-:Y:S01]  /*2820*/  UIADD3 UR10, UR18, 0x100, URZ ;  /* 0x00000100120a7890 */ /* 0x000fe2000fffe03f */
[----:B------:R-:W-:Y:S02]  /*2830*/  UMOV UR11, 0x40000040 ;  /* 0x40000040000b7882 */ /* 0x000fe40000000000 */
[----:B------:R-:W-:Y:S01]  /*2840*/  HGMMA.64x256x16.F32 R24, gdesc[UR16].tnspB, R24, gsb0 ;  /* 0x43e00000101879f0 */ /* 0x000fe20008000818 */
[----:B------:R-:W-:Y:S01]  /*2850*/  UIADD3 UR14, UR18, 0x180, URZ ;  /* 0x00000180120e7890 */ /* 0x000fe2000fffe03f */
[----:B------:R-:W-:Y:S01]  /*2860*/  @!P2 IADD3 R4, R4, 0x28c60, RZ ;  /* 0x00028c600404a810 */ /* 0x000fe20007ffe0ff */
[----:B------:R-:W-:-:S03]  /*2870*/  UMOV UR15, 0x40000040 ;  /* 0x40000040000f7882 */ /* 0x000fc60000000000 */
[----:B------:R-:W-:Y:S01]  /*2880*/  @!P2 PRMT R4, RZ, 0x654, R4 ;  /* 0x00000654ff04a816 */ /* 0x000fe20000000004 */
[----:B------:R-:W-:Y:S02]  /*2890*/  WARPGROUP.DEPBAR.LE gsb0, 0x0 ;  /* 0x00008000000079c5 */ /* 0x000fe40000010000 */
[----:B------:R-:W-:-:S15]  /*28a0*/  WARPGROUP.ARRIVE ;  /* 0x00000000000079c5 */ /* 0x000fde0000000000 */
[----:B------:R-:W-:-:S04]  /*28b0*/  NOP ;  /* 0x0000000000007918 */ /* 0x000fc80000000000 */
        /* <DEDUP_REMOVED lines=13> */
.L_x_1290:
[----:B------:R-:W-:Y:S01]  /*2990*/  BAR.SYNC.DEFER_BLOCKING 0xe, 0x100 ;  /* 0x0384000000007b1d */ /* 0x000fe20000010000 */
[----:B------:R-:W-:Y:S01]  /*29a0*/  IMAD.U32 R3, RZ, RZ, UR39 ;  /* 0x00000027ff037e24 */ /* 0x000fe2000f8e00ff */
[----:B------:R-:W-:Y:S01]  /*29b0*/  UIADD3 UR39, UR39, 0x1, URZ ;  /* 0x0000000127277890 */ /* 0x000fe2000fffe03f */
[----:B------:R-:W-:Y:S02]  /*29c0*/  PLOP3.LUT P0, PT, PT, PT, PT, 0x8, 0x0 ;  /* 0x000000000000781c */ /* 0x000fe40003f0e170 */
[----:B------:R-:W-:Y:S01]  /*29d0*/  IMAD R0, R3, 0x40, R16 ;  /* 0x0000004003007824 */ /* 0x000fe200078e0210 */
[----:B------:R-:W-:-:S04]  /*29e0*/  UISETP.NE.AND UP0, UPT, UR39, 0x2, UPT ;  /* 0x000000022700788c */ /* 0x000fc8000bf05270 */
[----:B-1----:R-:W-:Y:S01]  /*29f0*/  LEA R4, R0, UR48, 0x2 ;  /* 0x0000003000047c11 */ /* 0x002fe2000f8e10ff */
        /* <DEDUP_REMOVED lines=133> */
[----:B------:R-:W-:Y:S01]  /*3250*/  MOV R28, RZ ;  /* 0x000000ff001c7202 */ /* 0x000fe20000000f00 */
[----:B------:R-:W-:Y:S01]  /*3260*/  IMAD.MOV.U32 R3, RZ, RZ, RZ ;  /* 0x000000ffff037224 */ /* 0x000fe200078e00ff */
[----:B------:R-:W-:Y:S06]  /*3270*/  BAR.ARV 0xf, 0x100 ;  /* 0x03c4000000007b1d */ /* 0x000fec0000002000 */
[----:B------:R-:W-:Y:S05]  /*3280*/  BRA `(.L_x_1287) ;  /* 0x000000a400147947 */ /* 0x000fea0003800000 */
.L_x_1280:
[----:B------:R-:W-:Y:S02]  /*3290*/  ULDC UR11, c[0x0][0x9e4] ;  /* 0x00027900000b7ab9 */ /* 0x000fe40000000800 */
[----:B------:R-:W-:-:S06]  /*32a0*/  UISETP.GE.AND UP0, UPT, UR11, 0x1, UPT ;  /* 0x000000010b00788c */ /* 0x000fcc000bf06270 */
[----:B------:R-:W-:-:S13]  /*32b0*/  PLOP3.LUT P1, PT, PT, PT, UP0, 0x80, 0x0 ;  /* 0x000000000000781c */ /* 0x000fda0003f2f008 */
[----:B------:R-:W-:Y:S05]  /*32c0*/  @!P1 BRA `(.L_x_1296) ;  /* 0x0000000000409947 */ /* 0x000fea0003800000 */
[----:B------:R-:W-:Y:S01]  /*32d0*/  ISETP.LT.AND P0, PT, RZ, UR54, PT ;  /* 0x00000036ff007c0c */ /* 0x000fe2000bf01270 */
[----:B------:R-:W-:-:S12]  /*32e0*/  UIADD3 UR6, UR54, -0x1, URZ ;  /* 0xffffffff36067890 */ /* 0x000fd8000fffe03f */
[----:B------:R-:W-:Y:S05]  /*32f0*/  @P0 BRA `(.L_x_1297) ;  /* 0x00000000001c0947 */ /* 0x000fea0003800000 */
[----:B------:R-:W-:Y:S02]  /*3300*/  UISETP.NE.AND UP0, UPT, UR11, 0x1, UPT ;  /* 0x000000010b00788c */ /* 0x000fe4000bf05270 */
[----:B------:R-:W-:-:S09]  /*3310*/  UIADD3 UR6, -UR54, URZ, URZ ;  /* 0x0000003f36067290 */ /* 0x000fd2000fffe13f */
[----:B------:R-:W-:Y:S02]  /*3320*/  @UP0 ULDC.64 UR12, c[0x0][0x9e8] ;  /* 0x00027a00000c0ab9 */ /* 0x000fe40000000a00 */
[----:B------:R-:W-:-:S04]  /*3330*/  UIMAD.WIDE.U32 UR4, UR6, UR12, URZ ;  /* 0x0000000c060472a5 */ /* 0x000fc8000f8e003f */
[----:B------:R-:W-:-:S04]  /*3340*/  @UP0 USHF.R.U32.HI UR6, URZ, UR13, UR5 ;  /* 0x0000000d3f060299 */ /* 0x000fc80008011605 */
[----:B------:R-:W-:Y:S01]  /*3350*/  ULOP3.LUT UR6, URZ, UR6, URZ, 0x33, !UPT ;  /* 0x000000063f067292 */ /* 0x000fe2000f8e333f */
[----:B------:R-:W-:Y:S11]  /*3360*/  BRA `(.L_x_1298) ;  /* 0x0000000000107947 */ /* 0x000ff60003800000 */
.L_x_1297:
[----:B------:R-:W-:-:S11]  /*3370*/  UISETP.NE.AND UP0, UPT, UR11, 0x1, UPT ;  /* 0x000000010b00788c */ /* 0x000fd6000bf05270 */
[----:B------:R-:W-:Y:S02]  /*3380*/  @UP0 ULDC.64 UR12, c[0x0][0x9e8] ;  /* 0x00027a00000c0ab9 */ /* 0x000fe40000000a00 */
[----:B------:R-:W-:-:S04]  /*3390*/  UIMAD.WIDE.U32 UR4, UR6, UR12, URZ ;  /* 0x0000000c060472a5 */ /* 0x000fc8000f8e003f */
[----:B------:R-:W-:-:S12]  /*33a0*/  @UP0 USHF.R.U32.HI UR6, URZ, UR13, UR5 ;  /* 0x0000000d3f060299 */ /* 0x000fd80008011605 */
.L_x_1298:
[----:B------:R-:W-:-:S06]  /*33b0*/  UIMAD UR6, UR6, UR11, UR11 ;  /* 0x0000000b060672a4 */ /* 0x000fcc000f8e020b */
[----:B------:R-:W-:-:S07]  /*33c0*/  VIMNMX R0, R0, UR6, PT ;  /* 0x0000000600007c48 */ /* 0x000fce000bfe0100 */
.L_x_1296:
[----:B------:R-:W-:Y:S01]  /*33d0*/  VIADD R0, R0, 0x3f ;  /* 0x0000003f00007836 */ /* 0x000fe20000000000 */
[----:B------:R-:W-:Y:S01]  /*33e0*/  UIADD3 UR10, UR42, -UR10, URZ ;  /* 0x8000000a2a0a7290 */ /* 0x000fe2000fffe03f */
[----:B------:R-:W-:-:S03]  /*33f0*/  ULDC UR8, c[0x0][0x9dc] ;  /* 0x0002770000087ab9 */ /* 0x000fc60000000800 */
[----:B------:R-:W-:Y:S01]  /*3400*/  SHF.R.S32.HI R3, RZ, 0x1f, R0 ;  /* 0x0000001fff037819 */ /* 0x000fe20000011400 */
[----:B------:R-:W-:-:S03]  /*3410*/  UIMAD UR6, UR49, UR9, UR10 ;  /* 0x00000009310672a4 */ /* 0x000fc6000f8e020a */
[----:B------:R-:W-:Y:S01]  /*3420*/  LEA.HI R3, R3, R0, RZ, 0x6 ;  /* 0x0000000003037211 */ /* 0x000fe200078f30ff */
[----:B------:R-:W-:-:S03]  /*3430*/  UIADD3 UR8, UR6, -UR8, URZ ;  /* 0x8000000806087290 */ /* 0x000fc6000fffe03f */
[----:B------:R-:W-:-:S04]  /*3440*/  SHF.R.S32.HI R3, RZ, 0x6, R3 ;  /* 0x00000006ff037819 */ /* 0x000fc80000011403 */
[----:B------:R-:W-:Y:S01]  /*3450*/  VIMNMX R152, R3, UR7, PT ;  /* 0x0000000703987c48 */ /* 0x000fe2000bfe0100 */
[----:B------:R-:W-:Y:S06]  /*3460*/  @!P1 BRA `(.L_x_1299) ;  /* 0x0000000000449947 */ /* 0x000fec0003800000 */
[----:B------:R-:W-:-:S06]  /*3470*/  UISETP.GT.AND UP0, UPT, UR6, -0x1, UPT ;  /* 0xffffffff0600788c */ /* 0x000fcc000bf04270 */
[----:B------:R-:W-:-:S13]  /*3480*/  PLOP3.LUT P0, PT, PT, PT, UP0, 0x80, 0x0 ;  /* 0x000000000000781c */ /* 0x000fda0003f0f008 */
[----:B------:R-:W-:Y:S05]  /*3490*/  @P0 BRA `(.L_x_1300) ;  /* 0x00000000001c0947 */ /* 0x000fea0003800000 */
[----:B------:R-:W-:Y:S02]  /*34a0*/  UISETP.NE.AND UP0, UPT, UR11, 0x1, UPT ;  /* 0x000000010b00788c */ /* 0x000fe4000bf05270 */
[----:B------:R-:W-:-:S09]  /*34b0*/  ULOP3.LUT UR6, URZ, UR6, URZ, 0x33, !UPT ;  /* 0x000000063f067292 */ /* 0x000fd2000f8e333f */
[----:B------:R-:W-:Y:S02]  /*34c0*/  @UP0 ULDC.64 UR12, c[0x0][0x9e8] ;  /* 0x00027a00000c0ab9 */ /* 0x000fe40000000a00 */
[----:B------:R-:W-:-:S04]  /*34d0*/  UIMAD.WIDE.U32 UR4, UR6, UR12, URZ ;  /* 0x0000000c060472a5 */ /* 0x000fc8000f8e003f */
[----:B------:R-:W-:-:S04]  /*34e0*/  @UP0 USHF.R.U32.HI UR6, URZ, UR13, UR5 ;  /* 0x0000000d3f060299 */ /* 0x000fc80008011605 */
[----:B------:R-:W-:Y:S01]  /*34f0*/  ULOP3.LUT UR6, URZ, UR6, URZ, 0x33, !UPT ;  /* 0x000000063f067292 */ /* 0x000fe2000f8e333f */
[----:B------:R-:W-:Y:S11]  /*3500*/  BRA `(.L_x_1301) ;  /* 0x0000000000107947 */ /* 0x000ff60003800000 */
.L_x_1300:
[----:B------:R-:W-:-:S11]  /*3510*/  UISETP.NE.AND UP0, UPT, UR11, 0x1, UPT ;  /* 0x000000010b00788c */ /* 0x000fd6000bf05270 */
[----:B------:R-:W-:Y:S02]  /*3520*/  @UP0 ULDC.64 UR12, c[0x0][0x9e8] ;  /* 0x00027a00000c0ab9 */ /* 0x000fe40000000a00 */
[----:B------:R-:W-:-:S04]  /*3530*/  UIMAD.WIDE.U32 UR4, UR6, UR12, URZ ;  /* 0x0000000c060472a5 */ /* 0x000fc8000f8e003f */
[----:B------:R-:W-:-:S12]  /*3540*/  @UP0 USHF.R.U32.HI UR6, URZ, UR13, UR5 ;  /* 0x0000000d3f060299 */ /* 0x000fd80008011605 */
.L_x_1301:
[----:B------:R-:W-:-:S04]  /*3550*/  UIMAD UR6, UR6, UR11, URZ ;  /* 0x0000000b060672a4 */ /* 0x000fc8000f8e023f */
[----:B------:R-:W-:-:S04]  /*3560*/  UISETP.LT.AND UP0, UPT, UR8, UR6, UPT ;  /* 0x000000060800728c */ /* 0x000fc8000bf01270 */
[----:B------:R-:W-:-:S12]  /*3570*/  USEL UR8, UR8, UR6, !UP0 ;  /* 0x0000000608087287 */ /* 0x000fd8000c000000 */
.L_x_1299:
[----:B------:R-:W-:Y:S01]  /*3580*/  USHF.R.S32.HI UR4, URZ, 0x1f, UR8 ;  /* 0x0000001f3f047899 */ /* 0x000fe20008011408 */
[----:B------:R-:W-:Y:S02]  /*3590*/  PLOP3.LUT P0, PT, PT, PT, PT, 0x80, 0x0 ;  /* 0x000000000000781c */ /* 0x000fe40003f0f070 */
[----:B------:R-:W-:Y:S02]  /*35a0*/  CS2R R28, SRZ ;  /* 0x00000000001c7805 */ /* 0x000fe4000001ff00 */
[----:B------:R-:W-:Y:S01]  /*35b0*/  MOV R3, RZ ;  /* 0x000000ff00037202 */ /* 0x000fe20000000f00 */
[----:B------:R-:W-:Y:S01]  /*35c0*/  ULEA.HI UR4, UR4, UR8, URZ, 0x6 ;  /* 0x0000000804047291 */ /* 0x000fe2000f8f303f */
[----:B------:R-:W-:Y:S02]  /*35d0*/  CS2R R150, SRZ ;  /* 0x0000000000967805 */ /* 0x000fe4000001ff00 */
[----:B------:R-:W-:Y:S02]  /*35e0*/  CS2R R148, SRZ ;  /* 0x0000000000947805 */ /* 0x000fe4000001ff00 */
[----:B------:R-:W-:Y:S01]  /*35f0*/  CS2R R146, SRZ ;  /* 0x0000000000927805 */ /* 0x000fe2000001ff00 */
[----:B------:R-:W-:Y:S01]  /*3600*/  USHF.R.S32.HI UR4, URZ, 0x6, UR4 ;  /* 0x000000063f047899 */ /* 0x000fe20008011404 */
[----:B------:R-:W-:-:S02]  /*3610*/  CS2R R144, SRZ ;  /* 0x0000000000907805 */ /* 0x000fc4000001ff00 */
[----:B------:R-:W-:Y:S02]  /*3620*/  CS2R R142, SRZ ;  /* 0x00000000008e7805 */ /* 0x000fe4000001ff00 */
[----:B------:R-:W-:Y:S01]  /*3630*/  CS2R R140, SRZ ;  /* 0x00000000008c7805 */ /* 0x000fe2000001ff00 */
[----:B------:R-:W-:Y:S01]  /*3640*/  UISETP.LT.AND UP0, UPT, URZ, UR4, UPT ;  /* 0x000000043f00728c */ /* 0x000fe2000bf01270 */
[----:B------:R-:W-:Y:S02]  /*3650*/  CS2R R138, SRZ ;  /* 0x00000000008a7805 */ /* 0x000fe4000001ff00 */
[----:B------:R-:W-:Y:S02]  /*3660*/  CS2R R136, SRZ ;  /* 0x0000000000887805 */ /* 0x000fe4000001ff00 */
[----:B------:R-:W-:Y:S01]  /*3670*/  CS2R R134, SRZ ;  /* 0x0000000000867805 */ /* 0x000fe2000001ff00 */
[----:B------:R-:W-:Y:S01]  /*3680*/  USEL UR41, URZ, UR4, !UP0 ;  /* 0x000000043f297287 */ /* 0x000fe2000c000000 */
[----:B------:R-:W-:-:S02]  /*3690*/  CS2R R132, SRZ ;  /* 0x0000000000847805 */ /* 0x000fc4000001ff00 */
[----:B------:R-:W-:Y:S02]  /*36a0*/  CS2R R130, SRZ ;  /* 0x0000000000827805 */ /* 0x000fe4000001ff00 */
[----:B------:R-:W-:Y:S02]  /*36b0*/  CS2R R128, SRZ ;  /* 0x0000000000807805 */ /* 0x000fe4000001ff00 */
[----:B------:R-:W-:Y:S02]  /*36c0*/  CS2R R126, SRZ ;  /* 0x00000000007e7805 */ /* 0x000fe4000001ff00 */
[----:B------:R-:W-:Y:S02]  /*36d0*/  CS2R R124, SRZ ;  /* 0x00000000007c7805 */ /* 0x000fe4000001ff00 */
[----:B------:R-:W-:Y:S01]  /*36e0*/  ISETP.GT.AND P1, PT, R152, UR41, PT ;  /* 0x0000002998007c0c */ /* 0x000fe2000bf24270 */
[----:B------:R-:W-:Y:S01]  /*36f0*/  IMAD.MOV.U32 R172, RZ, RZ, RZ ;  /* 0x000000ffffac7224 */ /* 0x000fe200078e00ff */
        /* <DEDUP_REMOVED lines=49> */
[----:B------:R-:W-:Y:S01]  /*3a10*/  MOV R153, RZ ;  /* 0x000000ff00997202 */ /* 0x000fe20000000f00 */
[----:B------:R-:W-:Y:S06]  /*3a20*/  @!P1 BRA `(.L_x_1287) ;  /* 0x0000009c002c9947 */ /* 0x000fec0003800000 */
        /* <DEDUP_REMOVED lines=11> */
[----:B------:R-:W-:-:S04]  /*3ae0*/  ULOP3.LUT UR5, UR5, 0x3fff, URZ, 0xc0, !UPT ;  /* 0x00003fff05057892 */ /* 0x000fc8000f8ec03f */
[----:B------:R-:W-:-:S04]  /*3af0*/  ULOP3.LUT UR45, UR5, 0x2000000, URZ, 0xfc, !UPT ;  /* 0x02000000052d7892 */ /* 0x000fc8000f8efc3f */
[----:B------:R-:W-:Y:S08]  /*3b00*/  @!P0 BRA `(.L_x_1302) ;  /* 0x0000000000408947 */ /* 0x000ff00003800000 */
[----:B------:R-:W-:Y:S01]  /*3b10*/  MOV R0, 0x0 ;  /* 0x0000000000007802 */ /* 0x000fe20000000f00 */
[----:B------:R-:W-:Y:S01]  /*3b20*/  ULDC.64 UR4, c[0x4][0x88] ;  /* 0x0100220000047ab9 */ /* 0x000fe20000000a00 */
[----:B------:R-:W-:Y:S01]  /*3b30*/  ULDC.64 UR6, c[0x4][0x28] ;  /* 0x01000a0000067ab9 */ /* 0x000fe20000000a00 */
[----:B------:R-:W-:Y:S01]  /*3b40*/  IMAD.U32 R4, RZ, RZ, UR4 ;  /* 0x00000004ff047e24 */ /* 0x000fe2000f8e00ff */
[----:B------:R1:W2:Y:S01]  /*3b50*/  LDC.64 R14, c[0x4][R0] ;  /* 0x01000000000e7b82 */ /* 0x0002a20000000a00 */
[----:B------:R-:W-:Y:S01]  /*3b60*/  IMAD.U32 R5, RZ, RZ, UR5 ;  /* 0x00000005ff057e24 */ /* 0x000fe2000f8e00ff */
[----:B------:R-:W-:Y:S01]  /*3b70*/  ULDC.64 UR4, c[0x4][0x90] ;  /* 0x0100240000047ab9 */ /* 0x000fe20000000a00 */
[----:B------:R-:W-:Y:S01]  /*3b80*/  IMAD.U32 R10, RZ, RZ, UR6 ;  /* 0x00000006ff0a7e24 */ /* 0x000fe2000f8e00ff */
[----:B------:R-:W-:Y:S01]  /*3b90*/  MOV R6, UR4 ;  /* 0x0000000400067c02 */ /* 0x000fe20008000f00 */
[----:B------:R-:W-:Y:S01]  /*3ba0*/  IMAD.U32 R7, RZ, RZ, UR5 ;  /* 0x00000005ff077e24 */ /* 0x000fe2000f8e00ff */
[----:B------:R-:W-:Y:S01]  /*3bb0*/  MOV R11, UR7 ;  /* 0x00000007000b7c02 */ /* 0x000fe20008000f00 */
[----:B------:R-:W-:Y:S01]  /*3bc0*/  IMAD.MOV.U32 R8, RZ, RZ, 0x70 ;  /* 0x00000070ff087424 */ /* 0x000fe200078e00ff */
[----:B------:R-:W-:Y:S01]  /*3bd0*/  MOV R13, RZ ;  /* 0x000000ff000d7202 */ /* 0x000fe20000000f00 */
[----:B-1----:R-:W-:-:S07]  /*3be0*/  IMAD.MOV.U32 R12, RZ, RZ, 0x1 ;  /* 0x00000001ff0c7424 */ /* 0x002fce00078e00ff */
[----:B------:R-:W-:-:S07]  /*3bf0*/  LEPC R20, `(.L_x_1302) ;  /* 0x000000001014794e */ /* 0x000fce0000000000 */
[----:B--2---:R-:W-:Y:S05]  /*3c00*/  CALL.ABS.NOINC R14 ;  /* 0x000000000e007343 */ /* 0x004fea0003c00000 */
.L_x_1302:
[----:B------:R-:W-:Y:S01]  /*3c10*/  ULEA.HI UR4, UR37, UR37, URZ, 0x1 ;  /* 0x0000002525047291 */ /* 0x000fe2000f8f083f */
[----:B------:R-:W-:-:S03]  /*3c20*/  IMAD.U32 R3, RZ, RZ, UR47 ;  /* 0x0000002fff037e24 */ /* 0x000fc6000f8e00ff */
[----:B------:R-:W-:Y:S02]  /*3c30*/  ULOP3.LUT UR4, UR4, 0xfffffffe, URZ, 0xc0, !UPT ;  /* 0xfffffffe04047892 */ /* 0x000fe4000f8ec03f */
[----:B------:R-:W-:Y:S02]  /*3c40*/  ISETP.NE.AND P0, PT, R3, 0x3, PT ;  /* 0x000000030300780c */ /* 0x000fe40003f05270 */
[----:B------:R-:W-:-:S06]  /*3c50*/  UIADD3 UR4, UR37, -UR4, URZ ;  /* 0x8000000425047290 */ /* 0x000fcc000fffe03f */
[----:B------:R-:W-:-:S05]  /*3c60*/  IMAD.U32 R0, RZ, RZ, UR4 ;  /* 0x00000004ff007e24 */ /* 0x000fca000f8e00ff */
[----:B------:R-:W-:-:S04]  /*3c70*/  SHF.L.U32 R0, R0, 0x1f, RZ ;  /* 0x0000001f00007819 */ /* 0x000fc800000006ff */
[----:B------:R-:W1:Y:S02]  /*3c80*/  SYNCS.PHASECHK.TRANS64.TRYWAIT P1, [UR48+0x28c00], R0 ;  /* 0x028c0000ff0075a7 */ /* 0x000e640008020170 */
[----:B-1----:R-:W-:Y:S05]  /*3c90*/  @!P1 BRA `(.L_x_1303) ;  /* 0x000000e800849947 */ /* 0x002fea0003800000 */
.L_x_1448:
[----:B------:R-:W-:Y:S05]  /*3ca0*/  @!P0 BRA `(.L_x_1304) ;  /* 0x0000000000048947 */ /* 0x000fea0003800000 */
[----:B------:R-:W-:Y:S01]  /*3cb0*/  BPT.TRAP 0x1 ;  /* 0x000000040000795c */ /* 0x000fe20000300000 */
.L_x_1304:
[----:B------:R-:W-:Y:S01]  /*3cc0*/  IMAD.U32 R13, RZ, RZ, UR38 ;  /* 0x00000026ff0d7e24 */ /* 0x000fe2000f8e00ff */
[----:B------:R-:W-:-:S04]  /*3cd0*/  MOV R6, UR39 ;  /* 0x0000002700067c02 */ /* 0x000fc80008000f00 */
[----:B------:R-:W-:Y:S02]  /*3ce0*/  LEA R6, R6, UR48, 0x3 ;  /* 0x0000003006067c11 */ /* 0x000fe4000f8e18ff */
[----:B------:R-:W-:-:S04]  /*3cf0*/  SHF.L.U32 R13, R13, 0x1f, RZ ;  /* 0x0000001f0d0d7819 */ /* 0x000fc800000006ff */
[----:B------:R2:W3:Y:S01]  /*3d00*/  SYNCS.PHASECHK.TRANS64.TRYWAIT P1, [R6+URZ+0x28c30], R13 ;  /* 0x028c300d060075a7 */ /* 0x0004e2000802017f */
[----:B------:R-:W-:Y:S05]  /*3d10*/  @!P0 BRA `(.L_x_1305) ;  /* 0x0000000000048947 */ /* 0x000fea0003800000 */
[----:B------:R-:W-:Y:S01]  /*3d20*/  BPT.TRAP 0x1 ;  /* 0x000000040000795c */ /* 0x000fe20000300000 */
.L_x_1305:
[----:B---3--:R-:W-:Y:S05]  /*3d30*/  @P1 BRA `(.L_x_1306) ;  /* 0x0000000000081947 */ /* 0x008fea0003800000 */
[----:B------:R-:W3:Y:S02]  /*3d40*/  SYNCS.PHASECHK.TRANS64.TRYWAIT P1, [R6+URZ+0x28c30], R13 ;  /* 0x028c300d060075a7 */ /* 0x000ee4000802017f */
[----:B---3--:R-:W-:Y:S05]  /*3d50*/  @!P1 BRA `(.L_x_1307) ;  /* 0x000000e8006c9947 */ /* 0x008fea0003800000 */
.L_x_1306:
[----:B-1----:R-:W1:Y:S01]  /*3d60*/  S2R R3, SR_TID.X ;  /* 0x0000000000037919 */ /* 0x002e620000002100 */
[----:B------:R-:W-:-:S04]  /*3d70*/  UIADD3 UR4, UR48, 0x22400, URZ ;  /* 0x0002240030047890 */ /* 0x000fc8000fffe03f */
[----:B------:R-:W-:-:S04]  /*3d80*/  USHF.R.U32.HI UR4, URZ, 0x4, UR4 ;  /* 0x000000043f047899 */ /* 0x000fc80008011604 */
[----:B------:R-:W-:-:S06]  /*3d90*/  ULOP3.LUT UR4, UR4, 0x3fff, URZ, 0xc0, !UPT ;  /* 0x00003fff04047892 */ /* 0x000fcc000f8ec03f */
[----:B------:R-:W-:Y:S01]  /*3da0*/  IMAD.U32 R0, RZ, RZ, UR4 ;  /* 0x00000004ff007e24 */ /* 0x000fe2000f8e00ff */
        /* <DEDUP_REMOVED lines=10> */
[----:B------:R-:W1:Y:S01]  /*3e50*/  LDC R9, c[0x0][0x2e0] ;  /* 0x0000b800ff097b82 */ /* 0x000e620000000800 */
[----:B------:R-:W-:Y:S01]  /*3e60*/  UMOV UR7, 0x40000040 ;  /* 0x4000004000077882 */ /* 0x000fe20000000000 */
[----:B------:R-:W-:Y:S01]  /*3e70*/  UMOV UR5, 0x40000040 ;  /* 0x4000004000057882 */ /* 0x000fe20000000000 */
[----:B------:R-:W-:Y:S01]  /*3e80*/  ULOP3.LUT UR4, UR4, 0x3fff, URZ, 0xc0, !UPT ;  /* 0x00003fff04047892 */ /* 0x000fe2000f8ec03f */
[----:B------:R-:W-:Y:S01]  /*3e90*/  IMAD.MOV.U32 R5, RZ, RZ, -0x40 ;  /* 0xffffffc0ff057424 */ /* 0x000fe200078e00ff */
[----:B------:R-:W-:Y:S01]  /*3ea0*/  UMOV UR11, 0x40000040 ;  /* 0x40000040000b7882 */ /* 0x000fe20000000000 */
[----:B------:R-:W-:Y:S01]  /*3eb0*/  UMOV UR9, 0x40000040 ;  /* 0x4000004000097882 */ /* 0x000fe20000000000 */
[----:B------:R-:W-:Y:S01]  /*3ec0*/  ULEA UR18, UR39, UR18, 0x9 ;  /* 0x0000001227127291 */ /* 0x000fe2000f8e483f */
[----:B------:R-:W4:Y:S01]  /*3ed0*/  LDC.64 R10, c[0x0][0x9e0] ;  /* 0x00027800ff0a7b82 */ /* 0x000f220000000a00 */
[----:B------:R-:W-:Y:S01]  /*3ee0*/  ULOP3.LUT UR16, UR4, 0x10000, URZ, 0xfc, !UPT ;  /* 0x0001000004107892 */ /* 0x000fe2000f8efc3f */
[----:B------:R-:W-:Y:S01]  /*3ef0*/  IMAD R4, R152, R5, 0x41 ;  /* 0x0000004198047424 */ /* 0x000fe200078e0205 */
[----:B------:R-:W-:Y:S01]  /*3f00*/  UIADD3 UR6, UR18, 0x2, URZ ;  /* 0x0000000212067890 */ /* 0x000fe2000fffe03f */
[----:B------:R-:W-:Y:S01]  /*3f10*/  @!P1 IADD3 R3, R6, 0x28c40, RZ ;  /* 0x00028c4006039810 */ /* 0x000fe20007ffe0ff */
[----:B------:R-:W-:-:S02]  /*3f20*/  UIADD3 UR4, UR16, 0x2, URZ ;  /* 0x0000000210047890 */ /* 0x000fc4000fffe03f */
[----:B------:R-:W-:Y:S01]  /*3f30*/  UIADD3 UR10, UR18, 0x4, URZ ;  /* 0x00000004120a7890 */ /* 0x000fe2000fffe03f */
[----:B------:R-:W5:Y:S01]  /*3f40*/  LDC R12, c[0x0][0x288] ;  /* 0x0000a200ff0c7b82 */ /* 0x000f620000000800 */
[----:B------:R-:W-:Y:S02]  /*3f50*/  UIADD3 UR8, UR16, 0x4, URZ ;  /* 0x0000000410087890 */ /* 0x000fe4000fffe03f */
[----:B------:R-:W-:Y:S01]  /*3f60*/  HGMMA.64x64x16.F32 R24, gdesc[UR16], RZ, !UPT, gsb0 ;  /* 0x00e00000101879f0 */ /* 0x000fe2000c0008ff */
[----:B------:R-:W-:Y:S01]  /*3f70*/  UIADD3 UR14, UR18, 0x6, URZ ;  /* 0x00000006120e7890 */ /* 0x000fe2000fffe03f */
[----:B------:R-:W-:Y:S01]  /*3f80*/  @!P1 PRMT R3, RZ, 0x654, R3 ;  /* 0x00000654ff039816 */ /* 0x000fe20000000003 */
[----:B------:R-:W-:Y:S01]  /*3f90*/  UIADD3 UR12, UR16, 0x6, URZ ;  /* 0x00000006100c7890 */ /* 0x000fe2000fffe03f */
[----:B------:R-:W-:Y:S01]  /*3fa0*/  UMOV UR15, 0x40000040 ;  /* 0x40000040000f7882 */ /* 0x000fe20000000000 */
[----:B------:R-:W-:Y:S01]  /*3fb0*/  UMOV UR13, 0x40000040 ;  /* 0x40000040000d7882 */ /* 0x000fe20000000000 */
[----:B-1----:R-:W-:Y:S01]  /*3fc0*/  IMAD R5, R9, UR49, R4 ;  /* 0x0000003109057c24 */ /* 0x002fe2000f8e0204 */
[----:B----4-:R-:W-:-:S04]  /*3fd0*/  ISETP.GE.AND P2, PT, R11, 0x1, PT ;  /* 0x000000010b00780c */ /* 0x010fc80003f46270 */
[----:B-----5:R-:W-:Y:S01]  /*3fe0*/  IADD3 R7, R5, -R12, -R2 ;  /* 0x8000000c05077210 */ /* 0x020fe20007ffe802 */
[----:B------:R-:W-:Y:S01]  /*3ff0*/  VIADD R5, R16, UR42 ;  /* 0x0000002a10057c36 */ /* 0x000fe20008000000 */
[----:B------:R-:W-:Y:S02]  /*4000*/  WARPGROUP.DEPBAR.LE gsb0, 0x0 ;  /* 0x00008000000079c5 */ /* 0x000fe40000010000 */
[----:B------:R-:W-:-:S06]  /*4010*/  WARPGROUP.ARRIVE ;  /* 0x00000000000079c5 */ /* 0x000fcc0000000000 */
[----:B------:R-:W-:Y:S01]  /*4020*/  HGMMA.64x64x16.F32 R24, gdesc[UR4], R24, gsb0 ;  /* 0x00e00000041879f0 */ /* 0x000fe20008000818 */
[----:B------:R-:W-:Y:S02]  /*4030*/  ULDC.64 UR6, c[0x0][0x9d8] ;  /* 0x0002760000067ab9 */ /* 0x000fe40000000a00 */
[----:B------:R-:W-:-:S06]  /*4040*/  ULOP3.LUT UR20, URZ, UR7, URZ, 0x33, !UPT ;  /* 0x000000073f147292 */ /* 0x000fcc000f8e333f */
[----:B------:R-:W-:Y:S01]  /*4050*/  VIADD R58, R7, UR20 ;  /* 0x00000014073a7c36 */ /* 0x000fe20008000000 */
        /* <DEDUP_REMOVED lines=37> */
[----:B------:R4:W-:Y:S01]  /*42b0*/  @!P1 SYNCS.ARRIVE.TRANS64.RED.A1T0 RZ, [R3+URZ], RZ ;  /* 0x000000ff03ff99a7 */ /* 0x0009e2000810043f */
[----:B------:R-:W-:Y:S01]  /*42c0*/  FMUL.FTZ R46, R46, UR6 ;  /* 0x000000062e2e7c20 */ /* 0x000fe20008410000 */
[----:B------:R-:W-:Y:S01]  /*42d0*/  FMUL.FTZ R31, R31, UR6 ;  /* 0x000000061f1f7c20 */ /* 0x000fe20008410000 */
[----:B------:R-:W-:Y:S01]  /*42e0*/  FMUL.FTZ R47, R47, UR6 ;  /* 0x000000062f2f7c20 */ /* 0x000fe20008410000 */
[----:B------:R5:W1:Y:S08]  /*42f0*/  MUFU.TANH R26, R38 ;  /* 0x00000026001a7308 */ /* 0x000a700000002400 */
[----:B------:R-:W1:Y:S01]  /*4300*/  MUFU.TANH R24, R24 ;  /* 0x0000001800187308 */ /* 0x000e620000002400 */
[----:B-----5:R-:W-:-:S05]  /*4310*/  LEA R38, R152, 0xffffffc0, 0x6 ;  /* 0xffffffc098267811 */ /* 0x020fca00078e30ff */
[----:B----4-:R-:W-:Y:S02]  /*4320*/  IMAD R3, R9, UR49, -R38 ;  /* 0x0000003109037c24 */ /* 0x010fe4000f8e0a26 */
[----:B------:R-:W4:Y:S08]  /*4330*/  MUFU.TANH R25, R25 ;  /* 0x0000001900197308 */ /* 0x000f300000002400 */
[----:B------:R-:W1:Y:S08]  /*4340*/  MUFU.TANH R28, R28 ;  /* 0x0000001c001c7308 */ /* 0x000e700000002400 */
        /* <DEDUP_REMOVED lines=23> */
[----:B------:R5:W1:Y:S08]  /*44c0*/  MUFU.TANH R27, R39 ;  /* 0x00000027001b7308 */ /* 0x000a700000002400 */
[----:B------:R2:W1:Y:S01]  /*44d0*/  MUFU.TANH R30, R46 ;  /* 0x0000002e001e7308 */ /* 0x0004620000002400 */
[----:B-----5:R-:W-:-:S07]  /*44e0*/  IMAD.IADD R39, R7, 0x1, R10 ;  /* 0x0000000107277824 */ /* 0x020fce00078e020a */
[----:B------:R-:W1:Y:S01]  /*44f0*/  MUFU.TANH R21, R31 ;  /* 0x0000001f00157308 */ /* 0x000e620000002400 */
[----:B--2---:R-:W-:Y:S01]  /*4500*/  IADD3 R46, -R2, R3, RZ ;  /* 0x00000003022e7210 */ /* 0x004fe20007ffe1ff */
[----:B------:R-:W-:-:S06]  /*4510*/  IMAD.IADD R3, R58, 0x1, R5 ;  /* 0x000000013a037824 */ /* 0x000fcc00078e0205 */
[----:B------:R2:W1:Y:S02]  /*4520*/  MUFU.TANH R31, R47 ;  /* 0x0000002f001f7308 */ /* 0x0004640000002400 */
[----:B--2---:R-:W-:Y:S02]  /*4530*/  IADD3 R47, R4, -0x1, RZ ;  /* 0xffffffff042f7810 */ /* 0x004fe40007ffe0ff */
[----:B------:R-:W-:Y:S01]  /*4540*/  VIADDMNMX R4, R5, R39, R46, PT ;  /* 0x0000002705047246 */ /* 0x000fe2000380012e */
[----:B----4-:R-:W-:Y:S06]  /*4550*/  @!P2 BRA `(.L_x_1308) ;  /* 0x000000000054a947 */ /* 0x010fec0003800000 */
[----:B------:R-:W-:Y:S01]  /*4560*/  IMAD R8, R9, UR49, -R12 ;  /* 0x0000003109087c24 */ /* 0x000fe2000f8e0a0c */
[----:B------:R-:W-:Y:S03]  /*4570*/  BSSY B0, `(.L_x_1309) ;  /* 0x000000f000007945 */ /* 0x000fe60003800000 */
[----:B------:R-:W-:-:S05]  /*4580*/  IMAD.IADD R8, R5, 0x1, R8 ;  /* 0x0000000105087824 */ /* 0x000fca00078e0208 */
[----:B------:R-:W-:-:S13]  /*4590*/  ISETP.GT.AND P3, PT, R8, -0x1, PT ;  /* 0xffffffff0800780c */ /* 0x000fda0003f64270 */
[----:B------:R-:W-:Y:S05]  /*45a0*/  @P3 BRA `(.L_x_1310) ;  /* 0x00000000001c3947 */ /* 0x000fea0003800000 */
[----:B------:R-:W-:Y:S02]  /*45b0*/  ISETP.NE.AND P3, PT, R11, 0x1, PT ;  /* 0x000000010b00780c */ /* 0x000fe40003f65270 */
[----:B------:R-:W-:-:S11]  /*45c0*/  LOP3.LUT R7, RZ, R8, RZ, 0x33, !PT ;  /* 0x00000008ff077212 */ /* 0x000fd600078e33ff */
[----:B------:R-:W2:Y:S02]  /*45d0*/  @P3 LDC.64 R60, c[0x0][0x9e8] ;  /* 0x00027a00ff3c3b82 */ /* 0x000ea40000000a00 */
[----:B--2---:R-:W-:-:S05]  /*45e0*/  @P3 IMAD.HI.U32 R8, R7, R60, RZ ;  /* 0x0000003c07083227 */ /* 0x004fca00078e00ff */
[----:B------:R-:W-:-:S04]  /*45f0*/  @P3 SHF.R.U32.HI R7, RZ, R61, R8 ;  /* 0x0000003dff073219 */ /* 0x000fc80000011608 */
[----:B------:R-:W-:Y:S01]  /*4600*/  LOP3.LUT R8, RZ, R7, RZ, 0x33, !PT ;  /* 0x00000007ff087212 */ /* 0x000fe200078e33ff */
[----:B------:R-:W-:Y:S06]  /*4610*/  BRA `(.L_x_1311) ;  /* 0x0000000000107947 */ /* 0x000fec0003800000 */
.L_x_1310:
[----:B------:R-:W-:-:S13]  /*4620*/  ISETP.NE.AND P3, PT, R11, 0x1, PT ;  /* 0x000000010b00780c */ /* 0x000fda0003f65270 */
[----:B------:R-:W2:Y:S02]  /*4630*/  @P3 LDC.64 R60, c[0x0][0x9e8] ;  /* 0x00027a00ff3c3b82 */ /* 0x000ea40000000a00 */
[----:B--2---:R-:W-:-:S05]  /*4640*/  @P3 IMAD.HI.U32 R14, R8, R60, RZ ;  /* 0x0000003c080e3227 */ /* 0x004fca00078e00ff */
[----:B------:R-:W-:-:S07]  /*4650*/  @P3 SHF.R.U32.HI R8, RZ, R61, R14 ;  /* 0x0000003dff083219 */ /* 0x000fce000001160e */
.L_x_1311:
[----:B------:R-:W-:Y:S05]  /*4660*/  BSYNC B0 ;  /* 0x0000000000007941 */ /* 0x000fea0003800000 */
.L_x_1309:
[----:B------:R-:W-:-:S05]  /*4670*/  IMAD R7, R8, R11, -R38 ;  /* 0x0000000b08077224 */ /* 0x000fca00078e0a26 */
[----:B------:R-:W-:-:S04]  /*4680*/  IADD3 R8, -R2, R7, RZ ;  /* 0x0000000702087210 */ /* 0x000fc80007ffe1ff */
[----:B------:R-:W-:Y:S02]  /*4690*/  VIMNMX R3, R3, R8, !PT ;  /* 0x0000000803037248 */ /* 0x000fe40007fe0100 */
[----:B------:R-:W-:-:S07]  /*46a0*/  VIADDMNMX R4, R8, R11, R4, PT ;  /* 0x0000000b08047246 */ /* 0x000fce0003800104 */
.L_x_1308:
[C---:B------:R-:W-:Y:S02]  /*46b0*/  ISETP.GE.AND P3, PT, R47.reuse, 0x2, PT ;  /* 0x000000022f00780c */ /* 0x040fe40003f66270 */
[----:B------:R-:W-:Y:S02]  /*46c0*/  ISETP.GE.AND P4, PT, R47, 0x9, PT ;  /* 0x000000092f00780c */ /* 0x000fe40003f86270 */
[C---:B------:R-:W-:Y:S02]  /*46d0*/  ISETP.GT.AND P6, PT, R3.reuse, 0x1, !P3 ;  /* 0x000000010300780c */ /* 0x040fe40005fc4270 */
[----:B------:R-:W-:Y:S02]  /*46e0*/  ISETP.GT.AND P5, PT, R3, 0x8, !P4 ;  /* 0x000000080300780c */ /* 0x000fe400067a4270 */
[C---:B------:R-:W-:Y:S02]  /*46f0*/  ISETP.LT.OR P6, PT, R4.reuse, 0x2, P6 ;  /* 0x000000020400780c */ /* 0x040fe400037c1670 */
[----:B------:R-:W-:-:S02]  /*4700*/  ISETP.LT.OR P5, PT, R4, 0x9, P5 ;  /* 0x000000090400780c */ /* 0x000fc40002fa1670 */
[----:B------:R-:W-:Y:S02]  /*4710*/  FSEL R57, R25, -INF , !P6 ;  /* 0xff80000019397808 */ /* 0x000fe40007000000 */
[----:B------:R-:W-:Y:S02]  /*4720*/  ISETP.GE.AND P6, PT, R47, 0xa, PT ;  /* 0x0000000a2f00780c */ /* 0x000fe40003fc6270 */
[----:B-1----:R-:W-:Y:S02]  /*4730*/  FSEL R59, R28, -INF , !P5 ;  /* 0xff8000001c3b7808 */ /* 0x002fe40006800000 */
[----:B------:R-:W-:Y:S02]  /*4740*/  ISETP.GT.AND P5, PT, R3, 0x9, !P6 ;  /* 0x000000090300780c */ /* 0x000fe400077a4270 */
[----:B------:R-:W-:Y:S02]  /*4750*/  P2R R28, PR, RZ, 0x40 ;  /* 0x00000040ff1c7803 */ /* 0x000fe40000000000 */
[----:B------:R-:W-:-:S02]  /*4760*/  ISETP.LT.OR P5, PT, R4, 0xa, P5 ;  /* 0x0000000a0400780c */ /* 0x000fc40002fa1670 */
[----:B------:R-:W-:Y:S02]  /*4770*/  ISETP.GE.AND P6, PT, R47, 0x11, PT ;  /* 0x000000112f00780c */ /* 0x000fe40003fc6270 */
[----:B------:R-:W-:Y:S02]  /*4780*/  FSEL R61, R29, -INF , !P5 ;  /* 0xff8000001d3d7808 */ /* 0x000fe40006800000 */
[----:B------:R-:W-:Y:S02]  /*4790*/  ISETP.GT.AND P5, PT, R3, 0x10, !P6 ;  /* 0x000000100300780c */ /* 0x000fe400077a4270 */
[----:B------:R-:W-:Y:S02]  /*47a0*/  P2R R29, PR, RZ, 0x40 ;  /* 0x00000040ff1d7803 */ /* 0x000fe40000000000 */
[----:B------:R-:W-:Y:S02]  /*47b0*/  ISETP.LT.OR P5, PT, R4, 0x11, P5 ;  /* 0x000000110400780c */ /* 0x000fe40002fa1670 */
[----:B------:R-:W-:-:S02]  /*47c0*/  ISETP.GE.AND P6, PT, R47, 0x12, PT ;  /* 0x000000122f00780c */ /* 0x000fc40003fc6270 */
[----:B------:R-:W-:Y:S02]  /*47d0*/  FSEL R63, R32, -INF , !P5 ;  /* 0xff800000203f7808 */ /* 0x000fe40006800000 */
[----:B------:R-:W-:Y:S02]  /*47e0*/  ISETP.GT.AND P5, PT, R3, 0x11, !P6 ;  /* 0x000000110300780c */ /* 0x000fe400077a4270 */
[----:B------:R-:W-:Y:S02]  /*47f0*/  P2R R32, PR, RZ, 0x40 ;  /* 0x00000040ff207803 */ /* 0x000fe40000000000 */
[----:B------:R-:W-:Y:S02]  /*4800*/  ISETP.LT.OR P5, PT, R4, 0x12, P5 ;  /* 0x000000120400780c */ /* 0x000fe40002fa1670 */
[----:B------:R-:W-:Y:S02]  /*4810*/  ISETP.GE.AND P6, PT, R47, 0x19, PT ;  /* 0x000000192f00780c */ /* 0x000fe40003fc6270 */
[----:B------:R-:W-:-:S02]  /*4820*/  FSEL R65, R33, -INF , !P5 ;  /* 0xff80000021417808 */ /* 0x000fc40006800000 */
[----:B------:R-:W-:Y:S02]  /*4830*/  ISETP.GT.AND P5, PT, R3, 0x18, !P6 ;  /* 0x000000180300780c */ /* 0x000fe400077a4270 */
[----:B------:R-:W-:Y:S02]  /*4840*/  P2R R33, PR, RZ, 0x40 ;  /* 0x00000040ff217803 */ /* 0x000fe40000000000 */
[----:B------:R-:W-:Y:S02]  /*4850*/  ISETP.LT.OR P5, PT, R4, 0x19, P5 ;  /* 0x000000190400780c */ /* 0x000fe40002fa1670 */
[----:B------:R-:W-:Y:S02]  /*4860*/  ISETP.GE.AND P6, PT, R47, 0x1a, PT ;  /* 0x0000001a2f00780c */ /* 0x000fe40003fc6270 */
[----:B------:R-:W-:Y:S02]  /*4870*/  FSEL R67, R36, -INF , !P5 ;  /* 0xff80000024437808 */ /* 0x000fe40006800000 */
[----:B------:R-:W-:-:S02]  /*4880*/  ISETP.GT.AND P5, PT, R3, 0x19, !P6 ;  /* 0x000000190300780c */ /* 0x000fc400077a4270 */
[----:B------:R-:W-:Y:S02]  /*4890*/  P2R R36, PR, RZ, 0x40 ;  /* 0x00000040ff247803 */ /* 0x000fe40000000000 */
[----:B------:R-:W-:Y:S02]  /*48a0*/  ISETP.LT.OR P5, PT, R4, 0x1a, P5 ;  /* 0x0000001a0400780c */ /* 0x000fe40002fa1670 */
[----:B------:R-:W-:Y:S02]  /*48b0*/  ISETP.GE.AND P6, PT, R47, 0x21, PT ;  /* 0x000000212f00780c */ /* 0x000fe40003fc6270 */
[----:B------:R-:W-:Y:S02]  /*48c0*/  FSEL R69, R37, -INF , !P5 ;  /* 0xff80000025457808 */ /* 0x000fe40006800000 */
[----:B------:R-:W-:Y:S02]  /*48d0*/  ISETP.GT.AND P5, PT, R3, 0x20, !P6 ;  /* 0x000000200300780c */ /* 0x000fe400077a4270 */
[----:B------:R-:W-:-:S02]  /*48e0*/  P2R R60, PR, RZ, 0x40 ;  /* 0x00000040ff3c7803 */ /* 0x000fc40000000000 */
[----:B------:R-:W-:Y:S02]  /*48f0*/  ISETP.LT.OR P5, PT, R4, 0x21, P5 ;  /* 0x000000210400780c */ /* 0x000fe40002fa1670 */
[----:B------:R-:W-:Y:S02]  /*4900*/  ISETP.GE.AND P6, PT, R47, 0x22, PT ;  /* 0x000000222f00780c */ /* 0x000fe40003fc6270 */
[----:B------:R-:W-:Y:S02]  /*4910*/  FSEL R71, R40, -INF , !P5 ;  /* 0xff80000028477808 */ /* 0x000fe40006800000 */
        /* <DEDUP_REMOVED lines=22> */
[----:B------:R-:W-:-:S04]  /*4a80*/  ISETP.LT.OR P5, PT, R4, 0x32, P5 ;  /* 0x000000320400780c */ /* 0x000fc80002fa1670 */
[----:B------:R-:W-:Y:S02]  /*4a90*/  FSEL R49, R49, -INF , !P5 ;  /* 0xff80000031317808 */ /* 0x000fe40006800000 */
[----:B------:R-:W-:-:S04]  /*4aa0*/  ISETP.GE.AND P5, PT, R47, 0x39, PT ;  /* 0x000000392f00780c */ /* 0x000fc80003fa6270 */
[----:B------:R-:W-:-:S04]  /*4ab0*/  ISETP.GT.AND P6, PT, R3, 0x38, !P5 ;  /* 0x000000380300780c */ /* 0x000fc80006fc4270 */
[----:B------:R-:W-:-:S04]  /*4ac0*/  ISETP.LT.OR P6, PT, R4, 0x39, P6 ;  /* 0x000000390400780c */ /* 0x000fc800037c1670 */
[----:B------:R-:W-:Y:S02]  /*4ad0*/  FSEL R81, R52, -INF , !P6 ;  /* 0xff80000034517808 */ /* 0x000fe40007000000 */
[----:B------:R-:W-:-:S04]  /*4ae0*/  ISETP.GE.AND P6, PT, R47, 0x1, PT ;  /* 0x000000012f00780c */ /* 0x000fc80003fc6270 */
[----:B------:R-:W-:Y:S02]  /*4af0*/  P2R R14, PR, RZ, 0x40 ;  /* 0x00000040ff0e7803 */ /* 0x000fe40000000000 */
[----:B------:R-:W-:-:S04]  /*4b00*/  ISETP.GT.AND P6, PT, R3, RZ, !P6 ;  /* 0x000000ff0300720c */ /* 0x000fc800077c4270 */
[----:B------:R-:W-:-:S04]  /*4b10*/  ISETP.LT.OR P6, PT, R4, 0x1, P6 ;  /* 0x000000010400780c */ /* 0x000fc800037c1670 */
[----:B------:R-:W-:Y:S02]  /*4b20*/  FSEL R37, R24, -INF , !P6 ;  /* 0xff80000018257808 */ /* 0x000fe40007000000 */
[----:B------:R-:W-:-:S04]  /*4b30*/  ISETP.GE.AND P6, PT, R47, 0x3a, PT ;  /* 0x0000003a2f00780c */ /* 0x000fc80003fc6270 */
[----:B------:R-:W-:Y:S02]  /*4b40*/  P2R R47, PR, RZ, 0x40 ;  /* 0x00000040ff2f7803 */ /* 0x000fe40000000000 */
[----:B------:R-:W-:Y:S01]  /*4b50*/  ISETP.GT.AND P6, PT, R3, 0x39, !P6 ;  /* 0x000000390300780c */ /* 0x000fe200077c4270 */
[----:B------:R-:W-:-:S03]  /*4b60*/  VIADD R3, R5, 0x8 ;  /* 0x0000000805037836 */ /* 0x000fc60000000000 */
[----:B------:R-:W-:Y:S02]  /*4b70*/  ISETP.LT.OR P6, PT, R4, 0x3a, P6 ;  /* 0x0000003a0400780c */ /* 0x000fe400037c1670 */
[----:B------:R-:W-:Y:S02]  /*4b80*/  VIADDMNMX R4, R3, R39, R46, PT ;  /* 0x0000002703047246 */ /* 0x000fe4000380012e */
[----:B------:R-:W-:Y:S02]  /*4b90*/  FSEL R53, R53, -INF , !P6 ;  /* 0xff80000035357808 */ /* 0x000fe40007000000 */
[----:B------:R-:W-:Y:S01]  /*4ba0*/  IADD3 R3, R58, 0x8, R5 ;  /* 0x000000083a037810 */ /* 0x000fe20007ffe005 */
[----:B------:R-:W-:Y:S06]  /*4bb0*/  @!P2 BRA `(.L_x_1312) ;  /* 0x000000000054a947 */ /* 0x000fec0003800000 */
[----:B------:R-:W-:Y:S01]  /*4bc0*/  IMAD R8, R9, UR49, -R12 ;  /* 0x0000003109087c24 */ /* 0x000fe2000f8e0a0c */
[----:B------:R-:W-:Y:S04]  /*4bd0*/  BSSY B0, `(.L_x_1313) ;  /* 0x000000f000007945 */ /* 0x000fe80003800000 */
[----:B------:R-:W-:-:S04]  /*4be0*/  IADD3 R7, R8, 0x8, R5 ;  /* 0x0000000808077810 */ /* 0x000fc80007ffe005 */
        /* <DEDUP_REMOVED lines=9> */
.L_x_1314:
[----:B------:R-:W-:-:S13]  /*4c80*/  ISETP.NE.AND P6, PT, R11, 0x1, PT ;  /* 0x000000010b00780c */ /* 0x000fda0003fc5270 */
[----:B------:R-:W1:Y:S02]  /*4c90*/  @P6 LDC.64 R24, c[0x0][0x9e8] ;  /* 0x00027a00ff186b82 */ /* 0x000e640000000a00 */
[----:B-1----:R-:W-:-:S05]  /*4ca0*/  @P6 IMAD.HI.U32 R8, R7, R24, RZ ;  /* 0x0000001807086227 */ /* 0x002fca00078e00ff */
[----:B------:R-:W-:-:S07]  /*4cb0*/  @P6 SHF.R.U32.HI R7, RZ, R25, R8 ;  /* 0x00000019ff076219 */ /* 0x000fce0000011608 */
.L_x_1315:
[----:B------:R-:W-:Y:S05]  /*4cc0*/  BSYNC B0 ;  /* 0x0000000000007941 */ /* 0x000fea0003800000 */
.L_x_1313:
[----:B------:R-:W-:-:S04]  /*4cd0*/  IMAD R7, R7, R11, -R38 ;  /* 0x0000000b07077224 */ /* 0x000fc800078e0a26 */
[----:B------:R-:W-:-:S05]  /*4ce0*/  IMAD.IADD R8, R7, 0x1, -R2 ;  /* 0x0000000107087824 */ /* 0x000fca00078e0a02 */
[----:B------:R-:W-:Y:S02]  /*4cf0*/  VIMNMX R3, R3, R8, !PT ;  /* 0x0000000803037248 */ /* 0x000fe40007fe0100 */
[----:B------:R-:W-:-:S07]  /*4d00*/  VIADDMNMX R4, R8, R11, R4, PT ;  /* 0x0000000b08047246 */ /* 0x000fce0003800104 */
.L_x_1312:
[----:B------:R-:W-:Y:S01]  /*4d10*/  BAR.SYNC.DEFER_BLOCKING 0xf, 0x100 ;  /* 0x03c4000000007b1d */ /* 0x000fe20000010000 */
[----:B------:R-:W-:Y:S02]  /*4d20*/  ISETP.GT.AND P3, PT, R3, 0x1, !P3 ;  /* 0x000000010300780c */ /* 0x000fe40005f64270 */
[----:B------:R-:W-:Y:S02]  /*4d30*/  FMNMX.FTZ R7, R37, R57, !PT ;  /* 0x0000003925077209 */ /* 0x000fe40007810000 */
[----:B------:R-:W-:Y:S01]  /*4d40*/  ISETP.LT.OR P3, PT, R4, 0x2, P3 ;  /* 0x000000020400780c */ /* 0x000fe20001f61670 */
[----:B------:R-:W-:Y:S01]  /*4d50*/  ULDC UR10, c[0x0][0x988] ;  /* 0x00026200000a7ab9 */ /* 0x000fe20000000800 */
[----:B------:R-:W-:Y:S02]  /*4d60*/  FMNMX.FTZ R7, R59, R7, !PT ;  /* 0x000000073b077209 */ /* 0x000fe40007810000 */
[----:B------:R-:W-:Y:S02]  /*4d70*/  FSEL R15, R15, -INF , !P3 ;  /* 0xff8000000f0f7808 */ /* 0x000fe40005800000 */
[----:B------:R-:W-:-:S02]  /*4d80*/  ISETP.NE.AND P3, PT, R28, RZ, PT ;  /* 0x000000ff1c00720c */ /* 0x000fc40003f65270 */
[----:B------:R-:W-:Y:S02]  /*4d90*/  FMNMX.FTZ R7, R61, R7, !PT ;  /* 0x000000073d077209 */ /* 0x000fe40007810000 */
[----:B------:R-:W-:Y:S02]  /*4da0*/  ISETP.GT.AND P3, PT, R3, 0x9, !P3 ;  /* 0x000000090300780c */ /* 0x000fe40005f64270 */
[----:B------:R-:W-:Y:S02]  /*4db0*/  FMNMX.FTZ R7, R63, R7, !PT ;  /* 0x000000073f077209 */ /* 0x000fe40007810000 */
[----:B------:R-:W-:Y:S02]  /*4dc0*/  ISETP.LT.OR P3, PT, R4, 0xa, P3 ;  /* 0x0000000a0400780c */ /* 0x000fe40001f61670 */
[----:B------:R-:W-:Y:S02]  /*4dd0*/  FMNMX.FTZ R7, R65, R7, !PT ;  /* 0x0000000741077209 */ /* 0x000fe40007810000 */
[----:B------:R-:W-:-:S02]  /*4de0*/  FSEL R21, R21, -INF , !P3 ;  /* 0xff80000015157808 */ /* 0x000fc40005800000 */
[----:B------:R-:W-:Y:S02]  /*4df0*/  ISETP.NE.AND P3, PT, R29, RZ, PT ;  /* 0x000000ff1d00720c */ /* 0x000fe40003f65270 */
[----:B------:R-:W-:Y:S02]  /*4e00*/  FMNMX.FTZ R7, R67, R7, !PT ;  /* 0x0000000743077209 */ /* 0x000fe40007810000 */
[----:B------:R-:W-:Y:S02]  /*4e10*/  ISETP.GT.AND P3, PT, R3, 0x10, !P3 ;  /* 0x000000100300780c */ /* 0x000fe40005f64270 */
[----:B------:R-:W-:Y:S02]  /*4e20*/  FMNMX.FTZ R7, R69, R7, !PT ;  /* 0x0000000745077209 */ /* 0x000fe40007810000 */
[----:B------:R-:W-:Y:S02]  /*4e30*/  ISETP.LT.OR P3, PT, R4, 0x11, P3 ;  /* 0x000000110400780c */ /* 0x000fe40001f61670 */
[----:B------:R-:W-:-:S02]  /*4e40*/  FMNMX.FTZ R7, R71, R7, !PT ;  /* 0x0000000747077209 */ /* 0x000fc40007810000 */
[----:B------:R-:W-:Y:S02]  /*4e50*/  FSEL R24, R34, -INF , !P3 ;  /* 0xff80000022187808 */ /* 0x000fe40005800000 */
[----:B------:R-:W-:Y:S02]  /*4e60*/  ISETP.NE.AND P3, PT, R32, RZ, PT ;  /* 0x000000ff2000720c */ /* 0x000fe40003f65270 */
[----:B------:R-:W-:Y:S02]  /*4e70*/  FMNMX.FTZ R7, R73, R7, !PT ;  /* 0x0000000749077209 */ /* 0x000fe40007810000 */
[----:B------:R-:W-:Y:S02]  /*4e80*/  ISETP.GT.AND P3, PT, R3, 0x11, !P3 ;  /* 0x000000110300780c */ /* 0x000fe40005f64270 */
[----:B------:R-:W-:Y:S02]  /*4e90*/  FMNMX.FTZ R7, R75, R7, !PT ;  /* 0x000000074b077209 */ /* 0x000fe40007810000 */
[----:B------:R-:W-:-:S02]  /*4ea0*/  ISETP.LT.OR P3, PT, R4, 0x12, P3 ;  /* 0x000000120400780c */ /* 0x000fc40001f61670 */
[----:B------:R-:W-:Y:S02]  /*4eb0*/  FMNMX.FTZ R7, R77, R7, !PT ;  /* 0x000000074d077209 */ /* 0x000fe40007810000 */
[----:B------:R-:W-:Y:S02]  /*4ec0*/  FSEL R25, R35, -INF , !P3 ;  /* 0xff80000023197808 */ /* 0x000fe40005800000 */
[----:B------:R-:W-:Y:S02]  /*4ed0*/  ISETP.NE.AND P3, PT, R33, RZ, PT ;  /* 0x000000ff2100720c */ /* 0x000fe40003f65270 */
[----:B------:R-:W-:Y:S02]  /*4ee0*/  FMNMX.FTZ R7, R79, R7, !PT ;  /* 0x000000074f077209 */ /* 0x000fe40007810000 */
[----:B------:R-:W-:Y:S02]  /*4ef0*/  ISETP.GT.AND P3, PT, R3, 0x18, !P3 ;  /* 0x000000180300780c */ /* 0x000fe40005f64270 */
[----:B------:R-:W-:-:S02]  /*4f00*/  FMNMX.FTZ R7, R49, R7, !PT ;  /* 0x0000000731077209 */ /* 0x000fc40007810000 */
[----:B------:R-:W-:Y:S02]  /*4f10*/  ISETP.LT.OR P3, PT, R4, 0x19, P3 ;  /* 0x000000190400780c */ /* 0x000fe40001f61670 */
[----:B------:R-:W-:Y:S02]  /*4f20*/  FMNMX.FTZ R7, R81, R7, !PT ;  /* 0x0000000751077209 */ /* 0x000fe40007810000 */
[----:B------:R-:W-:Y:S02]  /*4f30*/  FSEL R26, R26, -INF , !P3 ;  /* 0xff8000001a1a7808 */ /* 0x000fe40005800000 */
[----:B------:R-:W-:Y:S02]  /*4f40*/  ISETP.NE.AND P3, PT, R36, RZ, PT ;  /* 0x000000ff2400720c */ /* 0x000fe40003f65270 */
[----:B------:R-:W-:Y:S02]  /*4f50*/  FMNMX.FTZ R32, R53, R7, !PT ;  /* 0x0000000735207209 */ /* 0x000fe40007810000 */
[----:B------:R-:W-:-:S02]  /*4f60*/  ISETP.GT.AND P3, PT, R3, 0x19, !P3 ;  /* 0x000000190300780c */ /* 0x000fc40005f64270 */
[----:B------:R-:W-:Y:S01]  /*4f70*/  ISETP.GT.AND P4, PT, R3, 0x8, !P4 ;  /* 0x000000080300780c */ /* 0x000fe20006784270 */
[----:B------:R-:W1:Y:S01]  /*4f80*/  SHFL.BFLY PT, R7, R32, 0x2, 0x1f ;  /* 0x0c401f0020077f89 */ /* 0x000e6200000e0000 */
[C---:B------:R-:W-:Y:S02]  /*4f90*/  ISETP.LT.OR P3, PT, R4.reuse, 0x1a, P3 ;  /* 0x0000001a0400780c */ /* 0x040fe40001f61670 */
[----:B------:R-:W-:Y:S02]  /*4fa0*/  ISETP.LT.OR P4, PT, R4, 0x9, P4 ;  /* 0x000000090400780c */ /* 0x000fe40002781670 */
[----:B------:R-:W-:Y:S02]  /*4fb0*/  FSEL R27, R27, -INF , !P3 ;  /* 0xff8000001b1b7808 */ /* 0x000fe40005800000 */
[----:B------:R-:W-:Y:S02]  /*4fc0*/  ISETP.NE.AND P3, PT, R60, RZ, PT ;  /* 0x000000ff3c00720c */ /* 0x000fe40003f65270 */
[----:B------:R-:W-:-:S02]  /*4fd0*/  FSEL R20, R20, -INF , !P4 ;  /* 0xff80000014147808 */ /* 0x000fc40006000000 */
[----:B------:R-:W-:Y:S02]  /*4fe0*/  ISETP.GT.AND P3, PT, R3, 0x20, !P3 ;  /* 0x000000200300780c */ /* 0x000fe40005f64270 */
[----:B------:R-:W-:Y:S02]  /*4ff0*/  ISETP.NE.AND P4, PT, R44, RZ, PT ;  /* 0x000000ff2c00720c */ /* 0x000fe40003f85270 */
[----:B------:R-:W-:Y:S02]  /*5000*/  ISETP.LT.OR P3, PT, R4, 0x21, P3 ;  /* 0x000000210400780c */ /* 0x000fe40001f61670 */
[----:B------:R-:W-:Y:S02]  /*5010*/  ISETP.NE.AND P6, PT, R14, RZ, PT ;  /* 0x000000ff0e00720c */ /* 0x000fe40003fc5270 */
[----:B------:R-:W-:Y:S02]  /*5020*/  FSEL R28, R42, -INF , !P3 ;  /* 0xff8000002a1c7808 */ /* 0x000fe40005800000 */
[----:B------:R-:W-:-:S02]  /*5030*/  ISETP.NE.AND P3, PT, R40, RZ, PT ;  /* 0x000000ff2800720c */ /* 0x000fc40003f65270 */
[C---:B------:R-:W-:Y:S02]  /*5040*/  ISETP.GT.AND P5, PT, R3.reuse, 0x38, !P5 ;  /* 0x000000380300780c */ /* 0x040fe40006fa4270 */
[----:B------:R-:W-:Y:S02]  /*5050*/  ISETP.GT.AND P3, PT, R3, 0x21, !P3 ;  /* 0x000000210300780c */ /* 0x000fe40005f64270 */
[----:B-1----:R-:W-:Y:S02]  /*5060*/  FMNMX.FTZ R34, R32, R7, !PT ;  /* 0x0000000720227209 */ /* 0x002fe40007810000 */
[C---:B------:R-:W-:Y:S02]  /*5070*/  ISETP.LT.OR P3, PT, R4.reuse, 0x22, P3 ;  /* 0x000000220400780c */ /* 0x040fe40001f61670 */
[----:B------:R-:W-:Y:S01]  /*5080*/  ISETP.LT.OR P5, PT, R4, 0x39, P5 ;  /* 0x000000390400780c */ /* 0x000fe20002fa1670 */
[----:B------:R-:W1:Y:S01]  /*5090*/  SHFL.BFLY PT, R7, R34, 0x1, 0x1f ;  /* 0x0c201f0022077f89 */ /* 0x000e6200000e0000 */
[----:B------:R-:W-:-:S02]  /*50a0*/  FSEL R29, R43, -INF , !P3 ;  /* 0xff8000002b1d7808 */ /* 0x000fc40005800000 */
[----:B------:R-:W-:-:S04]  /*50b0*/  ISETP.NE.AND P3, PT, R41, RZ, PT ;  /* 0x000000ff2900720c */ /* 0x000fc80003f65270 */
[----:B------:R-:W-:-:S04]  /*50c0*/  ISETP.GT.AND P3, PT, R3, 0x28, !P3 ;  /* 0x000000280300780c */ /* 0x000fc80005f64270 */
[----:B------:R-:W-:-:S04]  /*50d0*/  ISETP.LT.OR P3, PT, R4, 0x29, P3 ;  /* 0x000000290400780c */ /* 0x000fc80001f61670 */
[----:B------:R-:W-:Y:S02]  /*50e0*/  FSEL R30, R30, -INF , !P3 ;  /* 0xff8000001e1e7808 */ /* 0x000fe40005800000 */
[C---:B------:R-:W-:Y:S02]  /*50f0*/  ISETP.GT.AND P3, PT, R3.reuse, 0x29, !P4 ;  /* 0x000000290300780c */ /* 0x040fe40006764270 */
[----:B------:R-:W-:Y:S02]  /*5100*/  ISETP.NE.AND P4, PT, R48, RZ, PT ;  /* 0x000000ff3000720c */ /* 0x000fe40003f85270 */
[----:B------:R-:W-:Y:S02]  /*5110*/  ISETP.LT.OR P3, PT, R4, 0x2a, P3 ;  /* 0x0000002a0400780c */ /* 0x000fe40001f61670 */
[----:B------:R-:W-:Y:S02]  /*5120*/  ISETP.GT.AND P4, PT, R3, 0x31, !P4 ;  /* 0x000000310300780c */ /* 0x000fe40006784270 */
[----:B------:R-:W-:-:S02]  /*5130*/  FSEL R31, R31, -INF , !P3 ;  /* 0xff8000001f1f7808 */ /* 0x000fc40005800000 */
[----:B------:R-:W-:Y:S02]  /*5140*/  ISETP.GT.AND P3, PT, R3, RZ, !P6 ;  /* 0x000000ff0300720c */ /* 0x000fe40007764270 */
[----:B-1----:R-:W-:Y:S02]  /*5150*/  FMNMX.FTZ R7, R34, R7, !PT ;  /* 0x0000000722077209 */ /* 0x002fe40007810000 */
[----:B------:R-:W-:Y:S02]  /*5160*/  ISETP.LT.OR P3, PT, R4, 0x1, P3 ;  /* 0x000000010400780c */ /* 0x000fe40001f61670 */
[----:B------:R-:W-:Y:S01]  /*5170*/  ISETP.NE.AND P6, PT, R47, RZ, PT ;  /* 0x000000ff2f00720c */ /* 0x000fe20003fc5270 */
[C---:B------:R-:W-:Y:S01]  /*5180*/  FMUL.FTZ R8, R7.reuse, UR10 ;  /* 0x0000000a07087c20 */ /* 0x040fe20008410000 */
[----:B------:R-:W-:Y:S02]  /*5190*/  FSEL R14, R56, -INF , !P3 ;  /* 0xff800000380e7808 */ /* 0x000fe40005800000 */
[----:B------:R-:W-:-:S02]  /*51a0*/  FSETP.NEU.FTZ.AND P3, PT, R7, -INF , PT ;  /* 0xff8000000700780b */ /* 0x000fc40003f7d000 */
[----:B------:R-:W-:Y:S02]  /*51b0*/  FMNMX.FTZ R33, R14, R15, !PT ;  /* 0x0000000f0e217209 */ /* 0x000fe40007810000 */
[----:B------:R-:W-:Y:S02]  /*51c0*/  FSEL R36, R8, RZ, P3 ;  /* 0x000000ff08247208 */ /* 0x000fe40001800000 */
[----:B------:R-:W-:Y:S02]  /*51d0*/  FMNMX.FTZ R8, R20, R33, !PT ;  /* 0x0000002114087209 */ /* 0x000fe40007810000 */
[----:B------:R-:W-:Y:S01]  /*51e0*/  ISETP.NE.AND P3, PT, R45, RZ, PT ;  /* 0x000000ff2d00720c */ /* 0x000fe20003f65270 */
[--C-:B------:R-:W-:Y:S01]  /*51f0*/  FFMA.FTZ R34, R37, UR10, -R36.reuse ;  /* 0x0000000a25227c23 */ /* 0x100fe20008010824 */
[----:B------:R-:W-:Y:S01]  /*5200*/  FMNMX.FTZ R33, R21, R8, !PT ;  /* 0x0000000815217209 */ /* 0x000fe20007810000 */
[--C-:B------:R-:W-:Y:S01]  /*5210*/  FFMA.FTZ R37, R57, UR10, -R36.reuse ;  /* 0x0000000a39257c23 */ /* 0x100fe20008010824 */
[----:B------:R-:W-:Y:S01]  /*5220*/  ISETP.GT.AND P3, PT, R3, 0x30, !P3 ;  /* 0x000000300300780c */ /* 0x000fe20005f64270 */
[--C-:B------:R-:W-:Y:S01]  /*5230*/  FFMA.FTZ R38, R59, UR10, -R36.reuse ;  /* 0x0000000a3b267c23 */ /* 0x100fe20008010824 */
[----:B------:R-:W-:Y:S01]  /*5240*/  FMNMX.FTZ R8, R24, R33, !PT ;  /* 0x0000002118087209 */ /* 0x000fe20007810000 */
[----:B------:R-:W-:Y:S01]  /*5250*/  MUFU.EX2 R34, R34 ;  /* 0x0000002200227308 */ /* 0x000fe20000000800 */
[----:B------:R-:W-:Y:S01]  /*5260*/  ISETP.LT.OR P3, PT, R4, 0x31, P3 ;  /* 0x000000310400780c */ /* 0x000fe20001f61670 */
[--C-:B------:R-:W-:Y:S01]  /*5270*/  FFMA.FTZ R39, R61, UR10, -R36.reuse ;  /* 0x0000000a3d277c23 */ /* 0x100fe20008010824 */
[----:B------:R-:W-:Y:S01]  /*5280*/  FMNMX.FTZ R33, R25, R8, !PT ;  /* 0x0000000819217209 */ /* 0x000fe20007810000 */
[--C-:B------:R-:W-:Y:S01]  /*5290*/  FFMA.FTZ R40, R63, UR10, -R36.reuse ;  /* 0x0000000a3f287c23 */ /* 0x100fe20008010824 */
[----:B------:R-:W-:Y:S01]  /*52a0*/  ISETP.GT.AND P6, PT, R3, 0x39, !P6 ;  /* 0x000000390300780c */ /* 0x000fe200077c4270 */
[--C-:B------:R-:W-:Y:S01]  /*52b0*/  FFMA.FTZ R41, R65, UR10, -R36.reuse ;  /* 0x0000000a41297c23 */ /* 0x100fe20008010824 */
[----:B------:R-:W-:Y:S01]  /*52c0*/  FMNMX.FTZ R8, R26, R33, !PT ;  /* 0x000000211a087209 */ /* 0x000fe20007810000 */
[----:B------:R-:W1:Y:S01]  /*52d0*/  MUFU.EX2 R37, R37 ;  /* 0x0000002500257308 */ /* 0x000e620000000800 */
[----:B------:R-:W-:Y:S01]  /*52e0*/  ISETP.LT.OR P4, PT, R4, 0x32, P4 ;  /* 0x000000320400780c */ /* 0x000fe20002781670 */
[--C-:B------:R-:W-:Y:S01]  /*52f0*/  FFMA.FTZ R42, R67, UR10, -R36.reuse ;  /* 0x0000000a432a7c23 */ /* 0x100fe20008010824 */
[----:B------:R-:W-:Y:S01]  /*5300*/  FMNMX.FTZ R33, R27, R8, !PT ;  /* 0x000000081b217209 */ /* 0x000fe20007810000 */
[--C-:B------:R-:W-:Y:S01]  /*5310*/  FFMA.FTZ R43, R69, UR10, -R36.reuse ;  /* 0x0000000a452b7c23 */ /* 0x100fe20008010824 */
[----:B------:R-:W-:Y:S01]  /*5320*/  FSEL R3, R50, -INF , !P3 ;  /* 0xff80000032037808 */ /* 0x000fe20005800000 */
[--C-:B------:R-:W-:Y:S01]  /*5330*/  FFMA.FTZ R44, R71, UR10, -R36.reuse ;  /* 0x0000000a472c7c23 */ /* 0x100fe20008010824 */
[----:B------:R-:W-:Y:S01]  /*5340*/  FMNMX.FTZ R8, R28, R33, !PT ;  /* 0x000000211c087209 */ /* 0x000fe20007810000 */
[----:B------:R-:W2:Y:S01]  /*5350*/  MUFU.EX2 R38, R38 ;  /* 0x0000002600267308 */ /* 0x000ea20000000800 */
[----:B------:R-:W-:Y:S01]  /*5360*/  FSEL R32, R51, -INF , !P4 ;  /* 0xff80000033207808 */ /* 0x000fe20006000000 */
[--C-:B------:R-:W-:Y:S01]  /*5370*/  FFMA.FTZ R45, R73, UR10, -R36.reuse ;  /* 0x0000000a492d7c23 */ /* 0x100fe20008010824 */
[----:B------:R-:W-:Y:S01]  /*5380*/  FMNMX.FTZ R33, R29, R8, !PT ;  /* 0x000000081d217209 */ /* 0x000fe20007810000 */
[--C-:B------:R-:W-:Y:S01]  /*5390*/  FFMA.FTZ R46, R75, UR10, -R36.reuse ;  /* 0x0000000a4b2e7c23 */ /* 0x100fe20008010824 */
[----:B------:R-:W-:Y:S01]  /*53a0*/  ISETP.LT.OR P6, PT, R4, 0x3a, P6 ;  /* 0x0000003a0400780c */ /* 0x000fe200037c1670 */
[--C-:B------:R-:W-:Y:S01]  /*53b0*/  FFMA.FTZ R47, R77, UR10, -R36.reuse ;  /* 0x0000000a4d2f7c23 */ /* 0x100fe20008010824 */
[----:B------:R-:W-:Y:S01]  /*53c0*/  FMNMX.FTZ R8, R30, R33, !PT ;  /* 0x000000211e087209 */ /* 0x000fe20007810000 */
[----:B------:R-:W4:Y:S01]  /*53d0*/  MUFU.EX2 R39, R39 ;  /* 0x0000002700277308 */ /* 0x000f220000000800 */
[----:B------:R-:W-:Y:S01]  /*53e0*/  FSEL R4, R54, -INF , !P5 ;  /* 0xff80000036047808 */ /* 0x000fe20006800000 */
[----:B-1----:R-:W-:Y:S01]  /*53f0*/  FADD.FTZ R51, R34, R37 ;  /* 0x0000002522337221 */ /* 0x002fe20000010000 */
[----:B------:R-:W-:Y:S01]  /*5400*/  FMNMX.FTZ R8, R31, R8, !PT ;  /* 0x000000081f087209 */ /* 0x000fe20007810000 */
[--C-:B------:R-:W-:Y:S01]  /*5410*/  FFMA.FTZ R48, R79, UR10, -R36.reuse ;  /* 0x0000000a4f307c23 */ /* 0x100fe20008010824 */
[----:B------:R-:W-:Y:S01]  /*5420*/  FFMA.FTZ R49, R49, UR10, -R36 ;  /* 0x0000000a31317c23 */ /* 0x000fe20008010824 */
[----:B------:R-:W-:-:S02]  /*5430*/  F2FP.F16.F32.PACK_AB R156, R37, R34 ;  /* 0x00000022259c723e */ /* 0x000fc400000000ff */
[----:B------:R-:W-:Y:S01]  /*5440*/  FMNMX.FTZ R33, R3, R8, !PT ;  /* 0x0000000803217209 */ /* 0x000fe20007810000 */
[----:B------:R-:W-:Y:S01]  /*5450*/  MUFU.EX2 R40, R40 ;  /* 0x0000002800287308 */ /* 0x000fe20000000800 */
[----:B--2---:R-:W-:Y:S02]  /*5460*/  FADD.FTZ R52, R38, R51 ;  /* 0x0000003326347221 */ /* 0x004fe40000010000 */
[----:B------:R-:W-:Y:S02]  /*5470*/  FMNMX.FTZ R35, R32, R33, !PT ;  /* 0x0000002120237209 */ /* 0x000fe40007810000 */
[----:B------:R-:W-:Y:S02]  /*5480*/  FSEL R33, R55, -INF , !P6 ;  /* 0xff80000037217808 */ /* 0x000fe40007000000 */
[----:B------:R-:W-:Y:S01]  /*5490*/  FMNMX.FTZ R8, R4, R35, !PT ;  /* 0x0000002304087209 */ /* 0x000fe20007810000 */
[----:B------:R-:W1:Y:S01]  /*54a0*/  MUFU.EX2 R41, R41 ;  /* 0x0000002900297308 */ /* 0x000e620000000800 */
[----:B----4-:R-:W-:-:S02]  /*54b0*/  F2FP.F16.F32.PACK_AB R158, R39, R38 ;  /* 0x00000026279e723e */ /* 0x010fc400000000ff */
[----:B------:R-:W-:-:S05]  /*54c0*/  FMNMX.FTZ R8, R33, R8, !PT ;  /* 0x0000000821087209 */ /* 0x000fca0007810000 */
[----:B------:R-:W2:Y:S01]  /*54d0*/  SHFL.BFLY PT, R35, R8, 0x2, 0x1f ;  /* 0x0c401f0008237f89 */ /* 0x000ea200000e0000 */
[----:B------:R-:W-:Y:S08]  /*54e0*/  MUFU.EX2 R42, R42 ;  /* 0x0000002a002a7308 */ /* 0x000ff00000000800 */
[----:B------:R-:W4:Y:S01]  /*54f0*/  MUFU.EX2 R43, R43 ;  /* 0x0000002b002b7308 */ /* 0x000f220000000800 */
[----:B-1----:R-:W-:-:S07]  /*5500*/  F2FP.F16.F32.PACK_AB R160, R41, R40 ;  /* 0x0000002829a0723e */ /* 0x002fce00000000ff */
[----:B------:R-:W-:Y:S01]  /*5510*/  MUFU.EX2 R44, R44 ;  /* 0x0000002c002c7308 */ /* 0x000fe20000000800 */
[----:B--2---:R-:W-:-:S07]  /*5520*/  FMNMX.FTZ R35, R8, R35, !PT ;  /* 0x0000002308237209 */ /* 0x004fce0007810000 */
[----:B------:R-:W1:Y:S01]  /*5530*/  MUFU.EX2 R45, R45 ;  /* 0x0000002d002d7308 */ /* 0x000e620000000800 */
[----:B----4-:R-:W-:Y:S01]  /*5540*/  F2FP.F16.F32.PACK_AB R162, R43, R42 ;  /* 0x0000002a2ba2723e */ /* 0x010fe200000000ff */
[----:B------:R-:W2:Y:S06]  /*5550*/  SHFL.BFLY PT, R8, R35, 0x1, 0x1f ;  /* 0x0c201f0023087f89 */ /* 0x000eac00000e0000 */
[----:B------:R-:W-:Y:S08]  /*5560*/  MUFU.EX2 R46, R46 ;  /* 0x0000002e002e7308 */ /* 0x000ff00000000800 */
[----:B------:R-:W4:Y:S01]  /*5570*/  MUFU.EX2 R47, R47 ;  /* 0x0000002f002f7308 */ /* 0x000f220000000800 */
[----:B-1----:R-:W-:-:S07]  /*5580*/  F2FP.F16.F32.PACK_AB R164, R45, R44 ;  /* 0x0000002c2da4723e */ /* 0x002fce00000000ff */
[----:B------:R-:W-:Y:S01]  /*5590*/  MUFU.EX2 R48, R48 ;  /* 0x0000003000307308 */ /* 0x000fe20000000800 */
[----:B--2---:R-:W-:Y:S01]  /*55a0*/  FMNMX.FTZ R8, R35, R8, !PT ;  /* 0x0000000823087209 */ /* 0x004fe20007810000 */
[--C-:B------:R-:W-:Y:S01]  /*55b0*/  FFMA.FTZ R35, R81, UR10, -R36.reuse ;  /* 0x0000000a51237c23 */ /* 0x100fe20008010824 */
[----:B------:R-:W-:Y:S01]  /*55c0*/  FFMA.FTZ R36, R53, UR10, -R36 ;  /* 0x0000000a35247c23 */ /* 0x000fe20008010824 */
[----:B------:R-:W-:Y:S01]  /*55d0*/  FADD.FTZ R53, R39, R52 ;  /* 0x0000003427357221 */ /* 0x000fe20000010000 */
[C---:B------:R-:W-:Y:S01]  /*55e0*/  FSETP.NEU.FTZ.AND P3, PT, R8.reuse, -INF , PT ;  /* 0xff8000000800780b */ /* 0x040fe20003f7d000 */
[----:B------:R-:W-:Y:S02]  /*55f0*/  FMUL.FTZ R50, R8, UR10 ;  /* 0x0000000a08327c20 */ /* 0x000fe40008410000 */
[----:B------:R-:W1:Y:S01]  /*5600*/  MUFU.EX2 R49, R49 ;  /* 0x0000003100317308 */ /* 0x000e620000000800 */
[----:B------:R-:W-:Y:S01]  /*5610*/  FADD.FTZ R54, R40, R53 ;  /* 0x0000003528367221 */ /* 0x000fe20000010000 */
[----:B----4-:R-:W-:-:S02]  /*5620*/  F2FP.F16.F32.PACK_AB R166, R47, R46 ;  /* 0x0000002e2fa6723e */ /* 0x010fc400000000ff */
        /* <DEDUP_REMOVED lines=18> */
[----:B------:R-:W2:Y:S01]  /*5750*/  MUFU.EX2 R15, R15 ;  /* 0x0000000f000f7308 */ /* 0x000ea20000000800 */
[--C-:B------:R-:W-:Y:S01]  /*5760*/  FFMA.FTZ R4, R4, UR10, -R50.reuse ;  /* 0x0000000a04047c23 */ /* 0x100fe20008010832 */
[----:B------:R-:W-:Y:S01]  /*5770*/  FFMA.FTZ R33, R33, UR10, -R50 ;  /* 0x0000000a21217c23 */ /* 0x000fe20008010832 */
[----:B-1----:R-:W-:-:S05]  /*5780*/  F2FP.F16.F32.PACK_AB R168, R49, R48 ;  /* 0x0000003031a8723e */ /* 0x002fca00000000ff */
[----:B------:R-:W1:Y:S08]  /*5790*/  MUFU.EX2 R20, R20 ;  /* 0x0000001400147308 */ /* 0x000e700000000800 */
[----:B------:R-:W4:Y:S01]  /*57a0*/  MUFU.EX2 R21, R21 ;  /* 0x0000001500157308 */ /* 0x000f220000000800 */
[----:B--2---:R-:W-:Y:S01]  /*57b0*/  FADD.FTZ R51, R14, R15 ;  /* 0x0000000f0e337221 */ /* 0x004fe20000010000 */
[----:B------:R-:W-:-:S06]  /*57c0*/  F2FP.F16.F32.PACK_AB R157, R15, R14 ;  /* 0x0000000e0f9d723e */ /* 0x000fcc00000000ff */
[----:B------:R-:W2:Y:S01]  /*57d0*/  MUFU.EX2 R24, R24 ;  /* 0x0000001800187308 */ /* 0x000ea20000000800 */
[----:B-1----:R-:W-:-:S07]  /*57e0*/  FADD.FTZ R52, R20, R51 ;  /* 0x0000003314347221 */ /* 0x002fce0000010000 */
[----:B------:R-:W1:Y:S01]  /*57f0*/  MUFU.EX2 R25, R25 ;  /* 0x0000001900197308 */ /* 0x000e620000000800 */
[C---:B----4-:R-:W-:Y:S01]  /*5800*/  FADD.FTZ R51, R21.reuse, R52 ;  /* 0x0000003415337221 */ /* 0x050fe20000010000 */
[----:B------:R-:W-:Y:S01]  /*5810*/  FADD.FTZ R52, R42, R53 ;  /* 0x000000352a347221 */ /* 0x000fe20000010000 */
[----:B------:R-:W-:-:S05]  /*5820*/  F2FP.F16.F32.PACK_AB R159, R21, R20 ;  /* 0x00000014159f723e */ /* 0x000fca00000000ff */
[----:B------:R-:W4:Y:S01]  /*5830*/  MUFU.EX2 R26, R26 ;  /* 0x0000001a001a7308 */ /* 0x000f220000000800 */
[----:B--2---:R-:W-:Y:S01]  /*5840*/  FADD.FTZ R50, R24, R51 ;  /* 0x0000003318327221 */ /* 0x004fe20000010000 */
[----:B------:R-:W-:Y:S01]  /*5850*/  FADD.FTZ R51, R43, R52 ;  /* 0x000000342b337221 */ /* 0x000fe20000010000 */
[----:B------:R2:W-:Y:S03]  /*5860*/  STSM.16.M88.4 [R18+0x26800], R156 ;  /* 0x0268009c12007844 */ /* 0x0005e60000000200 */
[----:B------:R-:W-:Y:S02]  /*5870*/  FADD.FTZ R38, R44, R51 ;  /* 0x000000332c267221 */ /* 0x000fe40000010000 */
[----:B------:R-:W5:Y:S01]  /*5880*/  MUFU.EX2 R27, R27 ;  /* 0x0000001b001b7308 */ /* 0x000f620000000800 */
[----:B-1----:R-:W-:Y:S01]  /*5890*/  FADD.FTZ R37, R25, R50 ;  /* 0x0000003219257221 */ /* 0x002fe20000010000 */
[----:B------:R-:W-:Y:S01]  /*58a0*/  FADD.FTZ R39, R45, R38 ;  /* 0x000000262d277221 */ /* 0x000fe20000010000 */
[----:B------:R-:W-:-:S05]  /*58b0*/  F2FP.F16.F32.PACK_AB R161, R25, R24 ;  /* 0x0000001819a1723e */ /* 0x000fca00000000ff */
[----:B------:R-:W1:Y:S01]  /*58c0*/  MUFU.EX2 R28, R28 ;  /* 0x0000001c001c7308 */ /* 0x000e620000000800 */
[----:B----4-:R-:W-:-:S07]  /*58d0*/  FADD.FTZ R34, R26, R37 ;  /* 0x000000251a227221 */ /* 0x010fce0000010000 */
[----:B------:R-:W4:Y:S01]  /*58e0*/  MUFU.EX2 R29, R29 ;  /* 0x0000001d001d7308 */ /* 0x000f220000000800 */
[C---:B-----5:R-:W-:Y:S01]  /*58f0*/  FADD.FTZ R37, R27.reuse, R34 ;  /* 0x000000221b257221 */ /* 0x060fe20000010000 */
[----:B------:R-:W-:-:S05]  /*5900*/  F2FP.F16.F32.PACK_AB R163, R27, R26 ;  /* 0x0000001a1ba3723e */ /* 0x000fca00000000ff */
[----:B------:R2:W-:Y:S01]  /*5910*/  STSM.16.M88.4 [R19], R160 ;  /* 0x000000a013007844 */ /* 0x0005e20000000200 */
[----:B------:R-:W5:Y:S01]  /*5920*/  MUFU.EX2 R30, R30 ;  /* 0x0000001e001e7308 */ /* 0x000f620000000800 */
[----:B-1----:R-:W-:-:S07]  /*5930*/  FADD.FTZ R14, R28, R37 ;  /* 0x000000251c0e7221 */ /* 0x002fce0000010000 */
[----:B------:R-:W1:Y:S01]  /*5940*/  MUFU.EX2 R31, R31 ;  /* 0x0000001f001f7308 */ /* 0x000e620000000800 */
[C---:B----4-:R-:W-:Y:S01]  /*5950*/  FADD.FTZ R15, R29.reuse, R14 ;  /* 0x0000000e1d0f7221 */ /* 0x050fe20000010000 */
[----:B------:R-:W-:Y:S01]  /*5960*/  FADD.FTZ R14, R46, R39 ;  /* 0x000000272e0e7221 */ /* 0x000fe20000010000 */
[----:B------:R-:W-:-:S03]  /*5970*/  F2FP.F16.F32.PACK_AB R165, R29, R28 ;  /* 0x0000001c1da5723e */ /* 0x000fc600000000ff */
[----:B------:R-:W-:Y:S02]  /*5980*/  FADD.FTZ R47, R47, R14 ;  /* 0x0000000e2f2f7221 */ /* 0x000fe40000010000 */
[----:B------:R-:W-:Y:S01]  /*5990*/  MUFU.EX2 R3, R3 ;  /* 0x0000000300037308 */ /* 0x000fe20000000800 */
[----:B-----5:R-:W-:Y:S01]  /*59a0*/  FADD.FTZ R20, R30, R15 ;  /* 0x0000000f1e147221 */ /* 0x020fe20000010000 */
[----:B------:R-:W-:-:S04]  /*59b0*/  FADD.FTZ R48, R48, R47 ;  /* 0x0000002f30307221 */ /* 0x000fc80000010000 */
[----:B------:R-:W-:Y:S02]  /*59c0*/  FADD.FTZ R48, R49, R48 ;  /* 0x0000003031307221 */ /* 0x000fe40000010000 */
[----:B------:R-:W4:Y:S01]  /*59d0*/  MUFU.EX2 R32, R32 ;  /* 0x0000002000207308 */ /* 0x000f220000000800 */
[C---:B-1----:R-:W-:Y:S01]  /*59e0*/  FADD.FTZ R20, R31.reuse, R20 ;  /* 0x000000141f147221 */ /* 0x042fe20000010000 */
[----:B------:R-:W-:-:S05]  /*59f0*/  F2FP.F16.F32.PACK_AB R167, R31, R30 ;  /* 0x0000001e1fa7723e */ /* 0x000fca00000000ff */
[----:B------:R2:W-:Y:S01]  /*5a00*/  STSM.16.M88.4 [R23], R164 ;  /* 0x000000a417007844 */ /* 0x0005e20000000200 */
[----:B------:R-:W1:Y:S08]  /*5a10*/  MUFU.EX2 R36, R36 ;  /* 0x0000002400247308 */ /* 0x000e700000000800 */
[----:B------:R-:W5:Y:S01]  /*5a20*/  MUFU.EX2 R4, R4 ;  /* 0x0000000400047308 */ /* 0x000f620000000800 */
[----:B----4-:R-:W-:Y:S01]  /*5a30*/  F2FP.F16.F32.PACK_AB R169, R32, R3 ;  /* 0x0000000320a9723e */ /* 0x010fe200000000ff */
[----:B------:R-:W-:-:S04]  /*5a40*/  FADD.FTZ R3, R3, R20 ;  /* 0x0000001403037221 */ /* 0x000fc80000010000 */
[----:B------:R-:W-:Y:S02]  /*5a50*/  FADD.FTZ R3, R32, R3 ;  /* 0x0000000320037221 */ /* 0x000fe40000010000 */
[----:B------:R-:W4:Y:S01]  /*5a60*/  MUFU.EX2 R33, R33 ;  /* 0x0000002100217308 */ /* 0x000f220000000800 */
[----:B-1----:R-:W-:Y:S01]  /*5a70*/  F2FP.F16.F32.PACK_AB R170, R36, R35 ;  /* 0x0000002324aa723e */ /* 0x002fe200000000ff */
[----:B------:R-:W-:Y:S01]  /*5a80*/  FADD.FTZ R35, R35, R48 ;  /* 0x0000003023237221 */ /* 0x000fe20000010000 */
[----:B-----5:R-:W-:Y:S01]  /*5a90*/  FADD.FTZ R14, R4, R3 ;  /* 0x00000003040e7221 */ /* 0x020fe20000010000 */
[C---:B----4-:R-:W-:Y:S02]  /*5aa0*/  F2FP.F16.F32.PACK_AB R171, R33.reuse, R4 ;  /* 0x0000000421ab723e */ /* 0x050fe400000000ff */
[----:B------:R-:W-:Y:S01]  /*5ab0*/  FADD.FTZ R4, R36, R35 ;  /* 0x0000002324047221 */ /* 0x000fe20000010000 */
[----:B------:R-:W-:Y:S02]  /*5ac0*/  FADD.FTZ R3, R33, R14 ;  /* 0x0000000e21037221 */ /* 0x000fe40000010000 */
[----:B------:R2:W-:Y:S01]  /*5ad0*/  STSM.16.M88.4 [R22], R168 ;  /* 0x000000a816007844 */ /* 0x0005e20000000200 */
[----:B------:R-:W-:Y:S05]  /*5ae0*/  @!P0 BRA `(.L_x_1316) ;  /* 0x0000000000048947 */ /* 0x000fea0003800000 */
[----:B------:R-:W-:Y:S01]  /*5af0*/  BPT.TRAP 0x1 ;  /* 0x000000040000795c */ /* 0x000fe20000300000 */
.L_x_1316:
[----:B------:R1:W4:Y:S01]  /*5b00*/  SYNCS.PHASECHK.TRANS64.TRYWAIT P3, [R6+URZ+0x28c50], R13 ;  /* 0x028c500d060075a7 */ /* 0x000322000806017f */
[----:B------:R-:W-:Y:S05]  /*5b10*/  @!P0 BRA `(.L_x_1317) ;  /* 0x0000000000048947 */ /* 0x000fea0003800000 */
[----:B------:R-:W-:Y:S01]  /*5b20*/  BPT.TRAP 0x1 ;  /* 0x000000040000795c */ /* 0x000fe20000300000 */
.L_x_1317:
[----:B----4-:R-:W-:Y:S05]  /*5b30*/  @P3 BRA `(.L_x_1318) ;  /* 0x0000000000083947 */ /* 0x010fea0003800000 */
[----:B------:R-:W4:Y:S02]  /*5b40*/  SYNCS.PHASECHK.TRANS64.TRYWAIT P3, [R6+URZ+0x28c50], R13 ;  /* 0x028c500d060075a7 */ /* 0x000f24000806017f */
[----:B----4-:R-:W-:Y:S05]  /*5b50*/  @!P3 BRA `(.L_x_1319) ;  /* 0x000000cc0000b947 */ /* 0x010fea0003800000 */
.L_x_1318:
[----:B------:R-:W-:Y:S01]  /*5b60*/  ULEA UR11, UR39, UR45, 0xc ;  /* 0x0000002d270b7291 */ /* 0x000fe2000f8e603f */
[----:B------:R-:W-:Y:S01]  /*5b70*/  WARPGROUP.ARRIVE ;  /* 0x00000000000079c5 */ /* 0x000fe20000000000 */
[----:B------:R-:W-:Y:S01]  /*5b80*/  UMOV UR7, 0x40000040 ;  /* 0x4000004000077882 */ /* 0x000fe20000000000 */
[----:B-1-34-:R-:W-:-:S04]  /*5b90*/  @!P1 IADD3 R6, R6, 0x28c60, RZ ;  /* 0x00028c6006069810 */ /* 0x01afc80007ffe0ff */
[----:B------:R-:W-:Y:S01]  /*5ba0*/  UMOV UR6, UR11 ;  /* 0x0000000b00067c82 */ /* 0x000fe20008000000 */
[----:B------:R-:W-:Y:S01]  /*5bb0*/  @!P1 PRMT R6, RZ, 0x654, R6 ;  /* 0x00000654ff069816 */ /* 0x000fe20000000006 */
[----:B------:R-:W-:Y:S01]  /*5bc0*/  HGMMA.64x256x16.F32 R24, R156, gdesc[UR4].tnspB, RZ, !UPT, gsb0 ;  /* 0x43e000049c187df0 */ /* 0x000fe2000c0008ff */
        /* <DEDUP_REMOVED lines=28> */
[----:B-1----:R-:W-:-:S02]  /*5d90*/  IMAD R6, R9, UR49, -R12 ;  /* 0x0000003109067c24 */ /* 0x002fc4000f8e0a0c */
[----:B------:R-:W-:Y:S02]  /*5da0*/  VIADD R9, R152, 0xfffffffe ;  /* 0xfffffffe98097836 */ /* 0x000fe40000000000 */
[----:B------:R-:W-:-:S05]  /*5db0*/  VIADD R13, R6, UR42 ;  /* 0x0000002a060d7c36 */ /* 0x000fca0008000000 */
[----:B------:R-:W-:Y:S01]  /*5dc0*/  IADD3 R10, R13, R10, RZ ;  /* 0x0000000a0d0a7210 */ /* 0x000fe20007ffe0ff */
[----:B------:R-:W-:Y:S06]  /*5dd0*/  @!P2 BRA `(.L_x_1320) ;  /* 0x000000000040a947 */ /* 0x000fec0003800000 */
[C---:B------:R-:W-:Y:S01]  /*5de0*/  ISETP.GT.AND P3, PT, R13.reuse, RZ, PT ;  /* 0x000000ff0d00720c */ /* 0x040fe20003f64270 */
[----:B------:R-:W-:-:S12]  /*5df0*/  VIADD R12, R13, 0xffffffff ;  /* 0xffffffff0d0c7836 */ /* 0x000fd80000000000 */
[----:B------:R-:W-:Y:S05]  /*5e00*/  @P3 BRA `(.L_x_1321) ;  /* 0x00000000001c3947 */ /* 0x000fea0003800000 */
[----:B------:R-:W-:Y:S01]  /*5e10*/  ISETP.NE.AND P3, PT, R11, 0x1, PT ;  /* 0x000000010b00780c */ /* 0x000fe20003f65270 */
[----:B------:R-:W-:-:S12]  /*5e20*/  IMAD.MOV R13, RZ, RZ, -R13 ;  /* 0x000000ffff0d7224 */ /* 0x000fd800078e0a0d */
[----:B------:R-:W1:Y:S02]  /*5e30*/  @P3 LDC.64 R14, c[0x0][0x9e8] ;  /* 0x00027a00ff0e3b82 */ /* 0x000e640000000a00 */
[----:B-1----:R-:W-:-:S05]  /*5e40*/  @P3 IMAD.HI.U32 R12, R13, R14, RZ ;  /* 0x0000000e0d0c3227 */ /* 0x002fca00078e00ff */
[----:B------:R-:W-:-:S04]  /*5e50*/  @P3 SHF.R.U32.HI R13, RZ, R15, R12 ;  /* 0x0000000fff0d3219 */ /* 0x000fc8000001160c */
[----:B------:R-:W-:Y:S01]  /*5e60*/  LOP3.LUT R12, RZ, R13, RZ, 0x33, !PT ;  /* 0x0000000dff0c7212 */ /* 0x000fe200078e33ff */
[----:B------:R-:W-:Y:S06]  /*5e70*/  BRA `(.L_x_1322) ;  /* 0x0000000000107947 */ /* 0x000fec0003800000 */
.L_x_1321:
[----:B------:R-:W-:-:S13]  /*5e80*/  ISETP.NE.AND P3, PT, R11, 0x1, PT ;  /* 0x000000010b00780c */ /* 0x000fda0003f65270 */
[----:B------:R-:W1:Y:S02]  /*5e90*/  @P3 LDC.64 R14, c[0x0][0x9e8] ;  /* 0x00027a00ff0e3b82 */ /* 0x000e640000000a00 */
[----:B-1----:R-:W-:-:S05]  /*5ea0*/  @P3 IMAD.HI.U32 R14, R12, R14, RZ ;  /* 0x0000000e0c0e3227 */ /* 0x002fca00078e00ff */
[----:B------:R-:W-:-:S07]  /*5eb0*/  @P3 SHF.R.U32.HI R12, RZ, R15, R14 ;  /* 0x0000000fff0c3219 */ /* 0x000fce000001160e */
.L_x_1322:
[----:B------:R-:W-:-:S05]  /*5ec0*/  IMAD R11, R12, R11, R11 ;  /* 0x0000000b0c0b7224 */ /* 0x000fca00078e020b */
[----:B------:R-:W-:-:S07]  /*5ed0*/  VIMNMX R10, R10, R11, PT ;  /* 0x0000000b0a0a7248 */ /* 0x000fce0003fe0100 */
.L_x_1320:
[----:B------:R-:W-:Y:S01]  /*5ee0*/  SHF.R.S32.HI R11, RZ, 0x1f, R10 ;  /* 0x0000001fff0b7819 */ /* 0x000fe2000001140a */
[----:B------:R-:W-:Y:S01]  /*5ef0*/  ULDC UR25, c[0x0][0x9e4] ;  /* 0x0002790000197ab9 */ /* 0x000fe20000000800 */
[----:B------:R-:W-:Y:S01]  /*5f00*/  ULDC UR24, c[0x0][0x288] ;  /* 0x0000a20000187ab9 */ /* 0x000fe20000000800 */
[----:B------:R-:W-:Y:S01]  /*5f10*/  ULDC UR21, c[0x0][0x988] ;  /* 0x0002620000157ab9 */ /* 0x000fe20000000800 */
[----:B------:R-:W-:Y:S01]  /*5f20*/  LEA.HI R11, R11, R10, RZ, 0x6 ;  /* 0x0000000a0b0b7211 */ /* 0x000fe200078f30ff */
[----:B------:R-:W-:Y:S01]  /*5f30*/  ULDC UR23, c[0x0][0x9d8] ;  /* 0x0002760000177ab9 */ /* 0x000fe20000000800 */
[----:B------:R-:W-:Y:S02]  /*5f40*/  ULDC UR22, c[0x0][0x9e0] ;  /* 0x0002780000167ab9 */ /* 0x000fe40000000800 */
[----:B------:R-:W-:-:S04]  /*5f50*/  SHF.R.S32.HI R11, RZ, 0x6, R11 ;  /* 0x00000006ff0b7819 */ /* 0x000fc8000001140b */
[----:B------:R-:W-:-:S04]  /*5f60*/  VIMNMX R12, R11, UR41, !PT ;  /* 0x000000290b0c7c48 */ /* 0x000fc8000ffe0100 */
[----:B------:R-:W-:-:S13]  /*5f70*/  ISETP.GE.AND P3, PT, R9, R12, PT ;  /* 0x0000000c0900720c */ /* 0x000fda0003f66270 */
[----:B------:R-:W-:Y:S05]  /*5f80*/  @!P3 BRA `(.L_x_1323) ;  /* 0x0000002400acb947 */ /* 0x000fea0003800000 */
.L_x_1340:
[----:B------:R-:W-:-:S04]  /*5f90*/  UIADD3 UR26, UR39, 0x1, URZ ;  /* 0x00000001271a7890 */ /* 0x000fc8000fffe03f */
[----:B------:R-:W-:-:S04]  /*5fa0*/  UISETP.NE.AND UP0, UPT, UR26, 0x2, UPT ;  /* 0x000000021a00788c */ /* 0x000fc8000bf05270 */
[----:B------:R-:W-:Y:S02]  /*5fb0*/  USEL UR6, URZ, 0x1, UP0 ;  /* 0x000000013f067887 */ /* 0x000fe40008000000 */
[----:B------:R-:W-:Y:S02]  /*5fc0*/  USEL UR26, UR26, URZ, UP0 ;  /* 0x0000003f1a1a7287 */ /* 0x000fe40008000000 */
[----:B------:R-:W-:Y:S01]  /*5fd0*/  ULOP3.LUT UR38, UR38, UR6, URZ, 0x3c, !UPT ;  /* 0x0000000626267292 */ /* 0x000fe2000f8e3c3f */
[----:B-123--:R-:W-:Y:S11]  /*5fe0*/  @!P0 BRA `(.L_x_1324) ;  /* 0x0000000000048947 */ /* 0x00eff60003800000 */
[----:B------:R-:W-:Y:S01]  /*5ff0*/  BPT.TRAP 0x1 ;  /* 0x000000040000795c */ /* 0x000fe20000300000 */
.L_x_1324:
[----:B------:R-:W-:Y:S01]  /*6000*/  ULEA UR27, UR26, UR48, 0x3 ;  /* 0x000000301a1b7291 */ /* 0x000fe2000f8e183f */
[----:B------:R-:W-:-:S04]  /*6010*/  MOV R10, UR38 ;  /* 0x00000026000a7c02 */ /* 0x000fc80008000f00 */
[----:B------:R-:W-:-:S04]  /*6020*/  SHF.L.U32 R10, R10, 0x1f, RZ ;  /* 0x0000001f0a0a7819 */ /* 0x000fc800000006ff */
[----:B------:R1:W3:Y:S01]  /*6030*/  SYNCS.PHASECHK.TRANS64.TRYWAIT P3, [UR27+0x28c30], R10 ;  /* 0x028c300aff0075a7 */ /* 0x0002e2000806015b */
[----:B------:R-:W-:Y:S05]  /*6040*/  @!P0 BRA `(.L_x_1325) ;  /* 0x0000000000048947 */ /* 0x000fea0003800000 */
[----:B------:R-:W-:Y:S01]  /*6050*/  BPT.TRAP 0x1 ;  /* 0x000000040000795c */ /* 0x000fe20000300000 */
.L_x_1325:
[----:B---3--:R-:W-:Y:S05]  /*6060*/  @P3 BRA `(.L_x_1326) ;  /* 0x0000000000083947 */ /* 0x008fea0003800000 */
[----:B------:R-:W3:Y:S02]  /*6070*/  SYNCS.PHASECHK.TRANS64.TRYWAIT P3, [UR27+0x28c30], R10 ;  /* 0x028c300aff0075a7 */ /* 0x000ee4000806015b */
[----:B---3--:R-:W-:Y:S05]  /*6080*/  @!P3 BRA `(.L_x_1327) ;  /* 0x000000c400c8b947 */ /* 0x008fea0003800000 */
.L_x_1326:
[----:B------:R-:W-:Y:S01]  /*6090*/  R2UR UR18, R0 ;  /* 0x00000000001272ca */ /* 0x000fe200000e0000 */
[----:B--2---:R-:W-:Y:S01]  /*60a0*/  WARPGROUP.ARRIVE ;  /* 0x00000000000079c5 */ /* 0x004fe20000000000 */
[----:B------:R-:W-:Y:S01]  /*60b0*/  UMOV UR19, 0x40000040 ;  /* 0x4000004000137882 */ /* 0x000fe20000000000 */
[----:B------:R-:W-:Y:S01]  /*60c0*/  UMOV UR7, 0x40000040 ;  /* 0x4000004000077882 */ /* 0x000fe20000000000 */
[----:B------:R-:W-:Y:S01]  /*60d0*/  UMOV UR11, 0x40000040 ;  /* 0x40000040000b7882 */ /* 0x000fe20000000000 */
[----:B------:R-:W-:Y:S01]  /*60e0*/  UMOV UR15, 0x40000040 ;  /* 0x40000040000f7882 */ /* 0x000fe20000000000 */
[----:B------:R-:W2:Y:S01]  /*60f0*/  LDC R15, c[0x0][0x2e0] ;  /* 0x0000b800ff0f7b82 */ /* 0x000ea20000000800 */
[----:B------:R-:W-:-:S04]  /*6100*/  IMAD.U32 R13, RZ, RZ, UR27 ;  /* 0x0000001bff0d7e24 */ /* 0x000fc8000f8e00ff */
[----:B------:R-:W-:Y:S02]  /*6110*/  @!P1 VIADD R14, R13, 0x28c40 ;  /* 0x00028c400d0e9836 */ /* 0x000fe40000000000 */
[----:B------:R-:W-:-:S03]  /*6120*/  ULEA UR18, UR26, UR18, 0x9 ;  /* 0x000000121a127291 */ /* 0x000fc6000f8e483f */
[----:B------:R-:W-:Y:S01]  /*6130*/  @!P1 PRMT R14, RZ, 0x654, R14 ;  /* 0x00000654ff0e9816 */ /* 0x000fe2000000000e */
[----:B------:R-:W-:Y:S02]  /*6140*/  UIADD3 UR6, UR18, 0x2, URZ ;  /* 0x0000000212067890 */ /* 0x000fe4000fffe03f */
[----:B------:R-:W-:Y:S02]  /*6150*/  UIADD3 UR10, UR18, 0x4, URZ ;  /* 0x00000004120a7890 */ /* 0x000fe4000fffe03f */
[----:B------:R-:W-:Y:S02]  /*6160*/  UIADD3 UR14, UR18, 0x6, URZ ;  /* 0x00000006120e7890 */ /* 0x000fe4000fffe03f */
[----:B------:R-:W-:Y:S03]  /*6170*/  HGMMA.64x64x16.F32 R152, gdesc[UR16], RZ, !UPT, gsb0 ;  /* 0x00e00000109879f0 */ /* 0x000fe6000c0008ff */
        /* <DEDUP_REMOVED lines=12> */
[----:B---3--:R-:W-:Y:S01]  /*6240*/  FMUL.FTZ R11, R154, UR23 ;  /* 0x000000179a0b7c20 */ /* 0x008fe20008410000 */
        /* <DEDUP_REMOVED lines=27> */
[----:B------:R-:W-:Y:S01]  /*6400*/  SHF.L.U32 R178, R9, 0x6, RZ ;  /* 0x0000000609b27819 */ /* 0x000fe200000006ff */
[----:B------:R-:W-:Y:S01]  /*6410*/  FMUL.FTZ R167, R183, UR23 ;  /* 0x00000017b7a77c20 */ /* 0x000fe20008410000 */
[----:B------:R3:W-:Y:S01]  /*6420*/  @!P1 SYNCS.ARRIVE.TRANS64.RED.A1T0 RZ, [R14+URZ], RZ ;  /* 0x000000ff0eff99a7 */ /* 0x0007e2000810043f */
[----:B------:R-:W4:Y:S01]  /*6430*/  MUFU.TANH R192, R192 ;  /* 0x000000c000c07308 */ /* 0x000f220000002400 */
[----:B------:R-:W-:Y:S01]  /*6440*/  FMUL.FTZ R176, R176, UR23 ;  /* 0x00000017b0b07c20 */ /* 0x000fe20008410000 */
[----:B---3--:R-:W-:-:S06]  /*6450*/  IADD3 R14, -R178, 0x1, RZ ;  /* 0x00000001b20e7810 */ /* 0x008fcc0007ffe1ff */
[----:B------:R-:W3:Y:S01]  /*6460*/  MUFU.TANH R193, R193 ;  /* 0x000000c100c17308 */ /* 0x000ee20000002400 */
[----:B--2---:R-:W-:-:S07]  /*6470*/  IMAD R15, R15, UR49, R14 ;  /* 0x000000310f0f7c24 */ /* 0x004fce000f8e020e */
[----:B------:R-:W2:Y:S01]  /*6480*/  MUFU.TANH R11, R11 ;  /* 0x0000000b000b7308 */ /* 0x000ea20000002400 */
[----:B------:R-:W-:-:S04]  /*6490*/  IADD3 R174, R15, -UR24, -R2 ;  /* 0x800000180fae7c10 */ /* 0x000fc8000fffe802 */
[----:B------:R-:W-:-:S03]  /*64a0*/  IADD3 R177, R5, UR20, R174 ;  /* 0x0000001405b17c10 */ /* 0x000fc6000fffe0ae */
        /* <DEDUP_REMOVED lines=28> */
[----:B------:R5:W1:Y:S02]  /*6670*/  MUFU.TANH R199, R176 ;  /* 0x000000b000c77308 */ /* 0x000a640000002400 */
[----:B-----5:R-:W-:Y:S01]  /*6680*/  IADD3 R176, R5, UR22, R174 ;  /* 0x0000001605b07c10 */ /* 0x020fe2000fffe0ae */
[----:B--234-:R-:W-:Y:S06]  /*6690*/  @!P2 BRA `(.L_x_1328) ;  /* 0x000000000058a947 */ /* 0x01cfec0003800000 */
[----:B------:R-:W-:Y:S01]  /*66a0*/  IMAD.IADD R171, R5, 0x1, R6 ;  /* 0x0000000105ab7824 */ /* 0x000fe200078e0206 */
[----:B------:R-:W-:Y:S04]  /*66b0*/  BSSY B0, `(.L_x_1329) ;  /* 0x0000010000007945 */ /* 0x000fe80003800000 */
[----:B------:R-:W-:-:S13]  /*66c0*/  ISETP.GT.AND P3, PT, R171, -0x1, PT ;  /* 0xffffffffab00780c */ /* 0x000fda0003f64270 */
[----:B------:R-:W-:Y:S05]  /*66d0*/  @P3 BRA `(.L_x_1330) ;  /* 0x0000000000203947 */ /* 0x000fea0003800000 */
[----:B------:R-:W-:Y:S01]  /*66e0*/  IMAD.U32 R170, RZ, RZ, UR25 ;  /* 0x00000019ffaa7e24 */ /* 0x000fe2000f8e00ff */
[----:B------:R-:W-:-:S04]  /*66f0*/  LOP3.LUT R171, RZ, R171, RZ, 0x33, !PT ;  /* 0x000000abffab7212 */ /* 0x000fc800078e33ff */
[----:B------:R-:W-:-:S13]  /*6700*/  ISETP.NE.AND P3, PT, R170, 0x1, PT ;  /* 0x00000001aa00780c */ /* 0x000fda0003f65270 */
[----:B------:R-:W2:Y:S02]  /*6710*/  @P3 LDC.64 R14, c[0x0][0x9e8] ;  /* 0x00027a00ff0e3b82 */ /* 0x000ea40000000a00 */
[----:B--2---:R-:W-:-:S05]  /*6720*/  @P3 IMAD.HI.U32 R14, R171, R14, RZ ;  /* 0x0000000eab0e3227 */ /* 0x004fca00078e00ff */
[----:B------:R-:W-:-:S04]  /*6730*/  @P3 SHF.R.U32.HI R171, RZ, R15, R14 ;  /* 0x0000000fffab3219 */ /* 0x000fc8000001160e */
[----:B------:R-:W-:Y:S01]  /*6740*/  LOP3.LUT R171, RZ, R171, RZ, 0x33, !PT ;  /* 0x000000abffab7212 */ /* 0x000fe200078e33ff */
[----:B------:R-:W-:Y:S06]  /*6750*/  BRA `(.L_x_1331) ;  /* 0x0000000000147947 */ /* 0x000fec0003800000 */
.L_x_1330:
[----:B------:R-:W-:-:S04]  /*6760*/  MOV R170, UR25 ;  /* 0x0000001900aa7c02 */ /* 0x000fc80008000f00 */
[----:B------:R-:W-:-:S13]  /*6770*/  ISETP.NE.AND P3, PT, R170, 0x1, PT ;  /* 0x00000001aa00780c */ /* 0x000fda0003f65270 */
[----:B------:R-:W2:Y:S02]  /*6780*/  @P3 LDC.64 R14, c[0x0][0x9e8] ;  /* 0x00027a00ff0e3b82 */ /* 0x000ea40000000a00 */
[----:B--2---:R-:W-:-:S05]  /*6790*/  @P3 IMAD.HI.U32 R14, R171, R14, RZ ;  /* 0x0000000eab0e3227 */ /* 0x004fca00078e00ff */
[----:B------:R-:W-:-:S07]  /*67a0*/  @P3 SHF.R.U32.HI R171, RZ, R15, R14 ;  /* 0x0000000fffab3219 */ /* 0x000fce000001160e */
.L_x_1331:
[----:B------:R-:W-:Y:S05]  /*67b0*/  BSYNC B0 ;  /* 0x0000000000007941 */ /* 0x000fea0003800000 */
.L_x_1329:
[----:B------:R-:W-:-:S04]  /*67c0*/  IMAD R171, R171, R170, -R178 ;  /* 0x000000aaabab7224 */ /* 0x000fc800078e0ab2 */
[----:B------:R-:W-:-:S05]  /*67d0*/  IMAD.IADD R171, R171, 0x1, -R2 ;  /* 0x00000001abab7824 */ /* 0x000fca00078e0a02 */
[----:B------:R-:W-:Y:S02]  /*67e0*/  VIADDMNMX R176, R171, R170, R176, PT ;  /* 0x000000aaabb07246 */ /* 0x000fe400038001b0 */
[----:B------:R-:W-:-:S07]  /*67f0*/  VIMNMX R177, R177, R171, !PT ;  /* 0x000000abb1b17248 */ /* 0x000fce0007fe0100 */
.L_x_1328:
[----:B------:R-:W-:Y:S01]  /*6800*/  ISETP.GT.AND P3, PT, R9, -0x1, PT ;  /* 0xffffffff0900780c */ /* 0x000fe20003f64270 */
[C---:B------:R-:W-:Y:S01]  /*6810*/  VIADD R14, R174.reuse, UR22 ;  /* 0x00000016ae0e7c36 */ /* 0x040fe20008000000 */
[----:B------:R-:W-:Y:S02]  /*6820*/  IADD3 R174, R174, UR20, RZ ;  /* 0x00000014aeae7c10 */ /* 0x000fe4000fffe0ff */
[C---:B------:R-:W-:Y:S02]  /*6830*/  ISETP.GT.AND P4, PT, R177.reuse, RZ, P3 ;  /* 0x000000ffb100720c */ /* 0x040fe40001f84270 */
[C---:B------:R-:W-:Y:S02]  /*6840*/  ISETP.GT.AND P6, PT, R177.reuse, 0x1, P3 ;  /* 0x00000001b100780c */ /* 0x040fe40001fc4270 */
[----:B------:R-:W-:Y:S02]  /*6850*/  ISETP.LT.OR P5, PT, R176, 0x1, P4 ;  /* 0x00000001b000780c */ /* 0x000fe400027a1670 */
[----:B------:R-:W-:-:S02]  /*6860*/  ISETP.GT.AND P4, PT, R177, 0x8, P3 ;  /* 0x00000008b100780c */ /* 0x000fc40001f84270 */
[----:B------:R-:W-:Y:S02]  /*6870*/  FSEL R192, R192, -INF , !P5 ;  /* 0xff800000c0c07808 */ /* 0x000fe40006800000 */
[----:B------:R-:W-:Y:S02]  /*6880*/  ISETP.GT.AND P5, PT, R177, 0x9, P3 ;  /* 0x00000009b100780c */ /* 0x000fe40001fa4270 */
[C---:B------:R-:W-:Y:S02]  /*6890*/  ISETP.LT.OR P6, PT, R176.reuse, 0x2, P6 ;  /* 0x00000002b000780c */ /* 0x040fe400037c1670 */
[C---:B------:R-:W-:Y:S02]  /*68a0*/  ISETP.LT.OR P4, PT, R176.reuse, 0x9, P4 ;  /* 0x00000009b000780c */ /* 0x040fe40002781670 */
[----:B------:R-:W-:Y:S02]  /*68b0*/  ISETP.LT.OR P5, PT, R176, 0xa, P5 ;  /* 0x0000000ab000780c */ /* 0x000fe40002fa1670 */
[----:B------:R-:W-:-:S02]  /*68c0*/  FSEL R193, R193, -INF , !P6 ;  /* 0xff800000c1c17808 */ /* 0x000fc40007000000 */
[----:B-1----:R-:W-:Y:S02]  /*68d0*/  FSEL R194, R194, -INF , !P4 ;  /* 0xff800000c2c27808 */ /* 0x002fe40006000000 */
[----:B------:R-:W-:Y:S02]  /*68e0*/  FSEL R195, R195, -INF , !P5 ;  /* 0xff800000c3c37808 */ /* 0x000fe40006800000 */
[C---:B------:R-:W-:Y:S02]  /*68f0*/  ISETP.GT.AND P6, PT, R177.reuse, 0x10, P3 ;  /* 0x00000010b100780c */ /* 0x040fe40001fc4270 */
[C---:B------:R-:W-:Y:S02]  /*6900*/  ISETP.GT.AND P4, PT, R177.reuse, 0x11, P3 ;  /* 0x00000011b100780c */ /* 0x040fe40001f84270 */
[----:B------:R-:W-:Y:S02]  /*6910*/  ISETP.GT.AND P5, PT, R177, 0x18, P3 ;  /* 0x00000018b100780c */ /* 0x000fe40001fa4270 */
[----:B------:R-:W-:-:S02]  /*6920*/  ISETP.LT.OR P6, PT, R176, 0x11, P6 ;  /* 0x00000011b000780c */ /* 0x000fc400037c1670 */
[C---:B------:R-:W-:Y:S02]  /*6930*/  ISETP.LT.OR P4, PT, R176.reuse, 0x12, P4 ;  /* 0x00000012b000780c */ /* 0x040fe40002781670 */
[----:B------:R-:W-:Y:S02]  /*6940*/  ISETP.LT.OR P5, PT, R176, 0x19, P5 ;  /* 0x00000019b000780c */ /* 0x000fe40002fa1670 */
[----:B------:R-:W-:Y:S02]  /*6950*/  FSEL R196, R196, -INF , !P6 ;  /* 0xff800000c4c47808 */ /* 0x000fe40007000000 */
[----:B------:R-:W-:Y:S02]  /*6960*/  FSEL R173, R161, -INF , !P4 ;  /* 0xff800000a1ad7808 */ /* 0x000fe40006000000 */
[----:B------:R-:W-:Y:S02]  /*6970*/  FSEL R164, R164, -INF , !P5 ;  /* 0xff800000a4a47808 */ /* 0x000fe40006800000 */
[----:B------:R-:W-:-:S02]  /*6980*/  ISETP.GT.AND P6, PT, R177, 0x19, P3 ;  /* 0x00000019b100780c */ /* 0x000fc40001fc4270 */
[C---:B------:R-:W-:Y:S02]  /*6990*/  ISETP.GT.AND P4, PT, R177.reuse, 0x20, P3 ;  /* 0x00000020b100780c */ /* 0x040fe40001f84270 */
[----:B------:R-:W-:Y:S02]  /*69a0*/  ISETP.GT.AND P5, PT, R177, 0x21, P3 ;  /* 0x00000021b100780c */ /* 0x000fe40001fa4270 */
[C---:B------:R-:W-:Y:S02]  /*69b0*/  ISETP.LT.OR P6, PT, R176.reuse, 0x1a, P6 ;  /* 0x0000001ab000780c */ /* 0x040fe400037c1670 */
[C---:B------:R-:W-:Y:S02]  /*69c0*/  ISETP.LT.OR P4, PT, R176.reuse, 0x21, P4 ;  /* 0x00000021b000780c */ /* 0x040fe40002781670 */
[----:B------:R-:W-:Y:S02]  /*69d0*/  ISETP.LT.OR P5, PT, R176, 0x22, P5 ;  /* 0x00000022b000780c */ /* 0x000fe40002fa1670 */
[----:B------:R-:W-:-:S02]  /*69e0*/  FSEL R172, R165, -INF , !P6 ;  /* 0xff800000a5ac7808 */ /* 0x000fc40007000000 */
[----:B------:R-:W-:Y:S02]  /*69f0*/  FSEL R170, R168, -INF , !P4 ;  /* 0xff800000a8aa7808 */ /* 0x000fe40006000000 */
        /* <DEDUP_REMOVED lines=16> */
[----:B------:R-:W-:-:S02]  /*6b00*/  IADD3 R177, R174, 0x8, R5 ;  /* 0x00000008aeb17810 */ /* 0x000fc40007ffe005 */
[----:B------:R-:W-:Y:S02]  /*6b10*/  IADD3 R176, R14, 0x8, R5 ;  /* 0x000000080eb07810 */ /* 0x000fe40007ffe005 */
[----:B------:R-:W-:Y:S02]  /*6b20*/  FSEL R175, R175, -INF , !P6 ;  /* 0xff800000afaf7808 */ /* 0x000fe40007000000 */
[----:B------:R-:W-:Y:S02]  /*6b30*/  FSEL R174, R180, -INF , !P4 ;  /* 0xff800000b4ae7808 */ /* 0x000fe40006000000 */
[----:B------:R-:W-:Y:S01]  /*6b40*/  FSEL R168, R181, -INF , !P5 ;  /* 0xff800000b5a87808 */ /* 0x000fe20006800000 */
[----:B------:R-:W-:Y:S06]  /*6b50*/  @!P2 BRA `(.L_x_1332) ;  /* 0x00000000005ca947 */ /* 0x000fec0003800000 */
[----:B------:R-:W-:Y:S01]  /*6b60*/  IMAD.IADD R179, R5, 0x1, R6 ;  /* 0x0000000105b37824 */ /* 0x000fe200078e0206 */
[----:B------:R-:W-:Y:S03]  /*6b70*/  BSSY B0, `(.L_x_1333) ;  /* 0x0000011000007945 */ /* 0x000fe60003800000 */
[----:B------:R-:W-:-:S05]  /*6b80*/  VIADD R179, R179, 0x8 ;  /* 0x00000008b3b37836 */ /* 0x000fca0000000000 */
[----:B------:R-:W-:-:S13]  /*6b90*/  ISETP.GT.AND P4, PT, R179, -0x1, PT ;  /* 0xffffffffb300780c */ /* 0x000fda0003f84270 */
[----:B------:R-:W-:Y:S05]  /*6ba0*/  @P4 BRA `(.L_x_1334) ;  /* 0x0000000000204947 */ /* 0x000fea0003800000 */
[----:B------:R-:W-:Y:S02]  /*6bb0*/  MOV R180, UR25 ;  /* 0x0000001900b47c02 */ /* 0x000fe40008000f00 */
[----:B------:R-:W-:Y:S02]  /*6bc0*/  LOP3.LUT R179, RZ, R179, RZ, 0x33, !PT ;  /* 0x000000b3ffb37212 */ /* 0x000fe400078e33ff */
[----:B------:R-:W-:-:S13]  /*6bd0*/  ISETP.NE.AND P4, PT, R180, 0x1, PT ;  /* 0x00000001b400780c */ /* 0x000fda0003f85270 */
[----:B------:R-:W1:Y:S02]  /*6be0*/  @P4 LDC.64 R14, c[0x0][0x9e8] ;  /* 0x00027a00ff0e4b82 */ /* 0x000e640000000a00 */
[----:B-1----:R-:W-:-:S05]  /*6bf0*/  @P4 IMAD.HI.U32 R14, R179, R14, RZ ;  /* 0x0000000eb30e4227 */ /* 0x002fca00078e00ff */
[----:B------:R-:W-:-:S04]  /*6c00*/  @P4 SHF.R.U32.HI R179, RZ, R15, R14 ;  /* 0x0000000fffb34219 */ /* 0x000fc8000001160e */
[----:B------:R-:W-:Y:S01]  /*6c10*/  LOP3.LUT R179, RZ, R179, RZ, 0x33, !PT ;  /* 0x000000b3ffb37212 */ /* 0x000fe200078e33ff */
[----:B------:R-:W-:Y:S06]  /*6c20*/  BRA `(.L_x_1335) ;  /* 0x0000000000147947 */ /* 0x000fec0003800000 */
.L_x_1334:
[----:B------:R-:W-:-:S05]  /*6c30*/  IMAD.U32 R180, RZ, RZ, UR25 ;  /* 0x00000019ffb47e24 */ /* 0x000fca000f8e00ff */
[----:B------:R-:W-:-:S13]  /*6c40*/  ISETP.NE.AND P4, PT, R180, 0x1, PT ;  /* 0x00000001b400780c */ /* 0x000fda0003f85270 */
[----:B------:R-:W1:Y:S02]  /*6c50*/  @P4 LDC.64 R14, c[0x0][0x9e8] ;  /* 0x00027a00ff0e4b82 */ /* 0x000e640000000a00 */
[----:B-1----:R-:W-:-:S05]  /*6c60*/  @P4 IMAD.HI.U32 R14, R179, R14, RZ ;  /* 0x0000000eb30e4227 */ /* 0x002fca00078e00ff */
[----:B------:R-:W-:-:S07]  /*6c70*/  @P4 SHF.R.U32.HI R179, RZ, R15, R14 ;  /* 0x0000000fffb34219 */ /* 0x000fce000001160e */
.L_x_1335:
[----:B------:R-:W-:Y:S05]  /*6c80*/  BSYNC B0 ;  /* 0x0000000000007941 */ /* 0x000fea0003800000 */
.L_x_1333:
[----:B------:R-:W-:-:S04]  /*6c90*/  IMAD R179, R179, R180, -R178 ;  /* 0x000000b4b3b37224 */ /* 0x000fc800078e0ab2 */
[----:B------:R-:W-:-:S05]  /*6ca0*/  IMAD.IADD R179, R179, 0x1, -R2 ;  /* 0x00000001b3b37824 */ /* 0x000fca00078e0a02 */
[----:B------:R-:W-:Y:S02]  /*6cb0*/  VIADDMNMX R176, R179, R180, R176, PT ;  /* 0x000000b4b3b07246 */ /* 0x000fe400038001b0 */
[----:B------:R-:W-:-:S07]  /*6cc0*/  VIMNMX R177, R177, R179, !PT ;  /* 0x000000b3b1b17248 */ /* 0x000fce0007fe0100 */
.L_x_1332:
[----:B------:R-:W-:Y:S01]  /*6cd0*/  FMNMX.FTZ R14, R192, R7, !PT ;  /* 0x00000007c00e7209 */ /* 0x000fe20007810000 */
[----:B------:R-:W-:Y:S01]  /*6ce0*/  UMOV UR10, UR21 ;  /* 0x00000015000a7c82 */ /* 0x000fe20008000000 */
[----:B------:R-:W-:Y:S02]  /*6cf0*/  ISETP.GT.AND P4, PT, R177, 0x1, P3 ;  /* 0x00000001b100780c */ /* 0x000fe40001f84270 */
[----:B------:R-:W-:Y:S02]  /*6d00*/  FMNMX.FTZ R15, R193, R14, !PT ;  /* 0x0000000ec10f7209 */ /* 0x000fe40007810000 */
[----:B------:R-:W-:Y:S02]  /*6d10*/  ISETP.LT.OR P4, PT, R176, 0x2, P4 ;  /* 0x00000002b000780c */ /* 0x000fe40002781670 */
[----:B------:R-:W-:Y:S02]  /*6d20*/  FMNMX.FTZ R14, R194, R15, !PT ;  /* 0x0000000fc20e7209 */ /* 0x000fe40007810000 */
[----:B------:R-:W-:-:S02]  /*6d30*/  FSEL R20, R20, -INF , !P4 ;  /* 0xff80000014147808 */ /* 0x000fc40006000000 */
[----:B------:R-:W-:Y:S02]  /*6d40*/  FMNMX.FTZ R15, R195, R14, !PT ;  /* 0x0000000ec30f7209 */ /* 0x000fe40007810000 */
[----:B------:R-:W-:Y:S02]  /*6d50*/  ISETP.GT.AND P4, PT, R177, RZ, P3 ;  /* 0x000000ffb100720c */ /* 0x000fe40001f84270 */
[----:B------:R-:W-:Y:S02]  /*6d60*/  FMNMX.FTZ R14, R196, R15, !PT ;  /* 0x0000000fc40e7209 */ /* 0x000fe40007810000 */
[----:B------:R-:W-:Y:S02]  /*6d70*/  ISETP.LT.OR P4, PT, R176, 0x1, P4 ;  /* 0x00000001b000780c */ /* 0x000fe40002781670 */
[----:B------:R-:W-:Y:S02]  /*6d80*/  FMNMX.FTZ R15, R173, R14, !PT ;  /* 0x0000000ead0f7209 */ /* 0x000fe40007810000 */
[----:B------:R-:W-:-:S02]  /*6d90*/  ISETP.GT.AND P5, PT, R177, 0x8, P3 ;  /* 0x00000008b100780c */ /* 0x000fc40001fa4270 */
[----:B------:R-:W-:Y:S02]  /*6da0*/  FMNMX.FTZ R15, R164, R15, !PT ;  /* 0x0000000fa40f7209 */ /* 0x000fe40007810000 */
[----:B------:R-:W-:Y:S02]  /*6db0*/  FSEL R11, R11, -INF , !P4 ;  /* 0xff8000000b0b7808 */ /* 0x000fe40006000000 */
        /* <DEDUP_REMOVED lines=18> */
[C---:B------:R-:W-:Y:S01]  /*6ee0*/  ISETP.GT.AND P4, PT, R177.reuse, 0x18, P3 ;  /* 0x00000018b100780c */ /* 0x040fe20001f84270 */
[----:B------:R-:W1:Y:S01]  /*6ef0*/  SHFL.BFLY PT, R14, R15, 0x2, 0x1f ;  /* 0x0c401f000f0e7f89 */ /* 0x000e6200000e0000 */
[C---:B------:R-:W-:Y:S02]  /*6f00*/  ISETP.LT.OR P6, PT, R176.reuse, 0x12, P6 ;  /* 0x00000012b000780c */ /* 0x040fe400037c1670 */
[----:B------:R-:W-:Y:S02]  /*6f10*/  ISETP.GT.AND P5, PT, R177, 0x19, P3 ;  /* 0x00000019b100780c */ /* 0x000fe40001fa4270 */
[----:B------:R-:W-:-:S02]  /*6f20*/  ISETP.LT.OR P4, PT, R176, 0x19, P4 ;  /* 0x00000019b000780c */ /* 0x000fc40002781670 */
[----:B------:R-:W-:Y:S02]  /*6f30*/  FSEL R154, R154, -INF , !P6 ;  /* 0xff8000009a9a7808 */ /* 0x000fe40007000000 */
[----:B------:R-:W-:Y:S02]  /*6f40*/  ISETP.GT.AND P6, PT, R177, 0x20, P3 ;  /* 0x00000020b100780c */ /* 0x000fe40001fc4270 */
[C---:B------:R-:W-:Y:S02]  /*6f50*/  ISETP.LT.OR P5, PT, R176.reuse, 0x1a, P5 ;  /* 0x0000001ab000780c */ /* 0x040fe40002fa1670 */
[----:B------:R-:W-:Y:S02]  /*6f60*/  FSEL R155, R155, -INF , !P4 ;  /* 0xff8000009b9b7808 */ /* 0x000fe40006000000 */
[----:B------:R-:W-:Y:S02]  /*6f70*/  ISETP.GT.AND P4, PT, R177, 0x21, P3 ;  /* 0x00000021b100780c */ /* 0x000fe40001f84270 */
[----:B------:R-:W-:-:S02]  /*6f80*/  ISETP.LT.OR P6, PT, R176, 0x21, P6 ;  /* 0x00000021b000780c */ /* 0x000fc400037c1670 */
[----:B------:R-:W-:Y:S02]  /*6f90*/  FSEL R156, R156, -INF , !P5 ;  /* 0xff8000009c9c7808 */ /* 0x000fe40006800000 */
[----:B------:R-:W-:Y:S02]  /*6fa0*/  ISETP.GT.AND P5, PT, R177, 0x28, P3 ;  /* 0x00000028b100780c */ /* 0x000fe40001fa4270 */
[----:B------:R-:W-:Y:S02]  /*6fb0*/  ISETP.LT.OR P4, PT, R176, 0x22, P4 ;  /* 0x00000022b000780c */ /* 0x000fe40002781670 */
[----:B-1----:R-:W-:Y:S02]  /*6fc0*/  FMNMX.FTZ R178, R15, R14, !PT ;  /* 0x0000000e0fb27209 */ /* 0x002fe40007810000 */
[----:B------:R-:W-:Y:S02]  /*6fd0*/  FMNMX.FTZ R15, R11, R8, !PT ;  /* 0x000000080b0f7209 */ /* 0x000fe40007810000 */
[----:B------:R-:W-:Y:S01]  /*6fe0*/  FSEL R157, R157, -INF , !P6 ;  /* 0xff8000009d9d7808 */ /* 0x000fe20007000000 */
[----:B------:R-:W1:Y:S01]  /*6ff0*/  SHFL.BFLY PT, R179, R178, 0x1, 0x1f ;  /* 0x0c201f00b2b37f89 */ /* 0x000e6200000e0000 */
[----:B------:R-:W-:-:S02]  /*7000*/  FMNMX.FTZ R15, R20, R15, !PT ;  /* 0x0000000f140f7209 */ /* 0x000fc40007810000 */
[----:B------:R-:W-:Y:S02]  /*7010*/  ISETP.LT.OR P5, PT, R176, 0x29, P5 ;  /* 0x00000029b000780c */ /* 0x000fe40002fa1670 */
[----:B------:R-:W-:Y:S02]  /*7020*/  FSEL R158, R158, -INF , !P4 ;  /* 0xff8000009e9e7808 */ /* 0x000fe40006000000 */
[----:B------:R-:W-:Y:S02]  /*7030*/  ISETP.GT.AND P4, PT, R177, 0x29, P3 ;  /* 0x00000029b100780c */ /* 0x000fe40001f84270 */
[----:B------:R-:W-:Y:S02]  /*7040*/  FSEL R159, R159, -INF , !P5 ;  /* 0xff8000009f9f7808 */ /* 0x000fe40006800000 */
[----:B------:R-:W-:Y:S02]  /*7050*/  ISETP.GT.AND P5, PT, R177, 0x30, P3 ;  /* 0x00000030b100780c */ /* 0x000fe40001fa4270 */
[----:B------:R-:W-:-:S02]  /*7060*/  ISETP.LT.OR P4, PT, R176, 0x2a, P4 ;  /* 0x0000002ab000780c */ /* 0x000fc40002781670 */
[----:B------:R-:W-:Y:S02]  /*7070*/  ISETP.LT.OR P5, PT, R176, 0x31, P5 ;  /* 0x00000031b000780c */ /* 0x000fe40002fa1670 */
[----:B------:R-:W-:Y:S02]  /*7080*/  FSEL R160, R160, -INF , !P4 ;  /* 0xff800000a0a07808 */ /* 0x000fe40006000000 */
[C---:B------:R-:W-:Y:S02]  /*7090*/  ISETP.GT.AND P4, PT, R177.reuse, 0x31, P3 ;  /* 0x00000031b100780c */ /* 0x040fe40001f84270 */
[----:B------:R-:W-:Y:S02]  /*70a0*/  FSEL R162, R162, -INF , !P5 ;  /* 0xff800000a2a27808 */ /* 0x000fe40006800000 */
[----:B------:R-:W-:Y:S02]  /*70b0*/  ISETP.GT.AND P5, PT, R177, 0x38, P3 ;  /* 0x00000038b100780c */ /* 0x000fe40001fa4270 */
[----:B-1----:R-:W-:-:S02]  /*70c0*/  FMNMX.FTZ R14, R178, R179, !PT ;  /* 0x000000b3b20e7209 */ /* 0x002fc40007810000 */
[----:B------:R-:W-:Y:S02]  /*70d0*/  FMNMX.FTZ R178, R152, R15, !PT ;  /* 0x0000000f98b27209 */ /* 0x000fe40007810000 */
[----:B------:R-:W-:Y:S02]  /*70e0*/  ISETP.LT.OR P4, PT, R176, 0x32, P4 ;  /* 0x00000032b000780c */ /* 0x000fe40002781670 */
[----:B------:R-:W-:Y:S02]  /*70f0*/  FMNMX.FTZ R178, R21, R178, !PT ;  /* 0x000000b215b27209 */ /* 0x000fe40007810000 */
[----:B------:R-:W-:Y:S02]  /*7100*/  ISETP.GT.AND P3, PT, R177, 0x39, P3 ;  /* 0x00000039b100780c */ /* 0x000fe40001f64270 */
[----:B------:R-:W-:Y:S01]  /*7110*/  FMNMX.FTZ R15, R153, R178, !PT ;  /* 0x000000b2990f7209 */ /* 0x000fe20007810000 */
[----:B------:R-:W-:Y:S01]  /*7120*/  FMUL.FTZ R178, R14, UR10 ;  /* 0x0000000a0eb27c20 */ /* 0x000fe20008410000 */
[----:B------:R-:W-:-:S02]  /*7130*/  ISETP.LT.OR P5, PT, R176, 0x39, P5 ;  /* 0x00000039b000780c */ /* 0x000fc40002fa1670 */
[----:B------:R-:W-:Y:S02]  /*7140*/  FMNMX.FTZ R180, R154, R15, !PT ;  /* 0x0000000f9ab47209 */ /* 0x000fe40007810000 */
[----:B------:R-:W-:Y:S02]  /*7150*/  FSEL R163, R163, -INF , !P4 ;  /* 0xff800000a3a37808 */ /* 0x000fe40006000000 */
[----:B------:R-:W-:Y:S02]  /*7160*/  FMNMX.FTZ R15, R155, R180, !PT ;  /* 0x000000b49b0f7209 */ /* 0x000fe40007810000 */
[----:B------:R-:W-:Y:S02]  /*7170*/  FSETP.NEU.FTZ.AND P6, PT, R14, -INF , PT ;  /* 0xff8000000e00780b */ /* 0x000fe40003fdd000 */
[----:B------:R-:W-:Y:S02]  /*7180*/  FMNMX.FTZ R180, R156, R15, !PT ;  /* 0x0000000f9cb47209 */ /* 0x000fe40007810000 */
[----:B------:R-:W-:-:S02]  /*7190*/  ISETP.LT.OR P3, PT, R176, 0x3a, P3 ;  /* 0x0000003ab000780c */ /* 0x000fc40001f61670 */
[----:B------:R-:W-:Y:S02]  /*71a0*/  FMNMX.FTZ R179, R157, R180, !PT ;  /* 0x000000b49db37209 */ /* 0x000fe40007810000 */
[----:B------:R-:W-:Y:S02]  /*71b0*/  FSEL R166, R166, -INF , !P5 ;  /* 0xff800000a6a67808 */ /* 0x000fe40006800000 */
[----:B------:R-:W-:Y:S02]  /*71c0*/  FMNMX.FTZ R182, R158, R179, !PT ;  /* 0x000000b39eb67209 */ /* 0x000fe40007810000 */
[----:B------:R-:W-:Y:S02]  /*71d0*/  FSEL R178, R178, RZ, P6 ;  /* 0x000000ffb2b27208 */ /* 0x000fe40003000000 */
[----:B------:R-:W-:Y:S02]  /*71e0*/  FMNMX.FTZ R179, R159, R182, !PT ;  /* 0x000000b69fb37209 */ /* 0x000fe40007810000 */
[----:B------:R-:W-:Y:S01]  /*71f0*/  FSEL R167, R167, -INF , !P3 ;  /* 0xff800000a7a77808 */ /* 0x000fe20005800000 */
        /* <DEDUP_REMOVED lines=8> */
[----:B------:R-:W-:Y:S01]  /*7280*/  IADD3 R175, -R17, RZ, RZ ;  /* 0x000000ff11af7210 */ /* 0x000fe20007ffe1ff */
[--C-:B------:R-:W-:Y:S01]  /*7290*/  FFMA.FTZ R164, R164, UR10, -R178.reuse ;  /* 0x0000000aa4a47c23 */ /* 0x100fe200080108b2 */
[----:B------:R-:W-:Y:S01]  /*72a0*/  FMNMX.FTZ R179, R163, R182, !PT ;  /* 0x000000b6a3b37209 */ /* 0x000fe20007810000 */
[--C-:B------:R-:W-:Y:S01]  /*72b0*/  FFMA.FTZ R170, R170, UR10, -R178.reuse ;  /* 0x0000000aaaaa7c23 */ /* 0x100fe200080108b2 */
[----:B------:R-:W-:Y:S01]  /*72c0*/  MUFU.EX2 R180, R180 ;  /* 0x000000b400b47308 */ /* 0x000fe20000000800 */
[----:B------:R-:W-:Y:S01]  /*72d0*/  ISETP.NE.AND P3, PT, R2, R175, PT ;  /* 0x000000af0200720c */ /* 0x000fe20003f65270 */
[--C-:B------:R-:W-:Y:S01]  /*72e0*/  FFMA.FTZ R171, R171, UR10, -R178.reuse ;  /* 0x0000000aabab7c23 */ /* 0x100fe200080108b2 */
[----:B------:R-:W-:Y:S01]  /*72f0*/  FMNMX.FTZ R182, R166, R179, !PT ;  /* 0x000000b3a6b67209 */ /* 0x000fe20007810000 */
[--C-:B------:R-:W-:Y:S01]  /*7300*/  FFMA.FTZ R179, R196, UR10, -R178.reuse ;  /* 0x0000000ac4b37c23 */ /* 0x100fe200080108b2 */
[----:B------:R-:W-:-:S02]  /*7310*/  FFMA.FTZ R165, R165, UR10, -R178 ;  /* 0x0000000aa5a57c23 */ /* 0x000fc400080108b2 */
[----:B------:R-:W-:Y:S01]  /*7320*/  FMNMX.FTZ R181, R167, R182, !PT ;  /* 0x000000b6a7b57209 */ /* 0x000fe20007810000 */
[--C-:B------:R-:W-:Y:S01]  /*7330*/  FFMA.FTZ R182, R173, UR10, -R178.reuse ;  /* 0x0000000aadb67c23 */ /* 0x100fe200080108b2 */
[--C-:B------:R-:W-:Y:S01]  /*7340*/  FFMA.FTZ R173, R172, UR10, -R178.reuse ;  /* 0x0000000aacad7c23 */ /* 0x100fe200080108b2 */
[----:B------:R-:W-:Y:S01]  /*7350*/  FSEL R172, R14, RZ, P6 ;  /* 0x000000ff0eac7208 */ /* 0x000fe20003000000 */
[----:B------:R-:W-:Y:S01]  /*7360*/  MUFU.EX2 R177, R177 ;  /* 0x000000b100b17308 */ /* 0x000fe20000000800 */
[----:B-1----:R-:W1:Y:S03]  /*7370*/  SHFL.BFLY PT, R192, R181, 0x2, 0x1f ;  /* 0x0c401f00b5c07f89 */ /* 0x002e6600000e0000 */
[----:B------:R-:W-:Y:S01]  /*7380*/  FADD.FTZ R172, -R172, R7 ;  /* 0x00000007acac7221 */ /* 0x000fe20000010100 */
[--C-:B------:R-:W-:Y:S01]  /*7390*/  FFMA.FTZ R7, R161, UR10, -R178.reuse ;  /* 0x0000000aa1077c23 */ /* 0x100fe200080108b2 */
[--C-:B------:R-:W-:Y:S01]  /*73a0*/  FFMA.FTZ R161, R174, UR10, -R178.reuse ;  /* 0x0000000aaea17c23 */ /* 0x100fe200080108b2 */
[----:B------:R-:W-:Y:S01]  /*73b0*/  FFMA.FTZ R174, R168, UR10, -R178 ;  /* 0x0000000aa8ae7c23 */ /* 0x000fe200080108b2 */
[----:B------:R-:W-:Y:S01]  /*73c0*/  FMUL.FTZ R172, R172, UR10 ;  /* 0x0000000aacac7c20 */ /* 0x000fe20008410000 */
[----:B------:R-:W-:Y:S08]  /*73d0*/  MUFU.EX2 R176, R176 ;  /* 0x000000b000b07308 */ /* 0x000ff00000000800 */
[----:B------:R-:W2:Y:S01]  /*73e0*/  MUFU.EX2 R172, R172 ;  /* 0x000000ac00ac7308 */ /* 0x000ea20000000800 */
[----:B-1----:R-:W-:-:S07]  /*73f0*/  FMNMX.FTZ R183, R181, R192, !PT ;  /* 0x000000c0b5b77209 */ /* 0x002fce0007810000 */
[----:B------:R-:W1:Y:S01]  /*7400*/  MUFU.EX2 R179, R179 ;  /* 0x000000b300b37308 */ /* 0x000e620000000800 */
[----:B------:R-:W-:Y:S01]  /*7410*/  FFMA.FTZ R192, R169, UR10, -R178 ;  /* 0x0000000aa9c07c23 */ /* 0x000fe200080108b2 */
[----:B------:R-:W3:Y:S01]  /*7420*/  SHFL.BFLY PT, R196, R183, 0x1, 0x1f ;  /* 0x0c201f00b7c47f89 */ /* 0x000ee200000e0000 */
[----:B--2---:R-:W-:-:S05]  /*7430*/  FFMA.FTZ R175, R172, R4, R15 ;  /* 0x00000004acaf7223 */ /* 0x004fca000001000f */
[----:B------:R-:W2:Y:S01]  /*7440*/  MUFU.EX2 R182, R182 ;  /* 0x000000b600b67308 */ /* 0x000ea20000000800 */
[-C--:B------:R-:W-:Y:S01]  /*7450*/  FMUL.FTZ R24, R24, R172.reuse ;  /* 0x000000ac18187220 */ /* 0x080fe20000410000 */
[-C--:B------:R-:W-:Y:S01]  /*7460*/  FMUL.FTZ R25, R25, R172.reuse ;  /* 0x000000ac19197220 */ /* 0x080fe20000410000 */
[----:B------:R-:W-:Y:S01]  /*7470*/  FADD.FTZ R168, R180, R175 ;  /* 0x000000afb4a87221 */ /* 0x000fe20000010000 */
[-C--:B------:R-:W-:Y:S01]  /*7480*/  FMUL.FTZ R28, R28, R172.reuse ;  /* 0x000000ac1c1c7220 */ /* 0x080fe20000410000 */
[-C--:B------:R-:W-:Y:S01]  /*7490*/  FMUL.FTZ R29, R29, R172.reuse ;  /* 0x000000ac1d1d7220 */ /* 0x080fe20000410000 */
[-C--:B------:R-:W-:Y:S01]  /*74a0*/  FMUL.FTZ R32, R32, R172.reuse ;  /* 0x000000ac20207220 */ /* 0x080fe20000410000 */
[----:B------:R-:W-:Y:S01]  /*74b0*/  FADD.FTZ R175, R177, R168 ;  /* 0x000000a8b1af7221 */ /* 0x000fe20000010000 */
        /* <DEDUP_REMOVED lines=11> */
[----:B---3--:R-:W-:Y:S01]  /*7570*/  FMNMX.FTZ R169, R183, R196, !PT ;  /* 0x000000c4b7a97209 */ /* 0x008fe20007810000 */
[-C--:B------:R-:W-:Y:S01]  /*7580*/  FMUL.FTZ R52, R52, R172.reuse ;  /* 0x000000ac34347220 */ /* 0x080fe20000410000 */
[-C--:B------:R-:W-:Y:S01]  /*7590*/  FMUL.FTZ R53, R53, R172.reuse ;  /* 0x000000ac35357220 */ /* 0x080fe20000410000 */
[-C--:B------:R-:W-:Y:S01]  /*75a0*/  FMUL.FTZ R56, R56, R172.reuse ;  /* 0x000000ac38387220 */ /* 0x080fe20000410000 */
[C---:B------:R-:W-:Y:S01]  /*75b0*/  FSETP.NEU.FTZ.AND P4, PT, R169.reuse, -INF , PT ;  /* 0xff800000a900780b */ /* 0x040fe20003f9d000 */
[----:B------:R-:W-:Y:S01]  /*75c0*/  FMUL.FTZ R4, R169, UR10 ;  /* 0x0000000aa9047c20 */ /* 0x000fe20008410000 */
[----:B------:R-:W3:Y:S01]  /*75d0*/  MUFU.EX2 R170, R170 ;  /* 0x000000aa00aa7308 */ /* 0x000ee20000000800 */
[-C--:B------:R-:W-:Y:S01]  /*75e0*/  FMUL.FTZ R57, R57, R172.reuse ;  /* 0x000000ac39397220 */ /* 0x080fe20000410000 */
[-C--:B------:R-:W-:Y:S01]  /*75f0*/  FMUL.FTZ R60, R60, R172.reuse ;  /* 0x000000ac3c3c7220 */ /* 0x080fe20000410000 */
[----:B------:R-:W-:Y:S01]  /*7600*/  FMUL.FTZ R61, R61, R172 ;  /* 0x000000ac3d3d7220 */ /* 0x000fe20000410000 */
[----:B------:R-:W-:Y:S01]  /*7610*/  FSEL R178, R4, RZ, P4 ;  /* 0x000000ff04b27208 */ /* 0x000fe20002000000 */
[----:B------:R-:W-:Y:S01]  /*7620*/  FADD.FTZ R4, R176, R175 ;  /* 0x000000afb0047221 */ /* 0x000fe20000010000 */
[----:B------:R-:W-:-:S02]  /*7630*/  IMAD.U32 R175, RZ, RZ, UR39 ;  /* 0x00000027ffaf7e24 */ /* 0x000fc4000f8e00ff */
[----:B------:R-:W-:Y:S01]  /*7640*/  FMUL.FTZ R64, R64, R172 ;  /* 0x000000ac40407220 */ /* 0x000fe20000410000 */
[----:B------:R-:W3:Y:S01]  /*7650*/  MUFU.EX2 R171, R171 ;  /* 0x000000ab00ab7308 */ /* 0x000ee20000000800 */
[----:B-1----:R-:W-:Y:S01]  /*7660*/  FADD.FTZ R181, R179, R4 ;  /* 0x00000004b3b57221 */ /* 0x002fe20000010000 */
[--C-:B------:R-:W-:Y:S01]  /*7670*/  FFMA.FTZ R168, R11, UR10, -R178.reuse ;  /* 0x0000000a0ba87c23 */ /* 0x100fe200080108b2 */
[----:B------:R-:W-:Y:S01]  /*7680*/  FSEL R11, R169, RZ, P4 ;  /* 0x000000ffa90b7208 */ /* 0x000fe20002000000 */
[--C-:B------:R-:W-:Y:S01]  /*7690*/  FFMA.FTZ R195, R157, UR10, -R178.reuse ;  /* 0x0000000a9dc37c23 */ /* 0x100fe200080108b2 */
[----:B--2---:R-:W-:Y:S01]  /*76a0*/  FADD.FTZ R181, R182, R181 ;  /* 0x000000b5b6b57221 */ /* 0x004fe20000010000 */
[--C-:B------:R-:W-:Y:S01]  /*76b0*/  FFMA.FTZ R20, R20, UR10, -R178.reuse ;  /* 0x0000000a14147c23 */ /* 0x100fe200080108b2 */
[--C-:B------:R-:W-:Y:S01]  /*76c0*/  FFMA.FTZ R152, R152, UR10, -R178.reuse ;  /* 0x0000000a98987c23 */ /* 0x100fe200080108b2 */
[----:B------:R-:W1:Y:S01]  /*76d0*/  MUFU.EX2 R165, R165 ;  /* 0x000000a500a57308 */ /* 0x000e620000000800 */
[----:B----4-:R-:W-:Y:S01]  /*76e0*/  FADD.FTZ R196, R164, R181 ;  /* 0x000000b5a4c47221 */ /* 0x010fe20000010000 */
[----:B------:R-:W-:Y:S01]  /*76f0*/  FFMA.FTZ R181, R154, UR10, -R178 ;  /* 0x0000000a9ab57c23 */ /* 0x000fe200080108b2 */
[----:B------:R-:W-:Y:S01]  /*7700*/  FADD.FTZ R4, -R11, R8 ;  /* 0x000000080b047221 */ /* 0x000fe20000010100 */
[----:B------:R-:W-:Y:S01]  /*7710*/  FFMA.FTZ R8, R21, UR10, -R178 ;  /* 0x0000000a15087c23 */ /* 0x000fe200080108b2 */
[----:B-----5:R-:W-:Y:S01]  /*7720*/  FADD.FTZ R193, R173, R196 ;  /* 0x000000c4adc17221 */ /* 0x020fe20000010000 */
[--C-:B------:R-:W-:Y:S01]  /*7730*/  FFMA.FTZ R183, R155, UR10, -R178.reuse ;  /* 0x0000000a9bb77c23 */ /* 0x100fe200080108b2 */
[----:B------:R-:W-:Y:S01]  /*7740*/  FMUL.FTZ R4, R4, UR10 ;  /* 0x0000000a04047c20 */ /* 0x000fe20008410000 */
[----:B------:R-:W2:Y:S01]  /*7750*/  MUFU.EX2 R192, R192 ;  /* 0x000000c000c07308 */ /* 0x000ea20000000800 */
[----:B---3--:R-:W-:Y:S01]  /*7760*/  FADD.FTZ R154, R170, R193 ;  /* 0x000000c1aa9a7221 */ /* 0x008fe20000010000 */
[--C-:B------:R-:W-:Y:S01]  /*7770*/  FFMA.FTZ R153, R153, UR10, -R178.reuse ;  /* 0x0000000a99997c23 */ /* 0x100fe200080108b2 */
[--C-:B------:R-:W-:Y:S01]  /*7780*/  FFMA.FTZ R201, R166, UR10, -R178.reuse ;  /* 0x0000000aa6c97c23 */ /* 0x100fe200080108b2 */
[----:B------:R-:W-:Y:S01]  /*7790*/  FFMA.FTZ R197, R159, UR10, -R178 ;  /* 0x0000000a9fc57c23 */ /* 0x000fe200080108b2 */
[----:B------:R-:W-:Y:S01]  /*77a0*/  FADD.FTZ R154, R171, R154 ;  /* 0x0000009aab9a7221 */ /* 0x000fe20000010000 */
[--C-:B------:R-:W-:Y:S01]  /*77b0*/  FFMA.FTZ R193, R156, UR10, -R178.reuse ;  /* 0x0000000a9cc17c23 */ /* 0x100fe200080108b2 */
[----:B------:R-:W-:Y:S01]  /*77c0*/  FFMA.FTZ R198, R160, UR10, -R178 ;  /* 0x0000000aa0c67c23 */ /* 0x000fe200080108b2 */
[----:B------:R-:W-:Y:S01]  /*77d0*/  MUFU.EX2 R7, R7 ;  /* 0x0000000700077308 */ /* 0x000fe20000000800 */
[----:B-1----:R-:W-:Y:S01]  /*77e0*/  FADD.FTZ R157, R165, R154 ;  /* 0x0000009aa59d7221 */ /* 0x002fe20000010000 */
[----:B------:R-:W-:Y:S01]  /*77f0*/  F2FP.F16.F32.PACK_AB R160, R171, R170 ;  /* 0x000000aaaba0723e */ /* 0x000fe200000000ff */
[--C-:B------:R-:W-:Y:S01]  /*7800*/  FFMA.FTZ R196, R158, UR10, -R178.reuse ;  /* 0x0000000a9ec47c23 */ /* 0x100fe200080108b2 */
[----:B------:R-:W-:Y:S01]  /*7810*/  FFMA.FTZ R200, R163, UR10, -R178 ;  /* 0x0000000aa3c87c23 */ /* 0x000fe200080108b2 */
[----:B------:R-:W-:-:S02]  /*7820*/  @!P3 IMAD R175, R175, 0x40, R16 ;  /* 0x00000040afafb824 */ /* 0x000fc400078e0210 */
[--C-:B------:R-:W-:Y:S01]  /*7830*/  FFMA.FTZ R199, R162, UR10, -R178.reuse ;  /* 0x0000000aa2c77c23 */ /* 0x100fe200080108b2 */
[----:B------:R-:W-:Y:S01]  /*7840*/  FFMA.FTZ R178, R167, UR10, -R178 ;  /* 0x0000000aa7b27c23 */ /* 0x000fe200080108b2 */
[----:B------:R-:W1:Y:S01]  /*7850*/  MUFU.EX2 R194, R194 ;  /* 0x000000c200c27308 */ /* 0x000e620000000800 */
[----:B--2---:R-:W-:Y:S01]  /*7860*/  F2FP.F16.F32.PACK_AB R162, R192, R165 ;  /* 0x000000a5c0a2723e */ /* 0x004fe200000000ff */
[-C--:B------:R-:W-:Y:S01]  /*7870*/  FMUL.FTZ R65, R65, R172.reuse ;  /* 0x000000ac41417220 */ /* 0x080fe20000410000 */
[----:B------:R-:W-:Y:S01]  /*7880*/  @!P3 LEA R175, R175, UR48, 0x2 ;  /* 0x00000030afafbc11 */ /* 0x000fe2000f8e10ff */
[-C--:B------:R-:W-:Y:S01]  /*7890*/  FMUL.FTZ R68, R68, R172.reuse ;  /* 0x000000ac44447220 */ /* 0x080fe20000410000 */
[----:B------:R-:W-:Y:S01]  /*78a0*/  F2FP.F16.F32.PACK_AB R154, R176, R177 ;  /* 0x000000b1b09a723e */ /* 0x000fe200000000ff */
[----:B------:R-:W-:Y:S01]  /*78b0*/  FMUL.FTZ R69, R69, R172 ;  /* 0x000000ac45457220 */ /* 0x000fe20000410000 */
[----:B------:R-:W-:Y:S01]  /*78c0*/  F2FP.F16.F32.PACK_AB R156, R182, R179 ;  /* 0x000000b3b69c723e */ /* 0x000fe200000000ff */
[----:B------:R-:W-:Y:S01]  /*78d0*/  MUFU.EX2 R161, R161 ;  /* 0x000000a100a17308 */ /* 0x000fe20000000800 */
[----:B------:R2:W-:Y:S01]  /*78e0*/  @!P3 STS [R175+0x28800], R172 ;  /* 0x028800acaf00b388 */ /* 0x0005e20000000800 */
[----:B------:R-:W-:Y:S01]  /*78f0*/  F2FP.F16.F32.PACK_AB R158, R173, R164 ;  /* 0x000000a4ad9e723e */ /* 0x000fe200000000ff */
[-C--:B------:R-:W-:Y:S01]  /*7900*/  FMUL.FTZ R72, R72, R172.reuse ;  /* 0x000000ac48487220 */ /* 0x080fe20000410000 */
[-C--:B------:R-:W-:Y:S01]  /*7910*/  FMUL.FTZ R73, R73, R172.reuse ;  /* 0x000000ac49497220 */ /* 0x080fe20000410000 */
[-C--:B------:R-:W-:Y:S01]  /*7920*/  FMUL.FTZ R76, R76, R172.reuse ;  /* 0x000000ac4c4c7220 */ /* 0x080fe20000410000 */
[-C--:B------:R-:W-:Y:S01]  /*7930*/  FMUL.FTZ R77, R77, R172.reuse ;  /* 0x000000ac4d4d7220 */ /* 0x080fe20000410000 */
[-C--:B------:R-:W-:Y:S01]  /*7940*/  FMUL.FTZ R80, R80, R172.reuse ;  /* 0x000000ac50507220 */ /* 0x080fe20000410000 */
[----:B------:R-:W3:Y:S01]  /*7950*/  MUFU.EX2 R174, R174 ;  /* 0x000000ae00ae7308 */ /* 0x000ee20000000800 */
[----:B-1----:R-:W-:Y:S01]  /*7960*/  F2FP.F16.F32.PACK_AB R164, R194, R7 ;  /* 0x00000007c2a4723e */ /* 0x002fe200000000ff */
[-C--:B------:R-:W-:Y:S01]  /*7970*/  FMUL.FTZ R81, R81, R172.reuse ;  /* 0x000000ac51517220 */ /* 0x080fe20000410000 */
[-C--:B------:R-:W-:Y:S01]  /*7980*/  FMUL.FTZ R84, R84, R172.reuse ;  /* 0x000000ac54547220 */ /* 0x080fe20000410000 */
[-C--:B------:R-:W-:Y:S01]  /*7990*/  FMUL.FTZ R85, R85, R172.reuse ;  /* 0x000000ac55557220 */ /* 0x080fe20000410000 */
[-C--:B------:R-:W-:Y:S01]  /*79a0*/  FMUL.FTZ R88, R88, R172.reuse ;  /* 0x000000ac58587220 */ /* 0x080fe20000410000 */
[-C--:B------:R-:W-:Y:S01]  /*79b0*/  FMUL.FTZ R89, R89, R172.reuse ;  /* 0x000000ac59597220 */ /* 0x080fe20000410000 */
[-C--:B------:R-:W-:Y:S01]  /*79c0*/  FMUL.FTZ R92, R92, R172.reuse ;  /* 0x000000ac5c5c7220 */ /* 0x080fe20000410000 */
[----:B------:R1:W4:Y:S01]  /*79d0*/  MUFU.EX2 R21, R4 ;  /* 0x0000000400157308 */ /* 0x0003220000000800 */
        /* <DEDUP_REMOVED lines=8> */
[----:B-1----:R-:W-:Y:S01]  /*7a60*/  FADD.FTZ R4, R192, R157 ;  /* 0x0000009dc0047221 */ /* 0x002fe20000010000 */
[----:B---3--:R-:W-:Y:S01]  /*7a70*/  F2FP.F16.F32.PACK_AB R166, R174, R161 ;  /* 0x000000a1aea6723e */ /* 0x008fe200000000ff */
[-C--:B------:R-:W-:Y:S01]  /*7a80*/  FMUL.FTZ R108, R108, R172.reuse ;  /* 0x000000ac6c6c7220 */ /* 0x080fe20000410000 */
[-C--:B------:R-:W-:Y:S01]  /*7a90*/  FMUL.FTZ R109, R109, R172.reuse ;  /* 0x000000ac6d6d7220 */ /* 0x080fe20000410000 */
[----:B------:R-:W-:Y:S01]  /*7aa0*/  FADD.FTZ R157, R7, R4 ;  /* 0x00000004079d7221 */ /* 0x000fe20000010000 */
[-C--:B------:R-:W-:Y:S01]  /*7ab0*/  FMUL.FTZ R112, R112, R172.reuse ;  /* 0x000000ac70707220 */ /* 0x080fe20000410000 */
[-C--:B------:R-:W-:Y:S01]  /*7ac0*/  FMUL.FTZ R113, R113, R172.reuse ;  /* 0x000000ac71717220 */ /* 0x080fe20000410000 */
[----:B------:R-:W1:Y:S01]  /*7ad0*/  MUFU.EX2 R11, R20 ;  /* 0x00000014000b7308 */ /* 0x000e620000000800 */
[----:B------:R-:W-:Y:S01]  /*7ae0*/  FADD.FTZ R4, R194, R157 ;  /* 0x0000009dc2047221 */ /* 0x000fe20000010000 */
[----:B----4-:R2:W-:Y:S01]  /*7af0*/  @!P3 STS [R175+0x28820], R21 ;  /* 0x02882015af00b388 */ /* 0x0105e20000000800 */
        /* <DEDUP_REMOVED lines=14> */
[----:B---3--:R-:W-:Y:S01]  /*7be0*/  F2FP.F16.F32.PACK_AB R152, R180, R15 ;  /* 0x0000000fb498723e */ /* 0x008fe200000000ff */
[----:B------:R-:W-:Y:S01]  /*7bf0*/  FADD.FTZ R15, R161, R4 ;  /* 0x00000004a10f7221 */ /* 0x000fe20000010000 */
[-C--:B------:R-:W-:Y:S01]  /*7c00*/  FMUL.FTZ R140, R140, R172.reuse ;  /* 0x000000ac8c8c7220 */ /* 0x080fe20000410000 */
[-C--:B------:R-:W-:Y:S01]  /*7c10*/  FMUL.FTZ R141, R141, R172.reuse ;  /* 0x000000ac8d8d7220 */ /* 0x080fe20000410000 */
[-C--:B------:R-:W-:Y:S01]  /*7c20*/  FMUL.FTZ R144, R144, R172.reuse ;  /* 0x000000ac90907220 */ /* 0x080fe20000410000 */
[----:B------:R-:W-:Y:S01]  /*7c30*/  FADD.FTZ R4, R174, R15 ;  /* 0x0000000fae047221 */ /* 0x000fe20000010000 */
[----:B-----5:R-:W-:Y:S01]  /*7c40*/  FFMA.FTZ R174, R21, R3, R168 ;  /* 0x0000000315ae7223 */ /* 0x020fe200000100a8 */
[----:B------:R3:W5:Y:S01]  /*7c50*/  MUFU.EX2 R157, R153 ;  /* 0x00000099009d7308 */ /* 0x0007620000000800 */
[-C--:B------:R-:W-:Y:S01]  /*7c60*/  FMUL.FTZ R145, R145, R172.reuse ;  /* 0x000000ac91917220 */ /* 0x080fe20000410000 */
[-C--:B------:R-:W-:Y:S01]  /*7c70*/  FMUL.FTZ R148, R148, R172.reuse ;  /* 0x000000ac94947220 */ /* 0x080fe20000410000 */
[----:B-1----:R-:W-:Y:S01]  /*7c80*/  FADD.FTZ R174, R11, R174 ;  /* 0x000000ae0bae7221 */ /* 0x002fe20000010000 */
[----:B------:R-:W-:Y:S01]  /*7c90*/  FMUL.FTZ R149, R149, R172 ;  /* 0x000000ac95957220 */ /* 0x000fe20000410000 */
[-C--:B------:R-:W-:Y:S01]  /*7ca0*/  FMUL.FTZ R26, R26, R21.reuse ;  /* 0x000000151a1a7220 */ /* 0x080fe20000410000 */
[-C--:B------:R-:W-:Y:S01]  /*7cb0*/  FMUL.FTZ R27, R27, R21.reuse ;  /* 0x000000151b1b7220 */ /* 0x080fe20000410000 */
[----:B----4-:R-:W-:Y:S01]  /*7cc0*/  FADD.FTZ R3, R155, R174 ;  /* 0x000000ae9b037221 */ /* 0x010fe20000010000 */
[----:B------:R-:W1:Y:S01]  /*7cd0*/  MUFU.EX2 R20, R181 ;  /* 0x000000b500147308 */ /* 0x000e620000000800 */
[----:B---3--:R-:W-:Y:S01]  /*7ce0*/  F2FP.F16.F32.PACK_AB R153, R11, R168 ;  /* 0x000000a80b99723e */ /* 0x008fe200000000ff */
[----:B------:R-:W-:Y:S01]  /*7cf0*/  FMUL.FTZ R30, R30, R21 ;  /* 0x000000151e1e7220 */ /* 0x000fe20000410000 */
[C---:B--2---:R-:W-:Y:S01]  /*7d00*/  FADD.FTZ R174, R8.reuse, R3 ;  /* 0x0000000308ae7221 */ /* 0x044fe20000010000 */
[----:B------:R-:W-:Y:S01]  /*7d10*/  F2FP.F16.F32.PACK_AB R155, R8, R155 ;  /* 0x0000009b089b723e */ /* 0x000fe200000000ff */
[----:B------:R-:W-:Y:S01]  /*7d20*/  BAR.SYNC.DEFER_BLOCKING 0xf, 0x100 ;  /* 0x03c4000000007b1d */ /* 0x000fe20000010000 */
[-C--:B------:R-:W-:Y:S01]  /*7d30*/  FMUL.FTZ R31, R31, R21.reuse ;  /* 0x000000151f1f7220 */ /* 0x080fe20000410000 */
[-C--:B------:R-:W-:Y:S01]  /*7d40*/  FMUL.FTZ R34, R34, R21.reuse ;  /* 0x0000001522227220 */ /* 0x080fe20000410000 */
[-C--:B------:R-:W-:Y:S01]  /*7d50*/  FMUL.FTZ R35, R35, R21.reuse ;  /* 0x0000001523237220 */ /* 0x080fe20000410000 */
[----:B-----5:R-:W-:Y:S01]  /*7d60*/  FADD.FTZ R3, R157, R174 ;  /* 0x000000ae9d037221 */ /* 0x020fe20000010000 */
[-C--:B------:R-:W-:Y:S01]  /*7d70*/  FMUL.FTZ R38, R38, R21.reuse ;  /* 0x0000001526267220 */ /* 0x080fe20000410000 */
[----:B------:R-:W2:Y:S01]  /*7d80*/  MUFU.EX2 R159, R183 ;  /* 0x000000b7009f7308 */ /* 0x000ea20000000800 */
[-C--:B------:R-:W-:Y:S01]  /*7d90*/  FMUL.FTZ R39, R39, R21.reuse ;  /* 0x0000001527277220 */ /* 0x080fe20000410000 */
[-C--:B------:R-:W-:Y:S01]  /*7da0*/  FMUL.FTZ R42, R42, R21.reuse ;  /* 0x000000152a2a7220 */ /* 0x080fe20000410000 */
[-C--:B------:R-:W-:Y:S01]  /*7db0*/  FMUL.FTZ R43, R43, R21.reuse ;  /* 0x000000152b2b7220 */ /* 0x080fe20000410000 */
[-C--:B------:R-:W-:Y:S01]  /*7dc0*/  FMUL.FTZ R46, R46, R21.reuse ;  /* 0x000000152e2e7220 */ /* 0x080fe20000410000 */
[----:B------:R-:W-:Y:S01]  /*7dd0*/  FMUL.FTZ R47, R47, R21 ;  /* 0x000000152f2f7220 */ /* 0x000fe20000410000 */
[C---:B-1----:R-:W-:Y:S01]  /*7de0*/  FADD.FTZ R174, R20.reuse, R3 ;  /* 0x0000000314ae7221 */ /* 0x042fe20000010000 */
[----:B------:R-:W-:Y:S01]  /*7df0*/  F2FP.F16.F32.PACK_AB R157, R20, R157 ;  /* 0x0000009d149d723e */ /* 0x000fe200000000ff */
        /* <DEDUP_REMOVED lines=9> */
[----:B--2---:R-:W-:Y:S01]  /*7e90*/  FADD.FTZ R3, R159, R174 ;  /* 0x000000ae9f037221 */ /* 0x004fe20000010000 */
[----:B------:R2:W-:Y:S01]  /*7ea0*/  STSM.16.M88.4 [R18+0x26800], R152 ;  /* 0x0268009812007844 */ /* 0x0005e20000000200 */
[-C--:B------:R-:W-:Y:S01]  /*7eb0*/  FMUL.FTZ R63, R63, R21.reuse ;  /* 0x000000153f3f7220 */ /* 0x080fe20000410000 */
[-C--:B------:R-:W-:Y:S01]  /*7ec0*/  FMUL.FTZ R66, R66, R21.reuse ;  /* 0x0000001542427220 */ /* 0x080fe20000410000 */
[-C--:B------:R-:W-:Y:S01]  /*7ed0*/  FMUL.FTZ R67, R67, R21.reuse ;  /* 0x0000001543437220 */ /* 0x080fe20000410000 */
[-C--:B------:R-:W-:Y:S01]  /*7ee0*/  FMUL.FTZ R70, R70, R21.reuse ;  /* 0x0000001546467220 */ /* 0x080fe20000410000 */
[----:B------:R-:W-:Y:S01]  /*7ef0*/  FMUL.FTZ R71, R71, R21 ;  /* 0x0000001547477220 */ /* 0x000fe20000410000 */
[----:B------:R-:W4:Y:S01]  /*7f00*/  MUFU.EX2 R196, R196 ;  /* 0x000000c400c47308 */ /* 0x000f220000000800 */
[C---:B-1----:R-:W-:Y:S01]  /*7f10*/  FADD.FTZ R174, R170.reuse, R3 ;  /* 0x00000003aaae7221 */ /* 0x042fe20000010000 */
[----:B------:R-:W-:Y:S01]  /*7f20*/  F2FP.F16.F32.PACK_AB R159, R170, R159 ;  /* 0x0000009faa9f723e */ /* 0x000fe200000000ff */
[-C--:B------:R-:W-:Y:S01]  /*7f30*/  FMUL.FTZ R74, R74, R21.reuse ;  /* 0x000000154a4a7220 */ /* 0x080fe20000410000 */
[-C--:B------:R-:W-:Y:S01]  /*7f40*/  FMUL.FTZ R75, R75, R21.reuse ;  /* 0x000000154b4b7220 */ /* 0x080fe20000410000 */
[-C--:B------:R-:W-:Y:S01]  /*7f50*/  FMUL.FTZ R78, R78, R21.reuse ;  /* 0x000000154e4e7220 */ /* 0x080fe20000410000 */
[-C--:B------:R-:W-:Y:S01]  /*7f60*/  FMUL.FTZ R79, R79, R21.reuse ;  /* 0x000000154f4f7220 */ /* 0x080fe20000410000 */
[----:B------:R2:W-:Y:S01]  /*7f70*/  STSM.16.M88.4 [R19], R156 ;  /* 0x0000009c13007844 */ /* 0x0005e20000000200 */
[----:B------:R-:W1:Y:S01]  /*7f80*/  MUFU.EX2 R163, R197 ;  /* 0x000000c500a37308 */ /* 0x000e620000000800 */
        /* <DEDUP_REMOVED lines=8> */
[C---:B----4-:R-:W-:Y:S01]  /*8010*/  FADD.FTZ R174, R196.reuse, R3 ;  /* 0x00000003c4ae7221 */ /* 0x050fe20000010000 */
[----:B------:R-:W-:Y:S01]  /*8020*/  F2FP.F16.F32.PACK_AB R161, R196, R161 ;  /* 0x000000a1c4a1723e */ /* 0x000fe200000000ff */
[-C--:B------:R-:W-:Y:S01]  /*8030*/  FMUL.FTZ R94, R94, R21.reuse ;  /* 0x000000155e5e7220 */ /* 0x080fe20000410000 */
[-C--:B------:R-:W-:Y:S01]  /*8040*/  FMUL.FTZ R95, R95, R21.reuse ;  /* 0x000000155f5f7220 */ /* 0x080fe20000410000 */
[-C--:B------:R-:W-:Y:S01]  /*8050*/  FMUL.FTZ R98, R98, R21.reuse ;  /* 0x0000001562627220 */ /* 0x080fe20000410000 */
[-C--:B------:R-:W-:Y:S01]  /*8060*/  FMUL.FTZ R99, R99, R21.reuse ;  /* 0x0000001563637220 */ /* 0x080fe20000410000 */
[-C--:B------:R-:W-:Y:S01]  /*8070*/  FMUL.FTZ R102, R102, R21.reuse ;  /* 0x0000001566667220 */ /* 0x080fe20000410000 */
[----:B------:R-:W4:Y:S01]  /*8080*/  MUFU.EX2 R165, R199 ;  /* 0x000000c700a57308 */ /* 0x000f220000000800 */
        /* <DEDUP_REMOVED lines=8> */
[C---:B---3--:R-:W-:Y:S01]  /*8110*/  FADD.FTZ R174, R198.reuse, R3 ;  /* 0x00000003c6ae7221 */ /* 0x048fe20000010000 */
[----:B------:R-:W-:Y:S01]  /*8120*/  F2FP.F16.F32.PACK_AB R163, R198, R163 ;  /* 0x000000a3c6a3723e */ /* 0x000fe200000000ff */
[-C--:B------:R-:W-:Y:S01]  /*8130*/  FMUL.FTZ R115, R115, R21.reuse ;  /* 0x0000001573737220 */ /* 0x080fe20000410000 */
[-C--:B------:R-:W-:Y:S01]  /*8140*/  FMUL.FTZ R118, R118, R21.reuse ;  /* 0x0000001576767220 */ /* 0x080fe20000410000 */
[-C--:B------:R-:W-:Y:S01]  /*8150*/  FMUL.FTZ R119, R119, R21.reuse ;  /* 0x0000001577777220 */ /* 0x080fe20000410000 */
[-C--:B------:R-:W-:Y:S01]  /*8160*/  FMUL.FTZ R122, R122, R21.reuse ;  /* 0x000000157a7a7220 */ /* 0x080fe20000410000 */
[----:B------:R2:W-:Y:S01]  /*8170*/  STSM.16.M88.4 [R23], R160 ;  /* 0x000000a017007844 */ /* 0x0005e20000000200 */
[----:B------:R-:W3:Y:S01]  /*8180*/  MUFU.EX2 R167, R201 ;  /* 0x000000c900a77308 */ /* 0x000ee20000000800 */
[----:B----4-:R-:W-:Y:S01]  /*8190*/  FADD.FTZ R3, R165, R174 ;  /* 0x000000aea5037221 */ /* 0x010fe20000010000 */
[-C--:B------:R-:W-:Y:S01]  /*81a0*/  FMUL.FTZ R123, R123, R21.reuse ;  /* 0x000000157b7b7220 */ /* 0x080fe20000410000 */
        /* <DEDUP_REMOVED lines=12> */
[-C--:B------:R-:W-:Y:S01]  /*8270*/  FMUL.FTZ R143, R143, R21.reuse ;  /* 0x000000158f8f7220 */ /* 0x080fe20000410000 */
[-C--:B------:R-:W-:Y:S01]  /*8280*/  FMUL.FTZ R146, R146, R21.reuse ;  /* 0x0000001592927220 */ /* 0x080fe20000410000 */
[----:B---3--:R-:W-:Y:S01]  /*8290*/  FADD.FTZ R3, R167, R168 ;  /* 0x000000a8a7037221 */ /* 0x008fe20000010000 */
[-C--:B------:R-:W-:Y:S01]  /*82a0*/  FMUL.FTZ R147, R147, R21.reuse ;  /* 0x0000001593937220 */ /* 0x080fe20000410000 */
[-C--:B------:R-:W-:Y:S01]  /*82b0*/  FMUL.FTZ R150, R150, R21.reuse ;  /* 0x0000001596967220 */ /* 0x080fe20000410000 */
[----:B------:R-:W-:Y:S01]  /*82c0*/  FMUL.FTZ R151, R151, R21 ;  /* 0x0000001597977220 */ /* 0x000fe20000410000 */
[C---:B----4-:R-:W-:Y:S01]  /*82d0*/  F2FP.F16.F32.PACK_AB R167, R178.reuse, R167 ;  /* 0x000000a7b2a7723e */ /* 0x050fe200000000ff */
[----:B------:R-:W-:-:S04]  /*82e0*/  FADD.FTZ R3, R178, R3 ;  /* 0x00000003b2037221 */ /* 0x000fc80000010000 */
[----:B------:R2:W-:Y:S01]  /*82f0*/  STSM.16.M88.4 [R22], R164 ;  /* 0x000000a416007844 */ /* 0x0005e20000000200 */
[----:B------:R-:W-:Y:S05]  /*8300*/  @!P0 BRA `(.L_x_1336) ;  /* 0x0000000000048947 */ /* 0x000fea0003800000 */
[----:B------:R-:W-:Y:S01]  /*8310*/  BPT.TRAP 0x1 ;  /* 0x000000040000795c */ /* 0x000fe20000300000 */
.L_x_1336:
[----:B------:R1:W3:Y:S01]  /*8320*/  SYNCS.PHASECHK.TRANS64.TRYWAIT P3, [UR27+0x28c50], R10 ;  /* 0x028c500aff0075a7 */ /* 0x0002e2000806015b */
[----:B------:R-:W-:Y:S05]  /*8330*/  @!P0 BRA `(.L_x_1337) ;  /* 0x0000000000048947 */ /* 0x000fea0003800000 */
[----:B------:R-:W-:Y:S01]  /*8340*/  BPT.TRAP 0x1 ;  /* 0x000000040000795c */ /* 0x000fe20000300000 */
.L_x_1337:
[----:B---3--:R-:W-:Y:S05]  /*8350*/  @P3 BRA `(.L_x_1338) ;  /* 0x0000000000083947 */ /* 0x008fea0003800000 */
[----:B------:R-:W3:Y:S02]  /*8360*/  SYNCS.PHASECHK.TRANS64.TRYWAIT P3, [UR27+0x28c50], R10 ;  /* 0x028c500aff0075a7 */ /* 0x000ee4000806015b */
[----:B---3--:R-:W-:Y:S05]  /*8370*/  @!P3 BRA `(.L_x_1339) ;  /* 0x000000a40024b947 */ /* 0x008fea0003800000 */
.L_x_1338:
[----:B------:R-:W-:Y:S01]  /*8380*/  ULEA UR11, UR26, UR45, 0xc ;  /* 0x0000002d1a0b7291 */ /* 0x000fe2000f8e603f */
[----:B------:R-:W-:Y:S01]  /*8390*/  WARPGROUP.ARRIVE ;  /* 0x00000000000079c5 */ /* 0x000fe20000000000 */
[----:B------:R-:W-:Y:S01]  /*83a0*/  UMOV UR7, 0x40000040 ;  /* 0x4000004000077882 */ /* 0x000fe20000000000 */
[----:B------:R-:W-:Y:S01]  /*83b0*/  ISETP.GT.AND P3, PT, R9, R12, PT ;  /* 0x0000000c0900720c */ /* 0x000fe20003f64270 */
[----:B------:R-:W-:Y:S01]  /*83c0*/  UMOV UR39, UR26 ;  /* 0x0000001a00277c82 */ /* 0x000fe20008000000 */
[----:B---3--:R-:W-:Y:S01]  /*83d0*/  @!P1 IADD3 R13, R13, 0x28c60, RZ ;  /* 0x00028c600d0d9810 */ /* 0x008fe20007ffe0ff */
[----:B------:R-:W-:Y:S01]  /*83e0*/  VIADD R9, R9, 0xffffffff ;  /* 0xffffffff09097836 */ /* 0x000fe20000000000 */
[----:B------:R-:W-:Y:S01]  /*83f0*/  UMOV UR6, UR11 ;  /* 0x0000000b00067c82 */ /* 0x000fe20008000000 */
[----:B------:R-:W-:Y:S01]  /*8400*/  MOV R8, R169 ;  /* 0x000000a900087202 */ /* 0x000fe20000000f00 */
[----:B------:R-:W-:Y:S01]  /*8410*/  HGMMA.64x256x16.F32 R24, R152, gdesc[UR4].tnspB, R24, gsb0 ;  /* 0x43e0000498187df0 */ /* 0x000fe20008000818 */
[----:B------:R-:W-:Y:S01]  /*8420*/  UIADD3 UR6, UR11, 0x80, URZ ;  /* 0x000000800b067890 */ /* 0x000fe2000fffe03f */
[----:B------:R-:W-:Y:S01]  /*8430*/  @!P1 PRMT R13, RZ, 0x654, R13 ;  /* 0x00000654ff0d9816 */ /* 0x000fe2000000000d */
[----:B------:R-:W-:Y:S01]  /*8440*/  UMOV UR7, 0x40000040 ;  /* 0x4000004000077882 */ /* 0x000fe20000000000 */
[----:B------:R-:W-:Y:S01]  /*8450*/  IMAD.MOV.U32 R7, RZ, RZ, R14 ;  /* 0x000000ffff077224 */ /* 0x000fe200078e000e */
[----:B------:R-:W-:-:S02]  /*8460*/  WARPGROUP.DEPBAR.LE gsb0, 0x0 ;  /* 0x00008000000079c5 */ /* 0x000fc40000010000 */
[----:B------:R-:W-:-:S15]  /*8470*/  WARPGROUP.ARRIVE ;  /* 0x00000000000079c5 */ /* 0x000fde0000000000 */
[----:B------:R-:W-:-:S06]  /*8480*/  NOP ;  /* 0x0000000000007918 */ /* 0x000fcc0000000000 */
        /* <DEDUP_REMOVED lines=24> */
[----:B------:R-:W-:Y:S01]  /*8610*/  MOV R8, R169 ;  /* 0x000000a900087202 */ /* 0x000fe20000000f00 */
[----:B------:R-:W-:Y:S01]  /*8620*/  IMAD.MOV.U32 R7, RZ, RZ, R14 ;  /* 0x000000ffff077224 */ /* 0x000fe200078e000e */
[----:B------:R-:W-:-:S06]  /*8630*/  UMOV UR39, UR26 ;  /* 0x0000001a00277c82 */ /* 0x000fcc0008000000 */
.L_x_1323:
[----:B------:R-:W-:Y:S01]  /*8640*/  ULDC UR14, c[0x0][0x9e4] ;  /* 0x00027900000e7ab9 */ /* 0x000fe20000000800 */
[----:B------:R-:W-:Y:S01]  /*8650*/  ULDC UR11, c[0x0][0x9dc] ;  /* 0x00027700000b7ab9 */ /* 0x000fe20000000800 */
[----:B------:R-:W-:Y:S02]  /*8660*/  UISETP.GE.AND UP0, UPT, UR14, 0x1, UPT ;  /* 0x000000010e00788c */ /* 0x000fe4000bf06270 */
[----:B------:R-:W-:-:S04]  /*8670*/  UIADD3 UR11, UR54, -UR11, URZ ;  /* 0x8000000b360b7290 */ /* 0x000fc8000fffe03f */
[----:B------:R-:W-:-:S13]  /*8680*/  PLOP3.LUT P6, PT, PT, PT, UP0, 0x80, 0x0 ;  /* 0x000000000000781c */ /* 0x000fda0003fcf008 */
[----:B------:R-:W-:Y:S05]  /*8690*/  @!P6 BRA `(.L_x_1341) ;  /* 0x000000000044e947 */ /* 0x000fea0003800000 */
        /* <DEDUP_REMOVED lines=10> */
.L_x_1342:
[----:B------:R-:W-:-:S11]  /*8740*/  UISETP.NE.AND UP0, UPT, UR14, 0x1, UPT ;  /* 0x000000010e00788c */ /* 0x000fd6000bf05270 */
[----:B------:R-:W-:Y:S02]  /*8750*/  @UP0 ULDC.64 UR18, c[0x0][0x9e8] ;  /* 0x00027a0000120ab9 */ /* 0x000fe40000000a00 */
[----:B------:R-:W-:-:S04]  /*8760*/  UIMAD.WIDE.U32 UR6, UR54, UR18, URZ ;  /* 0x00000012360672a5 */ /* 0x000fc8000f8e003f */
[----:B------:R-:W-:-:S12]  /*8770*/  @UP0 USHF.R.U32.HI UR54, URZ, UR19, UR7 ;  /* 0x000000133f360299 */ /* 0x000fd80008011607 */
.L_x_1343:
[----:B------:R-:W-:-:S04]  /*8780*/  UIMAD UR54, UR54, UR14, URZ ;  /* 0x0000000e363672a4 */ /* 0x000fc8000f8e023f */
[----:B------:R-:W-:-:S04]  /*8790*/  UISETP.LT.AND UP0, UPT, UR11, UR54, UPT ;  /* 0x000000360b00728c */ /* 0x000fc8000bf01270 */
[----:B------:R-:W-:-:S12]  /*87a0*/  USEL UR11, UR11, UR54, !UP0 ;  /* 0x000000360b0b7287 */ /* 0x000fd8000c000000 */
.L_x_1341:
[----:B------:R-:W-:-:S04]  /*87b0*/  UIADD3 UR11, UR11, 0x3f, URZ ;  /* 0x0000003f0b0b7890 */ /* 0x000fc8000fffe03f */
[----:B------:R-:W-:-:S04]  /*87c0*/  USHF.R.S32.HI UR6, URZ, 0x1f, UR11 ;  /* 0x0000001f3f067899 */ /* 0x000fc8000801140b */
[----:B------:R-:W-:-:S04]  /*87d0*/  ULEA.HI UR6, UR6, UR11, URZ, 0x6 ;  /* 0x0000000b06067291 */ /* 0x000fc8000f8f303f */
[----:B------:R-:W-:-:S04]  /*87e0*/  USHF.R.S32.HI UR6, URZ, 0x6, UR6 ;  /* 0x000000063f067899 */ /* 0x000fc80008011406 */
[----:B------:R-:W-:-:S04]  /*87f0*/  UISETP.LT.AND UP0, UPT, UR41, UR6, UPT ;  /* 0x000000062900728c */ /* 0x000fc8000bf01270 */
[----:B------:R-:W-:-:S06]  /*8800*/  USEL UR21, UR41, UR6, !UP0 ;  /* 0x0000000629157287 */ /* 0x000fcc000c000000 */
[----:B------:R-:W-:-:S13]  /*8810*/  ISETP.GE.AND P2, PT, R9, UR21, PT ;  /* 0x0000001509007c0c */ /* 0x000fda000bf46270 */
[----:B------:R-:W-:Y:S05]  /*8820*/  @!P2 BRA `(.L_x_1344) ;  /* 0x0000001c0038a947 */ /* 0x000fea0003800000 */
[----:B------:R-:W-:Y:S01]  /*8830*/  MOV R11, R8 ;  /* 0x00000008000b7202 */ /* 0x000fe20000000f00 */
[----:B------:R-:W-:Y:S01]  /*8840*/  IMAD.MOV.U32 R20, RZ, RZ, R7 ;  /* 0x000000ffff147224 */ /* 0x000fe200078e0007 */
[----:B-1----:R-:W-:Y:S01]  /*8850*/  MOV R10, R9 ;  /* 0x00000009000a7202 */ /* 0x002fe20000000f00 */
[----:B------:R-:W-:Y:S01]  /*8860*/  UMOV UR23, UR39 ;  /* 0x0000002700177c82 */ /* 0x000fe20008000000 */
[----:B------:R-:W-:Y:S01]  /*8870*/  ULDC UR22, c[0x0][0x988] ;  /* 0x0002620000167ab9 */ /* 0x000fe20000000800 */
[----:B------:R-:W-:-:S05]  /*8880*/  ULDC UR24, c[0x0][0x9d8] ;  /* 0x0002760000187ab9 */ /* 0x000fca0000000800 */
.L_x_1353:
[----:B------:R-:W-:Y:S01]  /*8890*/  UIADD3 UR39, UR23, 0x1, URZ ;  /* 0x0000000117277890 */ /* 0x000fe2000fffe03f */
[C---:B------:R-:W-:Y:S01]  /*88a0*/  ISETP.GT.AND P2, PT, R10.reuse, UR21, PT ;  /* 0x000000150a007c0c */ /* 0x040fe2000bf44270 */
[----:B------:R-:W-:Y:S02]  /*88b0*/  VIADD R10, R10, 0xffffffff ;  /* 0xffffffff0a0a7836 */ /* 0x000fe40000000000 */
[----:B------:R-:W-:-:S04]  /*88c0*/  UISETP.NE.AND UP0, UPT, UR39, 0x2, UPT ;  /* 0x000000022700788c */ /* 0x000fc8000bf05270 */
[----:B------:R-:W-:Y:S02]  /*88d0*/  USEL UR6, URZ, 0x1, UP0 ;  /* 0x000000013f067887 */ /* 0x000fe40008000000 */
[----:B------:R-:W-:Y:S02]  /*88e0*/  USEL UR39, UR39, URZ, UP0 ;  /* 0x0000003f27277287 */ /* 0x000fe40008000000 */
[----:B------:R-:W-:Y:S01]  /*88f0*/  ULOP3.LUT UR38, UR38, UR6, URZ, 0x3c, !UPT ;  /* 0x0000000626267292 */ /* 0x000fe2000f8e3c3f */
[----:B-1--4-:R-:W-:Y:S11]  /*8900*/  @!P0 BRA `(.L_x_1345) ;  /* 0x0000000000048947 */ /* 0x012ff60003800000 */
[----:B------:R-:W-:Y:S01]  /*8910*/  BPT.TRAP 0x1 ;  /* 0x000000040000795c */ /* 0x000fe20000300000 */
.L_x_1345:
[----:B------:R-:W-:Y:S01]  /*8920*/  ULEA UR25, UR39, UR48, 0x3 ;  /* 0x0000003027197291 */ /* 0x000fe2000f8e183f */
[----:B------:R-:W-:-:S04]  /*8930*/  MOV R9, UR38 ;  /* 0x0000002600097c02 */ /* 0x000fc80008000f00 */
[----:B------:R-:W-:-:S04]  /*8940*/  SHF.L.U32 R9, R9, 0x1f, RZ ;  /* 0x0000001f09097819 */ /* 0x000fc800000006ff */
[----:B------:R1:W4:Y:S01]  /*8950*/  SYNCS.PHASECHK.TRANS64.TRYWAIT P3, [UR25+0x28c30], R9 ;  /* 0x028c3009ff0075a7 */ /* 0x0003220008060159 */
[----:B------:R-:W-:Y:S05]  /*8960*/  @!P0 BRA `(.L_x_1346) ;  /* 0x0000000000048947 */ /* 0x000fea0003800000 */
[----:B------:R-:W-:Y:S01]  /*8970*/  BPT.TRAP 0x1 ;  /* 0x000000040000795c */ /* 0x000fe20000300000 */
.L_x_1346:
[----:B----4-:R-:W-:Y:S05]  /*8980*/  @P3 BRA `(.L_x_1347) ;  /* 0x0000000000083947 */ /* 0x010fea0003800000 */
[----:B------:R-:W4:Y:S02]  /*8990*/  SYNCS.PHASECHK.TRANS64.TRYWAIT P3, [UR25+0x28c30], R9 ;  /* 0x028c3009ff0075a7 */ /* 0x000f240008060159 */
[----:B----4-:R-:W-:Y:S05]  /*89a0*/  @!P3 BRA `(.L_x_1348) ;  /* 0x0000009c00acb947 */ /* 0x010fea0003800000 */
.L_x_1347:
[----:B------:R-:W-:Y:S01]  /*89b0*/  R2UR UR18, R0 ;  /* 0x00000000001272ca */ /* 0x000fe200000e0000 */
[----:B--2---:R-:W-:Y:S01]  /*89c0*/  WARPGROUP.ARRIVE ;  /* 0x00000000000079c5 */ /* 0x004fe20000000000 */
[----:B------:R-:W-:Y:S01]  /*89d0*/  UMOV UR19, 0x40000040 ;  /* 0x4000004000137882 */ /* 0x000fe20000000000 */
[----:B------:R-:W-:Y:S01]  /*89e0*/  UMOV UR7, 0x40000040 ;  /* 0x4000004000077882 */ /* 0x000fe20000000000 */
[----:B------:R-:W-:Y:S01]  /*89f0*/  UMOV UR11, 0x40000040 ;  /* 0x40000040000b7882 */ /* 0x000fe20000000000 */
[----:B------:R-:W-:-:S08]  /*8a00*/  UMOV UR15, 0x40000040 ;  /* 0x40000040000f7882 */ /* 0x000fd00000000000 */
[----:B------:R-:W-:-:S04]  /*8a10*/  ULEA UR18, UR39, UR18, 0x9 ;  /* 0x0000001227127291 */ /* 0x000fc8000f8e483f */
[----:B------:R-:W-:Y:S02]  /*8a20*/  UIADD3 UR6, UR18, 0x2, URZ ;  /* 0x0000000212067890 */ /* 0x000fe4000fffe03f */
[----:B------:R-:W-:Y:S02]  /*8a30*/  UIADD3 UR10, UR18, 0x4, URZ ;  /* 0x00000004120a7890 */ /* 0x000fe4000fffe03f */
[----:B------:R-:W-:Y:S02]  /*8a40*/  UIADD3 UR14, UR18, 0x6, URZ ;  /* 0x00000006120e7890 */ /* 0x000fe4000fffe03f */
[----:B------:R-:W-:Y:S03]  /*8a50*/  HGMMA.64x64x16.F32 R152, gdesc[UR16], RZ, !UPT, gsb0 ;  /* 0x00e00000109879f0 */ /* 0x000fe6000c0008ff */
[----:B------:R-:W-:Y:S02]  /*8a60*/  WARPGROUP.DEPBAR.LE gsb0, 0x0 ;  /* 0x00008000000079c5 */ /* 0x000fe40000010000 */
[----:B------:R-:W-:-:S06]  /*8a70*/  WARPGROUP.ARRIVE ;  /* 0x00000000000079c5 */ /* 0x000fcc0000000000 */
[----:B------:R-:W-:Y:S03]  /*8a80*/  HGMMA.64x64x16.F32 R152, gdesc[UR4], R152, gsb0 ;  /* 0x00e00000049879f0 */ /* 0x000fe60008000898 */
[----:B------:R-:W-:Y:S02]  /*8a90*/  WARPGROUP.DEPBAR.LE gsb0, 0x0 ;  /* 0x00008000000079c5 */ /* 0x000fe40000010000 */
[----:B------:R-:W-:-:S06]  /*8aa0*/  WARPGROUP.ARRIVE ;  /* 0x00000000000079c5 */ /* 0x000fcc0000000000 */
[----:B------:R-:W-:Y:S01]  /*8ab0*/  HGMMA.64x64x16.F32 R152, gdesc[UR8], R152, gsb0 ;  /* 0x00e00000089879f0 */ /* 0x000fe20008000898 */
[----:B------:R-:W-:Y:S02]  /*8ac0*/  UMOV UR10, UR22 ;  /* 0x00000016000a7c82 */ /* 0x000fe40008000000 */
[----:B------:R-:W-:Y:S02]  /*8ad0*/  WARPGROUP.DEPBAR.LE gsb0, 0x0 ;  /* 0x00008000000079c5 */ /* 0x000fe40000010000 */
[----:B------:R-:W-:-:S06]  /*8ae0*/  WARPGROUP.ARRIVE ;  /* 0x00000000000079c5 */ /* 0x000fcc0000000000 */
[----:B------:R-:W-:Y:S03]  /*8af0*/  HGMMA.64x64x16.F32 R152, gdesc[UR12], R152, gsb0 ;  /* 0x00e000000c9879f0 */ /* 0x000fe60008000898 */
[----:B------:R-:W-:Y:S02]  /*8b00*/  WARPGROUP.DEPBAR.LE gsb0, 0x0 ;  /* 0x00008000000079c5 */ /* 0x000fe40000010000 */
[----:B------:R-:W-:Y:S01]  /*8b10*/  FMUL.FTZ R21, R152, UR24 ;  /* 0x0000001898157c20 */ /* 0x000fe20008410000 */
[----:B----4-:R-:W-:Y:S01]  /*8b20*/  FMUL.FTZ R8, R153, UR24 ;  /* 0x0000001899087c20 */ /* 0x010fe20008410000 */
[----:B------:R-:W-:Y:S01]  /*8b30*/  FMUL.FTZ R152, R156, UR24 ;  /* 0x000000189c987c20 */ /* 0x000fe20008410000 */
[----:B------:R-:W-:Y:S01]  /*8b40*/  FMUL.FTZ R153, R157, UR24 ;  /* 0x000000189d997c20 */ /* 0x000fe20008410000 */
[----:B------:R-:W-:Y:S01]  /*8b50*/  FMUL.FTZ R12, R154, UR24 ;  /* 0x000000189a0c7c20 */ /* 0x000fe20008410000 */
[----:B------:R-:W-:Y:S01]  /*8b60*/  FMUL.FTZ R154, R160, UR24 ;  /* 0x00000018a09a7c20 */ /* 0x000fe20008410000 */
[----:B------:R-:W2:Y:S01]  /*8b70*/  MUFU.TANH R21, R21 ;  /* 0x0000001500157308 */ /* 0x000ea20000002400 */
[----:B---3--:R-:W-:Y:S01]  /*8b80*/  FMUL.FTZ R13, R155, UR24 ;  /* 0x000000189b0d7c20 */ /* 0x008fe20008410000 */
        /* <DEDUP_REMOVED lines=25> */
[----:B------:R-:W-:-:S05]  /*8d20*/  FMUL.FTZ R177, R183, UR24 ;  /* 0x00000018b7b17c20 */ /* 0x000fca0008410000 */
[----:B------:R-:W3:Y:S01]  /*8d30*/  MUFU.TANH R154, R154 ;  /* 0x0000009a009a7308 */ /* 0x000ee20000002400 */
[----:B----4-:R-:W-:-:S07]  /*8d40*/  FMNMX.FTZ R168, R152, R7, !PT ;  /* 0x0000000798a87209 */ /* 0x010fce0007810000 */
[----:B------:R-:W4:Y:S01]  /*8d50*/  MUFU.TANH R155, R155 ;  /* 0x0000009b009b7308 */ /* 0x000f220000002400 */
[----:B--2---:R-:W-:-:S07]  /*8d60*/  FMNMX.FTZ R7, R153, R168, !PT ;  /* 0x000000a899077209 */ /* 0x004fce0007810000 */
[----:B------:R-:W2:Y:S01]  /*8d70*/  MUFU.TANH R156, R156 ;  /* 0x0000009c009c7308 */ /* 0x000ea20000002400 */
[----:B---3--:R-:W-:-:S07]  /*8d80*/  FMNMX.FTZ R168, R154, R7, !PT ;  /* 0x000000079aa87209 */ /* 0x008fce0007810000 */
[----:B------:R-:W3:Y:S01]  /*8d90*/  MUFU.TANH R157, R157 ;  /* 0x0000009d009d7308 */ /* 0x000ee20000002400 */
[----:B----4-:R-:W-:Y:S01]  /*8da0*/  FMNMX.FTZ R7, R155, R168, !PT ;  /* 0x000000a89b077209 */ /* 0x010fe20007810000 */
[----:B------:R-:W-:-:S06]  /*8db0*/  FMUL.FTZ R168, R180, UR24 ;  /* 0x00000018b4a87c20 */ /* 0x000fcc0008410000 */
        /* <DEDUP_REMOVED lines=19> */
[----:B--2---:R-:W-:Y:S01]  /*8ef0*/  FMNMX.FTZ R7, R169, R172, !PT ;  /* 0x000000aca9077209 */ /* 0x004fe20007810000 */
[----:B------:R-:W-:Y:S01]  /*8f00*/  FMUL.FTZ R172, R174, UR24 ;  /* 0x00000018aeac7c20 */ /* 0x000fe20008410000 */
[----:B------:R-:W-:-:S03]  /*8f10*/  FMUL.FTZ R174, R179, UR24 ;  /* 0x00000018b3ae7c20 */ /* 0x000fc60008410000 */
[----:B------:R-:W2:Y:S02]  /*8f20*/  SHFL.BFLY PT, R176, R7, 0x2, 0x1f ;  /* 0x0c401f0007b07f89 */ /* 0x000ea400000e0000 */
[----:B------:R-:W5:Y:S08]  /*8f30*/  MUFU.TANH R14, R14 ;  /* 0x0000000e000e7308 */ /* 0x000f700000002400 */
[----:B------:R-:W1:Y:S08]  /*8f40*/  MUFU.TANH R15, R15 ;  /* 0x0000000f000f7308 */ /* 0x000e700000002400 */
[----:B------:R-:W1:Y:S01]  /*8f50*/  MUFU.TANH R162, R162 ;  /* 0x000000a200a27308 */ /* 0x000e620000002400 */
[----:B--2---:R-:W-:-:S02]  /*8f60*/  FMNMX.FTZ R180, R7, R176, !PT ;  /* 0x000000b007b47209 */ /* 0x004fc40007810000 */
[----:B---3--:R-:W-:-:S05]  /*8f70*/  FMNMX.FTZ R176, R12, R11, !PT ;  /* 0x0000000b0cb07209 */ /* 0x008fca0007810000 */
[----:B------:R-:W2:Y:S01]  /*8f80*/  MUFU.TANH R163, R163 ;  /* 0x000000a300a37308 */ /* 0x000ea20000002400 */
[----:B------:R-:W3:Y:S01]  /*8f90*/  SHFL.BFLY PT, R181, R180, 0x1, 0x1f ;  /* 0x0c201f00b4b57f89 */ /* 0x000ee200000e0000 */
[----:B----4-:R-:W-:Y:S01]  /*8fa0*/  FMNMX.FTZ R7, R13, R176, !PT ;  /* 0x000000b00d077209 */ /* 0x010fe20007810000 */
[----:B------:R-:W-:-:S03]  /*8fb0*/  FMUL.FTZ R176, R182, UR24 ;  /* 0x00000018b6b07c20 */ /* 0x000fc60008410000 */
[----:B-----5:R-:W-:Y:S02]  /*8fc0*/  FMNMX.FTZ R178, R14, R7, !PT ;  /* 0x000000070eb27209 */ /* 0x020fe40007810000 */
[----:B------:R-:W4:Y:S02]  /*8fd0*/  MUFU.TANH R166, R166 ;  /* 0x000000a600a67308 */ /* 0x000f240000002400 */
[----:B-1----:R-:W-:-:S04]  /*8fe0*/  FMNMX.FTZ R7, R15, R178, !PT ;  /* 0x000000b20f077209 */ /* 0x002fc80007810000 */
[----:B------:R-:W-:Y:S02]  /*8ff0*/  FMNMX.FTZ R178, R162, R7, !PT ;  /* 0x00000007a2b27209 */ /* 0x000fe40007810000 */
[----:B------:R-:W1:Y:S02]  /*9000*/  MUFU.TANH R167, R167 ;  /* 0x000000a700a77308 */ /* 0x000e640000002400 */
[----:B--2---:R-:W-:-:S06]  /*9010*/  FMNMX.FTZ R179, R163, R178, !PT ;  /* 0x000000b2a3b37209 */ /* 0x004fcc0007810000 */
[----:B------:R-:W2:Y:S01]  /*9020*/  MUFU.TANH R170, R170 ;  /* 0x000000aa00aa7308 */ /* 0x000ea20000002400 */
[----:B---3--:R-:W-:-:S05]  /*9030*/  FMNMX.FTZ R7, R180, R181, !PT ;  /* 0x000000b5b4077209 */ /* 0x008fca0007810000 */
[C---:B------:R-:W-:Y:S02]  /*9040*/  FADD.FTZ R178, -R7.reuse, R20 ;  /* 0x0000001407b27221 */ /* 0x040fe40000010100 */
[----:B------:R-:W3:Y:S01]  /*9050*/  MUFU.TANH R171, R171 ;  /* 0x000000ab00ab7308 */ /* 0x000ee20000002400 */
[----:B----4-:R-:W-:Y:S01]  /*9060*/  FMNMX.FTZ R20, R166, R179, !PT ;  /* 0x000000b3a6147209 */ /* 0x010fe20007810000 */
[----:B------:R-:W-:Y:S01]  /*9070*/  FMUL.FTZ R193, R7, UR10 ;  /* 0x0000000a07c17c20 */ /* 0x000fe20008410000 */
[----:B------:R-:W-:Y:S02]  /*9080*/  FMUL.FTZ R179, R178, UR10 ;  /* 0x0000000ab2b37c20 */ /* 0x000fe40008410000 */
[----:B-1----:R-:W-:Y:S01]  /*9090*/  FMNMX.FTZ R181, R167, R20, !PT ;  /* 0x00000014a7b57209 */ /* 0x002fe20007810000 */
        /* <DEDUP_REMOVED lines=13> */
[--C-:B------:R-:W-:Y:S01]  /*9170*/  FFMA.FTZ R159, R160, UR10, -R193.reuse ;  /* 0x0000000aa09f7c23 */ /* 0x100fe200080108c1 */
[--C-:B------:R-:W-:Y:S01]  /*9180*/  FFMA.FTZ R196, R169, UR10, -R193.reuse ;  /* 0x0000000aa9c47c23 */ /* 0x100fe200080108c1 */
[----:B------:R-:W-:-:S03]  /*9190*/  FFMA.FTZ R164, R164, UR10, -R193 ;  /* 0x0000000aa4a47c23 */ /* 0x000fc600080108c1 */
[----:B------:R-:W3:Y:S01]  /*91a0*/  MUFU.TANH R173, R173 ;  /* 0x000000ad00ad7308 */ /* 0x000ee20000002400 */
[----:B-1----:R-:W-:Y:S01]  /*91b0*/  FMNMX.FTZ R178, R172, R21, !PT ;  /* 0x00000015acb27209 */ /* 0x002fe20007810000 */
[----:B------:R-:W-:-:S06]  /*91c0*/  FFMA.FTZ R21, R8, UR10, -R193 ;  /* 0x0000000a08157c23 */ /* 0x000fcc00080108c1 */
[----:B------:R-:W1:Y:S01]  /*91d0*/  MUFU.TANH R174, R174 ;  /* 0x000000ae00ae7308 */ /* 0x000e620000002400 */
[----:B--2---:R-:W-:-:S07]  /*91e0*/  FMNMX.FTZ R178, R175, R178, !PT ;  /* 0x000000b2afb27209 */ /* 0x004fce0007810000 */
[----:B------:R-:W2:Y:S01]  /*91f0*/  MUFU.TANH R176, R176 ;  /* 0x000000b000b07308 */ /* 0x000ea20000002400 */
[----:B---3--:R-:W-:Y:S01]  /*9200*/  FMNMX.FTZ R181, R173, R178, !PT ;  /* 0x000000b2adb57209 */ /* 0x008fe20007810000 */
[----:B------:R-:W-:-:S06]  /*9210*/  FFMA.FTZ R178, R152, UR10, -R193 ;  /* 0x0000000a98b27c23 */ /* 0x000fcc00080108c1 */
[----:B------:R-:W3:Y:S01]  /*9220*/  MUFU.TANH R177, R177 ;  /* 0x000000b100b17308 */ /* 0x000ee20000002400 */
[----:B-1----:R-:W-:-:S07]  /*9230*/  FMNMX.FTZ R181, R174, R181, !PT ;  /* 0x000000b5aeb57209 */ /* 0x002fce0007810000 */
[----:B------:R-:W1:Y:S01]  /*9240*/  MUFU.EX2 R179, R179 ;  /* 0x000000b300b37308 */ /* 0x000e620000000800 */
[----:B--2---:R-:W-:Y:S01]  /*9250*/  FMNMX.FTZ R8, R176, R181, !PT ;  /* 0x000000b5b0087209 */ /* 0x004fe20007810000 */
[----:B------:R-:W-:-:S06]  /*9260*/  FFMA.FTZ R181, R156, UR10, -R193 ;  /* 0x0000000a9cb57c23 */ /* 0x000fcc00080108c1 */
[----:B------:R2:W4:Y:S01]  /*9270*/  MUFU.EX2 R20, R180 ;  /* 0x000000b400147308 */ /* 0x0005220000000800 */
[----:B---3--:R-:W-:-:S05]  /*9280*/  FMNMX.FTZ R8, R177, R8, !PT ;  /* 0x00000008b1087209 */ /* 0x008fca0007810000 */
[----:B------:R-:W3:Y:S02]  /*9290*/  SHFL.BFLY PT, R183, R8, 0x2, 0x1f ;  /* 0x0c401f0008b77f89 */ /* 0x000ee400000e0000 */
[----:B------:R-:W5:Y:S01]  /*92a0*/  MUFU.EX2 R21, R21 ;  /* 0x0000001500157308 */ /* 0x000f620000000800 */
[----:B--2---:R-:W-:Y:S01]  /*92b0*/  FFMA.FTZ R180, R154, UR10, -R193 ;  /* 0x0000000a9ab47c23 */ /* 0x004fe200080108c1 */
[-C--:B-1----:R-:W-:Y:S01]  /*92c0*/  FMUL.FTZ R24, R24, R179.reuse ;  /* 0x000000b318187220 */ /* 0x082fe20000410000 */
[-C--:B------:R-:W-:Y:S01]  /*92d0*/  FMUL.FTZ R25, R25, R179.reuse ;  /* 0x000000b319197220 */ /* 0x080fe20000410000 */
[-C--:B------:R-:W-:Y:S01]  /*92e0*/  FMUL.FTZ R28, R28, R179.reuse ;  /* 0x000000b31c1c7220 */ /* 0x080fe20000410000 */
[-C--:B------:R-:W-:Y:S01]  /*92f0*/  FMUL.FTZ R29, R29, R179.reuse ;  /* 0x000000b31d1d7220 */ /* 0x080fe20000410000 */
[-C--:B------:R-:W-:Y:S01]  /*9300*/  FMUL.FTZ R32, R32, R179.reuse ;  /* 0x000000b320207220 */ /* 0x080fe20000410000 */
[-C--:B------:R-:W-:Y:S01]  /*9310*/  FMUL.FTZ R33, R33, R179.reuse ;  /* 0x000000b321217220 */ /* 0x080fe20000410000 */
[----:B------:R-:W1:Y:S01]  /*9320*/  MUFU.EX2 R178, R178 ;  /* 0x000000b200b27308 */ /* 0x000e620000000800 */
[----:B----4-:R-:W-:Y:S01]  /*9330*/  FFMA.FTZ R4, R179, R4, R20 ;  /* 0x00000004b3047223 */ /* 0x010fe20000010014 */
        /* <DEDUP_REMOVED lines=11> */
[----:B------:R-:W-:Y:S01]  /*93f0*/  FMUL.FTZ R56, R56, R179 ;  /* 0x000000b338387220 */ /* 0x000fe20000410000 */
[----:B---3--:R-:W-:Y:S01]  /*9400*/  FMNMX.FTZ R183, R8, R183, !PT ;  /* 0x000000b708b77209 */ /* 0x008fe20007810000 */
[-C--:B------:R-:W-:Y:S01]  /*9410*/  FMUL.FTZ R57, R57, R179.reuse ;  /* 0x000000b339397220 */ /* 0x080fe20000410000 */
[----:B------:R-:W-:Y:S01]  /*9420*/  MUFU.EX2 R180, R180 ;  /* 0x000000b400b47308 */ /* 0x000fe20000000800 */
[-C--:B------:R-:W-:Y:S01]  /*9430*/  FMUL.FTZ R60, R60, R179.reuse ;  /* 0x000000b33c3c7220 */ /* 0x080fe20000410000 */
[-C--:B------:R-:W-:Y:S01]  /*9440*/  FMUL.FTZ R61, R61, R179.reuse ;  /* 0x000000b33d3d7220 */ /* 0x080fe20000410000 */
[----:B------:R-:W3:Y:S01]  /*9450*/  SHFL.BFLY PT, R8, R183, 0x1, 0x1f ;  /* 0x0c201f00b7087f89 */ /* 0x000ee200000e0000 */
        /* <DEDUP_REMOVED lines=23> */
[----:B---3--:R-:W-:Y:S01]  /*95d0*/  FMNMX.FTZ R8, R183, R8, !PT ;  /* 0x00000008b7087209 */ /* 0x008fe20007810000 */
[-C--:B------:R-:W-:Y:S01]  /*95e0*/  FMUL.FTZ R104, R104, R179.reuse ;  /* 0x000000b368687220 */ /* 0x080fe20000410000 */
[-C--:B------:R-:W-:Y:S01]  /*95f0*/  FMUL.FTZ R105, R105, R179.reuse ;  /* 0x000000b369697220 */ /* 0x080fe20000410000 */
[-C--:B------:R-:W-:Y:S01]  /*9600*/  FMUL.FTZ R108, R108, R179.reuse ;  /* 0x000000b36c6c7220 */ /* 0x080fe20000410000 */
[-C--:B------:R-:W-:Y:S01]  /*9610*/  FMUL.FTZ R109, R109, R179.reuse ;  /* 0x000000b36d6d7220 */ /* 0x080fe20000410000 */
[C---:B------:R-:W-:Y:S01]  /*9620*/  FADD.FTZ R11, -R8.reuse, R11 ;  /* 0x0000000b080b7221 */ /* 0x040fe20000010100 */
[----:B------:R-:W-:Y:S01]  /*9630*/  FMUL.FTZ R156, R8, UR10 ;  /* 0x0000000a089c7c20 */ /* 0x000fe20008410000 */
[----:B------:R-:W-:Y:S01]  /*9640*/  MUFU.EX2 R157, R157 ;  /* 0x0000009d009d7308 */ /* 0x000fe20000000800 */
[----:B------:R-:W-:Y:S01]  /*9650*/  FMUL.FTZ R112, R112, R179 ;  /* 0x000000b370707220 */ /* 0x000fe20000410000 */
[----:B------:R-:W-:Y:S01]  /*9660*/  FMUL.FTZ R168, R11, UR10 ;  /* 0x0000000a0ba87c20 */ /* 0x000fe20008410000 */
[--C-:B------:R-:W-:Y:S01]  /*9670*/  FFMA.FTZ R11, R12, UR10, -R156.reuse ;  /* 0x0000000a0c0b7c23 */ /* 0x100fe2000801089c */
[--C-:B------:R-:W-:Y:S01]  /*9680*/  FFMA.FTZ R12, R13, UR10, -R156.reuse ;  /* 0x0000000a0d0c7c23 */ /* 0x100fe2000801089c */
[--C-:B------:R-:W-:Y:S01]  /*9690*/  FFMA.FTZ R13, R14, UR10, -R156.reuse ;  /* 0x0000000a0e0d7c23 */ /* 0x100fe2000801089c */
[--C-:B------:R-:W-:Y:S01]  /*96a0*/  FFMA.FTZ R202, R171, UR10, -R156.reuse ;  /* 0x0000000aabca7c23 */ /* 0x100fe2000801089c */
[----:B------:R-:W-:Y:S01]  /*96b0*/  IMAD.MOV R171, RZ, RZ, -R17 ;  /* 0x000000ffffab7224 */ /* 0x000fe200078e0a11 */
[----:B------:R-:W-:Y:S01]  /*96c0*/  MUFU.EX2 R168, R168 ;  /* 0x000000a800a87308 */ /* 0x000fe20000000800 */
[--C-:B------:R-:W-:Y:S01]  /*96d0*/  FFMA.FTZ R14, R15, UR10, -R156.reuse ;  /* 0x0000000a0f0e7c23 */ /* 0x100fe2000801089c */
[--C-:B------:R-:W-:Y:S01]  /*96e0*/  FFMA.FTZ R15, R162, UR10, -R156.reuse ;  /* 0x0000000aa20f7c23 */ /* 0x100fe2000801089c */
[--C-:B------:R-:W-:Y:S01]  /*96f0*/  FFMA.FTZ R200, R167, UR10, -R156.reuse ;  /* 0x0000000aa7c87c23 */ /* 0x100fe2000801089c */
[----:B------:R-:W-:Y:S01]  /*9700*/  ISETP.NE.AND P3, PT, R2, R171, PT ;  /* 0x000000ab0200720c */ /* 0x000fe20003f65270 */
[----:B------:R-:W-:Y:S01]  /*9710*/  FFMA.FTZ R171, R173, UR10, -R156 ;  /* 0x0000000aadab7c23 */ /* 0x000fe2000801089c */
[----:B-----5:R-:W-:Y:S01]  /*9720*/  FADD.FTZ R173, R21, R4 ;  /* 0x0000000415ad7221 */ /* 0x020fe20000010000 */
[--C-:B------:R-:W-:Y:S01]  /*9730*/  FFMA.FTZ R198, R163, UR10, -R156.reuse ;  /* 0x0000000aa3c67c23 */ /* 0x100fe2000801089c */
[----:B------:R-:W3:Y:S01]  /*9740*/  MUFU.EX2 R11, R11 ;  /* 0x0000000b000b7308 */ /* 0x000ee20000000800 */
[--C-:B------:R-:W-:Y:S01]  /*9750*/  FFMA.FTZ R167, R170, UR10, -R156.reuse ;  /* 0x0000000aaaa77c23 */ /* 0x100fe2000801089c */
[----:B------:R-:W-:Y:S01]  /*9760*/  MOV R170, UR25 ;  /* 0x0000001900aa7c02 */ /* 0x000fe20008000f00 */
[----:B-1----:R-:W-:Y:S01]  /*9770*/  FADD.FTZ R4, R178, R173 ;  /* 0x000000adb2047221 */ /* 0x002fe20000010000 */
[--C-:B------:R-:W-:Y:S01]  /*9780*/  FFMA.FTZ R163, R166, UR10, -R156.reuse ;  /* 0x0000000aa6a37c23 */ /* 0x100fe2000801089c */
[----:B------:R-:W-:Y:S01]  /*9790*/  FFMA.FTZ R169, R172, UR10, -R156 ;  /* 0x0000000aaca97c23 */ /* 0x000fe2000801089c */
[----:B------:R-:W-:Y:S01]  /*97a0*/  @!P1 IADD3 R152, R170, 0x28c40, RZ ;  /* 0x00028c40aa989810 */ /* 0x000fe20007ffe0ff */
[----:B--2---:R-:W-:Y:S01]  /*97b0*/  FADD.FTZ R173, R153, R4 ;  /* 0x0000000499ad7221 */ /* 0x004fe20000010000 */
[----:B------:R-:W1:Y:S01]  /*97c0*/  MUFU.EX2 R12, R12 ;  /* 0x0000000c000c7308 */ /* 0x000e620000000800 */
[----:B------:R-:W-:Y:S01]  /*97d0*/  FFMA.FTZ R172, R175, UR10, -R156 ;  /* 0x0000000aafac7c23 */ /* 0x000fe2000801089c */
[----:B------:R-:W-:Y:S01]  /*97e0*/  @!P1 PRMT R152, RZ, 0x654, R152 ;  /* 0x00000654ff989816 */ /* 0x000fe20000000098 */
[----:B------:R-:W-:-:S02]  /*97f0*/  IMAD.U32 R175, RZ, RZ, UR23 ;  /* 0x00000017ffaf7e24 */ /* 0x000fc4000f8e00ff */
[--C-:B------:R-:W-:Y:S01]  /*9800*/  FFMA.FTZ R174, R174, UR10, -R156.reuse ;  /* 0x0000000aaeae7c23 */ /* 0x100fe2000801089c */
[----:B------:R-:W-:Y:S01]  /*9810*/  FFMA.FTZ R176, R176, UR10, -R156 ;  /* 0x0000000ab0b07c23 */ /* 0x000fe2000801089c */
[----:B------:R2:W-:Y:S01]  /*9820*/  @!P1 SYNCS.ARRIVE.TRANS64.RED.A1T0 RZ, [R152+URZ], RZ ;  /* 0x000000ff98ff99a7 */ /* 0x0005e2000810043f */
[----:B------:R-:W-:Y:S01]  /*9830*/  @!P3 IMAD R154, R175, 0x40, R16 ;  /* 0x00000040af9ab824 */ /* 0x000fe200078e0210 */
[----:B------:R-:W4:Y:S01]  /*9840*/  MUFU.EX2 R13, R13 ;  /* 0x0000000d000d7308 */ /* 0x000f220000000800 */
[----:B---3--:R-:W-:Y:S01]  /*9850*/  FFMA.FTZ R3, R168, R3, R11 ;  /* 0x00000003a8037223 */ /* 0x008fe2000001000b */
[----:B------:R-:W-:Y:S01]  /*9860*/  FFMA.FTZ R177, R177, UR10, -R156 ;  /* 0x0000000ab1b17c23 */ /* 0x000fe2000801089c */
[----:B------:R-:W-:Y:S01]  /*9870*/  F2FP.F16.F32.PACK_AB R156, R155, R180 ;  /* 0x000000b49b9c723e */ /* 0x000fe200000000ff */
[----:B------:R-:W-:Y:S01]  /*9880*/  FMUL.FTZ R113, R113, R179 ;  /* 0x000000b371717220 */ /* 0x000fe20000410000 */
[----:B------:R-:W-:Y:S01]  /*9890*/  @!P3 LEA R154, R154, UR48, 0x2 ;  /* 0x000000309a9abc11 */ /* 0x000fe2000f8e10ff */
[----:B--2---:R-:W-:Y:S01]  /*98a0*/  FADD.FTZ R152, R180, R173 ;  /* 0x000000adb4987221 */ /* 0x004fe20000010000 */
[----:B------:R-:W-:Y:S01]  /*98b0*/  F2FP.F16.F32.PACK_AB R158, R182, R181 ;  /* 0x000000b5b69e723e */ /* 0x000fe200000000ff */
[----:B------:R-:W2:Y:S01]  /*98c0*/  MUFU.EX2 R14, R14 ;  /* 0x0000000e000e7308 */ /* 0x000ea20000000800 */
[----:B-1----:R-:W-:Y:S01]  /*98d0*/  FADD.FTZ R4, R12, R3 ;  /* 0x000000030c047221 */ /* 0x002fe20000010000 */
[----:B------:R-:W-:Y:S01]  /*98e0*/  FADD.FTZ R152, R155, R152 ;  /* 0x000000989b987221 */ /* 0x000fe20000010000 */
[----:B------:R-:W-:Y:S01]  /*98f0*/  @!P3 STS [R154+0x28800], R179 ;  /* 0x028800b39a00b388 */ /* 0x000fe20000000800 */
[-C--:B------:R-:W-:Y:S01]  /*9900*/  FMUL.FTZ R116, R116, R179.reuse ;  /* 0x000000b374747220 */ /* 0x080fe20000410000 */
[-C--:B------:R-:W-:Y:S01]  /*9910*/  FMUL.FTZ R117, R117, R179.reuse ;  /* 0x000000b375757220 */ /* 0x080fe20000410000 */
[----:B------:R-:W-:Y:S01]  /*9920*/  FADD.FTZ R173, R181, R152 ;  /* 0x00000098b5ad7221 */ /* 0x000fe20000010000 */
[----:B------:R1:W-:Y:S01]  /*9930*/  @!P3 STS [R154+0x28820], R168 ;  /* 0x028820a89a00b388 */ /* 0x0003e20000000800 */
[----:B------:R-:W3:Y:S01]  /*9940*/  MUFU.EX2 R15, R15 ;  /* 0x0000000f000f7308 */ /* 0x000ee20000000800 */
[----:B----4-:R-:W-:Y:S01]  /*9950*/  FADD.FTZ R3, R13, R4 ;  /* 0x000000040d037221 */ /* 0x010fe20000010000 */
[----:B------:R-:W-:Y:S01]  /*9960*/  FADD.FTZ R152, R182, R173 ;  /* 0x000000adb6987221 */ /* 0x000fe20000010000 */
[-C--:B------:R-:W-:Y:S01]  /*9970*/  FMUL.FTZ R120, R120, R179.reuse ;  /* 0x000000b378787220 */ /* 0x080fe20000410000 */
[-C--:B------:R-:W-:Y:S01]  /*9980*/  FMUL.FTZ R121, R121, R179.reuse ;  /* 0x000000b379797220 */ /* 0x080fe20000410000 */
[-C--:B------:R-:W-:Y:S01]  /*9990*/  FMUL.FTZ R124, R124, R179.reuse ;  /* 0x000000b37c7c7220 */ /* 0x080fe20000410000 */
[----:B------:R-:W-:Y:S01]  /*99a0*/  FADD.FTZ R173, R157, R152 ;  /* 0x000000989dad7221 */ /* 0x000fe20000010000 */
[-C--:B------:R-:W-:Y:S01]  /*99b0*/  FMUL.FTZ R125, R125, R179.reuse ;  /* 0x000000b37d7d7220 */ /* 0x080fe20000410000 */
[----:B------:R-:W4:Y:S01]  /*99c0*/  MUFU.EX2 R198, R198 ;  /* 0x000000c600c67308 */ /* 0x000f220000000800 */
[----:B--2---:R-:W-:Y:S01]  /*99d0*/  FADD.FTZ R4, R14, R3 ;  /* 0x000000030e047221 */ /* 0x004fe20000010000 */
[----:B-1----:R-:W-:Y:S01]  /*99e0*/  F2FP.F16.F32.PACK_AB R154, R153, R178 ;  /* 0x000000b2999a723e */ /* 0x002fe200000000ff */
[----:B------:R-:W-:Y:S01]  /*99f0*/  FMUL.FTZ R128, R128, R179 ;  /* 0x000000b380807220 */ /* 0x000fe20000410000 */
[----:B------:R-:W-:Y:S01]  /*9a00*/  F2FP.F16.F32.PACK_AB R153, R12, R11 ;  /* 0x0000000b0c99723e */ /* 0x000fe200000000ff */
[----:B------:R-:W-:Y:S01]  /*9a10*/  FMUL.FTZ R129, R129, R179 ;  /* 0x000000b381817220 */ /* 0x000fe20000410000 */
[----:B------:R-:W-:Y:S01]  /*9a20*/  F2FP.F16.F32.PACK_AB R155, R14, R13 ;  /* 0x0000000d0e9b723e */ /* 0x000fe200000000ff */
[-C--:B------:R-:W-:Y:S01]  /*9a30*/  FMUL.FTZ R132, R132, R179.reuse ;  /* 0x000000b384847220 */ /* 0x080fe20000410000 */
[----:B------:R-:W1:Y:S01]  /*9a40*/  MUFU.EX2 R163, R163 ;  /* 0x000000a300a37308 */ /* 0x000e620000000800 */
[----:B---3--:R-:W-:Y:S01]  /*9a50*/  FADD.FTZ R3, R15, R4 ;  /* 0x000000040f037221 */ /* 0x008fe20000010000 */
[-C--:B------:R-:W-:Y:S01]  /*9a60*/  FMUL.FTZ R133, R133, R179.reuse ;  /* 0x000000b385857220 */ /* 0x080fe20000410000 */
[-C--:B------:R-:W-:Y:S01]  /*9a70*/  FMUL.FTZ R136, R136, R179.reuse ;  /* 0x000000b388887220 */ /* 0x080fe20000410000 */
[-C--:B------:R-:W-:Y:S01]  /*9a80*/  FMUL.FTZ R137, R137, R179.reuse ;  /* 0x000000b389897220 */ /* 0x080fe20000410000 */
[-C--:B------:R-:W-:Y:S01]  /*9a90*/  FMUL.FTZ R140, R140, R179.reuse ;  /* 0x000000b38c8c7220 */ /* 0x080fe20000410000 */
[-C--:B------:R-:W-:Y:S01]  /*9aa0*/  FMUL.FTZ R141, R141, R179.reuse ;  /* 0x000000b38d8d7220 */ /* 0x080fe20000410000 */
[-C--:B------:R-:W-:Y:S01]  /*9ab0*/  FMUL.FTZ R144, R144, R179.reuse ;  /* 0x000000b390907220 */ /* 0x080fe20000410000 */
[----:B------:R-:W2:Y:S01]  /*9ac0*/  MUFU.EX2 R200, R200 ;  /* 0x000000c800c87308 */ /* 0x000ea20000000800 */
[----:B----4-:R-:W-:Y:S01]  /*9ad0*/  FADD.FTZ R4, R198, R3 ;  /* 0x00000003c6047221 */ /* 0x010fe20000010000 */
[-C--:B------:R-:W-:Y:S01]  /*9ae0*/  FMUL.FTZ R145, R145, R179.reuse ;  /* 0x000000b391917220 */ /* 0x080fe20000410000 */
[-C--:B------:R-:W-:Y:S01]  /*9af0*/  FMUL.FTZ R148, R148, R179.reuse ;  /* 0x000000b394947220 */ /* 0x080fe20000410000 */
[----:B------:R-:W-:Y:S01]  /*9b00*/  FMUL.FTZ R149, R149, R179 ;  /* 0x000000b395957220 */ /* 0x000fe20000410000 */
        /* <DEDUP_REMOVED lines=23> */
[----:B------:R-:W-:Y:S01]  /*9c80*/  F2FP.F16.F32.PACK_AB R157, R198, R15 ;  /* 0x0000000fc69d723e */ /* 0x000fe200000000ff */
        /* <DEDUP_REMOVED lines=29> */
[C---:B-1----:R-:W-:Y:S01]  /*9e60*/  FADD.FTZ R173, R194.reuse, R173 ;  /* 0x000000adc2ad7221 */ /* 0x042fe20000010000 */
[----:B------:R-:W-:Y:S01]  /*9e70*/  F2FP.F16.F32.PACK_AB R162, R194, R159 ;  /* 0x0000009fc2a2723e */ /* 0x000fe200000000ff */
[-C--:B------:R-:W-:Y:S01]  /*9e80*/  FMUL.FTZ R98, R98, R168.reuse ;  /* 0x000000a862627220 */ /* 0x080fe20000410000 */
[----:B------:R-:W-:Y:S01]  /*9e90*/  F2FP.F16.F32.PACK_AB R159, R200, R163 ;  /* 0x000000a3c89f723e */ /* 0x000fe200000000ff */
[-C--:B------:R-:W-:Y:S01]  /*9ea0*/  FMUL.FTZ R99, R99, R168.reuse ;  /* 0x000000a863637220 */ /* 0x080fe20000410000 */
[-C--:B------:R-:W-:Y:S01]  /*9eb0*/  FMUL.FTZ R102, R102, R168.reuse ;  /* 0x000000a866667220 */ /* 0x080fe20000410000 */
[-C--:B------:R-:W-:Y:S01]  /*9ec0*/  FMUL.FTZ R103, R103, R168.reuse ;  /* 0x000000a867677220 */ /* 0x080fe20000410000 */
[----:B------:R-:W1:Y:S01]  /*9ed0*/  MUFU.EX2 R172, R172 ;  /* 0x000000ac00ac7308 */ /* 0x000e620000000800 */
[----:B--2---:R-:W-:Y:S01]  /*9ee0*/  FADD.FTZ R3, R169, R4 ;  /* 0x00000004a9037221 */ /* 0x004fe20000010000 */
[----:B------:R2:W-:Y:S01]  /*9ef0*/  STSM.16.M88.4 [R18+0x26800], R152 ;  /* 0x0268009812007844 */ /* 0x0005e20000000200 */
[-C--:B------:R-:W-:Y:S01]  /*9f00*/  FMUL.FTZ R106, R106, R168.reuse ;  /* 0x000000a86a6a7220 */ /* 0x080fe20000410000 */
[-C--:B------:R-:W-:Y:S01]  /*9f10*/  FMUL.FTZ R107, R107, R168.reuse ;  /* 0x000000a86b6b7220 */ /* 0x080fe20000410000 */
[-C--:B------:R-:W-:Y:S01]  /*9f20*/  FMUL.FTZ R110, R110, R168.reuse ;  /* 0x000000a86e6e7220 */ /* 0x080fe20000410000 */
[----:B------:R2:W-:Y:S01]  /*9f30*/  STSM.16.M88.4 [R19], R156 ;  /* 0x0000009c13007844 */ /* 0x0005e20000000200 */
[-C--:B------:R-:W-:Y:S01]  /*9f40*/  FMUL.FTZ R111, R111, R168.reuse ;  /* 0x000000a86f6f7220 */ /* 0x080fe20000410000 */
[----:B------:R-:W4:Y:S01]  /*9f50*/  MUFU.EX2 R161, R161 ;  /* 0x000000a100a17308 */ /* 0x000f220000000800 */
        /* <DEDUP_REMOVED lines=11> */
[-C--:B------:R-:W-:Y:S01]  /*a010*/  FMUL.FTZ R127, R127, R168.reuse ;  /* 0x000000a87f7f7220 */ /* 0x080fe20000410000 */
[-C--:B------:R-:W-:Y:S01]  /*a020*/  FMUL.FTZ R130, R130, R168.reuse ;  /* 0x000000a882827220 */ /* 0x080fe20000410000 */
[-C--:B------:R-:W-:Y:S01]  /*a030*/  FMUL.FTZ R131, R131, R168.reuse ;  /* 0x000000a883837220 */ /* 0x080fe20000410000 */
[----:B------:R-:W-:Y:S01]  /*a040*/  FMUL.FTZ R134, R134, R168 ;  /* 0x000000a886867220 */ /* 0x000fe20000410000 */
[----:B------:R-:W1:Y:S01]  /*a050*/  MUFU.EX2 R165, R165 ;  /* 0x000000a500a57308 */ /* 0x000e620000000800 */
[C---:B----4-:R-:W-:Y:S01]  /*a060*/  FADD.FTZ R20, R161.reuse, R20 ;  /* 0x00000014a1147221 */ /* 0x050fe20000010000 */
[----:B------:R-:W-:Y:S01]  /*a070*/  F2FP.F16.F32.PACK_AB R164, R161, R164 ;  /* 0x000000a4a1a4723e */ /* 0x000fe200000000ff */
[-C--:B------:R-:W-:Y:S01]  /*a080*/  FMUL.FTZ R135, R135, R168.reuse ;  /* 0x000000a887877220 */ /* 0x080fe20000410000 */
[----:B------:R-:W-:Y:S01]  /*a090*/  F2FP.F16.F32.PACK_AB R161, R202, R167 ;  /* 0x000000a7caa1723e */ /* 0x000fe200000000ff */
[-C--:B------:R-:W-:Y:S01]  /*a0a0*/  FMUL.FTZ R138, R138, R168.reuse ;  /* 0x000000a88a8a7220 */ /* 0x080fe20000410000 */
[-C--:B------:R-:W-:Y:S01]  /*a0b0*/  FMUL.FTZ R139, R139, R168.reuse ;  /* 0x000000a88b8b7220 */ /* 0x080fe20000410000 */
[-C--:B------:R-:W-:Y:S01]  /*a0c0*/  FMUL.FTZ R142, R142, R168.reuse ;  /* 0x000000a88e8e7220 */ /* 0x080fe20000410000 */
[----:B------:R-:W4:Y:S01]  /*a0d0*/  MUFU.EX2 R196, R196 ;  /* 0x000000c400c47308 */ /* 0x000f220000000800 */
[----:B---3--:R-:W-:Y:S01]  /*a0e0*/  FADD.FTZ R3, R171, R4 ;  /* 0x00000004ab037221 */ /* 0x008fe20000010000 */
[----:B------:R2:W-:Y:S01]  /*a0f0*/  STSM.16.M88.4 [R23], R160 ;  /* 0x000000a017007844 */ /* 0x0005e20000000200 */
[-C--:B------:R-:W-:Y:S01]  /*a100*/  FMUL.FTZ R143, R143, R168.reuse ;  /* 0x000000a88f8f7220 */ /* 0x080fe20000410000 */
[-C--:B------:R-:W-:Y:S01]  /*a110*/  FMUL.FTZ R146, R146, R168.reuse ;  /* 0x000000a892927220 */ /* 0x080fe20000410000 */
[-C--:B------:R-:W-:Y:S01]  /*a120*/  FMUL.FTZ R147, R147, R168.reuse ;  /* 0x000000a893937220 */ /* 0x080fe20000410000 */
[-C--:B------:R-:W-:Y:S01]  /*a130*/  FMUL.FTZ R150, R150, R168.reuse ;  /* 0x000000a896967220 */ /* 0x080fe20000410000 */
[----:B------:R-:W-:Y:S01]  /*a140*/  FMUL.FTZ R151, R151, R168 ;  /* 0x000000a897977220 */ /* 0x000fe20000410000 */
[----:B------:R-:W3:Y:S01]  /*a150*/  MUFU.EX2 R174, R174 ;  /* 0x000000ae00ae7308 */ /* 0x000ee20000000800 */
[----:B-1----:R-:W-:-:S07]  /*a160*/  FADD.FTZ R21, R165, R20 ;  /* 0x00000014a5157221 */ /* 0x002fce0000010000 */
[----:B------:R-:W1:Y:S01]  /*a170*/  MUFU.EX2 R176, R176 ;  /* 0x000000b000b07308 */ /* 0x000e620000000800 */
[C---:B----4-:R-:W-:Y:S01]  /*a180*/  F2FP.F16.F32.PACK_AB R166, R196.reuse, R165 ;  /* 0x000000a5c4a6723e */ /* 0x050fe200000000ff */
[----:B------:R-:W-:-:S06]  /*a190*/  FADD.FTZ R4, R196, R21 ;  /* 0x00000015c4047221 */ /* 0x000fcc0000010000 */
[----:B------:R-:W4:Y:S01]  /*a1a0*/  MUFU.EX2 R177, R177 ;  /* 0x000000b100b17308 */ /* 0x000f220000000800 */
[C---:B---3--:R-:W-:Y:S01]  /*a1b0*/  FADD.FTZ R3, R174.reuse, R3 ;  /* 0x00000003ae037221 */ /* 0x048fe20000010000 */
[----:B------:R-:W-:-:S03]  /*a1c0*/  F2FP.F16.F32.PACK_AB R165, R174, R171 ;  /* 0x000000abaea5723e */ /* 0x000fc600000000ff */
[----:B-1----:R-:W-:Y:S01]  /*a1d0*/  FADD.FTZ R12, R176, R3 ;  /* 0x00000003b00c7221 */ /* 0x002fe20000010000 */
[----:B----4-:R-:W-:-:S03]  /*a1e0*/  F2FP.F16.F32.PACK_AB R167, R177, R176 ;  /* 0x000000b0b1a7723e */ /* 0x010fc600000000ff */
[----:B------:R-:W-:Y:S02]  /*a1f0*/  FADD.FTZ R3, R177, R12 ;  /* 0x0000000cb1037221 */ /* 0x000fe40000010000 */
[----:B------:R2:W-:Y:S01]  /*a200*/  STSM.16.M88.4 [R22], R164 ;  /* 0x000000a416007844 */ /* 0x0005e20000000200 */
[----:B------:R-:W-:Y:S05]  /*a210*/  @!P0 BRA `(.L_x_1349) ;  /* 0x0000000000048947 */ /* 0x000fea0003800000 */
[----:B------:R-:W-:Y:S01]  /*a220*/  BPT.TRAP 0x1 ;  /* 0x000000040000795c */ /* 0x000fe20000300000 */
.L_x_1349:
[----:B------:R1:W3:Y:S01]  /*a230*/  SYNCS.PHASECHK.TRANS64.TRYWAIT P3, [UR25+0x28c50], R9 ;  /* 0x028c5009ff0075a7 */ /* 0x0002e20008060159 */
[----:B------:R-:W-:Y:S05]  /*a240*/  @!P0 BRA `(.L_x_1350) ;  /* 0x0000000000048947 */ /* 0x000fea0003800000 */
[----:B------:R-:W-:Y:S01]  /*a250*/  BPT.TRAP 0x1 ;  /* 0x000000040000795c */ /* 0x000fe20000300000 */
.L_x_1350:
[----:B---3--:R-:W-:Y:S05]  /*a260*/  @P3 BRA `(.L_x_1351) ;  /* 0x0000000000083947 */ /* 0x008fea0003800000 */
[----:B------:R-:W3:Y:S02]  /*a270*/  SYNCS.PHASECHK.TRANS64.TRYWAIT P3, [UR25+0x28c50], R9 ;  /* 0x028c5009ff0075a7 */ /* 0x000ee40008060159 */
[----:B---3--:R-:W-:Y:S05]  /*a280*/  @!P3 BRA `(.L_x_1352) ;  /* 0x00000084008cb947 */ /* 0x008fea0003800000 */
.L_x_1351:
[----:B------:R-:W-:Y:S01]  /*a290*/  ULEA UR11, UR39, UR45, 0xc ;  /* 0x0000002d270b7291 */ /* 0x000fe2000f8e603f */
[----:B------:R-:W-:Y:S01]  /*a2a0*/  WARPGROUP.ARRIVE ;  /* 0x00000000000079c5 */ /* 0x000fe20000000000 */
[----:B------:R-:W-:Y:S01]  /*a2b0*/  UMOV UR7, 0x40000040 ;  /* 0x4000004000077882 */ /* 0x000fe20000000000 */
[----:B---3--:R-:W-:Y:S01]  /*a2c0*/  @!P1 IADD3 R170, R170, 0x28c60, RZ ;  /* 0x00028c60aaaa9810 */ /* 0x008fe20007ffe0ff */
[----:B------:R-:W-:Y:S01]  /*a2d0*/  UMOV UR23, UR39 ;  /* 0x0000002700177c82 */ /* 0x000fe20008000000 */
[----:B------:R-:W-:Y:S01]  /*a2e0*/  IMAD.MOV.U32 R11, RZ, RZ, R8 ;  /* 0x000000ffff0b7224 */ /* 0x000fe200078e0008 */
[----:B------:R-:W-:Y:S01]  /*a2f0*/  MOV R20, R7 ;  /* 0x0000000700147202 */ /* 0x000fe20000000f00 */
[----:B------:R-:W-:Y:S01]  /*a300*/  UMOV UR6, UR11 ;  /* 0x0000000b00067c82 */ /* 0x000fe20008000000 */
[----:B------:R-:W-:Y:S01]  /*a310*/  @!P1 PRMT R170, RZ, 0x654, R170 ;  /* 0x00000654ffaa9816 */ /* 0x000fe200000000aa */
[----:B------:R-:W-:Y:S01]  /*a320*/  HGMMA.64x256x16.F32 R24, R152, gdesc[UR4].tnspB, R24, gsb0 ;  /* 0x43e0000498187df0 */ /* 0x000fe20008000818 */
[----:B------:R-:W-:Y:S01]  /*a330*/  UIADD3 UR6, UR11, 0x80, URZ ;  /* 0x000000800b067890 */ /* 0x000fe2000fffe03f */
[----:B------:R-:W-:Y:S01]  /*a340*/  UMOV UR7, 0x40000040 ;  /* 0x4000004000077882 */ /* 0x000fe20000000000 */
[----:B------:R-:W-:-:S02]  /*a350*/  WARPGROUP.DEPBAR.LE gsb0, 0x0 ;  /* 0x00008000000079c5 */ /* 0x000fc40000010000 */
        /* <DEDUP_REMOVED lines=26> */
[----:B-1----:R-:W-:-:S07]  /*a500*/  IMAD.MOV.U32 R9, RZ, RZ, R10 ;  /* 0x000000ffff097224 */ /* 0x002fce00078e000a */
.L_x_1344:
[----:B------:R-:W-:-:S13]  /*a510*/  ISETP.GE.AND P2, PT, R9, UR41, PT ;  /* 0x0000002909007c0c */ /* 0x000fda000bf46270 */
[----:B------:R-:W-:Y:S05]  /*a520*/  @!P2 BRA `(.L_x_1354) ;  /* 0x0000002400c0a947 */ /* 0x000fea0003800000 */
[----:B------:R-:W-:Y:S01]  /*a530*/  MOV R14, R8 ;  /* 0x00000008000e7202 */ /* 0x000fe20000000f00 */
[----:B------:R-:W-:Y:S01]  /*a540*/  IMAD.MOV.U32 R11, RZ, RZ, R7 ;  /* 0x000000ffff0b7224 */ /* 0x000fe200078e0007 */
[----:B------:R-:W-:Y:S01]  /*a550*/  UMOV UR22, UR39 ;  /* 0x0000002700167c82 */ /* 0x000fe20008000000 */
[----:B------:R-:W-:Y:S01]  /*a560*/  ULDC UR24, c[0x0][0x9e4] ;  /* 0x0002790000187ab9 */ /* 0x000fe20000000800 */
[----:B------:R-:W-:Y:S01]  /*a570*/  ULDC UR25, c[0x0][0x288] ;  /* 0x0000a20000197ab9 */ /* 0x000fe20000000800 */
[----:B------:R-:W-:Y:S01]  /*a580*/  ULDC UR21, c[0x0][0x988] ;  /* 0x0002620000157ab9 */ /* 0x000fe20000000800 */
[----:B------:R-:W-:Y:S01]  /*a590*/  ULDC UR26, c[0x0][0x9d8] ;  /* 0x00027600001a7ab9 */ /* 0x000fe20000000800 */
[----:B------:R-:W-:-:S05]  /*a5a0*/  ULDC UR23, c[0x0][0x9e0] ;  /* 0x0002780000177ab9 */ /* 0x000fca0000000800 */
.L_x_1371:
[----:B------:R-:W-:-:S04]  /*a5b0*/  UIADD3 UR39, UR22, 0x1, URZ ;  /* 0x0000000116277890 */ /* 0x000fc8000fffe03f */
[----:B------:R-:W-:-:S04]  /*a5c0*/  UISETP.NE.AND UP0, UPT, UR39, 0x2, UPT ;  /* 0x000000022700788c */ /* 0x000fc8000bf05270 */
[----:B------:R-:W-:Y:S02]  /*a5d0*/  USEL UR6, URZ, 0x1, UP0 ;  /* 0x000000013f067887 */ /* 0x000fe40008000000 */
[----:B------:R-:W-:Y:S02]  /*a5e0*/  USEL UR39, UR39, URZ, UP0 ;  /* 0x0000003f27277287 */ /* 0x000fe40008000000 */
[----:B------:R-:W-:Y:S01]  /*a5f0*/  ULOP3.LUT UR38, UR38, UR6, URZ, 0x3c, !UPT ;  /* 0x0000000626267292 */ /* 0x000fe2000f8e3c3f */
[----:B---3--:R-:W-:Y:S11]  /*a600*/  @!P0 BRA `(.L_x_1355) ;  /* 0x0000000000048947 */ /* 0x008ff60003800000 */
[----:B------:R-:W-:Y:S01]  /*a610*/  BPT.TRAP 0x1 ;  /* 0x000000040000795c */ /* 0x000fe20000300000 */
.L_x_1355:
[----:B------:R-:W-:Y:S01]  /*a620*/  ULEA UR27, UR39, UR48, 0x3 ;  /* 0x00000030271b7291 */ /* 0x000fe2000f8e183f */
[----:B-1----:R-:W-:-:S04]  /*a630*/  MOV R10, UR38 ;  /* 0x00000026000a7c02 */ /* 0x002fc80008000f00 */
[----:B------:R-:W-:-:S04]  /*a640*/  SHF.L.U32 R10, R10, 0x1f, RZ ;  /* 0x0000001f0a0a7819 */ /* 0x000fc800000006ff */
[----:B------:R1:W1:Y:S01]  /*a650*/  SYNCS.PHASECHK.TRANS64.TRYWAIT P2, [UR27+0x28c30], R10 ;  /* 0x028c300aff0075a7 */ /* 0x000262000804015b */
[----:B------:R-:W-:Y:S05]  /*a660*/  @!P0 BRA `(.L_x_1356) ;  /* 0x0000000000048947 */ /* 0x000fea0003800000 */
[----:B------:R-:W-:Y:S01]  /*a670*/  BPT.TRAP 0x1 ;  /* 0x000000040000795c */ /* 0x000fe20000300000 */
.L_x_1356:
[----:B-1----:R-:W-:Y:S05]  /*a680*/  @P2 BRA `(.L_x_1357) ;  /* 0x0000000000082947 */ /* 0x002fea0003800000 */
[----:B------:R-:W1:Y:S02]  /*a690*/  SYNCS.PHASECHK.TRANS64.TRYWAIT P2, [UR27+0x28c30], R10 ;  /* 0x028c300aff0075a7 */ /* 0x000e64000804015b */
[----:B-1----:R-:W-:Y:S05]  /*a6a0*/  @!P2 BRA `(.L_x_1358) ;  /* 0x000000800098a947 */ /* 0x002fea0003800000 */
.L_x_1357:
[----:B------:R-:W-:Y:S01]  /*a6b0*/  R2UR UR18, R0 ;  /* 0x00000000001272ca */ /* 0x000fe200000e0000 */
[----:B--2-4-:R-:W-:Y:S01]  /*a6c0*/  WARPGROUP.ARRIVE ;  /* 0x00000000000079c5 */ /* 0x014fe20000000000 */
[----:B------:R-:W-:Y:S01]  /*a6d0*/  UMOV UR19, 0x40000040 ;  /* 0x4000004000137882 */ /* 0x000fe20000000000 */
[----:B------:R-:W-:Y:S01]  /*a6e0*/  UMOV UR7, 0x40000040 ;  /* 0x4000004000077882 */ /* 0x000fe20000000000 */
[----:B------:R-:W-:Y:S01]  /*a6f0*/  UMOV UR11, 0x40000040 ;  /* 0x40000040000b7882 */ /* 0x000fe20000000000 */
[----:B------:R-:W-:Y:S01]  /*a700*/  UMOV UR15, 0x40000040 ;  /* 0x40000040000f7882 */ /* 0x000fe20000000000 */
[----:B------:R-:W-:-:S07]  /*a710*/  IMAD.U32 R15, RZ, RZ, UR27 ;  /* 0x0000001bff0f7e24 */ /* 0x000fce000f8e00ff */
        /* <DEDUP_REMOVED lines=17> */
[----:B------:R-:W1:Y:S01]  /*a830*/  LDC R165, c[0x0][0x2e0] ;  /* 0x0000b800ffa57b82 */ /* 0x000e620000000800 */
[----:B------:R-:W-:Y:S01]  /*a840*/  @!P1 IADD3 R164, R15, 0x28c40, RZ ;  /* 0x00028c400fa49810 */ /* 0x000fe20007ffe0ff */
[----:B------:R-:W-:Y:S01]  /*a850*/  FMUL.FTZ R8, R154, UR26 ;  /* 0x0000001a9a087c20 */ /* 0x000fe20008410000 */
[----:B------:R-:W-:Y:S01]  /*a860*/  FMUL.FTZ R154, R163, UR26 ;  /* 0x0000001aa39a7c20 */ /* 0x000fe20008410000 */
[----:B------:R-:W-:Y:S01]  /*a870*/  FMUL.FTZ R7, R152, UR26 ;  /* 0x0000001a98077c20 */ /* 0x000fe20008410000 */
        /* <DEDUP_REMOVED lines=11> */
[----:B------:R-:W-:Y:S01]  /*a930*/  @!P1 PRMT R164, RZ, 0x654, R164 ;  /* 0x00000654ffa49816 */ /* 0x000fe200000000a4 */
[----:B------:R-:W-:-:S02]  /*a940*/  IMAD.SHL.U32 R179, R9, 0x40, RZ ;  /* 0x0000004009b37824 */ /* 0x000fc400078e00ff */
        /* <DEDUP_REMOVED lines=14> */
[----:B------:R2:W-:Y:S01]  /*aa30*/  @!P1 SYNCS.ARRIVE.TRANS64.RED.A1T0 RZ, [R164+URZ], RZ ;  /* 0x000000ffa4ff99a7 */ /* 0x0005e2000810043f */
[----:B------:R-:W3:Y:S01]  /*aa40*/  MUFU.TANH R7, R7 ;  /* 0x0000000700077308 */ /* 0x000ee20000002400 */
[----:B------:R-:W-:Y:S01]  /*aa50*/  FMUL.FTZ R177, R177, UR26 ;  /* 0x0000001ab1b17c20 */ /* 0x000fe20008410000 */
[----:B------:R-:W-:Y:S01]  /*aa60*/  FMUL.FTZ R180, R180, UR26 ;  /* 0x0000001ab4b47c20 */ /* 0x000fe20008410000 */
[----:B--2---:R-:W-:-:S05]  /*aa70*/  IADD3 R164, -R179, 0x1, RZ ;  /* 0x00000001b3a47810 */ /* 0x004fca0007ffe1ff */
[----:B------:R-:W2:Y:S01]  /*aa80*/  MUFU.TANH R12, R12 ;  /* 0x0000000c000c7308 */ /* 0x000ea20000002400 */
[----:B-1----:R-:W-:-:S07]  /*aa90*/  IMAD R165, R165, UR49, R164 ;  /* 0x00000031a5a57c24 */ /* 0x002fce000f8e02a4 */
[----:B------:R-:W1:Y:S01]  /*aaa0*/  MUFU.TANH R8, R8 ;  /* 0x0000000800087308 */ /* 0x000e620000002400 */
[----:B------:R-:W-:-:S07]  /*aab0*/  IADD3 R178, R165, -UR25, -R2 ;  /* 0x80000019a5b27c10 */ /* 0x000fce000fffe802 */
        /* <DEDUP_REMOVED lines=29> */
[----:B-----5:R-:W-:-:S02]  /*ac90*/  IADD3 R177, R5, UR23, R178 ;  /* 0x0000001705b17c10 */ /* 0x020fc4000fffe0b2 */
[----:B---3--:R-:W-:Y:S01]  /*aca0*/  IADD3 R180, R5, UR20, R178 ;  /* 0x0000001405b47c10 */ /* 0x008fe2000fffe0b2 */
[----:B--2-4-:R-:W-:Y:S06]  /*acb0*/  @!P6 BRA `(.L_x_1359) ;  /* 0x000000000058e947 */ /* 0x014fec0003800000 */
[----:B------:R-:W-:Y:S01]  /*acc0*/  IADD3 R170, R5, R6, RZ ;  /* 0x0000000605aa7210 */ /* 0x000fe20007ffe0ff */
[----:B------:R-:W-:Y:S03]  /*acd0*/  BSSY B0, `(.L_x_1360) ;  /* 0x0000010000007945 */ /* 0x000fe60003800000 */
        /* <DEDUP_REMOVED lines=10> */
.L_x_1361:
[----:B------:R-:W-:-:S04]  /*ad80*/  MOV R174, UR24 ;  /* 0x0000001800ae7c02 */ /* 0x000fc80008000f00 */
[----:B------:R-:W-:-:S13]  /*ad90*/  ISETP.NE.AND P2, PT, R174, 0x1, PT ;  /* 0x00000001ae00780c */ /* 0x000fda0003f45270 */
[----:B------:R-:W2:Y:S02]  /*ada0*/  @P2 LDC.64 R164, c[0x0][0x9e8] ;  /* 0x00027a00ffa42b82 */ /* 0x000ea40000000a00 */
[----:B--2---:R-:W-:-:S05]  /*adb0*/  @P2 IMAD.HI.U32 R164, R170, R164, RZ ;  /* 0x000000a4aaa42227 */ /* 0x004fca00078e00ff */
[----:B------:R-:W-:-:S07]  /*adc0*/  @P2 SHF.R.U32.HI R170, RZ, R165, R164 ;  /* 0x000000a5ffaa2219 */ /* 0x000fce00000116a4 */
.L_x_1362:
[----:B------:R-:W-:Y:S05]  /*add0*/  BSYNC B0 ;  /* 0x0000000000007941 */ /* 0x000fea0003800000 */
.L_x_1360:
[----:B------:R-:W-:-:S04]  /*ade0*/  IMAD R165, R170, R174, -R179 ;  /* 0x000000aeaaa57224 */ /* 0x000fc800078e0ab3 */
[----:B------:R-:W-:-:S05]  /*adf0*/  IMAD.IADD R165, R165, 0x1, -R2 ;  /* 0x00000001a5a57824 */ /* 0x000fca00078e0a02 */
[----:B------:R-:W-:Y:S02]  /*ae00*/  VIADDMNMX R177, R165, R174, R177, PT ;  /* 0x000000aea5b17246 */ /* 0x000fe400038001b1 */
[----:B------:R-:W-:-:S07]  /*ae10*/  VIMNMX R180, R180, R165, !PT ;  /* 0x000000a5b4b47248 */ /* 0x000fce0007fe0100 */
.L_x_1359:
[----:B------:R-:W-:-:S04]  /*ae20*/  ISETP.GT.AND P2, PT, R9, -0x1, PT ;  /* 0xffffffff0900780c */ /* 0x000fc80003f44270 */
[C---:B------:R-:W-:Y:S02]  /*ae30*/  ISETP.GT.AND P3, PT, R180.reuse, RZ, P2 ;  /* 0x000000ffb400720c */ /* 0x040fe40001764270 */
[C---:B------:R-:W-:Y:S02]  /*ae40*/  ISETP.GT.AND P5, PT, R180.reuse, 0x1, P2 ;  /* 0x00000001b400780c */ /* 0x040fe400017a4270 */
[----:B------:R-:W-:Y:S02]  /*ae50*/  ISETP.LT.OR P4, PT, R177, 0x1, P3 ;  /* 0x00000001b100780c */ /* 0x000fe40001f81670 */
[C---:B------:R-:W-:Y:S02]  /*ae60*/  ISETP.GT.AND P3, PT, R180.reuse, 0x8, P2 ;  /* 0x00000008b400780c */ /* 0x040fe40001764270 */
[----:B------:R-:W-:Y:S02]  /*ae70*/  FSEL R176, R7, -INF , !P4 ;  /* 0xff80000007b07808 */ /* 0x000fe40006000000 */
[----:B------:R-:W-:-:S02]  /*ae80*/  ISETP.GT.AND P4, PT, R180, 0x9, P2 ;  /* 0x00000009b400780c */ /* 0x000fc40001784270 */
[C---:B------:R-:W-:Y:S02]  /*ae90*/  ISETP.LT.OR P5, PT, R177.reuse, 0x2, P5 ;  /* 0x00000002b100780c */ /* 0x040fe40002fa1670 */
[C---:B------:R-:W-:Y:S02]  /*aea0*/  ISETP.LT.OR P3, PT, R177.reuse, 0x9, P3 ;  /* 0x00000009b100780c */ /* 0x040fe40001f61670 */
[----:B------:R-:W-:Y:S02]  /*aeb0*/  ISETP.LT.OR P4, PT, R177, 0xa, P4 ;  /* 0x0000000ab100780c */ /* 0x000fe40002781670 */
[----:B------:R-:W-:Y:S02]  /*aec0*/  FSEL R175, R12, -INF , !P5 ;  /* 0xff8000000caf7808 */ /* 0x000fe40006800000 */
[----:B-1----:R-:W-:Y:S02]  /*aed0*/  FSEL R174, R13, -INF , !P3 ;  /* 0xff8000000dae7808 */ /* 0x002fe40005800000 */
[----:B------:R-:W-:-:S02]  /*aee0*/  FSEL R192, R192, -INF , !P4 ;  /* 0xff800000c0c07808 */ /* 0x000fc40006000000 */
[C---:B------:R-:W-:Y:S02]  /*aef0*/  ISETP.GT.AND P5, PT, R180.reuse, 0x10, P2 ;  /* 0x00000010b400780c */ /* 0x040fe400017a4270 */
[C---:B------:R-:W-:Y:S02]  /*af00*/  ISETP.GT.AND P3, PT, R180.reuse, 0x11, P2 ;  /* 0x00000011b400780c */ /* 0x040fe40001764270 */
[----:B------:R-:W-:Y:S02]  /*af10*/  ISETP.GT.AND P4, PT, R180, 0x18, P2 ;  /* 0x00000018b400780c */ /* 0x000fe40001784270 */
[C---:B------:R-:W-:Y:S02]  /*af20*/  ISETP.LT.OR P5, PT, R177.reuse, 0x11, P5 ;  /* 0x00000011b100780c */ /* 0x040fe40002fa1670 */
[C---:B------:R-:W-:Y:S02]  /*af30*/  ISETP.LT.OR P3, PT, R177.reuse, 0x12, P3 ;  /* 0x00000012b100780c */ /* 0x040fe40001f61670 */
[----:B------:R-:W-:-:S02]  /*af40*/  ISETP.LT.OR P4, PT, R177, 0x19, P4 ;  /* 0x00000019b100780c */ /* 0x000fc40002781670 */
[----:B------:R-:W-:Y:S02]  /*af50*/  FSEL R193, R193, -INF , !P5 ;  /* 0xff800000c1c17808 */ /* 0x000fe40006800000 */
[----:B------:R-:W-:Y:S02]  /*af60*/  FSEL R171, R161, -INF , !P3 ;  /* 0xff800000a1ab7808 */ /* 0x000fe40005800000 */
[----:B------:R-:W-:Y:S02]  /*af70*/  FSEL R194, R194, -INF , !P4 ;  /* 0xff800000c2c27808 */ /* 0x000fe40006000000 */
[C---:B------:R-:W-:Y:S02]  /*af80*/  ISETP.GT.AND P5, PT, R180.reuse, 0x19, P2 ;  /* 0x00000019b400780c */ /* 0x040fe400017a4270 */
[C---:B------:R-:W-:Y:S02]  /*af90*/  ISETP.GT.AND P3, PT, R180.reuse, 0x20, P2 ;  /* 0x00000020b400780c */ /* 0x040fe40001764270 */
[----:B------:R-:W-:-:S02]  /*afa0*/  ISETP.GT.AND P4, PT, R180, 0x21, P2 ;  /* 0x00000021b400780c */ /* 0x000fc40001784270 */
[C---:B------:R-:W-:Y:S02]  /*afb0*/  ISETP.LT.OR P5, PT, R177.reuse, 0x1a, P5 ;  /* 0x0000001ab100780c */ /* 0x040fe40002fa1670 */
[C---:B------:R-:W-:Y:S02]  /*afc0*/  ISETP.LT.OR P3, PT, R177.reuse, 0x21, P3 ;  /* 0x00000021b100780c */ /* 0x040fe40001f61670 */
[----:B------:R-:W-:Y:S02]  /*afd0*/  ISETP.LT.OR P4, PT, R177, 0x22, P4 ;  /* 0x00000022b100780c */ /* 0x000fe40002781670 */
[----:B------:R-:W-:Y:S02]  /*afe0*/  FSEL R195, R195, -INF , !P5 ;  /* 0xff800000c3c37808 */ /* 0x000fe40006800000 */
[----:B------:R-:W-:Y:S02]  /*aff0*/  FSEL R168, R168, -INF , !P3 ;  /* 0xff800000a8a87808 */ /* 0x000fe40005800000 */
        /* <DEDUP_REMOVED lines=13> */
[C---:B------:R-:W-:Y:S01]  /*b0d0*/  IADD3 R12, R178.reuse, UR23, RZ ;  /* 0x00000017b20c7c10 */ /* 0x040fe2000fffe0ff */
[----:B------:R-:W-:Y:S01]  /*b0e0*/  VIADD R178, R178, UR20 ;  /* 0x00000014b2b27c36 */ /* 0x000fe20008000000 */
[C---:B------:R-:W-:Y:S02]  /*b0f0*/  ISETP.LT.OR P5, PT, R177.reuse, 0x32, P5 ;  /* 0x00000032b100780c */ /* 0x040fe40002fa1670 */
[C---:B------:R-:W-:Y:S02]  /*b100*/  ISETP.LT.OR P3, PT, R177.reuse, 0x39, P3 ;  /* 0x00000039b100780c */ /* 0x040fe40001f61670 */
[----:B------:R-:W-:Y:S02]  /*b110*/  ISETP.LT.OR P4, PT, R177, 0x3a, P4 ;  /* 0x0000003ab100780c */ /* 0x000fe40002781670 */
[--C-:B------:R-:W-:Y:S02]  /*b120*/  IADD3 R177, R12, 0x8, R5.reuse ;  /* 0x000000080cb17810 */ /* 0x100fe40007ffe005 */
[----:B------:R-:W-:-:S02]  /*b130*/  IADD3 R178, R178, 0x8, R5 ;  /* 0x00000008b2b27810 */ /* 0x000fc40007ffe005 */
[----:B------:R-:W-:Y:S02]  /*b140*/  FSEL R173, R197, -INF , !P5 ;  /* 0xff800000c5ad7808 */ /* 0x000fe40006800000 */
[----:B------:R-:W-:Y:S02]  /*b150*/  FSEL R172, R198, -INF , !P3 ;  /* 0xff800000c6ac7808 */ /* 0x000fe40005800000 */
[----:B------:R-:W-:Y:S01]  /*b160*/  FSEL R164, R181, -INF , !P4 ;  /* 0xff800000b5a47808 */ /* 0x000fe20006000000 */
[----:B------:R-:W-:Y:S06]  /*b170*/  @!P6 BRA `(.L_x_1363) ;  /* 0x00000000005ce947 */ /* 0x000fec0003800000 */
[----:B------:R-:W-:Y:S01]  /*b180*/  IADD3 R7, R5, R6, RZ ;  /* 0x0000000605077210 */ /* 0x000fe20007ffe0ff */
[----:B------:R-:W-:Y:S04]  /*b190*/  BSSY B0, `(.L_x_1364) ;  /* 0x0000011000007945 */ /* 0x000fe80003800000 */
        /* <DEDUP_REMOVED lines=11> */
.L_x_1365:
[----:B------:R-:W-:-:S05]  /*b250*/  IMAD.U32 R180, RZ, RZ, UR24 ;  /* 0x00000018ffb47e24 */ /* 0x000fca000f8e00ff */
[----:B------:R-:W-:-:S13]  /*b260*/  ISETP.NE.AND P3, PT, R180, 0x1, PT ;  /* 0x00000001b400780c */ /* 0x000fda0003f65270 */
[----:B------:R-:W1:Y:S02]  /*b270*/  @P3 LDC.64 R12, c[0x0][0x9e8] ;  /* 0x00027a00ff0c3b82 */ /* 0x000e640000000a00 */
[----:B-1----:R-:W-:-:S05]  /*b280*/  @P3 IMAD.HI.U32 R12, R7, R12, RZ ;  /* 0x0000000c070c3227 */ /* 0x002fca00078e00ff */
[----:B------:R-:W-:-:S07]  /*b290*/  @P3 SHF.R.U32.HI R7, RZ, R13, R12 ;  /* 0x0000000dff073219 */ /* 0x000fce000001160c */
.L_x_1366:
[----:B------:R-:W-:Y:S05]  /*b2a0*/  BSYNC B0 ;  /* 0x0000000000007941 */ /* 0x000fea0003800000 */
.L_x_1364:
[----:B------:R-:W-:-:S05]  /*b2b0*/  IMAD R7, R7, R180, -R179 ;  /* 0x000000b407077224 */ /* 0x000fca00078e0ab3 */
[----:B------:R-:W-:-:S04]  /*b2c0*/  IADD3 R7, -R2, R7, RZ ;  /* 0x0000000702077210 */ /* 0x000fc80007ffe1ff */
[----:B------:R-:W-:Y:S02]  /*b2d0*/  VIADDMNMX R177, R7, R180, R177, PT ;  /* 0x000000b407b17246 */ /* 0x000fe400038001b1 */
[----:B------:R-:W-:-:S07]  /*b2e0*/  VIMNMX R178, R178, R7, !PT ;  /* 0x00000007b2b27248 */ /* 0x000fce0007fe0100 */
.L_x_1363:
        /* <DEDUP_REMOVED lines=8> */
[C---:B------:R-:W-:Y:S02]  /*b370*/  ISETP.GT.AND P3, PT, R178.reuse, RZ, P2 ;  /* 0x000000ffb200720c */ /* 0x040fe40001764270 */
[----:B------:R-:W-:Y:S02]  /*b380*/  FMNMX.FTZ R12, R193, R12, !PT ;  /* 0x0000000cc10c7209 */ /* 0x000fe40007810000 */
[----:B------:R-:W-:Y:S02]  /*b390*/  ISETP.LT.OR P3, PT, R177, 0x1, P3 ;  /* 0x00000001b100780c */ /* 0x000fe40001f61670 */
[----:B------:R-:W-:Y:S02]  /*b3a0*/  FMNMX.FTZ R7, R171, R12, !PT ;  /* 0x0000000cab077209 */ /* 0x000fe40007810000 */
[----:B------:R-:W-:-:S02]  /*b3b0*/  ISETP.GT.AND P4, PT, R178, 0x8, P2 ;  /* 0x00000008b200780c */ /* 0x000fc40001784270 */
[----:B------:R-:W-:Y:S02]  /*b3c0*/  FMNMX.FTZ R12, R194, R7, !PT ;  /* 0x00000007c20c7209 */ /* 0x000fe40007810000 */
[----:B------:R-:W-:Y:S02]  /*b3d0*/  ISETP.LT.OR P4, PT, R177, 0x9, P4 ;  /* 0x00000009b100780c */ /* 0x000fe40002781670 */
[----:B------:R-:W-:Y:S02]  /*b3e0*/  FMNMX.FTZ R7, R195, R12, !PT ;  /* 0x0000000cc3077209 */ /* 0x000fe40007810000 */
[----:B------:R-:W-:Y:S02]  /*b3f0*/  ISETP.GT.AND P5, PT, R178, 0x9, P2 ;  /* 0x00000009b200780c */ /* 0x000fe400017a4270 */
[----:B------:R-:W-:Y:S02]  /*b400*/  FMNMX.FTZ R7, R168, R7, !PT ;  /* 0x00000007a8077209 */ /* 0x000fe40007810000 */
[----:B------:R-:W-:-:S02]  /*b410*/  FSEL R21, R21, -INF , !P4 ;  /* 0xff80000015157808 */ /* 0x000fc40006000000 */
        /* <DEDUP_REMOVED lines=13> */
[C---:B------:R-:W-:Y:S02]  /*b4f0*/  ISETP.LT.OR P5, PT, R177.reuse, 0x12, P5 ;  /* 0x00000012b100780c */ /* 0x040fe40002fa1670 */
[----:B------:R-:W-:Y:S01]  /*b500*/  ISETP.GT.AND P4, PT, R178, 0x19, P2 ;  /* 0x00000019b200780c */ /* 0x000fe20001784270 */
[----:B------:R-:W1:Y:S01]  /*b510*/  SHFL.BFLY PT, R7, R12, 0x2, 0x1f ;  /* 0x0c401f000c077f89 */ /* 0x000e6200000e0000 */
[----:B------:R-:W-:Y:S02]  /*b520*/  FSEL R154, R154, -INF , !P5 ;  /* 0xff8000009a9a7808 */ /* 0x000fe40006800000 */
[----:B------:R-:W-:Y:S02]  /*b530*/  ISETP.GT.AND P5, PT, R178, 0x20, P2 ;  /* 0x00000020b200780c */ /* 0x000fe400017a4270 */
[----:B------:R-:W-:-:S02]  /*b540*/  ISETP.LT.OR P4, PT, R177, 0x1a, P4 ;  /* 0x0000001ab100780c */ /* 0x000fc40002781670 */
[----:B------:R-:W-:Y:S02]  /*b550*/  ISETP.LT.OR P5, PT, R177, 0x21, P5 ;  /* 0x00000021b100780c */ /* 0x000fe40002fa1670 */
[----:B------:R-:W-:Y:S02]  /*b560*/  FSEL R156, R156, -INF , !P4 ;  /* 0xff8000009c9c7808 */ /* 0x000fe40006000000 */
[----:B------:R-:W-:Y:S02]  /*b570*/  ISETP.GT.AND P4, PT, R178, 0x28, P2 ;  /* 0x00000028b200780c */ /* 0x000fe40001784270 */
[----:B------:R-:W-:Y:S02]  /*b580*/  FSEL R157, R157, -INF , !P5 ;  /* 0xff8000009d9d7808 */ /* 0x000fe40006800000 */
[----:B------:R-:W-:-:S04]  /*b590*/  ISETP.LT.OR P4, PT, R177, 0x29, P4 ;  /* 0x00000029b100780c */ /* 0x000fc80002781670 */
[----:B------:R-:W-:Y:S02]  /*b5a0*/  FSEL R159, R159, -INF , !P4 ;  /* 0xff8000009f9f7808 */ /* 0x000fe40006000000 */
[----:B------:R-:W-:Y:S02]  /*b5b0*/  ISETP.GT.AND P4, PT, R178, 0x30, P2 ;  /* 0x00000030b200780c */ /* 0x000fe40001784270 */
[----:B-1----:R-:W-:Y:S02]  /*b5c0*/  FMNMX.FTZ R13, R12, R7, !PT ;  /* 0x000000070c0d7209 */ /* 0x002fe40007810000 */
[----:B------:R-:W-:-:S03]  /*b5d0*/  ISETP.LT.OR P4, PT, R177, 0x31, P4 ;  /* 0x00000031b100780c */ /* 0x000fc60002781670 */
[----:B------:R-:W1:Y:S01]  /*b5e0*/  SHFL.BFLY PT, R180, R13, 0x1, 0x1f ;  /* 0x0c201f000db47f89 */ /* 0x000e6200000e0000 */
[----:B------:R-:W-:Y:S02]  /*b5f0*/  FSEL R162, R162, -INF , !P4 ;  /* 0xff800000a2a27808 */ /* 0x000fe40006000000 */
[----:B------:R-:W-:-:S04]  /*b600*/  ISETP.GT.AND P4, PT, R178, 0x38, P2 ;  /* 0x00000038b200780c */ /* 0x000fc80001784270 */
[----:B------:R-:W-:-:S04]  /*b610*/  ISETP.LT.OR P4, PT, R177, 0x39, P4 ;  /* 0x00000039b100780c */ /* 0x000fc80002781670 */
[----:B------:R-:W-:Y:S02]  /*b620*/  FSEL R166, R166, -INF , !P4 ;  /* 0xff800000a6a67808 */ /* 0x000fe40006000000 */
[----:B-1----:R-:W-:Y:S02]  /*b630*/  FMNMX.FTZ R7, R13, R180, !PT ;  /* 0x000000b40d077209 */ /* 0x002fe40007810000 */
[----:B------:R-:W-:Y:S02]  /*b640*/  FSEL R13, R8, -INF , !P3 ;  /* 0xff800000080d7808 */ /* 0x000fe40005800000 */
[----:B------:R-:W-:Y:S01]  /*b650*/  ISETP.GT.AND P3, PT, R178, 0x18, P2 ;  /* 0x00000018b200780c */ /* 0x000fe20001764270 */
[----:B------:R-:W-:Y:S01]  /*b660*/  FMUL.FTZ R12, R7, UR10 ;  /* 0x0000000a070c7c20 */ /* 0x000fe20008410000 */
[----:B------:R-:W-:Y:S02]  /*b670*/  FMNMX.FTZ R179, R13, R14, !PT ;  /* 0x0000000e0db37209 */ /* 0x000fe40007810000 */
[----:B------:R-:W-:-:S02]  /*b680*/  ISETP.LT.OR P3, PT, R177, 0x19, P3 ;  /* 0x00000019b100780c */ /* 0x000fc40001f61670 */
[----:B------:R-:W-:Y:S02]  /*b690*/  FMNMX.FTZ R8, R20, R179, !PT ;  /* 0x000000b314087209 */ /* 0x000fe40007810000 */
[----:B------:R-:W-:Y:S02]  /*b6a0*/  FSEL R155, R155, -INF , !P3 ;  /* 0xff8000009b9b7808 */ /* 0x000fe40005800000 */
[----:B------:R-:W-:Y:S02]  /*b6b0*/  FMNMX.FTZ R179, R21, R8, !PT ;  /* 0x0000000815b37209 */ /* 0x000fe40007810000 */
[----:B------:R-:W-:Y:S02]  /*b6c0*/  ISETP.GT.AND P3, PT, R178, 0x21, P2 ;  /* 0x00000021b200780c */ /* 0x000fe40001764270 */
[----:B------:R-:W-:Y:S02]  /*b6d0*/  FMNMX.FTZ R8, R152, R179, !PT ;  /* 0x000000b398087209 */ /* 0x000fe40007810000 */
[----:B------:R-:W-:-:S02]  /*b6e0*/  ISETP.LT.OR P3, PT, R177, 0x22, P3 ;  /* 0x00000022b100780c */ /* 0x000fc40001f61670 */
[----:B------:R-:W-:Y:S02]  /*b6f0*/  FMNMX.FTZ R179, R153, R8, !PT ;  /* 0x0000000899b37209 */ /* 0x000fe40007810000 */
[----:B------:R-:W-:Y:S02]  /*b700*/  FSETP.NEU.FTZ.AND P5, PT, R7, -INF , PT ;  /* 0xff8000000700780b */ /* 0x000fe40003fbd000 */
[----:B------:R-:W-:Y:S02]  /*b710*/  FMNMX.FTZ R8, R154, R179, !PT ;  /* 0x000000b39a087209 */ /* 0x000fe40007810000 */
[----:B------:R-:W-:Y:S02]  /*b720*/  FSEL R158, R158, -INF , !P3 ;  /* 0xff8000009e9e7808 */ /* 0x000fe40005800000 */
[----:B------:R-:W-:Y:S02]  /*b730*/  FMNMX.FTZ R179, R155, R8, !PT ;  /* 0x000000089bb37209 */ /* 0x000fe40007810000 */
[----:B------:R-:W-:-:S02]  /*b740*/  ISETP.GT.AND P3, PT, R178, 0x29, P2 ;  /* 0x00000029b200780c */ /* 0x000fc40001764270 */
[----:B------:R-:W-:Y:S02]  /*b750*/  FMNMX.FTZ R8, R156, R179, !PT ;  /* 0x000000b39c087209 */ /* 0x000fe40007810000 */
[----:B------:R-:W-:Y:S02]  /*b760*/  FSEL R12, R12, RZ, P5 ;  /* 0x000000ff0c0c7208 */ /* 0x000fe40002800000 */
[----:B------:R-:W-:Y:S02]  /*b770*/  FMNMX.FTZ R181, R157, R8, !PT ;  /* 0x000000089db57209 */ /* 0x000fe40007810000 */
[----:B------:R-:W-:Y:S01]  /*b780*/  ISETP.LT.OR P3, PT, R177, 0x2a, P3 ;  /* 0x0000002ab100780c */ /* 0x000fe20001f61670 */
[--C-:B------:R-:W-:Y:S01]  /*b790*/  FFMA.FTZ R180, R176, UR10, -R12.reuse ;  /* 0x0000000ab0b47c23 */ /* 0x100fe2000801080c */
[----:B------:R-:W-:Y:S01]  /*b7a0*/  FMNMX.FTZ R8, R158, R181, !PT ;  /* 0x000000b59e087209 */ /* 0x000fe20007810000 */
[--C-:B------:R-:W-:Y:S01]  /*b7b0*/  FFMA.FTZ R176, R175, UR10, -R12.reuse ;  /* 0x0000000aafb07c23 */ /* 0x100fe2000801080c */
[----:B------:R-:W-:Y:S01]  /*b7c0*/  FSEL R160, R160, -INF , !P3 ;  /* 0xff800000a0a07808 */ /* 0x000fe20005800000 */
[--C-:B------:R-:W-:Y:S01]  /*b7d0*/  FFMA.FTZ R181, R170, UR10, -R12.reuse ;  /* 0x0000000aaab57c23 */ /* 0x100fe2000801080c */
[----:B------:R-:W-:Y:S01]  /*b7e0*/  ISETP.GT.AND P3, PT, R178, 0x31, P2 ;  /* 0x00000031b200780c */ /* 0x000fe20001764270 */
[----:B------:R1:W-:Y:S01]  /*b7f0*/  MUFU.EX2 R179, R180 ;  /* 0x000000b400b37308 */ /* 0x0003e20000000800 */
[----:B------:R-:W-:Y:S01]  /*b800*/  FMNMX.FTZ R175, R159, R8, !PT ;  /* 0x000000089faf7209 */ /* 0x000fe20007810000 */
[--C-:B------:R-:W-:Y:S01]  /*b810*/  FFMA.FTZ R174, R174, UR10, -R12.reuse ;  /* 0x0000000aaeae7c23 */ /* 0x100fe2000801080c */
[----:B------:R-:W-:Y:S01]  /*b820*/  ISETP.LT.OR P3, PT, R177, 0x32, P3 ;  /* 0x00000032b100780c */ /* 0x000fe20001f61670 */
[--C-:B------:R-:W-:Y:S01]  /*b830*/  FFMA.FTZ R192, R192, UR10, -R12.reuse ;  /* 0x0000000ac0c07c23 */ /* 0x100fe2000801080c */
[----:B------:R-:W-:Y:S01]  /*b840*/  FMNMX.FTZ R175, R160, R175, !PT ;  /* 0x000000afa0af7209 */ /* 0x000fe20007810000 */
[--C-:B------:R-:W-:Y:S01]  /*b850*/  FFMA.FTZ R182, R169, UR10, -R12.reuse ;  /* 0x0000000aa9b67c23 */ /* 0x100fe2000801080c */
[----:B------:R-:W-:Y:S01]  /*b860*/  ISETP.GT.AND P2, PT, R178, 0x39, P2 ;  /* 0x00000039b200780c */ /* 0x000fe20001744270 */
[----:B------:R-:W-:Y:S01]  /*b870*/  MUFU.EX2 R176, R176 ;  /* 0x000000b000b07308 */ /* 0x000fe20000000800 */
[----:B------:R-:W-:Y:S01]  /*b880*/  FSEL R163, R163, -INF , !P3 ;  /* 0xff800000a3a37808 */ /* 0x000fe20005800000 */
[----:B------:R-:W-:Y:S01]  /*b890*/  IMAD.MOV R169, RZ, RZ, -R17 ;  /* 0x000000ffffa97224 */ /* 0x000fe200078e0a11 */
[----:B------:R-:W-:Y:S01]  /*b8a0*/  FMNMX.FTZ R8, R162, R175, !PT ;  /* 0x000000afa2087209 */ /* 0x000fe20007810000 */
[--C-:B------:R-:W-:Y:S01]  /*b8b0*/  FFMA.FTZ R178, R171, UR10, -R12.reuse ;  /* 0x0000000aabb27c23 */ /* 0x100fe2000801080c */
[----:B------:R-:W-:Y:S01]  /*b8c0*/  ISETP.LT.OR P2, PT, R177, 0x3a, P2 ;  /* 0x0000003ab100780c */ /* 0x000fe20001741670 */
[--C-:B------:R-:W-:Y:S01]  /*b8d0*/  FFMA.FTZ R171, R194, UR10, -R12.reuse ;  /* 0x0000000ac2ab7c23 */ /* 0x100fe2000801080c */
[----:B------:R-:W-:Y:S01]  /*b8e0*/  FMNMX.FTZ R177, R163, R8, !PT ;  /* 0x00000008a3b17209 */ /* 0x000fe20007810000 */
[----:B------:R-:W-:Y:S01]  /*b8f0*/  MUFU.EX2 R174, R174 ;  /* 0x000000ae00ae7308 */ /* 0x000fe20000000800 */
[----:B------:R-:W-:Y:S01]  /*b900*/  FSEL R175, R167, -INF , !P2 ;  /* 0xff800000a7af7808 */ /* 0x000fe20005000000 */
[--C-:B-1----:R-:W-:Y:S01]  /*b910*/  FFMA.FTZ R180, R195, UR10, -R12.reuse ;  /* 0x0000000ac3b47c23 */ /* 0x102fe2000801080c */
[----:B------:R-:W-:Y:S01]  /*b920*/  FMNMX.FTZ R8, R166, R177, !PT ;  /* 0x000000b1a6087209 */ /* 0x000fe20007810000 */
[--C-:B------:R-:W-:Y:S01]  /*b930*/  FFMA.FTZ R177, R193, UR10, -R12.reuse ;  /* 0x0000000ac1b17c23 */ /* 0x100fe2000801080c */
[----:B------:R-:W-:Y:S01]  /*b940*/  FSEL R170, R7, RZ, P5 ;  /* 0x000000ff07aa7208 */ /* 0x000fe20002800000 */
[--C-:B------:R-:W-:Y:S01]  /*b950*/  FFMA.FTZ R168, R168, UR10, -R12.reuse ;  /* 0x0000000aa8a87c23 */ /* 0x100fe2000801080c */
[----:B------:R-:W-:Y:S01]  /*b960*/  FMNMX.FTZ R8, R175, R8, !PT ;  /* 0x00000008af087209 */ /* 0x000fe20007810000 */
[----:B------:R1:W-:Y:S01]  /*b970*/  MUFU.EX2 R167, R192 ;  /* 0x000000c000a77308 */ /* 0x0003e20000000800 */
[----:B------:R-:W-:Y:S01]  /*b980*/  ISETP.NE.AND P3, PT, R2, R169, PT ;  /* 0x000000a90200720c */ /* 0x000fe20003f65270 */
[----:B------:R-:W-:Y:S01]  /*b990*/  FADD.FTZ R170, -R170, R11 ;  /* 0x0000000baaaa7221 */ /* 0x000fe20000010100 */
[--C-:B------:R-:W-:Y:S01]  /*b9a0*/  FFMA.FTZ R11, R161, UR10, -R12.reuse ;  /* 0x0000000aa10b7c23 */ /* 0x100fe2000801080c */
[----:B------:R-:W2:Y:S01]  /*b9b0*/  SHFL.BFLY PT, R183, R8, 0x2, 0x1f ;  /* 0x0c401f0008b77f89 */ /* 0x000ea200000e0000 */
[--C-:B------:R-:W-:Y:S01]  /*b9c0*/  FFMA.FTZ R161, R172, UR10, -R12.reuse ;  /* 0x0000000aaca17c23 */ /* 0x100fe2000801080c */
[----:B------:R-:W-:Y:S01]  /*b9d0*/  FMUL.FTZ R170, R170, UR10 ;  /* 0x0000000aaaaa7c20 */ /* 0x000fe20008410000 */
[--C-:B------:R-:W-:Y:S01]  /*b9e0*/  FFMA.FTZ R165, R165, UR10, -R12.reuse ;  /* 0x0000000aa5a57c23 */ /* 0x100fe2000801080c */
[----:B------:R-:W-:Y:S01]  /*b9f0*/  MUFU.EX2 R177, R177 ;  /* 0x000000b100b17308 */ /* 0x000fe20000000800 */
[--C-:B-1----:R-:W-:Y:S01]  /*ba00*/  FFMA.FTZ R192, R173, UR10, -R12.reuse ;  /* 0x0000000aadc07c23 */ /* 0x102fe2000801080c */
[----:B------:R-:W-:-:S06]  /*ba10*/  FFMA.FTZ R172, R164, UR10, -R12 ;  /* 0x0000000aa4ac7c23 */ /* 0x000fcc000801080c */
[----:B------:R-:W1:Y:S08]  /*ba20*/  MUFU.EX2 R170, R170 ;  /* 0x000000aa00aa7308 */ /* 0x000e700000000800 */
[----:B------:R-:W3:Y:S01]  /*ba30*/  MUFU.EX2 R178, R178 ;  /* 0x000000b200b27308 */ /* 0x000ee20000000800 */
[----:B--2---:R-:W-:-:S07]  /*ba40*/  FMNMX.FTZ R183, R8, R183, !PT ;  /* 0x000000b708b77209 */ /* 0x004fce0007810000 */
[----:B------:R-:W2:Y:S01]  /*ba50*/  MUFU.EX2 R171, R171 ;  /* 0x000000ab00ab7308 */ /* 0x000ea20000000800 */
[----:B------:R-:W4:Y:S01]  /*ba60*/  SHFL.BFLY PT, R8, R183, 0x1, 0x1f ;  /* 0x0c201f00b7087f89 */ /* 0x000f2200000e0000 */
[----:B-1----:R-:W-:Y:S01]  /*ba70*/  FFMA.FTZ R169, R170, R4, R179 ;  /* 0x00000004aaa97223 */ /* 0x002fe200000100b3 */
[-C--:B------:R-:W-:Y:S01]  /*ba80*/  FMUL.FTZ R24, R24, R170.reuse ;  /* 0x000000aa18187220 */ /* 0x080fe20000410000 */
[-C--:B------:R-:W-:Y:S01]  /*ba90*/  FMUL.FTZ R25, R25, R170.reuse ;  /* 0x000000aa19197220 */ /* 0x080fe20000410000 */
[-C--:B------:R-:W-:Y:S01]  /*baa0*/  FMUL.FTZ R28, R28, R170.reuse ;  /* 0x000000aa1c1c7220 */ /* 0x080fe20000410000 */
[----:B------:R-:W-:Y:S01]  /*bab0*/  FADD.FTZ R173, R176, R169 ;  /* 0x000000a9b0ad7221 */ /* 0x000fe20000010000 */
        /* <DEDUP_REMOVED lines=11> */
[-C--:B------:R-:W-:Y:S01]  /*bb70*/  FMUL.FTZ R48, R48, R170.reuse ;  /* 0x000000aa30307220 */ /* 0x080fe20000410000 */
[-C--:B------:R-:W-:Y:S01]  /*bb80*/  FMUL.FTZ R49, R49, R170.reuse ;  /* 0x000000aa31317220 */ /* 0x080fe20000410000 */
[-C--:B------:R-:W-:Y:S01]  /*bb90*/  FMUL.FTZ R52, R52, R170.reuse ;  /* 0x000000aa34347220 */ /* 0x080fe20000410000 */
[-C--:B------:R-:W-:Y:S01]  /*bba0*/  FMUL.FTZ R53, R53, R170.reuse ;  /* 0x000000aa35357220 */ /* 0x080fe20000410000 */
[-C--:B------:R-:W-:Y:S01]  /*bbb0*/  FMUL.FTZ R56, R56, R170.reuse ;  /* 0x000000aa38387220 */ /* 0x080fe20000410000 */
[----:B------:R-:W-:Y:S01]  /*bbc0*/  FMUL.FTZ R57, R57, R170 ;  /* 0x000000aa39397220 */ /* 0x000fe20000410000 */
[----:B------:R-:W5:Y:S01]  /*bbd0*/  MUFU.EX2 R181, R181 ;  /* 0x000000b500b57308 */ /* 0x000f620000000800 */
[----:B----4-:R-:W-:Y:S01]  /*bbe0*/  FMNMX.FTZ R8, R183, R8, !PT ;  /* 0x00000008b7087209 */ /* 0x010fe20007810000 */
[-C--:B------:R-:W-:Y:S01]  /*bbf0*/  FMUL.FTZ R60, R60, R170.reuse ;  /* 0x000000aa3c3c7220 */ /* 0x080fe20000410000 */
[----:B------:R-:W-:Y:S01]  /*bc00*/  MOV R183, UR22 ;  /* 0x0000001600b77c02 */ /* 0x000fe20008000f00 */
[-C--:B------:R-:W-:Y:S01]  /*bc10*/  FMUL.FTZ R61, R61, R170.reuse ;  /* 0x000000aa3d3d7220 */ /* 0x080fe20000410000 */
[C---:B------:R-:W-:Y:S01]  /*bc20*/  FSETP.NEU.FTZ.AND P2, PT, R8.reuse, -INF , PT ;  /* 0xff8000000800780b */ /* 0x040fe20003f5d000 */
[----:B------:R-:W-:Y:S01]  /*bc30*/  FMUL.FTZ R4, R8, UR10 ;  /* 0x0000000a08047c20 */ /* 0x000fe20008410000 */
[-C--:B------:R-:W-:Y:S01]  /*bc40*/  FMUL.FTZ R64, R64, R170.reuse ;  /* 0x000000aa40407220 */ /* 0x080fe20000410000 */
[----:B------:R-:W-:Y:S01]  /*bc50*/  @!P3 IMAD R164, R183, 0x40, R16 ;  /* 0x00000040b7a4b824 */ /* 0x000fe200078e0210 */
[----:B------:R-:W4:Y:S01]  /*bc60*/  MUFU.EX2 R165, R165 ;  /* 0x000000a500a57308 */ /* 0x000f220000000800 */
[-C--:B------:R-:W-:Y:S01]  /*bc70*/  FMUL.FTZ R65, R65, R170.reuse ;  /* 0x000000aa41417220 */ /* 0x080fe20000410000 */
[----:B------:R-:W-:Y:S01]  /*bc80*/  FSEL R169, R4, RZ, P2 ;  /* 0x000000ff04a97208 */ /* 0x000fe20001000000 */
[----:B------:R-:W-:Y:S01]  /*bc90*/  FADD.FTZ R4, R174, R173 ;  /* 0x000000adae047221 */ /* 0x000fe20000010000 */
[-C--:B------:R-:W-:Y:S01]  /*bca0*/  FMUL.FTZ R68, R68, R170.reuse ;  /* 0x000000aa44447220 */ /* 0x080fe20000410000 */
[-C--:B------:R-:W-:Y:S01]  /*bcb0*/  FMUL.FTZ R69, R69, R170.reuse ;  /* 0x000000aa45457220 */ /* 0x080fe20000410000 */
[----:B------:R-:W-:Y:S01]  /*bcc0*/  FMUL.FTZ R72, R72, R170 ;  /* 0x000000aa48487220 */ /* 0x000fe20000410000 */
[----:B------:R-:W-:Y:S01]  /*bcd0*/  FADD.FTZ R4, R167, R4 ;  /* 0x00000004a7047221 */ /* 0x000fe20000010000 */
[--C-:B------:R-:W-:Y:S01]  /*bce0*/  FFMA.FTZ R12, R13, UR10, -R169.reuse ;  /* 0x0000000a0d0c7c23 */ /* 0x100fe200080108a9 */
[----:B------:R-:W-:Y:S01]  /*bcf0*/  FSEL R13, R8, RZ, P2 ;  /* 0x000000ff080d7208 */ /* 0x000fe20001000000 */
[----:B------:R-:W4:Y:S01]  /*bd00*/  MUFU.EX2 R182, R182 ;  /* 0x000000b600b67308 */ /* 0x000f220000000800 */
[----:B------:R-:W-:Y:S01]  /*bd10*/  FADD.FTZ R173, R177, R4 ;  /* 0x00000004b1ad7221 */ /* 0x000fe20000010000 */
[--C-:B------:R-:W-:Y:S01]  /*bd20*/  FFMA.FTZ R20, R20, UR10, -R169.reuse ;  /* 0x0000000a14147c23 */ /* 0x100fe200080108a9 */
[----:B------:R-:W-:Y:S01]  /*bd30*/  FFMA.FTZ R193, R155, UR10, -R169 ;  /* 0x0000000a9bc17c23 */ /* 0x000fe200080108a9 */
[----:B------:R-:W-:Y:S01]  /*bd40*/  FADD.FTZ R4, -R13, R14 ;  /* 0x0000000e0d047221 */ /* 0x000fe20000010100 */
[----:B---3--:R-:W-:Y:S01]  /*bd50*/  FADD.FTZ R194, R178, R173 ;  /* 0x000000adb2c27221 */ /* 0x008fe20000010000 */
[----:B------:R-:W-:Y:S01]  /*bd60*/  @!P3 LEA R14, R164, UR48, 0x2 ;  /* 0x00000030a40ebc11 */ /* 0x000fe2000f8e10ff */
[--C-:B------:R-:W-:Y:S01]  /*bd70*/  FFMA.FTZ R164, R21, UR10, -R169.reuse ;  /* 0x0000000a15a47c23 */ /* 0x100fe200080108a9 */
[----:B------:R-:W3:Y:S01]  /*bd80*/  MUFU.EX2 R11, R11 ;  /* 0x0000000b000b7308 */ /* 0x000ee20000000800 */
[----:B--2---:R-:W-:Y:S01]  /*bd90*/  FADD.FTZ R21, R171, R194 ;  /* 0x000000c2ab157221 */ /* 0x004fe20000010000 */
[--C-:B------:R-:W-:Y:S01]  /*bda0*/  FFMA.FTZ R173, R152, UR10, -R169.reuse ;  /* 0x0000000a98ad7c23 */ /* 0x100fe200080108a9 */
[----:B------:R-:W-:Y:S01]  /*bdb0*/  FMUL.FTZ R4, R4, UR10 ;  /* 0x0000000a04047c20 */ /* 0x000fe20008410000 */
[----:B------:R-:W-:Y:S01]  /*bdc0*/  FFMA.FTZ R153, R153, UR10, -R169 ;  /* 0x0000000a99997c23 */ /* 0x000fe200080108a9 */
[----:B-1----:R-:W-:Y:S01]  /*bdd0*/  FADD.FTZ R195, R180, R21 ;  /* 0x00000015b4c37221 */ /* 0x002fe20000010000 */
[--C-:B------:R-:W-:Y:S01]  /*bde0*/  FFMA.FTZ R198, R160, UR10, -R169.reuse ;  /* 0x0000000aa0c67c23 */ /* 0x100fe200080108a9 */
[----:B------:R-:W-:Y:S01]  /*bdf0*/  FFMA.FTZ R183, R154, UR10, -R169 ;  /* 0x0000000a9ab77c23 */ /* 0x000fe200080108a9 */
[----:B------:R-:W1:Y:S01]  /*be00*/  MUFU.EX2 R192, R192 ;  /* 0x000000c000c07308 */ /* 0x000e620000000800 */
[----:B-----5:R-:W-:Y:S01]  /*be10*/  FADD.FTZ R152, R168, R195 ;  /* 0x000000c3a8987221 */ /* 0x020fe20000010000 */
[--C-:B------:R-:W-:Y:S01]  /*be20*/  FFMA.FTZ R195, R157, UR10, -R169.reuse ;  /* 0x0000000a9dc37c23 */ /* 0x100fe200080108a9 */
[----:B------:R-:W-:Y:S01]  /*be30*/  F2FP.F16.F32.PACK_AB R160, R181, R168 ;  /* 0x000000a8b5a0723e */ /* 0x000fe200000000ff */
[--C-:B------:R-:W-:Y:S01]  /*be40*/  FFMA.FTZ R197, R159, UR10, -R169.reuse ;  /* 0x0000000a9fc57c23 */ /* 0x100fe200080108a9 */
[----:B------:R-:W-:Y:S01]  /*be50*/  FADD.FTZ R152, R181, R152 ;  /* 0x00000098b5987221 */ /* 0x000fe20000010000 */
[----:B------:R-:W-:Y:S01]  /*be60*/  @!P3 STS [R14+0x28800], R170 ;  /* 0x028800aa0e00b388 */ /* 0x000fe20000000800 */
[--C-:B------:R-:W-:Y:S01]  /*be70*/  FFMA.FTZ R194, R156, UR10, -R169.reuse ;  /* 0x0000000a9cc27c23 */ /* 0x100fe200080108a9 */
[----:B------:R-:W-:Y:S01]  /*be80*/  MUFU.EX2 R12, R12 ;  /* 0x0000000c000c7308 */ /* 0x000fe20000000800 */
[----:B----4-:R-:W-:Y:S01]  /*be90*/  FADD.FTZ R157, R165, R152 ;  /* 0x00000098a59d7221 */ /* 0x010fe20000010000 */
[--C-:B------:R-:W-:Y:S01]  /*bea0*/  FFMA.FTZ R196, R158, UR10, -R169.reuse ;  /* 0x0000000a9ec47c23 */ /* 0x100fe200080108a9 */
[--C-:B------:R-:W-:Y:S01]  /*beb0*/  FFMA.FTZ R201, R166, UR10, -R169.reuse ;  /* 0x0000000aa6c97c23 */ /* 0x100fe200080108a9 */
[--C-:B------:R-:W-:Y:S01]  /*bec0*/  FFMA.FTZ R200, R163, UR10, -R169.reuse ;  /* 0x0000000aa3c87c23 */ /* 0x100fe200080108a9 */
[--C-:B------:R-:W-:Y:S01]  /*bed0*/  FFMA.FTZ R199, R162, UR10, -R169.reuse ;  /* 0x0000000aa2c77c23 */ /* 0x100fe200080108a9 */
[----:B------:R-:W-:Y:S01]  /*bee0*/  F2FP.F16.F32.PACK_AB R162, R182, R165 ;  /* 0x000000a5b6a2723e */ /* 0x000fe200000000ff */
[----:B------:R-:W-:Y:S01]  /*bef0*/  FFMA.FTZ R169, R175, UR10, -R169 ;  /* 0x0000000aafa97c23 */ /* 0x000fe200080108a9 */
[----:B------:R2:W4:Y:S01]  /*bf00*/  MUFU.EX2 R21, R4 ;  /* 0x0000000400157308 */ /* 0x0005220000000800 */
[----:B------:R-:W-:Y:S01]  /*bf10*/  F2FP.F16.F32.PACK_AB R154, R167, R174 ;  /* 0x000000aea79a723e */ /* 0x000fe200000000ff */
[-C--:B------:R-:W-:Y:S01]  /*bf20*/  FMUL.FTZ R73, R73, R170.reuse ;  /* 0x000000aa49497220 */ /* 0x080fe20000410000 */
[----:B------:R-:W-:Y:S01]  /*bf30*/  F2FP.F16.F32.PACK_AB R152, R176, R179 ;  /* 0x000000b3b098723e */ /* 0x000fe200000000ff */
[-C--:B------:R-:W-:Y:S01]  /*bf40*/  FMUL.FTZ R76, R76, R170.reuse ;  /* 0x000000aa4c4c7220 */ /* 0x080fe20000410000 */
[----:B------:R-:W-:Y:S01]  /*bf50*/  F2FP.F16.F32.PACK_AB R156, R178, R177 ;  /* 0x000000b1b29c723e */ /* 0x000fe200000000ff */
[-C--:B------:R-:W-:Y:S01]  /*bf60*/  FMUL.FTZ R77, R77, R170.reuse ;  /* 0x000000aa4d4d7220 */ /* 0x080fe20000410000 */
[----:B------:R-:W-:Y:S01]  /*bf70*/  F2FP.F16.F32.PACK_AB R158, R180, R171 ;  /* 0x000000abb49e723e */ /* 0x000fe200000000ff */
[----:B------:R-:W5:Y:S01]  /*bf80*/  MUFU.EX2 R161, R161 ;  /* 0x000000a100a17308 */ /* 0x000f620000000800 */
[----:B--2---:R-:W-:Y:S01]  /*bf90*/  FADD.FTZ R4, R182, R157 ;  /* 0x0000009db6047221 */ /* 0x004fe20000010000 */
[-C--:B------:R-:W-:Y:S01]  /*bfa0*/  FMUL.FTZ R80, R80, R170.reuse ;  /* 0x000000aa50507220 */ /* 0x080fe20000410000 */
[-C--:B------:R-:W-:Y:S01]  /*bfb0*/  FMUL.FTZ R81, R81, R170.reuse ;  /* 0x000000aa51517220 */ /* 0x080fe20000410000 */
[-C--:B------:R-:W-:Y:S01]  /*bfc0*/  FMUL.FTZ R84, R84, R170.reuse ;  /* 0x000000aa54547220 */ /* 0x080fe20000410000 */
[----:B---3--:R-:W-:Y:S01]  /*bfd0*/  FADD.FTZ R157, R11, R4 ;  /* 0x000000040b9d7221 */ /* 0x008fe20000010000 */
[-C--:B------:R-:W-:Y:S01]  /*bfe0*/  FMUL.FTZ R85, R85, R170.reuse ;  /* 0x000000aa55557220 */ /* 0x080fe20000410000 */
[-C--:B------:R-:W-:Y:S01]  /*bff0*/  FMUL.FTZ R88, R88, R170.reuse ;  /* 0x000000aa58587220 */ /* 0x080fe20000410000 */
[----:B------:R-:W2:Y:S01]  /*c000*/  MUFU.EX2 R13, R20 ;  /* 0x00000014000d7308 */ /* 0x000ea20000000800 */
[----:B-1----:R-:W-:Y:S01]  /*c010*/  FADD.FTZ R4, R192, R157 ;  /* 0x0000009dc0047221 */ /* 0x002fe20000010000 */
[----:B----4-:R-:W-:Y:S01]  /*c020*/  FFMA.FTZ R168, R21, R3, R12 ;  /* 0x0000000315a87223 */ /* 0x010fe2000001000c */
[----:B------:R1:W-:Y:S01]  /*c030*/  @!P3 STS [R14+0x28820], R21 ;  /* 0x028820150e00b388 */ /* 0x0003e20000000800 */
[-C--:B------:R-:W-:Y:S01]  /*c040*/  FMUL.FTZ R89, R89, R170.reuse ;  /* 0x000000aa59597220 */ /* 0x080fe20000410000 */
[-C--:B------:R-:W-:Y:S01]  /*c050*/  FMUL.FTZ R92, R92, R170.reuse ;  /* 0x000000aa5c5c7220 */ /* 0x080fe20000410000 */
[-C--:B------:R-:W-:Y:S01]  /*c060*/  FMUL.FTZ R93, R93, R170.reuse ;  /* 0x000000aa5d5d7220 */ /* 0x080fe20000410000 */
[-C--:B------:R-:W-:Y:S01]  /*c070*/  FMUL.FTZ R96, R96, R170.reuse ;  /* 0x000000aa60607220 */ /* 0x080fe20000410000 */
[----:B------:R-:W3:Y:S01]  /*c080*/  MUFU.EX2 R172, R172 ;  /* 0x000000ac00ac7308 */ /* 0x000ee20000000800 */
[----:B-----5:R-:W-:Y:S01]  /*c090*/  FADD.FTZ R159, R161, R4 ;  /* 0x00000004a19f7221 */ /* 0x020fe20000010000 */
[-C--:B------:R-:W-:Y:S01]  /*c0a0*/  FMUL.FTZ R97, R97, R170.reuse ;  /* 0x000000aa61617220 */ /* 0x080fe20000410000 */
[-C--:B------:R-:W-:Y:S01]  /*c0b0*/  FMUL.FTZ R100, R100, R170.reuse ;  /* 0x000000aa64647220 */ /* 0x080fe20000410000 */
[-C--:B------:R-:W-:Y:S01]  /*c0c0*/  FMUL.FTZ R101, R101, R170.reuse ;  /* 0x000000aa65657220 */ /* 0x080fe20000410000 */
[-C--:B------:R-:W-:Y:S01]  /*c0d0*/  FMUL.FTZ R104, R104, R170.reuse ;  /* 0x000000aa68687220 */ /* 0x080fe20000410000 */
[-C--:B------:R-:W-:Y:S01]  /*c0e0*/  FMUL.FTZ R105, R105, R170.reuse ;  /* 0x000000aa69697220 */ /* 0x080fe20000410000 */
[-C--:B------:R-:W-:Y:S01]  /*c0f0*/  FMUL.FTZ R108, R108, R170.reuse ;  /* 0x000000aa6c6c7220 */ /* 0x080fe20000410000 */
[----:B------:R4:W5:Y:S01]  /*c100*/  MUFU.EX2 R155, R164 ;  /* 0x000000a4009b7308 */ /* 0x0009620000000800 */
        /* <DEDUP_REMOVED lines=11> */
[----:B----4-:R-:W-:Y:S01]  /*c1c0*/  F2FP.F16.F32.PACK_AB R164, R192, R11 ;  /* 0x0000000bc0a4723e */ /* 0x010fe200000000ff */
[-C--:B------:R-:W-:Y:S01]  /*c1d0*/  FMUL.FTZ R124, R124, R170.reuse ;  /* 0x000000aa7c7c7220 */ /* 0x080fe20000410000 */
[-C--:B------:R-:W-:Y:S01]  /*c1e0*/  FMUL.FTZ R125, R125, R170.reuse ;  /* 0x000000aa7d7d7220 */ /* 0x080fe20000410000 */
[-C--:B------:R-:W-:Y:S01]  /*c1f0*/  FMUL.FTZ R128, R128, R170.reuse ;  /* 0x000000aa80807220 */ /* 0x080fe20000410000 */
[----:B------:R3:W4:Y:S01]  /*c200*/  MUFU.EX2 R157, R153 ;  /* 0x00000099009d7308 */ /* 0x0007220000000800 */
[----:B-----5:R-:W-:Y:S01]  /*c210*/  FADD.FTZ R3, R155, R168 ;  /* 0x000000a89b037221 */ /* 0x020fe20000010000 */
[-C--:B------:R-:W-:Y:S01]  /*c220*/  FMUL.FTZ R129, R129, R170.reuse ;  /* 0x000000aa81817220 */ /* 0x080fe20000410000 */
[-C--:B------:R-:W-:Y:S01]  /*c230*/  FMUL.FTZ R132, R132, R170.reuse ;  /* 0x000000aa84847220 */ /* 0x080fe20000410000 */
[-C--:B------:R-:W-:Y:S01]  /*c240*/  FMUL.FTZ R133, R133, R170.reuse ;  /* 0x000000aa85857220 */ /* 0x080fe20000410000 */
[-C--:B------:R-:W-:Y:S01]  /*c250*/  FMUL.FTZ R136, R136, R170.reuse ;  /* 0x000000aa88887220 */ /* 0x080fe20000410000 */
[-C--:B------:R-:W-:Y:S01]  /*c260*/  FMUL.FTZ R137, R137, R170.reuse ;  /* 0x000000aa89897220 */ /* 0x080fe20000410000 */
[----:B------:R-:W-:Y:S01]  /*c270*/  FMUL.FTZ R140, R140, R170 ;  /* 0x000000aa8c8c7220 */ /* 0x000fe20000410000 */
[----:B-1----:R-:W1:Y:S01]  /*c280*/  MUFU.EX2 R14, R183 ;  /* 0x000000b7000e7308 */ /* 0x002e620000000800 */
[C---:B--2---:R-:W-:Y:S01]  /*c290*/  FADD.FTZ R168, R20.reuse, R3 ;  /* 0x0000000314a87221 */ /* 0x044fe20000010000 */
[----:B---3--:R-:W-:Y:S01]  /*c2a0*/  F2FP.F16.F32.PACK_AB R153, R13, R12 ;  /* 0x0000000c0d99723e */ /* 0x008fe200000000ff */
[-C--:B------:R-:W-:Y:S01]  /*c2b0*/  FMUL.FTZ R141, R141, R170.reuse ;  /* 0x000000aa8d8d7220 */ /* 0x080fe20000410000 */
[----:B------:R-:W-:Y:S01]  /*c2c0*/  F2FP.F16.F32.PACK_AB R155, R20, R155 ;  /* 0x0000009b149b723e */ /* 0x000fe200000000ff */
[----:B------:R-:W-:Y:S01]  /*c2d0*/  BAR.SYNC.DEFER_BLOCKING 0xf, 0x100 ;  /* 0x03c4000000007b1d */ /* 0x000fe20000010000 */
[-C--:B------:R-:W-:Y:S01]  /*c2e0*/  FMUL.FTZ R144, R144, R170.reuse ;  /* 0x000000aa90907220 */ /* 0x080fe20000410000 */
[-C--:B------:R-:W-:Y:S01]  /*c2f0*/  FMUL.FTZ R145, R145, R170.reuse ;  /* 0x000000aa91917220 */ /* 0x080fe20000410000 */
[-C--:B------:R-:W-:Y:S01]  /*c300*/  FMUL.FTZ R148, R148, R170.reuse ;  /* 0x000000aa94947220 */ /* 0x080fe20000410000 */
[----:B----4-:R-:W-:Y:S01]  /*c310*/  FADD.FTZ R3, R157, R168 ;  /* 0x000000a89d037221 */ /* 0x010fe20000010000 */
[----:B------:R-:W-:Y:S01]  /*c320*/  FMUL.FTZ R149, R149, R170 ;  /* 0x000000aa95957220 */ /* 0x000fe20000410000 */
        /* <DEDUP_REMOVED lines=84> */
[-C--:B------:R-:W-:Y:S01]  /*c870*/  FMUL.FTZ R138, R138, R21.reuse ;  /* 0x000000158a8a7220 */ /* 0x080fe20000410000 */
[-C--:B------:R-:W-:Y:S01]  /*c880*/  FMUL.FTZ R139, R139, R21.reuse ;  /* 0x000000158b8b7220 */ /* 0x080fe20000410000 */
[-C--:B------:R-:W-:Y:S01]  /*c890*/  FMUL.FTZ R142, R142, R21.reuse ;  /* 0x000000158e8e7220 */ /* 0x080fe20000410000 */
[-C--:B------:R-:W-:Y:S01]  /*c8a0*/  FMUL.FTZ R143, R143, R21.reuse ;  /* 0x000000158f8f7220 */ /* 0x080fe20000410000 */
[----:B------:R-:W-:Y:S01]  /*c8b0*/  FMUL.FTZ R146, R146, R21 ;  /* 0x0000001592927220 */ /* 0x000fe20000410000 */
[C---:B----4-:R-:W-:Y:S01]  /*c8c0*/  F2FP.F16.F32.PACK_AB R167, R168.reuse, R167 ;  /* 0x000000a7a8a7723e */ /* 0x050fe200000000ff */
[----:B------:R-:W-:Y:S01]  /*c8d0*/  FADD.FTZ R3, R168, R3 ;  /* 0x00000003a8037221 */ /* 0x000fe20000010000 */
[-C--:B------:R-:W-:Y:S01]  /*c8e0*/  FMUL.FTZ R147, R147, R21.reuse ;  /* 0x0000001593937220 */ /* 0x080fe20000410000 */
[-C--:B------:R-:W-:Y:S01]  /*c8f0*/  FMUL.FTZ R150, R150, R21.reuse ;  /* 0x0000001596967220 */ /* 0x080fe20000410000 */
[----:B------:R-:W-:Y:S01]  /*c900*/  FMUL.FTZ R151, R151, R21 ;  /* 0x0000001597977220 */ /* 0x000fe20000410000 */
[----:B------:R2:W-:Y:S01]  /*c910*/  STSM.16.M88.4 [R22], R164 ;  /* 0x000000a416007844 */ /* 0x0005e20000000200 */
[----:B------:R-:W-:Y:S05]  /*c920*/  @!P0 BRA `(.L_x_1367) ;  /* 0x0000000000048947 */ /* 0x000fea0003800000 */
[----:B------:R-:W-:Y:S01]  /*c930*/  BPT.TRAP 0x1 ;  /* 0x000000040000795c */ /* 0x000fe20000300000 */
.L_x_1367:
[----:B------:R1:W3:Y:S01]  /*c940*/  SYNCS.PHASECHK.TRANS64.TRYWAIT P2, [UR27+0x28c50], R10 ;  /* 0x028c500aff0075a7 */ /* 0x0002e2000804015b */
[----:B------:R-:W-:Y:S05]  /*c950*/  @!P0 BRA `(.L_x_1368) ;  /* 0x0000000000048947 */ /* 0x000fea0003800000 */
[----:B------:R-:W-:Y:S01]  /*c960*/  BPT.TRAP 0x1 ;  /* 0x000000040000795c */ /* 0x000fe20000300000 */
.L_x_1368:
[----:B---3--:R-:W-:Y:S05]  /*c970*/  @P2 BRA `(.L_x_1369) ;  /* 0x0000000000082947 */ /* 0x008fea0003800000 */
[----:B------:R-:W3:Y:S02]  /*c980*/  SYNCS.PHASECHK.TRANS64.TRYWAIT P2, [UR27+0x28c50], R10 ;  /* 0x028c500aff0075a7 */ /* 0x000ee4000804015b */
[----:B---3--:R-:W-:Y:S05]  /*c990*/  @!P2 BRA `(.L_x_1370) ;  /* 0x0000005c00f4a947 */ /* 0x008fea0003800000 */
.L_x_1369:
[----:B------:R-:W-:Y:S01]  /*c9a0*/  ULEA UR11, UR39, UR45, 0xc ;  /* 0x0000002d270b7291 */ /* 0x000fe2000f8e603f */
[----:B------:R-:W-:Y:S01]  /*c9b0*/  WARPGROUP.ARRIVE ;  /* 0x00000000000079c5 */ /* 0x000fe20000000000 */
[----:B------:R-:W-:Y:S01]  /*c9c0*/  UMOV UR7, 0x40000040 ;  /* 0x4000004000077882 */ /* 0x000fe20000000000 */
[----:B------:R-:W-:Y:S01]  /*c9d0*/  ISETP.GT.AND P2, PT, R9, UR41, PT ;  /* 0x0000002909007c0c */ /* 0x000fe2000bf44270 */
        /* <DEDUP_REMOVED lines=37> */
.L_x_1354:
[----:B------:R-:W5:Y:S01]  /*cc30*/  SHFL.BFLY PT, R5, R4, 0x2, 0x1f ;  /* 0x0c401f0004057f89 */ /* 0x000f6200000e0000 */
[----:B---3--:R-:W-:Y:S01]  /*cc40*/  IADD3 R13, -R17, RZ, RZ ;  /* 0x000000ff110d7210 */ /* 0x008fe20007ffe1ff */
[----:B-1----:R-:W-:Y:S01]  /*cc50*/  IMAD.MOV.U32 R10, RZ, RZ, RZ ;  /* 0x000000ffff0a7224 */ /* 0x002fe200078e00ff */
[----:B------:R-:W-:Y:S01]  /*cc60*/  UIADD3 UR37, UR37, 0x1, URZ ;  /* 0x0000000125257890 */ /* 0x000fe2000fffe03f */
[----:B------:R-:W1:Y:S01]  /*cc70*/  SHFL.BFLY PT, R6, R3, 0x2, 0x1f ;  /* 0x0c401f0003067f89 */ /* 0x000e6200000e0000 */
[----:B------:R-:W-:Y:S08]  /*cc80*/  BAR.ARV 0x8, 0xa0 ;  /* 0x0202800000007b1d */ /* 0x000ff00000002000 */
[----:B------:R-:W-:Y:S01]  /*cc90*/  BAR.SYNC.DEFER_BLOCKING 0xf, 0x100 ;  /* 0x03c4000000007b1d */ /* 0x000fe20000010000 */
[----:B------:R-:W-:Y:S01]  /*cca0*/  ISETP.NE.AND P0, PT, R2, R13, PT ;  /* 0x0000000d0200720c */ /* 0x000fe20003f05270 */
[----:B------:R-:W-:-:S02]  /*ccb0*/  IMAD.U32 R12, RZ, RZ, UR10 ;  /* 0x0000000aff0c7e24 */ /* 0x000fc4000f8e00ff */
[----:B-----5:R-:W-:Y:S01]  /*ccc0*/  FADD.FTZ R5, R5, R4 ;  /* 0x0000000405057221 */ /* 0x020fe20000010000 */
[----:B------:R-:W-:Y:S02]  /*ccd0*/  IMAD.U32 R4, RZ, RZ, UR10 ;  /* 0x0000000aff047e24 */ /* 0x000fe4000f8e00ff */
[----:B-1----:R-:W-:Y:S02]  /*cce0*/  FADD.FTZ R6, R6, R3 ;  /* 0x0000000306067221 */ /* 0x002fe40000010000 */
[----:B------:R-:W1:Y:S01]  /*ccf0*/  SHFL.BFLY PT, R0, R5, 0x1, 0x1f ;  /* 0x0c201f0005007f89 */ /* 0x000e6200000e0000 */
[----:B------:R-:W-:Y:S01]  /*cd00*/  MOV R3, UR39 ;  /* 0x0000002700037c02 */ /* 0x000fe20008000f00 */
[----:B------:R-:W-:Y:S02]  /*cd10*/  UIADD3 UR39, UR39, 0x1, URZ ;  /* 0x0000000127277890 */ /* 0x000fe4000fffe03f */
[----:B------:R-:W3:Y:S01]  /*cd20*/  SHFL.BFLY PT, R9, R6, 0x1, 0x1f ;  /* 0x0c201f0006097f89 */ /* 0x000ee200000e0000 */
[----:B------:R-:W-:Y:S01]  /*cd30*/  @!P0 LEA R3, R3, R16, 0x6 ;  /* 0x0000001003038211 */ /* 0x000fe200078e30ff */
[----:B------:R-:W-:-:S04]  /*cd40*/  UISETP.NE.AND UP0, UPT, UR39, 0x2, UPT ;  /* 0x000000022700788c */ /* 0x000fc8000bf05270 */
[----:B------:R-:W-:Y:S02]  /*cd50*/  USEL UR4, URZ, 0x1, UP0 ;  /* 0x000000013f047887 */ /* 0x000fe40008000000 */
[----:B------:R-:W-:Y:S02]  /*cd60*/  USEL UR39, UR39, URZ, UP0 ;  /* 0x0000003f27277287 */ /* 0x000fe40008000000 */
[----:B------:R-:W-:Y:S01]  /*cd70*/  ULOP3.LUT UR38, UR38, UR4, URZ, 0x3c, !UPT ;  /* 0x0000000426267292 */ /* 0x000fe2000f8e3c3f */
[----:B-1----:R-:W-:Y:S01]  /*cd80*/  FADD.FTZ R11, R5, R0 ;  /* 0x00000000050b7221 */ /* 0x002fe20000010000 */
[----:B------:R-:W-:Y:S01]  /*cd90*/  IMAD.MOV.U32 R0, RZ, RZ, RZ ;  /* 0x000000ffff007224 */ /* 0x000fe200078e00ff */
[----:B------:R-:W-:Y:S01]  /*cda0*/  @!P0 LEA R5, R3, UR48, 0x2 ;  /* 0x0000003003058c11 */ /* 0x000fe2000f8e10ff */
[----:B---3--:R-:W-:Y:S02]  /*cdb0*/  FADD.FTZ R9, R6, R9 ;  /* 0x0000000906097221 */ /* 0x008fe40000010000 */
[----:B------:R-:W-:-:S02]  /*cdc0*/  FSETP.NE.FTZ.AND P1, PT, R11, RZ, PT ;  /* 0x000000ff0b00720b */ /* 0x000fc40003f35000 */
[----:B------:R-:W-:Y:S02]  /*cdd0*/  MOV R3, 0xff800000 ;  /* 0xff80000000037802 */ /* 0x000fe40000000f00 */
[----:B------:R-:W-:-:S09]  /*cde0*/  FSETP.NE.FTZ.AND P2, PT, R9, RZ, PT ;  /* 0x000000ff0900720b */ /* 0x000fd20003f55000 */
[----:B------:R-:W2:Y:S01]  /*cdf0*/  @P1 MUFU.RCP R10, R11 ;  /* 0x0000000b000a1308 */ /* 0x000ea20000001000 */
[----:B------:R-:W-:-:S03]  /*ce00*/  @P1 FMUL.FTZ R4, R4, 0.69314718246459960938 ;  /* 0x3f31721804041820 */ /* 0x000fc60000410000 */
[----:B------:R-:W-:-:S04]  /*ce10*/  @P2 FMUL.FTZ R12, R12, 0.69314718246459960938 ;  /* 0x3f3172180c0c2820 */ /* 0x000fc80000410000 */
[----:B------:R-:W1:Y:S08]  /*ce20*/  @P2 MUFU.RCP R0, R9 ;  /* 0x0000000900002308 */ /* 0x000e700000001000 */
[----:B------:R-:W3:Y:S01]  /*ce30*/  @P1 MUFU.LG2 R6, R11 ;  /* 0x0000000b00061308 */ /* 0x000ee20000000c00 */
        /* <DEDUP_REMOVED lines=64> */
[----:B------:R2:W-:Y:S01]  /*d240*/  @!P0 STS [R5+0x28800], R10 ;  /* 0x0288000a05008388 */ /* 0x0005e20000000800 */
[----:B------:R-:W-:Y:S01]  /*d250*/  MOV R28, 0xff800000 ;  /* 0xff800000001c7802 */ /* 0x000fe20000000f00 */
[-C--:B-1----:R-:W-:Y:S01]  /*d260*/  FMUL.FTZ R27, R27, R0.reuse ;  /* 0x000000001b1b7220 */ /* 0x082fe20000410000 */
[-C--:B------:R-:W-:Y:S01]  /*d270*/  FMUL.FTZ R30, R30, R0.reuse ;  /* 0x000000001e1e7220 */ /* 0x080fe20000410000 */
[----:B------:R1:W-:Y:S01]  /*d280*/  @!P0 STS [R5+0x28820], R0 ;  /* 0x0288200005008388 */ /* 0x0003e20000000800 */
[----:B------:R-:W-:Y:S01]  /*d290*/  PLOP3.LUT P0, PT, PT, PT, PT, 0x8, 0x0 ;  /* 0x000000000000781c */ /* 0x000fe20003f0e170 */
[-C--:B------:R-:W-:Y:S01]  /*d2a0*/  FMUL.FTZ R31, R31, R0.reuse ;  /* 0x000000001f1f7220 */ /* 0x080fe20000410000 */
[-C--:B------:R-:W-:Y:S01]  /*d2b0*/  FMUL.FTZ R34, R34, R0.reuse ;  /* 0x0000000022227220 */ /* 0x080fe20000410000 */
[-C--:B------:R-:W-:Y:S01]  /*d2c0*/  FMUL.FTZ R35, R35, R0.reuse ;  /* 0x0000000023237220 */ /* 0x080fe20000410000 */
[-C--:B------:R-:W-:Y:S01]  /*d2d0*/  FMUL.FTZ R38, R38, R0.reuse ;  /* 0x0000000026267220 */ /* 0x080fe20000410000 */
[----:B--2---:R3:W2:Y:S01]  /*d2e0*/  @P2 MUFU.LG2 R10, R9 ;  /* 0x00000009000a2308 */ /* 0x0046a20000000c00 */
        /* <DEDUP_REMOVED lines=16> */
[----:B--2---:R-:W-:Y:S01]  /*d3f0*/  @P2 FMUL.FTZ R11, R10, 0.69314718246459960938 ;  /* 0x3f3172180a0b2820 */ /* 0x004fe20000410000 */
        /* <DEDUP_REMOVED lines=26> */
[-C--:B----4-:R-:W-:Y:S01]  /*d5a0*/  FMUL.FTZ R170, R119, R0.reuse ;  /* 0x0000000077aa7220 */ /* 0x090fe20000410000 */
        /* <DEDUP_REMOVED lines=19> */
.L_x_1287:
[----:B------:R-:W1:Y:S08]  /*d6e0*/  S2UR UR4, SR_CgaCtaId ;  /* 0x00000000000479c3 */ /* 0x000e700000008800 */
[----:B------:R-:W-:Y:S06]  /*d6f0*/  BAR.SYNC.DEFER_BLOCKING 0x5, 0x120 ;  /* 0x0144800000007b1d */ /* 0x000fec0000010000 */
[----:B------:R-:W-:-:S02]  /*d700*/  UMOV UR48, 0x400 ;  /* 0x0000040000307882 */ /* 0x000fc40000000000 */
[----:B-1----:R-:W-:-:S09]  /*d710*/  ULEA UR48, UR4, UR48, 0x18 ;  /* 0x0000003004307291 */ /* 0x002fd2000f8ec03f */
[----:B------:R-:W1:Y:S02]  /*d720*/  LDS R0, [UR48+0x28cd0] ;  /* 0x028cd030ff007984 */ /* 0x000e640008000800 */
[----:B-1----:R-:W-:Y:S01]  /*d730*/  R2UR UR4, R0 ;  /* 0x00000000000472ca */ /* 0x002fe200000e0000 */
[----:B------:R-:W-:Y:S06]  /*d740*/  BAR.ARV 0x4, 0x120 ;  /* 0x0104800000007b1d */ /* 0x000fec0000002000 */
[----:B------:R-:W-:Y:S08]  /*d750*/  @P0 BRA `(.L_x_1372) ;  /* 0x00000010004c0947 */ /* 0x000ff00003800000 */
        /* <DEDUP_REMOVED lines=26> */
[----:B------:R-:W-:Y:S01]  /*d900*/  LOP3.LUT R0, R173, 0x380, RZ, 0xc0, !PT ;  /* 0x00000380ad007812 */ /* 0x000fe200078ec0ff */
[----:B------:R-:W-:Y:S01]  /*d910*/  IMAD.X R9, RZ, RZ, R7, P2 ;  /* 0x000000ffff097224 */ /* 0x000fe200010e0607 */
[----:B------:R-:W-:-:S02]  /*d920*/  IADD3 R181, P6, R6, 0x2020, RZ ;  /* 0x0000202006b57810 */ /* 0x000fc40007fde0ff */
[----:B------:R-:W-:Y:S02]  /*d930*/  SHF.R.U64 R0, R0, 0x3, RZ ;  /* 0x0000000300007819 */ /* 0x000fe400000012ff */
[----:B------:R-:W-:Y:S01]  /*d940*/  LOP3.LUT R4, R175, 0x380, RZ, 0xc0, !PT ;  /* 0x00000380af047812 */ /* 0x000fe200078ec0ff */
[--C-:B------:R-:W-:Y:S01]  /*d950*/  IMAD.X R21, RZ, RZ, R7.reuse, P6 ;  /* 0x000000ffff157224 */ /* 0x100fe200030e0607 */
[----:B------:R-:W-:Y:S02]  /*d960*/  IADD3 R177, P4, R6, 0x60, RZ ;  /* 0x0000006006b17810 */ /* 0x000fe40007f9e0ff */
[----:B------:R-:W-:Y:S02]  /*d970*/  LOP3.LUT R8, R0, R173, RZ, 0x3c, !PT ;  /* 0x000000ad00087212 */ /* 0x000fe400078e3cff */
[----:B------:R-:W-:Y:S01]  /*d980*/  LOP3.LUT R0, R181, 0x380, RZ, 0xc0, !PT ;  /* 0x00000380b5007812 */ /* 0x000fe200078ec0ff */
[----:B------:R-:W-:Y:S01]  /*d990*/  IMAD.X R13, RZ, RZ, R7, P4 ;  /* 0x000000ffff0d7224 */ /* 0x000fe200020e0607 */
[----:B------:R-:W-:-:S02]  /*d9a0*/  SHF.R.U64 R4, R4, 0x3, RZ ;  /* 0x0000000304047819 */ /* 0x000fc400000012ff */
[----:B------:R-:W-:Y:S02]  /*d9b0*/  IADD3 R183, P1, R6, 0x2040, RZ ;  /* 0x0000204006b77810 */ /* 0x000fe40007f3e0ff */
[----:B------:R-:W-:Y:S02]  /*d9c0*/  SHF.R.U64 R0, R0, 0x3, RZ ;  /* 0x0000000300007819 */ /* 0x000fe400000012ff */
[----:B------:R-:W-:Y:S02]  /*d9d0*/  IADD3 R197, P4, R6, 0x4020, RZ ;  /* 0x0000402006c57810 */ /* 0x000fe40007f9e0ff */
[----:B------:R-:W-:Y:S02]  /*d9e0*/  LOP3.LUT R10, R4, R175, RZ, 0x3c, !PT ;  /* 0x000000af040a7212 */ /* 0x000fe400078e3cff */
[C---:B------:R-:W-:Y:S01]  /*d9f0*/  LOP3.LUT R111, R6.reuse, 0x380, RZ, 0xc0, !PT ;  /* 0x00000380066f7812 */ /* 0x040fe200078ec0ff */
[----:B------:R-:W-:Y:S01]  /*da00*/  IMAD.X R99, RZ, RZ, R7, P4 ;  /* 0x000000ffff637224 */ /* 0x000fe200020e0607 */
[----:B------:R-:W-:-:S02]  /*da10*/  IADD3 R179, P5, R6, 0x2000, RZ ;  /* 0x0000200006b37810 */ /* 0x000fc40007fbe0ff */
[C---:B------:R-:W-:Y:S02]  /*da20*/  IADD3 R193, P2, R6.reuse, 0x2060, RZ ;  /* 0x0000206006c17810 */ /* 0x040fe40007f5e0ff */
[----:B------:R-:W-:Y:S02]  /*da30*/  LOP3.LUT R4, R183, 0x380, RZ, 0xc0, !PT ;  /* 0x00000380b7047812 */ /* 0x000fe400078ec0ff */
[----:B------:R-:W-:Y:S01]  /*da40*/  IADD3.X R11, RZ, R7, RZ, P3, !PT ;  /* 0x00000007ff0b7210 */ /* 0x000fe20001ffe4ff */
[----:B------:R-:W-:Y:S01]  /*da50*/  IMAD.X R91, RZ, RZ, R7, P2 ;  /* 0x000000ffff5b7224 */ /* 0x000fe200010e0607 */
[----:B------:R-:W-:Y:S02]  /*da60*/  IADD3 R195, P3, R6, 0x4000, RZ ;  /* 0x0000400006c37810 */ /* 0x000fe40007f7e0ff */
[----:B------:R-:W-:Y:S02]  /*da70*/  LOP3.LUT R20, R0, R181, RZ, 0x3c, !PT ;  /* 0x000000b500147212 */ /* 0x000fe400078e3cff */
[----:B------:R-:W-:-:S02]  /*da80*/  LOP3.LUT R0, R197, 0x380, RZ, 0xc0, !PT ;  /* 0x00000380c5007812 */ /* 0x000fc400078ec0ff */
[-C--:B------:R-:W-:Y:S02]  /*da90*/  IADD3.X R15, RZ, R7.reuse, RZ, P5, !PT ;  /* 0x00000007ff0f7210 */ /* 0x080fe40002ffe4ff */
[----:B------:R-:W-:Y:S02]  /*daa0*/  SHF.R.U64 R111, R111, 0x3, RZ ;  /* 0x000000036f6f7819 */ /* 0x000fe400000012ff */
[----:B------:R-:W-:Y:S02]  /*dab0*/  SHF.R.U64 R4, R4, 0x3, RZ ;  /* 0x0000000304047819 */ /* 0x000fe400000012ff */
[C---:B------:R-:W-:Y:S02]  /*dac0*/  IADD3 R199, P5, R6.reuse, 0x4040, RZ ;  /* 0x0000404006c77810 */ /* 0x040fe40007fbe0ff */
[----:B------:R-:W-:Y:S02]  /*dad0*/  IADD3.X R25, RZ, R7, RZ, P1, !PT ;  /* 0x00000007ff197210 */ /* 0x000fe40000ffe4ff */
[----:B------:R-:W-:-:S02]  /*dae0*/  IADD3 R114, P2, R6, 0x6020, RZ ;  /* 0x0000602006727810 */ /* 0x000fc40007f5e0ff */
[----:B------:R-:W-:Y:S02]  /*daf0*/  IADD3.X R95, RZ, R7, RZ, P3, !PT ;  /* 0x00000007ff5f7210 */ /* 0x000fe40001ffe4ff */
[C---:B------:R-:W-:Y:S01]  /*db00*/  IADD3 R201, P6, R6.reuse, 0x4060, RZ ;  /* 0x0000406006c97810 */ /* 0x040fe20007fde0ff */
[--C-:B------:R-:W-:Y:S01]  /*db10*/  IMAD.X R115, RZ, RZ, R7.reuse, P2 ;  /* 0x000000ffff737224 */ /* 0x100fe200010e0607 */
[C---:B------:R-:W-:Y:S02]  /*db20*/  IADD3 R203, P1, R6.reuse, 0x6000, RZ ;  /* 0x0000600006cb7810 */ /* 0x040fe40007f3e0ff */
[C---:B------:R-:W-:Y:S01]  /*db30*/  IADD3 R118, P3, R6.reuse, 0x6040, RZ ;  /* 0x0000604006767810 */ /* 0x040fe20007f7e0ff */
[----:B------:R-:W-:Y:S01]  /*db40*/  IMAD.X R107, RZ, RZ, R7, P6 ;  /* 0x000000ffff6b7224 */ /* 0x000fe200030e0607 */
[----:B------:R-:W-:Y:S02]  /*db50*/  IADD3 R205, P4, R6, 0x6060, RZ ;  /* 0x0000606006cd7810 */ /* 0x000fe40007f9e0ff */
[----:B------:R-:W-:-:S02]  /*db60*/  SHF.R.U64 R0, R0, 0x3, RZ ;  /* 0x0000000300007819 */ /* 0x000fc400000012ff */
[----:B------:R-:W-:Y:S01]  /*db70*/  LOP3.LUT R6, R111, R6, RZ, 0x3c, !PT ;  /* 0x000000066f067212 */ /* 0x000fe200078e3cff */
[----:B------:R-:W-:Y:S01]  /*db80*/  IMAD.X R123, RZ, RZ, R7, P4 ;  /* 0x000000ffff7b7224 */ /* 0x000fe200020e0607 */
[----:B------:R-:W-:Y:S02]  /*db90*/  LOP3.LUT R24, R4, R183, RZ, 0x3c, !PT ;  /* 0x000000b704187212 */ /* 0x000fe400078e3cff */
[----:B------:R-:W-:Y:S02]  /*dba0*/  LOP3.LUT R12, R177, 0x380, RZ, 0xc0, !PT ;  /* 0x00000380b10c7812 */ /* 0x000fe400078ec0ff */
[----:B------:R-:W-:Y:S02]  /*dbb0*/  LOP3.LUT R4, R199, 0x380, RZ, 0xc0, !PT ;  /* 0x00000380c7047812 */ /* 0x000fe400078ec0ff */
[----:B------:R-:W-:Y:S02]  /*dbc0*/  LOP3.LUT R14, R179, 0x380, RZ, 0xc0, !PT ;  /* 0x00000380b30e7812 */ /* 0x000fe400078ec0ff */
[----:B------:R-:W-:-:S02]  /*dbd0*/  LOP3.LUT R27, R114, 0x380, RZ, 0xc0, !PT ;  /* 0x00000380721b7812 */ /* 0x000fc400078ec0ff */
[----:B------:R-:W-:Y:S02]  /*dbe0*/  LOP3.LUT R98, R0, R197, RZ, 0x3c, !PT ;  /* 0x000000c500627212 */ /* 0x000fe400078e3cff */
[-C--:B------:R-:W-:Y:S02]  /*dbf0*/  IADD3.X R103, RZ, R7.reuse, RZ, P5, !PT ;  /* 0x00000007ff677210 */ /* 0x080fe40002ffe4ff */
[-C--:B------:R-:W-:Y:S02]  /*dc00*/  IADD3.X R111, RZ, R7.reuse, RZ, P1, !PT ;  /* 0x00000007ff6f7210 */ /* 0x080fe40000ffe4ff */
[-C--:B------:R-:W-:Y:S02]  /*dc10*/  IADD3.X R119, RZ, R7.reuse, RZ, P3, !PT ;  /* 0x00000007ff777210 */ /* 0x080fe40001ffe4ff */
[----:B------:R-:W-:Y:S02]  /*dc20*/  MOV R0, R6 ;  /* 0x0000000600007202 */ /* 0x000fe40000000f00 */
[----:B------:R-:W-:-:S02]  /*dc30*/  SHF.R.U64 R12, R12, 0x3, RZ ;  /* 0x000000030c0c7819 */ /* 0x000fc400000012ff */
[----:B------:R-:W-:Y:S02]  /*dc40*/  LOP3.LUT R90, R193, 0x380, RZ, 0xc0, !PT ;  /* 0x00000380c15a7812 */ /* 0x000fe400078ec0ff */
[----:B------:R-:W-:Y:S02]  /*dc50*/  SHF.R.U64 R4, R4, 0x3, RZ ;  /* 0x0000000304047819 */ /* 0x000fe400000012ff */
[----:B------:R-:W-:Y:S02]  /*dc60*/  LOP3.LUT R7, R118, 0x380, RZ, 0xc0, !PT ;  /* 0x0000038076077812 */ /* 0x000fe400078ec0ff */
[----:B------:R-:W-:Y:S02]  /*dc70*/  SHF.R.U64 R14, R14, 0x3, RZ ;  /* 0x000000030e0e7819 */ /* 0x000fe400000012ff */
[----:B------:R-:W-:Y:S02]  /*dc80*/  LOP3.LUT R94, R195, 0x380, RZ, 0xc0, !PT ;  /* 0x00000380c35e7812 */ /* 0x000fe400078ec0ff */
[----:B------:R-:W-:-:S02]  /*dc90*/  SHF.R.U64 R27, R27, 0x3, RZ ;  /* 0x000000031b1b7819 */ /* 0x000fc400000012ff */
[----:B------:R-:W-:Y:S02]  /*dca0*/  LOP3.LUT R106, R201, 0x380, RZ, 0xc0, !PT ;  /* 0x00000380c96a7812 */ /* 0x000fe400078ec0ff */
[----:B------:R-:W-:Y:S02]  /*dcb0*/  F2FP.F16.F32.PACK_AB R6, R29, R156 ;  /* 0x0000009c1d06723e */ /* 0x000fe400000000ff */
[----:B------:R-:W-:Y:S02]  /*dcc0*/  LOP3.LUT R12, R12, R177, RZ, 0x3c, !PT ;  /* 0x000000b10c0c7212 */ /* 0x000fe400078e3cff */
[----:B------:R-:W-:Y:S02]  /*dcd0*/  SHF.R.U64 R90, R90, 0x3, RZ ;  /* 0x000000035a5a7819 */ /* 0x000fe400000012ff */
[----:B------:R-:W-:Y:S02]  /*dce0*/  LOP3.LUT R102, R4, R199, RZ, 0x3c, !PT ;  /* 0x000000c704667212 */ /* 0x000fe400078e3cff */
[----:B------:R-:W-:-:S02]  /*dcf0*/  LOP3.LUT R122, R205, 0x380, RZ, 0xc0, !PT ;  /* 0x00000380cd7a7812 */ /* 0x000fc400078ec0ff */
[----:B------:R-:W-:Y:S02]  /*dd00*/  SHF.R.U64 R29, R7, 0x3, RZ ;  /* 0x00000003071d7819 */ /* 0x000fe400000012ff */
[----:B------:R-:W-:Y:S02]  /*dd10*/  LOP3.LUT R14, R14, R179, RZ, 0x3c, !PT ;  /* 0x000000b30e0e7212 */ /* 0x000fe400078e3cff */
[----:B------:R-:W-:Y:S02]  /*dd20*/  SHF.R.U64 R94, R94, 0x3, RZ ;  /* 0x000000035e5e7819 */ /* 0x000fe400000012ff */
[----:B------:R-:W-:Y:S02]  /*dd30*/  LOP3.LUT R110, R203, 0x380, RZ, 0xc0, !PT ;  /* 0x00000380cb6e7812 */ /* 0x000fe400078ec0ff */
[----:B------:R-:W-:Y:S02]  /*dd40*/  F2FP.F16.F32.PACK_AB R4, R153, R162 ;  /* 0x000000a29904723e */ /* 0x000fe400000000ff */
[----:B------:R-:W-:-:S02]  /*dd50*/  F2FP.F16.F32.PACK_AB R7, R31, R30 ;  /* 0x0000001e1f07723e */ /* 0x000fc400000000ff */
[----:B------:R-:W-:Y:S02]  /*dd60*/  LOP3.LUT R114, R27, R114, RZ, 0x3c, !PT ;  /* 0x000000721b727212 */ /* 0x000fe400078e3cff */
[----:B------:R-:W-:Y:S01]  /*dd70*/  SHF.R.U64 R106, R106, 0x3, RZ ;  /* 0x000000036a6a7819 */ /* 0x000fe200000012ff */
[----:B------:R1:W-:Y:S01]  /*dd80*/  STSM.16.M88.4 [R0], R4 ;  /* 0x0000000400007844 */ /* 0x0003e20000000200 */
[----:B------:R-:W-:Y:S02]  /*dd90*/  MOV R27, R8 ;  /* 0x00000008001b7202 */ /* 0x000fe40000000f00 */
[----:B------:R-:W-:Y:S02]  /*dda0*/  MOV R10, R10 ;  /* 0x0000000a000a7202 */ /* 0x000fe40000000f00 */
[----:B------:R-:W-:Y:S01]  /*ddb0*/  LOP3.LUT R90, R90, R193, RZ, 0x3c, !PT ;  /* 0x000000c15a5a7212 */ /* 0x000fe200078e3cff */
[----:B------:R2:W-:Y:S01]  /*ddc0*/  STSM.16.M88.4 [R27], R32 ;  /* 0x000000201b007844 */ /* 0x0005e20000000200 */
[----:B------:R-:W-:-:S02]  /*ddd0*/  SHF.R.U64 R122, R122, 0x3, RZ ;  /* 0x000000037a7a7819 */ /* 0x000fc400000012ff */
[----:B------:R-:W-:Y:S01]  /*dde0*/  MOV R12, R12 ;  /* 0x0000000c000c7202 */ /* 0x000fe20000000f00 */
[----:B------:R2:W-:Y:S01]  /*ddf0*/  STSM.16.M88.4 [R10], R40 ;  /* 0x000000280a007844 */ /* 0x0005e20000000200 */
[----:B------:R-:W-:Y:S02]  /*de00*/  F2FP.F16.F32.PACK_AB R64, R65, R64 ;  /* 0x000000404140723e */ /* 0x000fe400000000ff */
[----:B------:R-:W-:Y:S01]  /*de10*/  LOP3.LUT R94, R94, R195, RZ, 0x3c, !PT ;  /* 0x000000c35e5e7212 */ /* 0x000fe200078e3cff */
        /* <DEDUP_REMOVED lines=8> */
[----:B------:R-:W-:Y:S02]  /*dea0*/  LOP3.LUT R106, R106, R201, RZ, 0x3c, !PT ;  /* 0x000000c96a6a7212 */ /* 0x000fe400078e3cff */
        /* <DEDUP_REMOVED lines=13> */
[----:B------:R-:W-:Y:S02]  /*df80*/  F2FP.F16.F32.PACK_AB R82, R85, R84 ;  /* 0x000000545552723e */ /* 0x000fe400000000ff */
[----:B------:R-:W-:Y:S02]  /*df90*/  F2FP.F16.F32.PACK_AB R83, R87, R86 ;  /* 0x000000565753723e */ /* 0x000fe400000000ff */
[----:B------:R-:W-:-:S02]  /*dfa0*/  F2FP.F16.F32.PACK_AB R88, R89, R88 ;  /* 0x000000585958723e */ /* 0x000fc400000000ff */
[----:B------:R-:W-:Y:S01]  /*dfb0*/  LOP3.LUT R110, R110, R203, RZ, 0x3c, !PT ;  /* 0x000000cb6e6e7212 */ /* 0x000fe200078e3cff */
[----:B------:R2:W-:Y:S01]  /*dfc0*/  STSM.16.M88.4 [R9], R80 ;  /* 0x0000005009007844 */ /* 0x0005e20000000200 */
[----:B------:R-:W-:Y:S02]  /*dfd0*/  MOV R94, R94 ;  /* 0x0000005e005e7202 */ /* 0x000fe40000000f00 */
[----:B------:R-:W-:Y:S02]  /*dfe0*/  MOV R8, R98 ;  /* 0x0000006200087202 */ /* 0x000fe40000000f00 */
[----:B------:R-:W-:Y:S02]  /*dff0*/  F2FP.F16.F32.PACK_AB R89, R154, R26 ;  /* 0x0000001a9a59723e */ /* 0x000fe400000000ff */
[----:B------:R-:W-:Y:S02]  /*e000*/  F2FP.F16.F32.PACK_AB R90, R93, R92 ;  /* 0x0000005c5d5a723e */ /* 0x000fe400000000ff */
[----:B------:R-:W-:-:S02]  /*e010*/  F2FP.F16.F32.PACK_AB R91, R157, R155 ;  /* 0x0000009b9d5b723e */ /* 0x000fc400000000ff */
[----:B------:R-:W-:Y:S02]  /*e020*/  F2FP.F16.F32.PACK_AB R96, R97, R96 ;  /* 0x000000606160723e */ /* 0x000fe400000000ff */
[----:B-1----:R-:W-:Y:S01]  /*e030*/  MOV R5, R106 ;  /* 0x0000006a00057202 */ /* 0x002fe20000000f00 */
[----:B------:R2:W-:Y:S01]  /*e040*/  STSM.16.M88.4 [R94], R88 ;  /* 0x000000585e007844 */ /* 0x0005e20000000200 */
[----:B------:R-:W-:Y:S02]  /*e050*/  F2FP.F16.F32.PACK_AB R97, R159, R158 ;  /* 0x0000009e9f61723e */ /* 0x000fe400000000ff */
        /* <DEDUP_REMOVED lines=47> */
[----:B------:R-:W1:Y:S01]  /*e350*/  LDC.64 R6, c[0x0][0xb78] ;  /* 0x0002de00ff067b82 */ /* 0x000e620000000a00 */
[----:B------:R-:W-:Y:S01]  /*e360*/  USHF.R.S32.HI UR5, URZ, 0x1f, UR43 ;  /* 0x0000001f3f057899 */ /* 0x000fe2000801142b */
[----:B--2---:R-:W-:Y:S01]  /*e370*/  IADD3 R9, -R17, RZ, RZ ;  /* 0x000000ff11097210 */ /* 0x004fe20007ffe1ff */
[----:B------:R-:W-:Y:S02]  /*e380*/  ULDC.64 UR8, c[0x0][0xb70] ;  /* 0x0002dc0000087ab9 */ /* 0x000fe40000000a00 */
[----:B------:R-:W-:Y:S01]  /*e390*/  UIMAD UR5, UR5, UR8, URZ ;  /* 0x00000008050572a4 */ /* 0x000fe2000f8e023f */
[----:B------:R-:W-:Y:S01]  /*e3a0*/  ISETP.NE.AND P0, PT, R2, R9, PT ;  /* 0x000000090200720c */ /* 0x000fe20003f05270 */
[----:B------:R-:W-:Y:S01]  /*e3b0*/  UIMAD.WIDE.U32 UR6, UR43, UR8, URZ ;  /* 0x000000082b0672a5 */ /* 0x000fe2000f8e003f */
[----:B------:R-:W-:Y:S01]  /*e3c0*/  IADD3 R9, R16, UR42, RZ ;  /* 0x0000002a10097c10 */ /* 0x000fe2000fffe0ff */
[----:B------:R-:W-:Y:S02]  /*e3d0*/  UIMAD UR5, UR43, UR9, UR5 ;  /* 0x000000092b0572a4 */ /* 0x000fe4000f8e0205 */
[----:B------:R-:W-:-:S02]  /*e3e0*/  USHF.R.S32.HI UR8, URZ, 0x1f, UR44 ;  /* 0x0000001f3f087899 */ /* 0x000fc4000801142c */
[----:B------:R-:W-:Y:S02]  /*e3f0*/  UIADD3 UR5, UR7, UR5, URZ ;  /* 0x0000000507057290 */ /* 0x000fe4000fffe03f */
[----:B------:R-:W-:Y:S01]  /*e400*/  MOV R5, UR7 ;  /* 0x0000000700057c02 */ /* 0x000fe20008000f00 */
[----:B------:R-:W-:Y:S01]  /*e410*/  IMAD.U32 R4, RZ, RZ, UR6 ;  /* 0x00000006ff047e24 */ /* 0x000fe2000f8e00ff */
[----:B------:R-:W-:Y:S01]  /*e420*/  ULDC.64 UR6, c[0x0][0xb40] ;  /* 0x0002d00000067ab9 */ /* 0x000fe20000000a00 */
[C---:B------:R-:W-:Y:S02]  /*e430*/  VIADD R8, R9.reuse, 0x8 ;  /* 0x0000000809087836 */ /* 0x040fe40000000000 */
[----:B------:R-:W-:Y:S01]  /*e440*/  IMAD.U32 R5, RZ, RZ, UR5 ;  /* 0x00000005ff057e24 */ /* 0x000fe2000f8e00ff */
[----:B------:R-:W-:Y:S02]  /*e450*/  ULDC UR5, c[0x0][0xa88] ;  /* 0x0002a20000057ab9 */ /* 0x000fe40000000800 */
[----:B------:R-:W-:Y:S01]  /*e460*/  ISETP.GE.OR P1, PT, R9, UR5, P0 ;  /* 0x0000000509007c0c */ /* 0x000fe20008726670 */
[----:B-1----:R-:W-:Y:S01]  /*e470*/  IMAD R0, R6, UR8, RZ ;  /* 0x0000000806007c24 */ /* 0x002fe2000f8e02ff */
[----:B------:R-:W-:Y:S01]  /*e480*/  ISETP.GE.OR P0, PT, R8, UR5, P0 ;  /* 0x0000000508007c0c */ /* 0x000fe20008706670 */
[----:B------:R-:W-:-:S04]  /*e490*/  IMAD.WIDE.U32 R4, R6, UR44, R4 ;  /* 0x0000002c06047c25 */ /* 0x000fc8000f8e0004 */
[----:B------:R-:W-:Y:S01]  /*e4a0*/  IMAD R6, R7, UR44, R0 ;  /* 0x0000002c07067c24 */ /* 0x000fe2000f8e0200 */
[----:B------:R-:W-:Y:S02]  /*e4b0*/  SHF.R.S32.HI R7, RZ, 0x1f, R9 ;  /* 0x0000001fff077819 */ /* 0x000fe40000011409 */
[----:B------:R-:W-:-:S04]  /*e4c0*/  IADD3 R0, P2, R9, R4, RZ ;  /* 0x0000000409007210 */ /* 0x000fc80007f5e0ff */
[----:B------:R-:W-:Y:S02]  /*e4d0*/  IADD3.X R7, R7, R5, R6, P2, !PT ;  /* 0x0000000507077210 */ /* 0x000fe400017fe406 */
[----:B------:R-:W-:-:S04]  /*e4e0*/  LEA R4, P2, R0, UR6, 0x2 ;  /* 0x0000000600047c11 */ /* 0x000fc8000f8410ff */
[----:B------:R-:W-:-:S05]  /*e4f0*/  LEA.HI.X R5, R0, UR7, R7, 0x2, P2 ;  /* 0x0000000700057c11 */ /* 0x000fca00090f1407 */
[----:B------:R1:W-:Y:S04]  /*e500*/  @!P1 STG.E desc[UR50][R4.64], R3 ;  /* 0x0000000304009986 */ /* 0x0003e8000c101932 */
[----:B------:R1:W-:Y:S02]  /*e510*/  @!P0 STG.E desc[UR50][R4.64+0x20], R28 ;  /* 0x0000201c04008986 */ /* 0x0003e4000c101932 */
.L_x_1373:
[----:B--2---:R-:W2:Y:S02]  /*e520*/  SHFL.IDX PT, R0, R189, RZ, 0x1f ;  /* 0x00001fffbd007589 */ /* 0x004ea400000e0000 */
[----:B--2---:R-:W-:-:S13]  /*e530*/  ISETP.NE.AND P0, PT, R0, 0x7, PT ;  /* 0x000000070000780c */ /* 0x004fda0003f05270 */
[----:B------:R-:W-:Y:S05]  /*e540*/  @P0 BRA `(.L_x_1374) ;  /* 0x0000000800f80947 */ /* 0x000fea0003800000 */
[----:B------:R-:W-:Y:S01]  /*e550*/  BAR.SYNC.DEFER_BLOCKING 0x1, 0x120 ;  /* 0x0044800000007b1d */ /* 0x000fe20000010000 */
[----:B------:R-:W-:-:S05]  /*e560*/  ELECT P0, URZ, PT ;  /* 0x00000000003f782f */ /* 0x000fca0003800000 */
[----:B------:R-:W-:Y:S08]  /*e570*/  BSSY B0, `(.L_x_1375) ;  /* 0x0000030000007945 */ /* 0x000ff00003800000 */
[----:B------:R-:W-:Y:S05]  /*e580*/  @!P0 BRA `(.L_x_1376) ;  /* 0x0000000000b88947 */ /* 0x000fea0003800000 */
[----:B------:R-:W-:Y:S02]  /*e590*/  UIADD3 UR6, UP0, UR52, 0x9f0, URZ ;  /* 0x000009f034067890 */ /* 0x000fe4000ff1e03f */
[----:B------:R-:W-:Y:S02]  /*e5a0*/  UIADD3 UR5, UR48, 0x2000, URZ ;  /* 0x0000200030057890 */ /* 0x000fe4000fffe03f */
[----:B------:R-:W-:Y:S02]  /*e5b0*/  UIADD3.X UR7, URZ, UR53, URZ, UP0, !UPT ;  /* 0x000000353f077290 */ /* 0x000fe400087fe43f */
[----:B------:R-:W-:Y:S01]  /*e5c0*/  UIADD3 UR9, UR48, 0x4000, URZ ;  /* 0x0000400030097890 */ /* 0x000fe2000fffe03f */
[----:B------:R-:W-:Y:S01]  /*e5d0*/  UMOV UR41, URZ ;  /* 0x0000003f00297c82 */ /* 0x000fe20008000000 */
[----:B------:R-:W-:Y:S01]  /*e5e0*/  UMOV UR45, URZ ;  /* 0x0000003f002d7c82 */ /* 0x000fe20008000000 */
[----:B------:R-:W-:Y:S01]  /*e5f0*/  UMOV UR40, UR48 ;  /* 0x0000003000287c82 */ /* 0x000fe20008000000 */
[----:B------:R-:W-:Y:S01]  /*e600*/  UMOV UR8, 0x40 ;  /* 0x0000004000087882 */ /* 0x000fe20000000000 */
[----:B------:R-:W-:-:S02]  /*e610*/  UIADD3 UR11, UR48, 0x6000, URZ ;  /* 0x00006000300b7890 */ /* 0x000fc4000fffe03f */
        /* <DEDUP_REMOVED lines=37> */
.L_x_1376:
[----:B------:R-:W-:Y:S05]  /*e870*/  BSYNC B0 ;  /* 0x0000000000007941 */ /* 0x000fea0003800000 */
.L_x_1375:
[----:B------:R-:W-:Y:S05]  /*e880*/  BRA `(.L_x_1374) ;  /* 0x0000000800287947 */ /* 0x000fea0003800000 */
.L_x_1372:
[----:B------:R-:W1:Y:S01]  /*e890*/  LDC.64 R8, c[0x0][0xae0] ;  /* 0x0002b800ff087b82 */ /* 0x000e620000000a00 */
[----:B------:R-:W-:Y:S01]  /*e8a0*/  ISETP.GT.AND P0, PT, R191, 0x3f, PT ;  /* 0x0000003fbf00780c */ /* 0x000fe20003f04270 */
[----:B------:R-:W-:Y:S01]  /*e8b0*/  USHF.R.S32.HI UR5, URZ, 0x1f, UR43 ;  /* 0x0000001f3f057899 */ /* 0x000fe2000801142b */
[----:B------:R-:W-:Y:S01]  /*e8c0*/  BSSY B0, `(.L_x_1377) ;  /* 0x000001a000007945 */ /* 0x000fe20003800000 */
[----:B------:R-:W-:Y:S01]  /*e8d0*/  USHF.R.S32.HI UR8, URZ, 0x1f, UR44 ;  /* 0x0000001f3f087899 */ /* 0x000fe2000801142c */
[----:B------:R-:W-:-:S09]  /*e8e0*/  IADD3 R12, R184, 0x40, RZ ;  /* 0x00000040b80c7810 */ /* 0x000fd20007ffe0ff */
[----:B------:R-:W-:Y:S05]  /*e8f0*/  @P0 BRA `(.L_x_1378) ;  /* 0x0000000000580947 */ /* 0x000fea0003800000 */
[----:B------:R-:W2:Y:S01]  /*e900*/  S2R R4, SR_TID.X ;  /* 0x0000000000047919 */ /* 0x000ea20000002100 */
[----:B------:R-:W-:Y:S01]  /*e910*/  IMAD.U32 R5, RZ, RZ, UR42 ;  /* 0x0000002aff057e24 */ /* 0x000fe2000f8e00ff */
[----:B------:R-:W-:-:S04]  /*e920*/  ULDC UR6, c[0x0][0xa88] ;  /* 0x0002a20000067ab9 */ /* 0x000fc80000000800 */
[----:B--2---:R-:W-:-:S04]  /*e930*/  IADD3 R4, R5, -0x80, R4 ;  /* 0xffffff8005047810 */ /* 0x004fc80007ffe004 */
[----:B------:R-:W-:-:S13]  /*e940*/  ISETP.GE.AND P0, PT, R4, UR6, PT ;  /* 0x0000000604007c0c */ /* 0x000fda000bf06270 */
[----:B------:R-:W-:Y:S05]  /*e950*/  @P0 BRA `(.L_x_1378) ;  /* 0x0000000000400947 */ /* 0x000fea0003800000 */
[----:B------:R-:W2:Y:S01]  /*e960*/  LDC.64 R6, c[0x0][0xb70] ;  /* 0x0002dc00ff067b82 */ /* 0x000ea20000000a00 */
[----:B------:R-:W-:Y:S01]  /*e970*/  SHF.R.S32.HI R5, RZ, 0x1f, R4 ;  /* 0x0000001fff057819 */ /* 0x000fe20000011404 */
[----:B------:R-:W-:-:S06]  /*e980*/  ULDC.64 UR6, c[0x0][0xb40] ;  /* 0x0002d00000067ab9 */ /* 0x000fcc0000000a00 */
[----:B------:R-:W3:Y:S01]  /*e990*/  LDC.64 R10, c[0x0][0xb78] ;  /* 0x0002de00ff0a7b82 */ /* 0x000ee20000000a00 */
[C---:B--2---:R-:W-:Y:S02]  /*e9a0*/  IMAD R0, R6.reuse, UR5, RZ ;  /* 0x0000000506007c24 */ /* 0x044fe4000f8e02ff */
[----:B------:R-:W-:-:S04]  /*e9b0*/  IMAD.WIDE.U32 R4, R6, UR43, R4 ;  /* 0x0000002b06047c25 */ /* 0x000fc8000f8e0004 */
[----:B------:R-:W-:Y:S02]  /*e9c0*/  IMAD R3, R7, UR43, R0 ;  /* 0x0000002b07037c24 */ /* 0x000fe4000f8e0200 */
[----:B---3--:R-:W-:-:S03]  /*e9d0*/  IMAD R0, R10, UR8, RZ ;  /* 0x000000080a007c24 */ /* 0x008fc6000f8e02ff */
[----:B------:R-:W-:Y:S01]  /*e9e0*/  IADD3 R5, R5, R3, RZ ;  /* 0x0000000305057210 */ /* 0x000fe20007ffe0ff */
[----:B------:R-:W-:Y:S02]  /*e9f0*/  IMAD R3, R11, UR44, R0 ;  /* 0x0000002c0b037c24 */ /* 0x000fe4000f8e0200 */
[----:B------:R-:W-:-:S04]  /*ea00*/  IMAD.WIDE.U32 R4, R10, UR44, R4 ;  /* 0x0000002c0a047c25 */ /* 0x000fc8000f8e0004 */
[----:B------:R-:W-:Y:S01]  /*ea10*/  IMAD.IADD R3, R5, 0x1, R3 ;  /* 0x0000000105037824 */ /* 0x000fe200078e0203 */
[----:B------:R-:W-:-:S04]  /*ea20*/  LEA R6, P0, R4, UR6, 0x2 ;  /* 0x0000000604067c11 */ /* 0x000fc8000f8010ff */
[----:B------:R-:W-:Y:S02]  /*ea30*/  LEA.HI.X R7, R4, UR7, R3, 0x2, P0 ;  /* 0x0000000704077c11 */ /* 0x000fe400080f1403 */
[----:B------:R-:W-:-:S05]  /*ea40*/  MOV R3, 0xff800000 ;  /* 0xff80000000037802 */ /* 0x000fca0000000f00 */
[----:B------:R2:W-:Y:S02]  /*ea50*/  STG.E desc[UR50][R6.64], R3 ;  /* 0x0000000306007986 */ /* 0x0005e4000c101932 */
.L_x_1378:
[----:B------:R-:W-:Y:S05]  /*ea60*/  BSYNC B0 ;  /* 0x0000000000007941 */ /* 0x000fea0003800000 */
.L_x_1377:
[----:B------:R-:W-:Y:S01]  /*ea70*/  ULDC.64 UR6, c[0x0][0xa88] ;  /* 0x0002a20000067ab9 */ /* 0x000fe20000000a00 */
[----:B-12---:R-:W-:Y:S01]  /*ea80*/  IMAD R6, R8, UR5, RZ ;  /* 0x0000000508067c24 */ /* 0x006fe2000f8e02ff */
[----:B------:R-:W-:Y:S01]  /*ea90*/  ISETP.GE.AND P1, PT, R12, UR7, PT ;  /* 0x000000070c007c0c */ /* 0x000fe2000bf26270 */
[----:B------:R-:W1:Y:S01]  /*eaa0*/  LDC.64 R10, c[0x0][0xae8] ;  /* 0x0002ba00ff0a7b82 */ /* 0x000e620000000a00 */
[C---:B------:R-:W-:Y:S01]  /*eab0*/  ISETP.GE.AND P0, PT, R184.reuse, UR7, PT ;  /* 0x00000007b8007c0c */ /* 0x040fe2000bf06270 */
[C---:B------:R-:W-:Y:S01]  /*eac0*/  VIADD R15, R184.reuse, 0xc0 ;  /* 0x000000c0b80f7836 */ /* 0x040fe20000000000 */
[----:B------:R-:W-:Y:S01]  /*ead0*/  SEL R3, RZ, 0xffffffff, P1 ;  /* 0xffffffffff037807 */ /* 0x000fe20000800000 */
[----:B------:R-:W-:Y:S01]  /*eae0*/  IMAD R7, R9, UR43, R6 ;  /* 0x0000002b09077c24 */ /* 0x000fe2000f8e0206 */
[C---:B------:R-:W-:Y:S01]  /*eaf0*/  IADD3 R14, R184.reuse, 0x80, RZ ;  /* 0x00000080b80e7810 */ /* 0x040fe20007ffe0ff */
[----:B------:R-:W-:Y:S01]  /*eb00*/  VIADD R21, R184, 0x140 ;  /* 0x00000140b8157836 */ /* 0x000fe20000000000 */
[----:B------:R-:W-:Y:S01]  /*eb10*/  SEL R0, RZ, 0x1, P0 ;  /* 0x00000001ff007807 */ /* 0x000fe20000000000 */
[----:B------:R-:W2:Y:S01]  /*eb20*/  LDC R9, c[0x0][0xdac] ;  /* 0x00036b00ff097b82 */ /* 0x000ea20000000800 */
[----:B------:R-:W-:Y:S01]  /*eb30*/  IMAD.SHL.U32 R3, R3, 0x2, RZ ;  /* 0x0000000203037824 */ /* 0x000fe200078e00ff */
[----:B------:R-:W-:Y:S01]  /*eb40*/  ISETP.GE.AND P0, PT, R14, UR7, PT ;  /* 0x000000070e007c0c */ /* 0x000fe2000bf06270 */
[C---:B------:R-:W-:Y:S01]  /*eb50*/  VIADD R4, R184.reuse, 0x180 ;  /* 0x00000180b8047836 */ /* 0x040fe20000000000 */
[----:B------:R-:W-:Y:S01]  /*eb60*/  ISETP.GE.AND P2, PT, R15, UR7, PT ;  /* 0x000000070f007c0c */ /* 0x000fe2000bf46270 */
[----:B------:R-:W-:Y:S01]  /*eb70*/  UIADD3 UR42, -UR42, UR6, URZ ;  /* 0x000000062a2a7290 */ /* 0x000fe2000fffe13f */
[----:B------:R-:W-:Y:S01]  /*eb80*/  LOP3.LUT R0, R3, 0x2, R0, 0xe2, !PT ;  /* 0x0000000203007812 */ /* 0x000fe200078ee200 */
[----:B------:R-:W-:Y:S01]  /*eb90*/  ULOP3.LUT UR40, URZ, UR40, URZ, 0x33, !UPT ;  /* 0x000000283f287292 */ /* 0x000fe2000f8e333f */
[----:B------:R-:W-:Y:S01]  /*eba0*/  IADD3 R20, R184, 0x100, RZ ;  /* 0x00000100b8147810 */ /* 0x000fe20007ffe0ff */
[----:B------:R-:W-:Y:S01]  /*ebb0*/  BSSY B0, `(.L_x_1379) ;  /* 0x0000038000007945 */ /* 0x000fe20003800000 */
[----:B------:R-:W-:-:S02]  /*ebc0*/  SEL R3, RZ, 0x4, P0 ;  /* 0x00000004ff037807 */ /* 0x000fc40000000000 */
[----:B------:R-:W-:Y:S02]  /*ebd0*/  SEL R6, RZ, 0x8, P2 ;  /* 0x00000008ff067807 */ /* 0x000fe40001000000 */
[----:B------:R-:W-:Y:S02]  /*ebe0*/  SHF.R.S32.HI R185, RZ, 0x1f, R184 ;  /* 0x0000001fffb97819 */ /* 0x000fe400000114b8 */
[----:B------:R-:W-:Y:S02]  /*ebf0*/  IADD3 R5, R184, 0x1c0, RZ ;  /* 0x000001c0b8057810 */ /* 0x000fe40007ffe0ff */
[----:B------:R-:W-:Y:S02]  /*ec00*/  ISETP.GE.AND P2, PT, R21, UR7, PT ;  /* 0x0000000715007c0c */ /* 0x000fe4000bf46270 */
[----:B------:R-:W-:Y:S02]  /*ec10*/  ISETP.GE.AND P0, PT, R20, UR7, PT ;  /* 0x0000000714007c0c */ /* 0x000fe4000bf06270 */
[----:B------:R-:W-:-:S02]  /*ec20*/  LOP3.LUT R0, R6, R0, R3, 0xfe, !PT ;  /* 0x0000000006007212 */ /* 0x000fc400078efe03 */
[----:B------:R-:W-:Y:S02]  /*ec30*/  ISETP.GE.AND P3, PT, R4, UR7, PT ;  /* 0x0000000704007c0c */ /* 0x000fe4000bf66270 */
[----:B------:R-:W-:Y:S01]  /*ec40*/  ISETP.GE.AND P1, PT, R5, UR7, PT ;  /* 0x0000000705007c0c */ /* 0x000fe2000bf26270 */
[----:B------:R-:W-:Y:S01]  /*ec50*/  IMAD.WIDE.U32 R4, R8, UR43, R184 ;  /* 0x0000002b08047c25 */ /* 0x000fe2000f8e00b8 */
[----:B------:R-:W-:Y:S02]  /*ec60*/  SEL R6, RZ, 0x20, P2 ;  /* 0x00000020ff067807 */ /* 0x000fe40001000000 */
[C---:B------:R-:W-:Y:S01]  /*ec70*/  ISETP.GE.AND P2, PT, R186.reuse, UR42, PT ;  /* 0x0000002aba007c0c */ /* 0x040fe2000bf46270 */
[----:B------:R-:W-:Y:S01]  /*ec80*/  IMAD.IADD R5, R5, 0x1, R7 ;  /* 0x0000000105057824 */ /* 0x000fe200078e0207 */
[----:B------:R-:W-:Y:S02]  /*ec90*/  IADD3 R8, R186, 0x20, RZ ;  /* 0x00000020ba087810 */ /* 0x000fe40007ffe0ff */
[----:B------:R-:W-:-:S02]  /*eca0*/  SEL R3, RZ, 0x10, P0 ;  /* 0x00000010ff037807 */ /* 0x000fc40000000000 */
[----:B------:R-:W-:Y:S01]  /*ecb0*/  ISETP.GE.AND P0, PT, R8, UR42, PT ;  /* 0x0000002a08007c0c */ /* 0x000fe2000bf06270 */
[----:B-1----:R-:W-:Y:S01]  /*ecc0*/  IMAD R8, R10, UR8, RZ ;  /* 0x000000080a087c24 */ /* 0x002fe2000f8e02ff */
[----:B------:R-:W-:Y:S02]  /*ecd0*/  LOP3.LUT R3, R6, R0, R3, 0xfe, !PT ;  /* 0x0000000006037212 */ /* 0x000fe400078efe03 */
[----:B------:R-:W-:Y:S01]  /*ece0*/  SEL R0, RZ, 0x40, P3 ;  /* 0x00000040ff007807 */ /* 0x000fe20001800000 */
[----:B------:R-:W-:Y:S01]  /*ecf0*/  IMAD R11, R11, UR44, R8 ;  /* 0x0000002c0b0b7c24 */ /* 0x000fe2000f8e0208 */
[----:B------:R-:W-:Y:S02]  /*ed00*/  SHF.R.S32.HI R187, RZ, 0x1f, R186 ;  /* 0x0000001fffbb7819 */ /* 0x000fe400000114ba */
[----:B--2---:R-:W-:Y:S01]  /*ed10*/  IADD3 R7, R9, UR40, RZ ;  /* 0x0000002809077c10 */ /* 0x004fe2000fffe0ff */
[----:B------:R-:W-:Y:S01]  /*ed20*/  IMAD.WIDE.U32 R8, R10, UR44, R4 ;  /* 0x0000002c0a087c25 */ /* 0x000fe2000f8e0004 */
[----:B------:R-:W-:-:S02]  /*ed30*/  LOP3.LUT R3, R3, R0, RZ, 0xfc, !PT ;  /* 0x0000000003037212 */ /* 0x000fc400078efcff */
[----:B------:R-:W-:Y:S01]  /*ed40*/  SEL R0, RZ, 0x80, P1 ;  /* 0x00000080ff007807 */ /* 0x000fe20000800000 */
[----:B------:R-:W-:-:S03]  /*ed50*/  IMAD.WIDE R6, R7, 0x40, R186 ;  /* 0x0000004007067825 */ /* 0x000fc600078e02ba */
[----:B------:R-:W-:Y:S01]  /*ed60*/  LOP3.LUT R0, R3, R0, RZ, 0xfc, !PT ;  /* 0x0000000003007212 */ /* 0x000fe200078efcff */
[----:B------:R-:W-:Y:S01]  /*ed70*/  IMAD.IADD R13, R9, 0x1, R11 ;  /* 0x00000001090d7824 */ /* 0x000fe200078e020b */
[----:B------:R-:W-:Y:S06]  /*ed80*/  @P2 BRA `(.L_x_1380) ;  /* 0x0000000000682947 */ /* 0x000fec0003800000 */
[----:B------:R-:W-:Y:S01]  /*ed90*/  ULDC.64 UR8, c[0x0][0xad8] ;  /* 0x0002b60000087ab9 */ /* 0x000fe20000000a00 */
[----:B------:R-:W-:Y:S01]  /*eda0*/  MOV R4, R8 ;  /* 0x0000000800047202 */ /* 0x000fe20000000f00 */
[----:B------:R-:W-:Y:S01]  /*edb0*/  IMAD R11, R7, UR8, RZ ;  /* 0x00000008070b7c24 */ /* 0x000fe2000f8e02ff */
[----:B------:R-:W-:Y:S01]  /*edc0*/  ISETP.GE.AND P6, PT, R184, UR7, PT ;  /* 0x00000007b8007c0c */ /* 0x000fe2000bfc6270 */
[----:B------:R-:W-:Y:S01]  /*edd0*/  IMAD.MOV.U32 R5, RZ, RZ, R13 ;  /* 0x000000ffff057224 */ /* 0x000fe200078e000d */
[----:B------:R-:W-:Y:S01]  /*ede0*/  ISETP.GE.AND P1, PT, R12, UR7, PT ;  /* 0x000000070c007c0c */ /* 0x000fe2000bf26270 */
[C---:B------:R-:W-:Y:S01]  /*edf0*/  IMAD R11, R6.reuse, UR9, R11 ;  /* 0x00000009060b7c24 */ /* 0x040fe2000f8e020b */
        /* <DEDUP_REMOVED lines=19> */
.L_x_1380:
[----:B------:R-:W-:Y:S05]  /*ef30*/  BSYNC B0 ;  /* 0x0000000000007941 */ /* 0x000fea0003800000 */
.L_x_1379:
[----:B------:R-:W-:Y:S04]  /*ef40*/  BSSY B0, `(.L_x_1374) ;  /* 0x000001e000007945 */ /* 0x000fe80003800000 */
[----:B------:R-:W-:Y:S05]  /*ef50*/  @P0 BRA `(.L_x_1381) ;  /* 0x0000000000700947 */ /* 0x000fea0003800000 */
[----:B------:R-:W-:Y:S01]  /*ef60*/  IADD3 R9, P0, R6, 0x20, RZ ;  /* 0x0000002006097810 */ /* 0x000fe20007f1e0ff */
[----:B------:R-:W-:Y:S01]  /*ef70*/  ULDC.64 UR8, c[0x0][0xad8] ;  /* 0x0002b60000087ab9 */ /* 0x000fe20000000a00 */
[----:B------:R-:W-:Y:S01]  /*ef80*/  MOV R4, R8 ;  /* 0x0000000800047202 */ /* 0x000fe20000000f00 */
        /* <DEDUP_REMOVED lines=25> */
.L_x_1381:
[----:B------:R-:W-:Y:S05]  /*f120*/  BSYNC B0 ;  /* 0x0000000000007941 */ /* 0x000fea0003800000 */
.L_x_1374:
[----:B------:R-:W3:Y:S02]  /*f130*/  LDC R0, c[0x0][0xda8] ;  /* 0x00036a00ff007b82 */ /* 0x000ee40000000800 */
[----:B---3--:R-:W-:-:S13]  /*f140*/  ISETP.LE.AND P0, PT, R0, UR4, PT ;  /* 0x0000000400007c0c */ /* 0x008fda000bf03270 */
[----:B------:R-:W-:Y:S05]  /*f150*/  @!P0 BRA `(.L_x_1382) ;  /* 0xffffff1c005c8947 */ /* 0x000fea000383ffff */
[----:B------:R-:W-:Y:S05]  /*f160*/  EXIT ;  /* 0x000000000000794d */ /* 0x000fea0003800000 */
.L_x_1276:
[----:B------:R-:W-:-:S08]  /*f170*/  NOP ;  /* 0x0000000000007918 */ /* 0x000fd00000000000 */
[----:B------:R-:W1:-:S00]  /*f180*/  USETMAXREG.DEALLOC.CTAPOOL 0x18 ;  /* 0x00000018000079c8 */ /* 0x000e4000080e0500 */
[----:B-1----:R-:W-:-:S06]  /*f190*/  LOP3.LUT R0, R0, 0x3, RZ, 0xc0, !PT ;  /* 0x0000000300007812 */ /* 0x002fcc00078ec0ff */
[----:B------:R-:W1:Y:S02]  /*f1a0*/  SHFL.IDX PT, R0, R0, RZ, 0x1f ;  /* 0x00001fff00007589 */ /* 0x000e6400000e0000 */
[----:B-1----:R-:W-:-:S13]  /*f1b0*/  ISETP.NE.AND P0, PT, R0, RZ, PT ;  /* 0x000000ff0000720c */ /* 0x002fda0003f05270 */
[----:B------:R-:W-:Y:S05]  /*f1c0*/  @P0 EXIT ;  /* 0x000000000000094d */ /* 0x000fea0003800000 */
[----:B------:R-:W1:Y:S01]  /*f1d0*/  S2UR UR4, SR_CTAID.X ;  /* 0x00000000000479c3 */ /* 0x000e620000002500 */
[----:B------:R-:W-:Y:S01]  /*f1e0*/  UMOV UR45, URZ ;  /* 0x0000003f002d7c82 */ /* 0x000fe20008000000 */
[----:B------:R-:W-:Y:S01]  /*f1f0*/  IMAD.MOV.U32 R16, RZ, RZ, RZ ;  /* 0x000000ffff107224 */ /* 0x000fe200078e00ff */
[----:B------:R-:W-:-:S05]  /*f200*/  MOV R17, 0x1 ;  /* 0x0000000100117802 */ /* 0x000fca0000000f00 */
[----:B------:R-:W1:Y:S02]  /*f210*/  LDC R0, c[0x0][0xda8] ;  /* 0x00036a00ff007b82 */ /* 0x000e640000000800 */
[----:B-1----:R-:W-:-:S13]  /*f220*/  ISETP.LE.AND P0, PT, R0, UR4, PT ;  /* 0x0000000400007c0c */ /* 0x002fda000bf03270 */
[----:B------:R-:W-:Y:S05]  /*f230*/  @P0 BRA `(.L_x_1383) ;  /* 0x00000030001c0947 */ /* 0x000fea0003800000 */
[----:B------:R-:W-:Y:S01]  /*f240*/  LOP3.LUT R19, R19, 0x1f, RZ, 0xc0, !PT ;  /* 0x0000001f13137812 */ /* 0x000fe200078ec0ff */
[----:B------:R-:W-:Y:S01]  /*f250*/  IMAD.U32 R18, RZ, RZ, UR4 ;  /* 0x00000004ff127e24 */ /* 0x000fe2000f8e00ff */
[----:B------:R-:W-:Y:S01]  /*f260*/  MOV R17, 0x1 ;  /* 0x0000000100117802 */ /* 0x000fe20000000f00 */
[----:B------:R-:W-:Y:S01]  /*f270*/  IMAD.MOV.U32 R16, RZ, RZ, RZ ;  /* 0x000000ffff107224 */ /* 0x000fe200078e00ff */
[----:B------:R-:W-:Y:S01]  /*f280*/  ULDC UR44, c[0x0][0xc] ;  /* 0x00000300002c7ab9 */ /* 0x000fe20000000800 */
[----:B------:R-:W-:Y:S01]  /*f290*/  ULDC.64 UR46, c[0x0][0x198] ;  /* 0x00006600002e7ab9 */ /* 0x000fe20000000a00 */
[----:B------:R-:W-:-:S05]  /*f2a0*/  UMOV UR45, URZ ;  /* 0x0000003f002d7c82 */ /* 0x000fca0008000000 */
.L_x_1437:
[----:B------:R-:W-:Y:S01]  /*f2b0*/  ULDC UR10, c[0x0][0xdd0] ;  /* 0x00037400000a7ab9 */ /* 0x000fe20000000800 */
[----:B------:R-:W1:Y:S01]  /*f2c0*/  LDC R0, c[0x0][0xde8] ;  /* 0x00037a00ff007b82 */ /* 0x000e620000000800 */
[C---:B------:R-:W-:Y:S01]  /*f2d0*/  R2UR UR8, R18.reuse ;  /* 0x00000000120872ca */ /* 0x040fe200000e0000 */
[----:B------:R-:W-:Y:S01]  /*f2e0*/  UISETP.NE.AND UP0, UPT, UR10, 0x1, UPT ;  /* 0x000000010a00788c */ /* 0x000fe2000bf05270 */
[----:B------:R-:W-:-:S10]  /*f2f0*/  R2UR UR9, R18 ;  /* 0x00000000120972ca */ /* 0x000fd400000e0000 */
[----:B------:R-:W-:Y:S01]  /*f300*/  @UP0 ULDC UR6, c[0x0][0xdd4] ;  /* 0x0003750000060ab9 */ /* 0x000fe20000000800 */
[----:B------:R-:W-:Y:S01]  /*f310*/  @UP0 ULDC UR11, c[0x0][0xdd8] ;  /* 0x00037600000b0ab9 */ /* 0x000fe20000000800 */
[----:B------:R-:W-:-:S04]  /*f320*/  UIMAD.WIDE.U32 UR6, UR8, UR6, URZ ;  /* 0x00000006080672a5 */ /* 0x000fc8000f8e003f */
[----:B------:R-:W-:-:S04]  /*f330*/  @UP0 USHF.R.U32.HI UR8, URZ, UR11, UR7 ;  /* 0x0000000b3f080299 */ /* 0x000fc80008011607 */
[----:B------:R-:W-:Y:S02]  /*f340*/  UIADD3 UR6, -UR8, URZ, URZ ;  /* 0x0000003f08067290 */ /* 0x000fe4000fffe13f */
[----:B-1----:R-:W-:Y:S02]  /*f350*/  ISETP.LE.AND P0, PT, R0, UR8, PT ;  /* 0x0000000800007c0c */ /* 0x002fe4000bf03270 */
[----:B------:R-:W-:-:S11]  /*f360*/  UIMAD UR10, UR10, UR6, UR9 ;  /* 0x000000060a0a72a4 */ /* 0x000fd6000f8e0209 */
[----:B------:R-:W-:Y:S05]  /*f370*/  @!P0 BRA `(.L_x_1384) ;  /* 0x0000000000208947 */ /* 0x000fea0003800000 */
        /* <DEDUP_REMOVED lines=8> */
.L_x_1384:
[----:B------:R-:W-:Y:S01]  /*f400*/  ULDC UR11, c[0x0][0xdc4] ;  /* 0x00037100000b7ab9 */ /* 0x000fe20000000800 */
[----:B------:R-:W-:Y:S01]  /*f410*/  UMOV UR9, UR10 ;  /* 0x0000000a00097c82 */ /* 0x000fe20008000000 */
[----:B------:R-:W-:-:S11]  /*f420*/  UISETP.NE.AND UP0, UPT, UR11, 0x1, UPT ;  /* 0x000000010b00788c */ /* 0x000fd6000bf05270 */
[----:B------:R-:W-:Y:S02]  /*f430*/  @UP0 ULDC.64 UR12, c[0x0][0xdc8] ;  /* 0x00037200000c0ab9 */ /* 0x000fe40000000a00 */
[----:B------:R-:W-:-:S04]  /*f440*/  UIMAD.WIDE.U32 UR6, UR10, UR12, URZ ;  /* 0x0000000c0a0672a5 */ /* 0x000fc8000f8e003f */
[----:B------:R-:W-:-:S04]  /*f450*/  @UP0 USHF.R.U32.HI UR9, URZ, UR13, UR7 ;  /* 0x0000000d3f090299 */ /* 0x000fc80008011607 */
[----:B------:R-:W-:-:S12]  /*f460*/  UIMAD UR6, UR9, UR11, URZ ;  /* 0x0000000b090672a4 */ /* 0x000fd8000f8e023f */
.L_x_1385:
[----:B------:R-:W-:Y:S01]  /*f470*/  ULDC.64 UR12, c[0x0][0x3f8] ;  /* 0x0000fe00000c7ab9 */ /* 0x000fe20000000a00 */
[----:B------:R-:W-:Y:S02]  /*f480*/  UIADD3 UR10, UR10, -UR6, URZ ;  /* 0x800000060a0a7290 */ /* 0x000fe4000fffe03f */
[----:B------:R-:W-:Y:S02]  /*f490*/  UISETP.NE.U32.AND UP0, UPT, UR12, URZ, UPT ;  /* 0x0000003f0c00728c */ /* 0x000fe4000bf05070 */
[----:B------:R-:W-:Y:S01]  /*f4a0*/  ULOP3.LUT UR9, URZ, UR9, URZ, 0x33, !UPT ;  /* 0x000000093f097292 */ /* 0x000fe2000f8e333f */
[----:B------:R-:W-:Y:S01]  /*f4b0*/  ULDC UR12, c[0x0][0xdb8] ;  /* 0x00036e00000c7ab9 */ /* 0x000fe20000000800 */
[----:B------:R-:W-:Y:S01]  /*f4c0*/  ULDC.64 UR6, c[0x0][0x9e0] ;  /* 0x0002780000067ab9 */ /* 0x000fe20000000a00 */
[----:B------:R-:W-:Y:S01]  /*f4d0*/  UISETP.NE.AND UP1, UPT, UR12, 0x1, UPT ;  /* 0x000000010c00788c */ /* 0x000fe2000bf25270 */
[----:B------:R-:W-:Y:S01]  /*f4e0*/  ULDC UR11, c[0x0][0xdc4] ;  /* 0x00037100000b7ab9 */ /* 0x000fe20000000800 */
[----:B------:R-:W-:Y:S01]  /*f4f0*/  ULDC UR41, c[0x0][0xdac] ;  /* 0x00036b0000297ab9 */ /* 0x000fe20000000800 */
[----:B------:R-:W-:-:S02]  /*f500*/  UISETP.GE.AND UP2, UPT, UR7, 0x1, UPT ;  /* 0x000000010700788c */ /* 0x000fc4000bf46270 */
[----:B------:R-:W-:Y:S02]  /*f510*/  UIMAD UR11, UR8, UR11, UR10 ;  /* 0x0000000b080b72a4 */ /* 0x000fe4000f8e020a */
[----:B------:R-:W-:Y:S02]  /*f520*/  UIADD3 UR41, UR9, UR41, URZ ;  /* 0x0000002909297290 */ /* 0x000fe4000fffe03f */
[----:B------:R-:W-:Y:S01]  /*f530*/  UISETP.NE.AND.EX UP0, UPT, UR13, URZ, UPT, UP0 ;  /* 0x0000003f0d00728c */ /* 0x000fe2000bf05300 */
[----:B------:R-:W-:Y:S01]  /*f540*/  PLOP3.LUT P1, PT, PT, PT, UP2, 0x80, 0x0 ;  /* 0x000000000000781c */ /* 0x000fe20003f2f028 */
[----:B------:R-:W-:Y:S01]  /*f550*/  @UP1 ULDC UR8, c[0x0][0xdbc] ;  /* 0x00036f0000081ab9 */ /* 0x000fe20000000800 */
[----:B------:R-:W-:Y:S02]  /*f560*/  USHF.L.U32 UR41, UR41, 0x6, URZ ;  /* 0x0000000629297899 */ /* 0x000fe4000800063f */
[----:B------:R-:W-:Y:S01]  /*f570*/  UIMAD.WIDE.U32 UR8, UR11, UR8, URZ ;  /* 0x000000080b0872a5 */ /* 0x000fe2000f8e003f */
[----:B------:R-:W-:Y:S01]  /*f580*/  ULDC UR13, c[0x0][0x404] ;  /* 0x00010100000d7ab9 */ /* 0x000fe20000000800 */
[----:B------:R-:W-:Y:S01]  /*f590*/  ULDC UR14, c[0x0][0x288] ;  /* 0x0000a200000e7ab9 */ /* 0x000fe20000000800 */
[----:B------:R-:W-:Y:S01]  /*f5a0*/  @UP1 ULDC UR16, c[0x0][0xdc0] ;  /* 0x0003700000101ab9 */ /* 0x000fe20000000800 */
[----:B------:R-:W-:Y:S01]  /*f5b0*/  UMOV UR43, UR11 ;  /* 0x0000000b002b7c82 */ /* 0x000fe20008000000 */
[----:B------:R-:W-:-:S02]  /*f5c0*/  USEL UR13, UR13, 0x1, UP0 ;  /* 0x000000010d0d7887 */ /* 0x000fc40008000000 */
[----:B------:R-:W-:Y:S02]  /*f5d0*/  UIADD3 UR10, UR41, 0x40, -UR14 ;  /* 0x00000040290a7890 */ /* 0x000fe4000fffe80e */
[----:B------:R-:W-:Y:S01]  /*f5e0*/  @UP1 USHF.R.U32.HI UR43, URZ, UR16, UR9 ;  /* 0x000000103f2b1299 */ /* 0x000fe20008011609 */
[----:B------:R-:W-:Y:S02]  /*f5f0*/  ULDC UR15, c[0x0][0x2e0] ;  /* 0x0000b800000f7ab9 */ /* 0x000fe40000000800 */
[----:B------:R-:W-:Y:S02]  /*f600*/  UIMAD UR8, UR13, UR15, UR10 ;  /* 0x0000000f0d0872a4 */ /* 0x000fe4000f8e020a */
[----:B------:R-:W-:Y:S02]  /*f610*/  UIADD3 UR42, -UR43, URZ, URZ ;  /* 0x0000003f2b2a7290 */ /* 0x000fe4000fffe13f */
[----:B------:R-:W-:Y:S02]  /*f620*/  UIADD3 UR6, UR8, UR6, URZ ;  /* 0x0000000608067290 */ /* 0x000fe4000fffe03f */
[----:B------:R-:W-:Y:S01]  /*f630*/  UIMAD UR42, UR12, UR42, UR11 ;  /* 0x0000002a0c2a72a4 */ /* 0x000fe2000f8e020b */
[----:B------:R-:W-:Y:S11]  /*f640*/  @!P1 BRA `(.L_x_1386) ;  /* 0x0000000000449947 */ /* 0x000ff60003800000 */
        /* <DEDUP_REMOVED lines=10> */
.L_x_1387:
[----:B------:R-:W-:-:S11]  /*f6f0*/  UISETP.NE.AND UP0, UPT, UR7, 0x1, UPT ;  /* 0x000000010700788c */ /* 0x000fd6000bf05270 */
[----:B------:R-:W-:Y:S02]  /*f700*/  @UP0 ULDC.64 UR16, c[0x0][0x9e8] ;  /* 0x00027a0000100ab9 */ /* 0x000fe40000000a00 */
[----:B------:R-:W-:-:S04]  /*f710*/  UIMAD.WIDE.U32 UR8, UR10, UR16, URZ ;  /* 0x000000100a0872a5 */ /* 0x000fc8000f8e003f */
[----:B------:R-:W-:-:S12]  /*f720*/  @UP0 USHF.R.U32.HI UR10, URZ, UR17, UR9 ;  /* 0x000000113f0a0299 */ /* 0x000fd80008011609 */
.L_x_1388:
[----:B------:R-:W-:-:S04]  /*f730*/  UIMAD UR10, UR10, UR7, UR7 ;  /* 0x000000070a0a72a4 */ /* 0x000fc8000f8e0207 */
[----:B------:R-:W-:-:S04]  /*f740*/  UISETP.LT.AND UP0, UPT, UR6, UR10, UPT ;  /* 0x0000000a0600728c */ /* 0x000fc8000bf01270 */
[----:B------:R-:W-:-:S12]  /*f750*/  USEL UR6, UR6, UR10, UP0 ;  /* 0x0000000a06067287 */ /* 0x000fd80008000000 */
.L_x_1386:
[----:B------:R-:W-:Y:S02]  /*f760*/  UIMAD UR9, UR13, UR15, 0x3f ;  /* 0x0000003f0d0974a4 */ /* 0x000fe4000f8e020f */
[----:B------:R-:W-:Y:S02]  /*f770*/  UIADD3 UR6, UR6, 0x3f, URZ ;  /* 0x0000003f06067890 */ /* 0x000fe4000fffe03f */
[----:B------:R-:W-:Y:S02]  /*f780*/  USHF.R.S32.HI UR10, URZ, 0x1f, UR9 ;  /* 0x0000001f3f0a7899 */ /* 0x000fe40008011409 */
[----:B------:R-:W-:Y:S02]  /*f790*/  USHF.R.S32.HI UR8, URZ, 0x1f, UR6 ;  /* 0x0000001f3f087899 */ /* 0x000fe40008011406 */
[----:B------:R-:W-:Y:S02]  /*f7a0*/  ULEA.HI UR10, UR10, UR9, URZ, 0x6 ;  /* 0x000000090a0a7291 */ /* 0x000fe4000f8f303f */
[----:B------:R-:W-:-:S02]  /*f7b0*/  ULEA.HI UR8, UR8, UR6, URZ, 0x6 ;  /* 0x0000000608087291 */ /* 0x000fc4000f8f303f */
[----:B------:R-:W-:Y:S02]  /*f7c0*/  UIADD3 UR6, UR41, -UR14, URZ ;  /* 0x8000000e29067290 */ /* 0x000fe4000fffe03f */
[----:B------:R-:W-:Y:S02]  /*f7d0*/  USHF.R.S32.HI UR39, URZ, 0x6, UR10 ;  /* 0x000000063f277899 */ /* 0x000fe4000801140a */
[----:B------:R-:W-:Y:S02]  /*f7e0*/  USHF.R.S32.HI UR8, URZ, 0x6, UR8 ;  /* 0x000000063f087899 */ /* 0x000fe40008011408 */
[----:B------:R-:W-:Y:S02]  /*f7f0*/  UIMAD UR6, UR13, UR15, UR6 ;  /* 0x0000000f0d0672a4 */ /* 0x000fe4000f8e0206 */
[----:B------:R-:W-:Y:S01]  /*f800*/  UISETP.LT.AND UP0, UPT, UR39, UR8, UPT ;  /* 0x000000082700728c */ /* 0x000fe2000bf01270 */
[----:B------:R-:W-:Y:S02]  /*f810*/  ULDC UR10, c[0x0][0x9dc] ;  /* 0x00027700000a7ab9 */ /* 0x000fe40000000800 */
[----:B------:R-:W-:-:S02]  /*f820*/  UIADD3 UR10, UR6, -UR10, URZ ;  /* 0x8000000a060a7290 */ /* 0x000fc4000fffe03f */
[----:B------:R-:W-:Y:S01]  /*f830*/  USEL UR39, UR39, UR8, UP0 ;  /* 0x0000000827277287 */ /* 0x000fe20008000000 */
[----:B------:R-:W-:Y:S11]  /*f840*/  @!P1 BRA `(.L_x_1389) ;  /* 0x0000000000449947 */ /* 0x000ff60003800000 */
        /* <DEDUP_REMOVED lines=10> */
.L_x_1390:
[----:B------:R-:W-:-:S11]  /*f8f0*/  UISETP.NE.AND UP0, UPT, UR7, 0x1, UPT ;  /* 0x000000010700788c */ /* 0x000fd6000bf05270 */
[----:B------:R-:W-:Y:S02]  /*f900*/  @UP0 ULDC.64 UR12, c[0x0][0x9e8] ;  /* 0x00027a00000c0ab9 */ /* 0x000fe40000000a00 */
[----:B------:R-:W-:-:S04]  /*f910*/  UIMAD.WIDE.U32 UR8, UR6, UR12, URZ ;  /* 0x0000000c060872a5 */ /* 0x000fc8000f8e003f */
[----:B------:R-:W-:-:S12]  /*f920*/  @UP0 USHF.R.U32.HI UR6, URZ, UR13, UR9 ;  /* 0x0000000d3f060299 */ /* 0x000fd80008011609 */
.L_x_1391:
[----:B------:R-:W-:-:S04]  /*f930*/  UIMAD UR6, UR6, UR7, URZ ;  /* 0x00000007060672a4 */ /* 0x000fc8000f8e023f */
[----:B------:R-:W-:-:S04]  /*f940*/  UISETP.LT.AND UP0, UPT, UR10, UR6, UPT ;  /* 0x000000060a00728c */ /* 0x000fc8000bf01270 */
[----:B------:R-:W-:-:S12]  /*f950*/  USEL UR10, UR10, UR6, !UP0 ;  /* 0x000000060a0a7287 */ /* 0x000fd8000c000000 */
.L_x_1389:
[----:B------:R-:W-:Y:S01]  /*f960*/  USHF.R.S32.HI UR6, URZ, 0x1f, UR10 ;  /* 0x0000001f3f067899 */ /* 0x000fe2000801140a */
[----:B------:R-:W-:Y:S03]  /*f970*/  BSSY B6, `(.L_x_1392) ;  /* 0x0000284000067945 */ /* 0x000fe60003800000 */
[----:B------:R-:W-:-:S04]  /*f980*/  ULEA.HI UR6, UR6, UR10, URZ, 0x6 ;  /* 0x0000000a06067291 */ /* 0x000fc8000f8f303f */
[----:B------:R-:W-:-:S04]  /*f990*/  USHF.R.S32.HI UR6, URZ, 0x6, UR6 ;  /* 0x000000063f067899 */ /* 0x000fc80008011406 */
[----:B------:R-:W-:-:S04]  /*f9a0*/  UISETP.LT.AND UP0, UPT, URZ, UR6, UPT ;  /* 0x000000063f00728c */ /* 0x000fc8000bf01270 */
[----:B------:R-:W-:-:S04]  /*f9b0*/  USEL UR38, URZ, UR6, !UP0 ;  /* 0x000000063f267287 */ /* 0x000fc8000c000000 */
[----:B------:R-:W-:-:S06]  /*f9c0*/  UISETP.GT.AND UP0, UPT, UR39, UR38, UPT ;  /* 0x000000262700728c */ /* 0x000fcc000bf04270 */
[----:B------:R-:W-:-:S13]  /*f9d0*/  PLOP3.LUT P0, PT, PT, PT, UP0, 0x80, 0x0 ;  /* 0x000000000000781c */ /* 0x000fda0003f0f008 */
[----:B------:R-:W-:Y:S05]  /*f9e0*/  @P0 BRA `(.L_x_1393) ;  /* 0x0000000000400947 */ /* 0x000fea0003800000 */
[----:B------:R-:W-:Y:S02]  /*f9f0*/  ISETP.NE.AND P0, PT, R19, RZ, PT ;  /* 0x000000ff1300720c */ /* 0x000fe40003f05270 */
[----:B------:R-:W-:-:S11]  /*fa00*/  MOV R13, R18 ;  /* 0x00000012000d7202 */ /* 0x000fd60000000f00 */
[----:B------:R-:W-:Y:S05]  /*fa10*/  @P0 BRA `(.L_x_1394) ;  /* 0x0000002400e40947 */ /* 0x000fea0003800000 */
[----:B------:R-:W1:Y:S01]  /*fa20*/  S2R R5, SR_LANEID ;  /* 0x0000000000057919 */ /* 0x000e620000000000 */
[----:B------:R-:W-:Y:S01]  /*fa30*/  VOTEU.ANY UR6, UPT, PT ;  /* 0x0000000000067886 */ /* 0x000fe200038e0100 */
[----:B------:R-:W2:Y:S01]  /*fa40*/  LDC.64 R2, c[0x0][0xdf0] ;  /* 0x00037c00ff027b82 */ /* 0x000ea20000000a00 */
[----:B------:R-:W1:Y:S02]  /*fa50*/  FLO.U32 R0, UR6 ;  /* 0x0000000600007d00 */ /* 0x000e6400080e0000 */
[----:B-1----:R-:W-:-:S06]  /*fa60*/  ISETP.EQ.U32.AND P0, PT, R0, R5, PT ;  /* 0x000000050000720c */ /* 0x002fcc0003f02070 */
[----:B------:R-:W2:Y:S07]  /*fa70*/  POPC R5, UR6 ;  /* 0x0000000600057d09 */ /* 0x000eae0008000000 */
[----:B--2---:R-:W2:Y:S01]  /*fa80*/  @P0 ATOMG.E.ADD.STRONG.GPU PT, R3, desc[UR50][R2.64], R5 ;  /* 0x00000005020309a8 */ /* 0x004ea200081ee1f2 */
[----:B------:R-:W1:Y:S02]  /*fa90*/  S2R R4, SR_LTMASK ;  /* 0x0000000000047919 */ /* 0x000e640000003900 */
[----:B-1----:R-:W-:-:S04]  /*faa0*/  LOP3.LUT R4, R4, UR6, RZ, 0xc0, !PT ;  /* 0x0000000604047c12 */ /* 0x002fc8000f8ec0ff */
[----:B------:R-:W1:Y:S01]  /*fab0*/  POPC R13, R4 ;  /* 0x00000004000d7309 */ /* 0x000e620000000000 */
[----:B--2---:R-:W1:Y:S02]  /*fac0*/  SHFL.IDX PT, R0, R3, R0, 0x1f ;  /* 0x00001f0003007589 */ /* 0x004e6400000e0000 */
[----:B-1----:R-:W-:Y:S01]  /*fad0*/  IADD3 R13, R0, UR44, R13 ;  /* 0x0000002c000d7c10 */ /* 0x002fe2000fffe00d */
[----:B------:R-:W-:Y:S06]  /*fae0*/  BRA `(.L_x_1394) ;  /* 0x0000002400b07947 */ /* 0x000fec0003800000 */
.L_x_1393:
[----:B------:R-:W1:Y:S01]  /*faf0*/  S2UR UR4, SR_CgaCtaId ;  /* 0x00000000000479c3 */ /* 0x000e620000008800 */
[----:B------:R-:W-:Y:S02]  /*fb00*/  UMOV UR37, 0x400 ;  /* 0x0000040000257882 */ /* 0x000fe40000000000 */
[----:B-1----:R-:W-:-:S04]  /*fb10*/  ULEA UR37, UR4, UR37, 0x18 ;  /* 0x0000002504257291 */ /* 0x002fc8000f8ec03f */
[----:B------:R-:W-:-:S04]  /*fb20*/  UIADD3 UR4, UR37, 0x22400, URZ ;  /* 0x0002240025047890 */ /* 0x000fc8000fffe03f */
[----:B------:R-:W-:-:S06]  /*fb30*/  ULOP3.LUT UP0, URZ, UR4, 0x3ff, URZ, 0xc0, !UPT ;  /* 0x000003ff043f7892 */ /* 0x000fcc000f80c03f */
[----:B------:R-:W-:-:S13]  /*fb40*/  PLOP3.LUT P0, PT, PT, PT, UP0, 0x80, 0x0 ;  /* 0x000000000000781c */ /* 0x000fda0003f0f008 */
[----:B------:R-:W-:Y:S05]  /*fb50*/  @!P0 BRA `(.L_x_1395) ;  /* 0x0000000000408947 */ /* 0x000fea0003800000 */
[----:B------:R-:W-:Y:S01]  /*fb60*/  MOV R2, 0x0 ;  /* 0x0000000000027802 */ /* 0x000fe20000000f00 */
[----:B------:R-:W-:Y:S01]  /*fb70*/  ULDC.64 UR6, c[0x4][0x88] ;  /* 0x0100220000067ab9 */ /* 0x000fe20000000a00 */
[----:B------:R-:W-:Y:S01]  /*fb80*/  ULDC.64 UR8, c[0x4][0x90] ;  /* 0x0100240000087ab9 */ /* 0x000fe20000000a00 */
[----:B------:R-:W-:Y:S01]  /*fb90*/  ULDC.64 UR4, c[0x4][0x8] ;  /* 0x0100020000047ab9 */ /* 0x000fe20000000a00 */
[----:B------:R-:W-:Y:S01]  /*fba0*/  IMAD.U32 R4, RZ, RZ, UR6 ;  /* 0x00000006ff047e24 */ /* 0x000fe2000f8e00ff */
[----:B------:R-:W-:Y:S01]  /*fbb0*/  MOV R5, UR7 ;  /* 0x0000000700057c02 */ /* 0x000fe20008000f00 */
[----:B------:R-:W1:Y:S01]  /*fbc0*/  LDC.64 R2, c[0x4][R2] ;  /* 0x0100000002027b82 */ /* 0x000e620000000a00 */
[----:B------:R-:W-:Y:S01]  /*fbd0*/  IMAD.U32 R6, RZ, RZ, UR8 ;  /* 0x00000008ff067e24 */ /* 0x000fe2000f8e00ff */
[----:B------:R-:W-:Y:S01]  /*fbe0*/  MOV R7, UR9 ;  /* 0x0000000900077c02 */ /* 0x000fe20008000f00 */
[----:B------:R-:W-:Y:S01]  /*fbf0*/  IMAD.U32 R10, RZ, RZ, UR4 ;  /* 0x00000004ff0a7e24 */ /* 0x000fe2000f8e00ff */
[----:B------:R-:W-:Y:S01]  /*fc00*/  MOV R11, UR5 ;  /* 0x00000005000b7c02 */ /* 0x000fe20008000f00 */
[----:B------:R-:W-:Y:S01]  /*fc10*/  IMAD.MOV.U32 R8, RZ, RZ, 0x70 ;  /* 0x00000070ff087424 */ /* 0x000fe200078e00ff */
[----:B------:R-:W-:Y:S01]  /*fc20*/  MOV R12, 0x1 ;  /* 0x00000001000c7802 */ /* 0x000fe20000000f00 */
[----:B------:R-:W-:-:S07]  /*fc30*/  IMAD.MOV.U32 R13, RZ, RZ, RZ ;  /* 0x000000ffff0d7224 */ /* 0x000fce00078e00ff */
[----:B------:R-:W-:-:S07]  /*fc40*/  LEPC R20, `(.L_x_1395) ;  /* 0x000000001014794e */ /* 0x000fce0000000000 */
[----:B-1----:R-:W-:Y:S05]  /*fc50*/  CALL.ABS.NOINC R2 ;  /* 0x0000000002007343 */ /* 0x002fea0003c00000 */
.L_x_1395:
        /* <DEDUP_REMOVED lines=13> */
[----:B------:R-:W-:Y:S01]  /*fd30*/  MOV R10, UR4 ;  /* 0x00000004000a7c02 */ /* 0x000fe20008000f00 */
[----:B------:R-:W-:Y:S01]  /*fd40*/  IMAD.U32 R11, RZ, RZ, UR5 ;  /* 0x00000005ff0b7e24 */ /* 0x000fe2000f8e00ff */
[----:B------:R-:W-:Y:S01]  /*fd50*/  MOV R8, 0x70 ;  /* 0x0000007000087802 */ /* 0x000fe20000000f00 */
[----:B------:R-:W-:Y:S01]  /*fd60*/  IMAD.MOV.U32 R12, RZ, RZ, 0x1 ;  /* 0x00000001ff0c7424 */ /* 0x000fe200078e00ff */
[----:B-1----:R-:W-:-:S07]  /*fd70*/  MOV R13, RZ ;  /* 0x000000ff000d7202 */ /* 0x002fce0000000f00 */
[----:B------:R-:W-:-:S07]  /*fd80*/  LEPC R20, `(.L_x_1397) ;  /* 0x000000001014794e */ /* 0x000fce0000000000 */
[----:B--2---:R-:W-:Y:S05]  /*fd90*/  CALL.ABS.NOINC R2 ;  /* 0x0000000002007343 */ /* 0x004fea0003c00000 */
.L_x_1397:
        /* <DEDUP_REMOVED lines=16> */
.L_x_1396:
[----:B------:R-:W-:Y:S01]  /*fea0*/  ULDC.64 UR4, c[0x0][0x9f8] ;  /* 0x00027e0000047ab9 */ /* 0x000fe20000000a00 */
[----:B------:R-:W-:Y:S01]  /*feb0*/  MOV R5, UR43 ;  /* 0x0000002b00057c02 */ /* 0x000fe20008000f00 */
[----:B------:R-:W-:Y:S01]  /*fec0*/  IMAD.U32 R6, RZ, RZ, UR43 ;  /* 0x0000002bff067e24 */ /* 0x000fe2000f8e00ff */
[----:B------:R-:W-:Y:S01]  /*fed0*/  ISETP.NE.U32.AND P0, PT, RZ, UR4, PT ;  /* 0x00000004ff007c0c */ /* 0x000fe2000bf05070 */
[----:B------:R-:W1:Y:S03]  /*fee0*/  LDC R0, c[0x0][0x428] ;  /* 0x00010a00ff007b82 */ /* 0x000e660000000800 */
[----:B------:R-:W-:-:S13]  /*fef0*/  ISETP.NE.AND.EX P0, PT, RZ, UR5, PT, P0 ;  /* 0x00000005ff007c0c */ /* 0x000fda000bf05300 */
[----:B------:R-:W2:Y:S02]  /*ff00*/  @P0 LDC.64 R2, c[0x0][0x9f8] ;  /* 0x00027e00ff020b82 */ /* 0x000ea40000000a00 */
[----:B--2---:R-:W-:-:S05]  /*ff10*/  @P0 IMAD.WIDE R2, R5, 0x4, R2 ;  /* 0x0000000405020825 */ /* 0x004fca00078e0202 */
[----:B------:R2:W3:Y:S01]  /*ff20*/  @P0 LDG.E R6, desc[UR50][R2.64] ;  /* 0x0000003202060981 */ /* 0x0004e2000c1e1900 */
[----:B-1----:R-:W-:Y:S01]  /*ff30*/  ISETP.NE.AND P0, PT, R0, 0x1, PT ;  /* 0x000000010000780c */ /* 0x002fe20003f05270 */
[----:B------:R-:W-:Y:S01]  /*ff40*/  UMOV UR40, URZ ;  /* 0x0000003f00287c82 */ /* 0x000fe20008000000 */
[----:B------:R-:W-:Y:S01]  /*ff50*/  ISETP.NE.AND P1, PT, R19, RZ, PT ;  /* 0x000000ff1300720c */ /* 0x000fe20003f25270 */
[----:B------:R-:W-:Y:S01]  /*ff60*/  IMAD.U32 R10, RZ, RZ, UR39 ;  /* 0x00000027ff0a7e24 */ /* 0x000fe2000f8e00ff */
[----:B------:R-:W-:Y:S01]  /*ff70*/  MOV R0, UR42 ;  /* 0x0000002a00007c02 */ /* 0x000fe20008000f00 */
[----:B------:R-:W-:-:S03]  /*ff80*/  UMOV UR6, 0xffffffff ;  /* 0xffffffff00067882 */ /* 0x000fc60000000000 */
[----:B------:R-:W-:Y:S01]  /*ff90*/  IADD3 R10, R10, -0x1, RZ ;  /* 0xffffffff0a0a7810 */ /* 0x000fe20007ffe0ff */
[----:B--2---:R-:W1:Y:S06]  /*ffa0*/  LDC.64 R2, c[0x0][0x3f8] ;  /* 0x0000fe00ff027b82 */ /* 0x004e6c0000000a00 */
[----:B------:R-:W-:Y:S02]  /*ffb0*/  VOTEU.ALL UP1, P1 ;  /* 0x00000000003f7886 */ /* 0x000fe40000820000 */
[----:B------:R-:W2:Y:S03]  /*ffc0*/  @P0 LDC R4, c[0x0][0x42c] ;  /* 0x00010b00ff040b82 */ /* 0x000ea60000000800 */
[----:B------:R-:W-:-:S04]  /*ffd0*/  @!UP1 UIADD3 UR4, UP0, UR46, 0x270, URZ ;  /* 0x000002702e049890 */ /* 0x000fc8000ff1e03f */
[----:B------:R-:W-:Y:S01]  /*ffe0*/  @!UP1 UIADD3.X UR5, URZ, UR47, URZ, UP0, !UPT ;  /* 0x0000002f3f059290 */ /* 0x000fe200087fe43f */
[----:B------:R-:W4:Y:S08]  /*fff0*/  @P0 LDC R5, c[0x0][0x430] ;  /* 0x00010c00ff050b82 */ /* 0x000f300000000800 */
[----:B------:R1:W-:Y:S01]  /*10000*/  @!UP1 UTMAPF.L2.4D [UR40], [UR4] ;  /* 0x00000028040095b8 */ /* 0x0003e20008018000 */
[----:B--2---:R-:W-:-:S05]  /*10010*/  @P0 IMAD.HI.U32 R4, R4, UR42, RZ ;  /* 0x0000002a04040c27 */ /* 0x004fca000f8e00ff */
[----:B----4-:R-:W-:Y:S02]  /*10020*/  @P0 SHF.R.U32.HI R0, RZ, R5, R4 ;  /* 0x00000005ff000219 */ /* 0x010fe40000011604 */
[----:B-1----:R-:W-:-:S04]  /*10030*/  ISETP.NE.U32.AND P0, PT, R2, RZ, PT ;  /* 0x000000ff0200720c */ /* 0x002fc80003f05070 */
[----:B------:R-:W-:-:S04]  /*10040*/  ISETP.NE.AND.EX P0, PT, R3, RZ, PT, P0 ;  /* 0x000000ff0300720c */ /* 0x000fc80003f05300 */
[----:B---3--:R-:W-:Y:S01]  /*10050*/  SEL R4, R6, RZ, !P0 ;  /* 0x000000ff06047207 */ /* 0x008fe20004000000 */
[----:B------:R-:W-:Y:S08]  /*10060*/  BRA.DIV UR6, `(.L_x_1398) ;  /* 0x0000002a06547947 */ /* 0x000ff0000b800000 */
.L_x_1450:
[----:B------:R-:W-:Y:S01]  /*10070*/  UMOV UR4, 0xffffffff ;  /* 0xffffffff00047882 */ /* 0x000fe20000000000 */
[----:B------:R-:W-:Y:S02]  /*10080*/  SHF.R.S32.HI R7, RZ, 0x1f, R6 ;  /* 0x0000001fff077819 */ /* 0x000fe40000011406 */
[----:B------:R-:W-:Y:S05]  /*10090*/  BRA.DIV UR4, `(.L_x_1399) ;  /* 0x0000002a04747947 */ /* 0x000fea000b800000 */
[----:B------:R-:W-:-:S13]  /*100a0*/  ELECT P6, URZ, PT ;  /* 0x00000000003f782f */ /* 0x000fda00038c0000 */
.L_x_1453:
[----:B------:R-:W-:Y:S05]  /*100b0*/  @!P6 BRA `(.L_x_1400) ;  /* 0x0000000000c4e947 */ /* 0x000fea0003800000 */
[----:B------:R-:W-:Y:S01]  /*100c0*/  IMAD.MOV.U32 R4, RZ, RZ, R6 ;  /* 0x000000ffff047224 */ /* 0x000fe200078e0006 */
[----:B------:R-:W-:Y:S06]  /*100d0*/  @!P0 BRA `(.L_x_1401) ;  /* 0x0000000000488947 */ /* 0x000fec0003800000 */
[----:B------:R-:W1:Y:S01]  /*100e0*/  LDC R11, c[0x0][0x41c] ;  /* 0x00010700ff0b7b82 */ /* 0x000e620000000800 */
[----:B------:R-:W-:Y:S01]  /*100f0*/  MOV R12, R10 ;  /* 0x0000000a000c7202 */ /* 0x000fe20000000f00 */
[----:B------:R-:W-:Y:S02]  /*10100*/  ULDC.64 UR4, c[0x0][0x408] ;  /* 0x0001020000047ab9 */ /* 0x000fe40000000a00 */
        /* <DEDUP_REMOVED lines=11> */
[----:B------:R-:W-:-:S05]  /*101c0*/  LEA.HI.X R9, R4, R3, R5, 0x2, P2 ;  /* 0x0000000304097211 */ /* 0x000fca00010f1405 */
[----:B------:R1:W5:Y:S01]  /*101d0*/  LDG.E R4, desc[UR50][R8.64] ;  /* 0x0000003208047981 */ /* 0x000362000c1e1900 */
[----:B------:R-:W-:-:S04]  /*101e0*/  IMAD.MOV R5, RZ, RZ, -R12 ;  /* 0x000000ffff057224 */ /* 0x000fc800078e0a0c */
[----:B------:R-:W-:-:S07]  /*101f0*/  IMAD R10, R11, R5, R10 ;  /* 0x000000050b0a7224 */ /* 0x000fce00078e020a */
.L_x_1401:
[----:B-1----:R-:W-:Y:S01]  /*10200*/  LEA R8, R16, UR37, 0x3 ;  /* 0x0000002510087c11 */ /* 0x002fe2000f8e18ff */
[----:B------:R-:W1:Y:S01]  /*10210*/  S2R R9, SR_TID.X ;  /* 0x0000000000097919 */ /* 0x000e620000002100 */
[----:B------:R-:W-:-:S04]  /*10220*/  SHF.L.U32 R5, R17, 0x1f, RZ ;  /* 0x0000001f11057819 */ /* 0x000fc800000006ff */
[----:B------:R-:W2:Y:S01]  /*10230*/  SYNCS.PHASECHK.TRANS64.TRYWAIT P2, [R8+URZ+0x28c40], R5 ;  /* 0x028c4005080075a7 */ /* 0x000ea2000804017f */
[----:B-1----:R-:W-:-:S04]  /*10240*/  LOP3.LUT R9, R9, 0x7f, RZ, 0xc0, !PT ;  /* 0x0000007f09097812 */ /* 0x002fc800078ec0ff */
[----:B------:R-:W-:Y:S01]  /*10250*/  ISETP.NE.AND P3, PT, R9, RZ, PT ;  /* 0x000000ff0900720c */ /* 0x000fe20003f65270 */
[----:B--2---:R-:W-:-:S12]  /*10260*/  @!P2 BRA `(.L_x_1402) ;  /* 0x000000280020a947 */ /* 0x004fd80003800000 */
.L_x_1454:
[----:B------:R-:W-:Y:S05]  /*10270*/  @P3 BRA `(.L_x_1403) ;  /* 0x0000000000143947 */ /* 0x000fea0003800000 */
[----:B------:R-:W-:Y:S02]  /*10280*/  ISETP.NE.AND P2, PT, R19, RZ, PT ;  /* 0x000000ff1300720c */ /* 0x000fe40003f45270 */
[----:B-1----:R-:W-:-:S04]  /*10290*/  MOV R5, 0x2000 ;  /* 0x0000200000057802 */ /* 0x002fc80000000f00 */
[----:B------:R2:W-:Y:S07]  /*102a0*/  SYNCS.ARRIVE.TRANS64 RZ, [R8+URZ+0x28c30], R5 ;  /* 0x028c300508ff79a7 */ /* 0x0005ee000800003f */
[----:B------:R-:W-:Y:S05]  /*102b0*/  @!P2 BRA `(.L_x_1403) ;  /* 0x000000000004a947 */ /* 0x000fea0003800000 */
[----:B------:R-:W-:Y:S01]  /*102c0*/  BPT.TRAP 0x1 ;  /* 0x000000040000795c */ /* 0x000fe20000300000 */
.L_x_1403:
        /* <DEDUP_REMOVED lines=8> */
[----:B-----5:R-:W-:Y:S01]  /*10350*/  R2UR UR13, R4 ;  /* 0x00000000040d72ca */ /* 0x020fe200000e0000 */
[----:B------:R-:W-:-:S04]  /*10360*/  UMOV UR10, URZ ;  /* 0x0000003f000a7c82 */ /* 0x000fc80008000000 */
[----:B------:R-:W-:Y:S02]  /*10370*/  ULEA UR8, UR8, UR37, 0xd ;  /* 0x0000002508087291 */ /* 0x000fe4000f8e683f */
[----:B------:R-:W-:Y:S02]  /*10380*/  UIADD3 UR9, UR9, 0x28c30, URZ ;  /* 0x00028c3009097890 */ /* 0x000fe4000fffe03f */
[----:B------:R-:W-:Y:S02]  /*10390*/  USHF.L.U32 UR11, UR11, 0x6, URZ ;  /* 0x000000060b0b7899 */ /* 0x000fe4000800063f */
[----:B------:R-:W-:-:S09]  /*103a0*/  UIADD3 UR8, UR8, 0x22400, URZ ;  /* 0x0002240008087890 */ /* 0x000fd2000fffe03f */
[----:B------:R3:W-:Y:S02]  /*103b0*/  UTMALDG.4D [UR8], [UR4], desc[UR6] ;  /* 0x00000608040075b4 */ /* 0x0007e40008019000 */
[----:B---3--:R-:W-:Y:S01]  /*103c0*/  NOP ;  /* 0x0000000000007918 */ /* 0x008fe20000000000 */
.L_x_1400:
[----:B------:R-:W-:Y:S05]  /*103d0*/  WARPSYNC.ALL ;  /* 0x0000000000007948 */ /* 0x000fea0003800000 */
[----:B------:R-:W-:Y:S01]  /*103e0*/  BAR.SYNC.DEFER_BLOCKING 0x8, 0xa0 ;  /* 0x0202800000007b1d */ /* 0x000fe20000010000 */
[----:B------:R-:W-:Y:S01]  /*103f0*/  ELECT P2, URZ, PT ;  /* 0x00000000003f782f */ /* 0x000fe20003840000 */
[----:B------:R-:W-:Y:S02]  /*10400*/  UIADD3 UR45, UR45, 0x1, URZ ;  /* 0x000000012d2d7890 */ /* 0x000fe4000fffe03f */
[----:B------:R-:W-:Y:S02]  /*10410*/  UIADD3 UR6, UP0, UR46, 0x270, URZ ;  /* 0x000002702e067890 */ /* 0x000fe4000ff1e03f */
[----:B------:R-:W-:-:S02]  /*10420*/  ULEA.HI UR4, UR45, UR45, URZ, 0x1 ;  /* 0x0000002d2d047291 */ /* 0x000fc4000f8f083f */
[----:B------:R-:W-:Y:S02]  /*10430*/  UIADD3 UR8, UR37, 0x20400, URZ ;  /* 0x0002040025087890 */ /* 0x000fe4000fffe03f */
[----:B------:R-:W-:Y:S02]  /*10440*/  ULOP3.LUT UR4, UR4, 0xfffffffe, URZ, 0xc0, !UPT ;  /* 0xfffffffe04047892 */ /* 0x000fe4000f8ec03f */
[----:B------:R-:W-:Y:S02]  /*10450*/  UIADD3 UR9, UR37, 0x28c00, URZ ;  /* 0x00028c0025097890 */ /* 0x000fe4000fffe03f */
[----:B-12---:R-:W-:Y:S01]  /*10460*/  @P2 IMAD.MOV.U32 R5, RZ, RZ, 0x2000 ;  /* 0x00002000ff052424 */ /* 0x006fe200078e00ff */
[----:B------:R-:W-:Y:S02]  /*10470*/  UIADD3 UR4, UR45, -UR4, URZ ;  /* 0x800000042d047290 */ /* 0x000fe4000fffe03f */
[----:B------:R-:W-:Y:S01]  /*10480*/  UIADD3.X UR7, URZ, UR47, URZ, UP0, !UPT ;  /* 0x0000002f3f077290 */ /* 0x000fe200087fe43f */
[----:B------:R-:W-:Y:S01]  /*10490*/  UMOV UR11, UR41 ;  /* 0x00000029000b7c82 */ /* 0x000fe20008000000 */
[----:B------:R-:W-:Y:S01]  /*104a0*/  UMOV UR12, UR42 ;  /* 0x0000002a000c7c82 */ /* 0x000fe20008000000 */
[----:B------:R-:W-:Y:S01]  /*104b0*/  UMOV UR13, UR43 ;  /* 0x0000002b000d7c82 */ /* 0x000fe20008000000 */
[----:B------:R-:W-:Y:S01]  /*104c0*/  UMOV UR5, 0x12f00000 ;  /* 0x12f0000000057882 */ /* 0x000fe20000000000 */
[----:B------:R-:W-:Y:S01]  /*104d0*/  UMOV UR10, URZ ;  /* 0x0000003f000a7c82 */ /* 0x000fe20008000000 */
[----:B------:R1:W-:Y:S02]  /*104e0*/  @P2 SYNCS.ARRIVE.TRANS64 RZ, [UR37+0x28c00], R5 ;  /* 0x028c0005ffff29a7 */ /* 0x0003e40008000025 */
[----:B-1----:R-:W-:Y:S01]  /*104f0*/  MOV R5, UR4 ;  /* 0x0000000400057c02 */ /* 0x002fe20008000f00 */
[----:B------:R-:W-:-:S02]  /*10500*/  UMOV UR4, 0x0 ;  /* 0x0000000000047882 */ /* 0x000fc40000000000 */
[----:B------:R1:W-:Y:S01]  /*10510*/  UTMALDG.4D [UR8], [UR6], desc[UR4] ;  /* 0x00000408060075b4 */ /* 0x0003e20008019000 */
[----:B------:R-:W-:-:S04]  /*10520*/  SHF.L.U32 R5, R5, 0x1f, RZ ;  /* 0x0000001f05057819 */ /* 0x000fc800000006ff */
[----:B------:R-:W2:Y:S02]  /*10530*/  SYNCS.PHASECHK.TRANS64.TRYWAIT P2, [UR37+0x28c20], R5 ;  /* 0x028c2005ff0075a7 */ /* 0x000ea40008040165 */
[----:B-12---:R-:W-:Y:S05]  /*10540*/  @!P2 BRA `(.L_x_1404) ;  /* 0x00000024007ca947 */ /* 0x006fea0003800000 */
.L_x_1455:
[----:B------:R-:W-:Y:S01]  /*10550*/  ULDC.64 UR4, c[0x0][0x408] ;  /* 0x0001020000047ab9 */ /* 0x000fe20000000a00 */
[----:B------:R-:W-:Y:S04]  /*10560*/  BSSY B0, `(.L_x_1405) ;  /* 0x0000042000007945 */ /* 0x000fe80003800000 */
[----:B------:R-:W-:Y:S05]  /*10570*/  @!P6 BRA `(.L_x_1406) ;  /* 0x000000040000e947 */ /* 0x000fea0003800000 */
[----:B-1----:R-:W-:Y:S01]  /*10580*/  LEA R8, R16, UR37, 0x3 ;  /* 0x0000002510087c11 */ /* 0x002fe2000f8e18ff */
[----:B------:R-:W1:Y:S01]  /*10590*/  S2R R9, SR_TID.X ;  /* 0x0000000000097919 */ /* 0x000e620000002100 */
[----:B------:R-:W-:-:S04]  /*105a0*/  SHF.L.U32 R5, R17, 0x1f, RZ ;  /* 0x0000001f11057819 */ /* 0x000fc800000006ff */
[----:B------:R-:W2:Y:S01]  /*105b0*/  SYNCS.PHASECHK.TRANS64.TRYWAIT P2, [R8+URZ+0x28c60], R5 ;  /* 0x028c6005080075a7 */ /* 0x000ea2000804017f */
[----:B-1----:R-:W-:-:S04]  /*105c0*/  LOP3.LUT R9, R9, 0x7f, RZ, 0xc0, !PT ;  /* 0x0000007f09097812 */ /* 0x002fc800078ec0ff */
[----:B------:R-:W-:Y:S01]  /*105d0*/  ISETP.NE.AND P3, PT, R9, RZ, PT ;  /* 0x000000ff0900720c */ /* 0x000fe20003f65270 */
[----:B--2---:R-:W-:-:S12]  /*105e0*/  @!P2 BRA `(.L_x_1407) ;  /* 0x00000024006ca947 */ /* 0x004fd80003800000 */
.L_x_1456:
[----:B------:R-:W-:Y:S05]  /*105f0*/  @P3 BRA `(.L_x_1408) ;  /* 0x0000000000143947 */ /* 0x000fea0003800000 */
[----:B------:R-:W-:Y:S01]  /*10600*/  ISETP.NE.AND P2, PT, R19, RZ, PT ;  /* 0x000000ff1300720c */ /* 0x000fe20003f45270 */
[----:B-1----:R-:W-:-:S04]  /*10610*/  IMAD.MOV.U32 R5, RZ, RZ, 0x10000 ;  /* 0x00010000ff057424 */ /* 0x002fc800078e00ff */
[----:B------:R2:W-:Y:S08]  /*10620*/  SYNCS.ARRIVE.TRANS64 RZ, [R8+URZ+0x28c50], R5 ;  /* 0x028c500508ff79a7 */ /* 0x0005f0000800003f */
[----:B------:R-:W-:Y:S05]  /*10630*/  @!P2 BRA `(.L_x_1408) ;  /* 0x000000000004a947 */ /* 0x000fea0003800000 */
[----:B------:R-:W-:Y:S01]  /*10640*/  BPT.TRAP 0x1 ;  /* 0x000000040000795c */ /* 0x000fe20000300000 */
.L_x_1408:
        /* <DEDUP_REMOVED lines=13> */
[----:B------:R-:W-:-:S02]  /*10720*/  ULEA UR16, UR16, UR37, 0x10 ;  /* 0x0000002510107291 */ /* 0x000fc4000f8e803f */
[----:B------:R-:W-:Y:S02]  /*10730*/  USHF.L.U32 UR11, UR11, 0x6, URZ ;  /* 0x000000060b0b7899 */ /* 0x000fe4000800063f */
[----:B------:R-:W-:Y:S02]  /*10740*/  UIADD3 UR9, UR9, 0x28c50, URZ ;  /* 0x00028c5009097890 */ /* 0x000fe4000fffe03f */
[----:B------:R-:W-:Y:S02]  /*10750*/  UIADD3 UR8, UR16, 0x400, URZ ;  /* 0x0000040010087890 */ /* 0x000fe4000fffe03f */
[----:B------:R-:W-:Y:S02]  /*10760*/  UIADD3 UR17, UR16, 0x2400, URZ ;  /* 0x0000240010117890 */ /* 0x000fe4000fffe03f */
[----:B------:R-:W-:Y:S02]  /*10770*/  UIADD3 UR19, UR16, 0x4400, URZ ;  /* 0x0000440010137890 */ /* 0x000fe4000fffe03f */
[----:B------:R-:W-:Y:S01]  /*10780*/  UIADD3 UR21, UR16, 0x6400, URZ ;  /* 0x0000640010157890 */ /* 0x000fe2000fffe03f */
[----:B------:R-:W-:-:S02]  /*10790*/  UMOV UR23, 0x100 ;  /* 0x0000010000177882 */ /* 0x000fc40000000000 */
[----:B------:R3:W-:Y:S01]  /*107a0*/  UTMALDG.4D [UR8], [UR14], desc[UR6] ;  /* 0x000006080e0075b4 */ /* 0x0007e20008019000 */
[----:B------:R-:W-:Y:S01]  /*107b0*/  UMOV UR24, 0x140 ;  /* 0x0000014000187882 */ /* 0x000fe20000000000 */
[----:B---3--:R-:W-:Y:S01]  /*107c0*/  UMOV UR8, UR17 ;  /* 0x0000001100087c82 */ /* 0x008fe20008000000 */
[----:B------:R-:W-:Y:S01]  /*107d0*/  UMOV UR10, UR18 ;  /* 0x00000012000a7c82 */ /* 0x000fe20008000000 */
[----:B------:R-:W-:Y:S01]  /*107e0*/  UIADD3 UR17, UR16, 0x8400, URZ ;  /* 0x0000840010117890 */ /* 0x000fe2000fffe03f */
[----:B------:R3:W-:Y:S01]  /*107f0*/  UTMALDG.4D [UR8], [UR14], desc[UR6] ;  /* 0x000006080e0075b4 */ /* 0x0007e20008019000 */
[----:B------:R-:W-:Y:S01]  /*10800*/  UIADD3 UR18, UR16, 0xa400, URZ ;  /* 0x0000a40010127890 */ /* 0x000fe2000fffe03f */
[----:B---3--:R-:W-:Y:S01]  /*10810*/  UMOV UR8, UR19 ;  /* 0x0000001300087c82 */ /* 0x008fe20008000000 */
[----:B------:R-:W-:Y:S01]  /*10820*/  UMOV UR10, UR20 ;  /* 0x00000014000a7c82 */ /* 0x000fe20008000000 */
[----:B------:R-:W-:Y:S01]  /*10830*/  UIADD3 UR19, UR16, 0xc400, URZ ;  /* 0x0000c40010137890 */ /* 0x000fe2000fffe03f */
[----:B------:R3:W-:Y:S02]  /*10840*/  UTMALDG.4D [UR8], [UR14], desc[UR6] ;  /* 0x000006080e0075b4 */ /* 0x0007e40008019000 */
[----:B---3--:R-:W-:Y:S01]  /*10850*/  UMOV UR8, UR21 ;  /* 0x0000001500087c82 */ /* 0x008fe20008000000 */
[----:B------:R-:W-:-:S02]  /*10860*/  UMOV UR10, UR22 ;  /* 0x00000016000a7c82 */ /* 0x000fc40008000000 */
[----:B------:R3:W-:Y:S02]  /*10870*/  UTMALDG.4D [UR8], [UR14], desc[UR6] ;  /* 0x000006080e0075b4 */ /* 0x0007e40008019000 */
[----:B---3--:R-:W-:Y:S01]  /*10880*/  UMOV UR8, UR17 ;  /* 0x0000001100087c82 */ /* 0x008fe20008000000 */
[----:B------:R-:W-:Y:S01]  /*10890*/  UMOV UR10, UR23 ;  /* 0x00000017000a7c82 */ /* 0x000fe20008000000 */
[----:B------:R-:W-:Y:S01]  /*108a0*/  UIADD3 UR17, UR16, 0xe400, URZ ;  /* 0x0000e40010117890 */ /* 0x000fe2000fffe03f */
[----:B------:R3:W-:Y:S02]  /*108b0*/  UTMALDG.4D [UR8], [UR14], desc[UR6] ;  /* 0x000006080e0075b4 */ /* 0x0007e40008019000 */
[----:B------:R-:W-:Y:S01]  /*108c0*/  UMOV UR16, 0x180 ;  /* 0x0000018000107882 */ /* 0x000fe20000000000 */
[----:B---3--:R-:W-:Y:S01]  /*108d0*/  UMOV UR8, UR18 ;  /* 0x0000001200087c82 */ /* 0x008fe20008000000 */
[----:B------:R-:W-:Y:S02]  /*108e0*/  UMOV UR10, UR24 ;  /* 0x00000018000a7c82 */ /* 0x000fe40008000000 */
[----:B------:R3:W-:Y:S02]  /*108f0*/  UTMALDG.4D [UR8], [UR14], desc[UR6] ;  /* 0x000006080e0075b4 */ /* 0x0007e40008019000 */
[----:B---3--:R-:W-:Y:S01]  /*10900*/  UMOV UR8, UR19 ;  /* 0x0000001300087c82 */ /* 0x008fe20008000000 */
[----:B------:R-:W-:Y:S01]  /*10910*/  UMOV UR10, UR16 ;  /* 0x00000010000a7c82 */ /* 0x000fe20008000000 */
[----:B------:R-:W-:Y:S01]  /*10920*/  UMOV UR16, 0x1c0 ;  /* 0x000001c000107882 */ /* 0x000fe20000000000 */
[----:B------:R3:W-:Y:S02]  /*10930*/  UTMALDG.4D [UR8], [UR14], desc[UR6] ;  /* 0x000006080e0075b4 */ /* 0x0007e40008019000 */
[----:B---3--:R-:W-:Y:S01]  /*10940*/  UMOV UR8, UR17 ;  /* 0x0000001100087c82 */ /* 0x008fe20008000000 */
[----:B------:R-:W-:-:S02]  /*10950*/  UMOV UR10, UR16 ;  /* 0x00000010000a7c82 */ /* 0x000fc40008000000 */
[----:B------:R3:W-:Y:S02]  /*10960*/  UTMALDG.4D [UR8], [UR14], desc[UR6] ;  /* 0x000006080e0075b4 */ /* 0x0007e40008019000 */
[----:B---3--:R-:W-:Y:S01]  /*10970*/  NOP ;  /* 0x0000000000007918 */ /* 0x008fe20000000000 */
.L_x_1406:
[----:B------:R-:W-:Y:S05]  /*10980*/  BSYNC B0 ;  /* 0x0000000000007941 */ /* 0x000fea0003800000 */
.L_x_1405:
[----:B------:R-:W-:-:S04]  /*10990*/  UIADD3 UR6, UR39, -0x2, URZ ;  /* 0xfffffffe27067890 */ /* 0x000fc8000fffe03f */
[----:B------:R-:W-:-:S06]  /*109a0*/  UISETP.GE.AND UP0, UPT, UR6, UR38, UPT ;  /* 0x000000260600728c */ /* 0x000fcc000bf06270 */
[----:B------:R-:W-:-:S13]  /*109b0*/  PLOP3.LUT P2, PT, PT, PT, UP0, 0x80, 0x0 ;  /* 0x000000000000781c */ /* 0x000fda0003f4f008 */
[----:B------:R-:W-:Y:S05]  /*109c0*/  @!P2 BRA `(.L_x_1409) ;  /* 0x0000001400a4a947 */ /* 0x000fea0003800000 */
[----:B------:R-:W-:Y:S02]  /*109d0*/  LOP3.LUT R9, RZ, UR38, RZ, 0x33, !PT ;  /* 0x00000026ff097c12 */ /* 0x000fe4000f8e33ff */
[----:B-12---:R-:W-:-:S04]  /*109e0*/  IADD3 R8, RZ, -UR39, RZ ;  /* 0x80000027ff087c10 */ /* 0x006fc8000fffe0ff */
[----:B------:R-:W-:Y:S02]  /*109f0*/  VIADDMNMX R9, R8, 0x1, R9, !PT ;  /* 0x0000000108097846 */ /* 0x000fe40007800109 */
[----:B------:R-:W-:-:S03]  /*10a00*/  MOV R8, UR6 ;  /* 0x0000000600087c02 */ /* 0x000fc60008000f00 */
[----:B------:R-:W-:-:S05]  /*10a10*/  VIADD R5, R9, UR39 ;  /* 0x0000002709057c36 */ /* 0x000fca0008000000 */
[----:B------:R-:W-:-:S04]  /*10a20*/  LOP3.LUT R5, R5, 0x1, RZ, 0xc0, !PT ;  /* 0x0000000105057812 */ /* 0x000fc800078ec0ff */
[----:B------:R-:W-:-:S13]  /*10a30*/  ISETP.NE.U32.AND P2, PT, R5, 0x1, PT ;  /* 0x000000010500780c */ /* 0x000fda0003f45070 */
[----:B------:R-:W-:Y:S05]  /*10a40*/  @P2 BRA `(.L_x_1410) ;  /* 0x0000000400cc2947 */ /* 0x000fea0003800000 */
[----:B------:R-:W-:Y:S01]  /*10a50*/  VIADD R16, R16, 0x1 ;  /* 0x0000000110107836 */ /* 0x000fe20000000000 */
[----:B------:R-:W-:Y:S04]  /*10a60*/  BSSY B0, `(.L_x_1411) ;  /* 0x000006f000007945 */ /* 0x000fe80003800000 */
[----:B------:R-:W-:-:S04]  /*10a70*/  ISETP.NE.AND P2, PT, R16, 0x2, PT ;  /* 0x000000021000780c */ /* 0x000fc80003f45270 */
[----:B------:R-:W-:Y:S02]  /*10a80*/  SEL R10, RZ, 0x1, P2 ;  /* 0x00000001ff0a7807 */ /* 0x000fe40001000000 */
[----:B------:R-:W-:Y:S02]  /*10a90*/  SEL R16, R16, RZ, P2 ;  /* 0x000000ff10107207 */ /* 0x000fe40001000000 */
[----:B------:R-:W-:Y:S01]  /*10aa0*/  LOP3.LUT R17, R17, R10, RZ, 0x3c, !PT ;  /* 0x0000000a11117212 */ /* 0x000fe200078e3cff */
[----:B------:R-:W-:Y:S06]  /*10ab0*/  @!P6 BRA `(.L_x_1412) ;  /* 0x0000000400a4e947 */ /* 0x000fec0003800000 */
[----:B------:R-:W-:Y:S05]  /*10ac0*/  @!P0 BRA `(.L_x_1413) ;  /* 0x0000000000488947 */ /* 0x000fea0003800000 */
        /* <DEDUP_REMOVED lines=11> */
[----:B------:R-:W-:-:S03]  /*10b80*/  IMAD.WIDE.U32 R4, R6, UR6, R4 ;  /* 0x0000000606047c25 */ /* 0x000fc6000f8e0004 */
[----:B------:R-:W-:Y:S02]  /*10b90*/  LEA R2, P2, R4, R2, 0x2 ;  /* 0x0000000204027211 */ /* 0x000fe400078410ff */
[----:B------:R-:W-:-:S04]  /*10ba0*/  IADD3 R5, R13, R5, RZ ;  /* 0x000000050d057210 */ /* 0x000fc80007ffe0ff */
[----:B------:R-:W-:-:S05]  /*10bb0*/  LEA.HI.X R3, R4, R3, R5, 0x2, P2 ;  /* 0x0000000304037211 */ /* 0x000fca00010f1405 */
[----:B------:R1:W5:Y:S01]  /*10bc0*/  LDG.E R4, desc[UR50][R2.64] ;  /* 0x0000003202047981 */ /* 0x000362000c1e1900 */
[----:B------:R-:W-:-:S04]  /*10bd0*/  IMAD.MOV R5, RZ, RZ, -R11 ;  /* 0x000000ffff057224 */ /* 0x000fc800078e0a0b */
[----:B------:R-:W-:-:S07]  /*10be0*/  IMAD R8, R10, R5, R8 ;  /* 0x000000050a087224 */ /* 0x000fce00078e0208 */
.L_x_1413:
[----:B-1----:R-:W-:Y:S01]  /*10bf0*/  LEA R2, R16, UR37, 0x3 ;  /* 0x0000002510027c11 */ /* 0x002fe2000f8e18ff */
[----:B------:R-:W1:Y:S01]  /*10c00*/  S2R R5, SR_TID.X ;  /* 0x0000000000057919 */ /* 0x000e620000002100 */
[----:B------:R-:W-:-:S04]  /*10c10*/  SHF.L.U32 R3, R17, 0x1f, RZ ;  /* 0x0000001f11037819 */ /* 0x000fc800000006ff */
[----:B------:R-:W2:Y:S01]  /*10c20*/  SYNCS.PHASECHK.TRANS64.TRYWAIT P3, [R2+URZ+0x28c40], R3 ;  /* 0x028c4003020075a7 */ /* 0x000ea2000806017f */
[----:B-1----:R-:W-:-:S04]  /*10c30*/  LOP3.LUT R5, R5, 0x7f, RZ, 0xc0, !PT ;  /* 0x0000007f05057812 */ /* 0x002fc800078ec0ff */
[----:B------:R-:W-:Y:S01]  /*10c40*/  ISETP.NE.AND P2, PT, R5, RZ, PT ;  /* 0x000000ff0500720c */ /* 0x000fe20003f45270 */
[----:B--2---:R-:W-:-:S12]  /*10c50*/  @!P3 BRA `(.L_x_1414) ;  /* 0x0000001c00e4b947 */ /* 0x004fd80003800000 */
.L_x_1457:
[----:B------:R-:W-:Y:S05]  /*10c60*/  @P2 BRA `(.L_x_1415) ;  /* 0x0000000000142947 */ /* 0x000fea0003800000 */
[----:B------:R-:W-:Y:S02]  /*10c70*/  ISETP.NE.AND P3, PT, R19, RZ, PT ;  /* 0x000000ff1300720c */ /* 0x000fe40003f65270 */
[----:B------:R-:W-:-:S04]  /*10c80*/  MOV R5, 0x2000 ;  /* 0x0000200000057802 */ /* 0x000fc80000000f00 */
[----:B------:R2:W-:Y:S07]  /*10c90*/  SYNCS.ARRIVE.TRANS64 RZ, [R2+URZ+0x28c30], R5 ;  /* 0x028c300502ff79a7 */ /* 0x0005ee000800003f */
[----:B------:R-:W-:Y:S05]  /*10ca0*/  @!P3 BRA `(.L_x_1415) ;  /* 0x000000000004b947 */ /* 0x000fea0003800000 */
[----:B------:R-:W-:Y:S01]  /*10cb0*/  BPT.TRAP 0x1 ;  /* 0x000000040000795c */ /* 0x000fe20000300000 */
.L_x_1415:
[----:B------:R-:W-:Y:S01]  /*10cc0*/  R2UR UR8, R16 ;  /* 0x00000000100872ca */ /* 0x000fe200000e0000 */
        /* <DEDUP_REMOVED lines=9> */
[----:B------:R-:W-:-:S03]  /*10d60*/  UMOV UR10, URZ ;  /* 0x0000003f000a7c82 */ /* 0x000fc60008000000 */
[----:B------:R-:W-:Y:S02]  /*10d70*/  ULEA UR8, UR8, UR37, 0xd ;  /* 0x0000002508087291 */ /* 0x000fe4000f8e683f */
[----:B------:R-:W-:Y:S02]  /*10d80*/  UIADD3 UR9, UR9, 0x28c30, URZ ;  /* 0x00028c3009097890 */ /* 0x000fe4000fffe03f */
[----:B------:R-:W-:-:S09]  /*10d90*/  UIADD3 UR8, UR8, 0x22400, URZ ;  /* 0x0002240008087890 */ /* 0x000fd2000fffe03f */
[----:B------:R3:W-:Y:S01]  /*10da0*/  UTMALDG.4D [UR8], [UR6], desc[UR14] ;  /* 0x00000e08060075b4 */ /* 0x0007e20008019000 */
[----:B------:R-:W4:Y:S02]  /*10db0*/  SYNCS.PHASECHK.TRANS64.TRYWAIT P3, [R2+URZ+0x28c60], R3 ;  /* 0x028c6003020075a7 */ /* 0x000f24000806017f */
[----:B---34-:R-:W-:Y:S05]  /*10dc0*/  @!P3 BRA `(.L_x_1416) ;  /* 0x0000001c009cb947 */ /* 0x018fea0003800000 */
.L_x_1458:
[----:B------:R-:W-:Y:S05]  /*10dd0*/  @P2 BRA `(.L_x_1417) ;  /* 0x0000000000142947 */ /* 0x000fea0003800000 */
[----:B------:R-:W-:Y:S02]  /*10de0*/  ISETP.NE.AND P2, PT, R19, RZ, PT ;  /* 0x000000ff1300720c */ /* 0x000fe40003f45270 */
[----:B-1-3--:R-:W-:-:S04]  /*10df0*/  MOV R3, 0x10000 ;  /* 0x0001000000037802 */ /* 0x00afc80000000f00 */
[----:B------:R4:W-:Y:S07]  /*10e00*/  SYNCS.ARRIVE.TRANS64 RZ, [R2+URZ+0x28c50], R3 ;  /* 0x028c500302ff79a7 */ /* 0x0009ee000800003f */
[----:B------:R-:W-:Y:S05]  /*10e10*/  @!P2 BRA `(.L_x_1417) ;  /* 0x000000000004a947 */ /* 0x000fea0003800000 */
[----:B------:R-:W-:Y:S01]  /*10e20*/  BPT.TRAP 0x1 ;  /* 0x000000040000795c */ /* 0x000fe20000300000 */
.L_x_1417:
        /* <DEDUP_REMOVED lines=14> */
[----:B------:R-:W-:Y:S02]  /*10f10*/  UIADD3 UR9, UR9, 0x28c50, URZ ;  /* 0x00028c5009097890 */ /* 0x000fe4000fffe03f */
[----:B------:R-:W-:Y:S02]  /*10f20*/  UIADD3 UR8, UR16, 0x400, URZ ;  /* 0x0000040010087890 */ /* 0x000fe4000fffe03f */
[----:B------:R-:W-:Y:S02]  /*10f30*/  UIADD3 UR17, UR16, 0x2400, URZ ;  /* 0x0000240010117890 */ /* 0x000fe4000fffe03f */
[----:B------:R-:W-:Y:S02]  /*10f40*/  UIADD3 UR19, UR16, 0x4400, URZ ;  /* 0x0000440010137890 */ /* 0x000fe4000fffe03f */
[----:B------:R-:W-:Y:S01]  /*10f50*/  UIADD3 UR21, UR16, 0x6400, URZ ;  /* 0x0000640010157890 */ /* 0x000fe2000fffe03f */
[----:B------:R-:W-:Y:S02]  /*10f60*/  UMOV UR23, 0x100 ;  /* 0x0000010000177882 */ /* 0x000fe40000000000 */
[----:B------:R5:W-:Y:S01]  /*10f70*/  UTMALDG.4D [UR8], [UR14], desc[UR6] ;  /* 0x000006080e0075b4 */ /* 0x000be20008019000 */
[----:B------:R-:W-:Y:S01]  /*10f80*/  UMOV UR24, 0x140 ;  /* 0x0000014000187882 */ /* 0x000fe20000000000 */
[----:B-----5:R-:W-:Y:S01]  /*10f90*/  UMOV UR8, UR17 ;  /* 0x0000001100087c82 */ /* 0x020fe20008000000 */
[----:B------:R-:W-:Y:S01]  /*10fa0*/  UMOV UR10, UR18 ;  /* 0x00000012000a7c82 */ /* 0x000fe20008000000 */
[----:B------:R-:W-:Y:S01]  /*10fb0*/  UIADD3 UR17, UR16, 0x8400, URZ ;  /* 0x0000840010117890 */ /* 0x000fe2000fffe03f */
[----:B------:R5:W-:Y:S01]  /*10fc0*/  UTMALDG.4D [UR8], [UR14], desc[UR6] ;  /* 0x000006080e0075b4 */ /* 0x000be20008019000 */
[----:B------:R-:W-:Y:S01]  /*10fd0*/  UIADD3 UR18, UR16, 0xa400, URZ ;  /* 0x0000a40010127890 */ /* 0x000fe2000fffe03f */
[----:B-----5:R-:W-:Y:S01]  /*10fe0*/  UMOV UR8, UR19 ;  /* 0x0000001300087c82 */ /* 0x020fe20008000000 */
[----:B------:R-:W-:Y:S01]  /*10ff0*/  UMOV UR10, UR20 ;  /* 0x00000014000a7c82 */ /* 0x000fe20008000000 */
[----:B------:R-:W-:Y:S01]  /*11000*/  UIADD3 UR19, UR16, 0xc400, URZ ;  /* 0x0000c40010137890 */ /* 0x000fe2000fffe03f */
[----:B------:R5:W-:Y:S02]  /*11010*/  UTMALDG.4D [UR8], [UR14], desc[UR6] ;  /* 0x000006080e0075b4 */ /* 0x000be40008019000 */
[----:B-----5:R-:W-:Y:S01]  /*11020*/  UMOV UR8, UR21 ;  /* 0x0000001500087c82 */ /* 0x020fe20008000000 */
[----:B------:R-:W-:-:S02]  /*11030*/  UMOV UR10, UR22 ;  /* 0x00000016000a7c82 */ /* 0x000fc40008000000 */
[----:B------:R5:W-:Y:S02]  /*11040*/  UTMALDG.4D [UR8], [UR14], desc[UR6] ;  /* 0x000006080e0075b4 */ /* 0x000be40008019000 */
[----:B-----5:R-:W-:Y:S01]  /*11050*/  UMOV UR8, UR17 ;  /* 0x0000001100087c82 */ /* 0x020fe20008000000 */
[----:B------:R-:W-:Y:S01]  /*11060*/  UMOV UR10, UR23 ;  /* 0x00000017000a7c82 */ /* 0x000fe20008000000 */
[----:B------:R-:W-:Y:S01]  /*11070*/  UIADD3 UR17, UR16, 0xe400, URZ ;  /* 0x0000e40010117890 */ /* 0x000fe2000fffe03f */
[----:B------:R5:W-:Y:S02]  /*11080*/  UTMALDG.4D [UR8], [UR14], desc[UR6] ;  /* 0x000006080e0075b4 */ /* 0x000be40008019000 */
[----:B------:R-:W-:Y:S01]  /*11090*/  UMOV UR16, 0x180 ;  /* 0x0000018000107882 */ /* 0x000fe20000000000 */
[----:B-----5:R-:W-:Y:S01]  /*110a0*/  UMOV UR8, UR18 ;  /* 0x0000001200087c82 */ /* 0x020fe20008000000 */
[----:B------:R-:W-:Y:S02]  /*110b0*/  UMOV UR10, UR24 ;  /* 0x00000018000a7c82 */ /* 0x000fe40008000000 */
[----:B------:R5:W-:Y:S02]  /*110c0*/  UTMALDG.4D [UR8], [UR14], desc[UR6] ;  /* 0x000006080e0075b4 */ /* 0x000be40008019000 */
[----:B-----5:R-:W-:Y:S01]  /*110d0*/  UMOV UR8, UR19 ;  /* 0x0000001300087c82 */ /* 0x020fe20008000000 */
[----:B------:R-:W-:Y:S01]  /*110e0*/  UMOV UR10, UR16 ;  /* 0x00000010000a7c82 */ /* 0x000fe20008000000 */
[----:B------:R-:W-:Y:S01]  /*110f0*/  UMOV UR16, 0x1c0 ;  /* 0x000001c000107882 */ /* 0x000fe20000000000 */
[----:B------:R5:W-:Y:S02]  /*11100*/  UTMALDG.4D [UR8], [UR14], desc[UR6] ;  /* 0x000006080e0075b4 */ /* 0x000be40008019000 */
[----:B-----5:R-:W-:Y:S01]  /*11110*/  UMOV UR8, UR17 ;  /* 0x0000001100087c82 */ /* 0x020fe20008000000 */
[----:B------:R-:W-:-:S02]  /*11120*/  UMOV UR10, UR16 ;  /* 0x00000010000a7c82 */ /* 0x000fc40008000000 */
[----:B------:R1:W-:Y:S02]  /*11130*/  UTMALDG.4D [UR8], [UR14], desc[UR6] ;  /* 0x000006080e0075b4 */ /* 0x0003e40008019000 */
[----:B-1----:R-:W-:Y:S01]  /*11140*/  NOP ;  /* 0x0000000000007918 */ /* 0x002fe20000000000 */
.L_x_1412:
[----:B------:R-:W-:Y:S05]  /*11150*/  BSYNC B0 ;  /* 0x0000000000007941 */ /* 0x000fea0003800000 */
.L_x_1411:
[----:B------:R-:W-:-:S06]  /*11160*/  UIADD3 UR6, UR39, -0x3, URZ ;  /* 0xfffffffd27067890 */ /* 0x000fcc000fffe03f */
[----:B------:R-:W-:-:S07]  /*11170*/  IMAD.U32 R8, RZ, RZ, UR6 ;  /* 0x00000006ff087e24 */ /* 0x000fce000f8e00ff */
.L_x_1410:
[----:B------:R-:W-:Y:S01]  /*11180*/  ULOP3.LUT UR6, URZ, UR39, URZ, 0x33, !UPT ;  /* 0x000000273f067292 */ /* 0x000fe2000f8e333f */
[----:B------:R-:W-:Y:S01]  /*11190*/  IADD3 R9, R9, -0x2, RZ ;  /* 0xfffffffe09097810 */ /* 0x000fe20007ffe0ff */
[----:B------:R-:W-:Y:S04]  /*111a0*/  BSSY B0, `(.L_x_1409) ;  /* 0x00000eb000007945 */ /* 0x000fe80003800000 */
[----:B------:R-:W-:-:S13]  /*111b0*/  ISETP.NE.AND P2, PT, R9, UR6, PT ;  /* 0x0000000609007c0c */ /* 0x000fda000bf45270 */
[----:B------:R-:W-:Y:S05]  /*111c0*/  @!P2 BRA `(.L_x_1418) ;  /* 0x0000000c00a0a947 */ /* 0x000fea0003800000 */
.L_x_1433:
[----:B------:R-:W-:Y:S01]  /*111d0*/  VIADD R9, R16, 0x1 ;  /* 0x0000000110097836 */ /* 0x000fe20000000000 */
[----:B------:R-:W-:Y:S05]  /*111e0*/  YIELD ;  /* 0x0000000000007946 */ /* 0x000fea0003800000 */
[----:B------:R-:W-:Y:S01]  /*111f0*/  ISETP.NE.AND P2, PT, R9, 0x2, PT ;  /* 0x000000020900780c */ /* 0x000fe20003f45270 */
[----:B------:R-:W-:Y:S03]  /*11200*/  BSSY B1, `(.L_x_1419) ;  /* 0x000006f000017945 */ /* 0x000fe60003800000 */
[----:B-1234-:R-:W-:-:S02]  /*11210*/  SEL R2, RZ, 0x1, P2 ;  /* 0x00000001ff027807 */ /* 0x01efc40001000000 */
[----:B------:R-:W-:Y:S02]  /*11220*/  SEL R9, R9, RZ, P2 ;  /* 0x000000ff09097207 */ /* 0x000fe40001000000 */
[----:B------:R-:W-:Y:S01]  /*11230*/  LOP3.LUT R17, R17, R2, RZ, 0x3c, !PT ;  /* 0x0000000211117212 */ /* 0x000fe200078e3cff */
[----:B------:R-:W-:Y:S06]  /*11240*/  @!P6 BRA `(.L_x_1420) ;  /* 0x0000000400a8e947 */ /* 0x000fec0003800000 */
[----:B------:R-:W-:Y:S01]  /*11250*/  MOV R10, R8 ;  /* 0x00000008000a7202 */ /* 0x000fe20000000f00 */
[----:B------:R-:W-:Y:S06]  /*11260*/  @!P0 BRA `(.L_x_1421) ;  /* 0x0000000000488947 */ /* 0x000fec0003800000 */
[----:B------:R-:W1:Y:S01]  /*11270*/  LDC R10, c[0x0][0x41c] ;  /* 0x00010700ff0a7b82 */ /* 0x000e620000000800 */
[----:B------:R-:W-:Y:S02]  /*11280*/  IMAD.MOV.U32 R11, RZ, RZ, R8 ;  /* 0x000000ffff0b7224 */ /* 0x000fe400078e0008 */
[----:B------:R-:W-:-:S04]  /*11290*/  IMAD R13, R7, UR4, RZ ;  /* 0x00000004070d7c24 */ /* 0x000fc8000f8e02ff */
[----:B------:R-:W-:Y:S01]  /*112a0*/  IMAD R13, R6, UR5, R13 ;  /* 0x00000005060d7c24 */ /* 0x000fe2000f8e020d */
[----:B------:R-:W2:Y:S01]  /*112b0*/  LDC.64 R4, c[0x0][0x3f8] ;  /* 0x0000fe00ff047b82 */ /* 0x000ea20000000a00 */
[----:B-1----:R-:W-:-:S13]  /*112c0*/  ISETP.NE.AND P2, PT, R10, 0x1, PT ;  /* 0x000000010a00780c */ /* 0x002fda0003f45270 */
[----:B------:R-:W1:Y:S02]  /*112d0*/  @P2 LDC.64 R2, c[0x0][0x420] ;  /* 0x00010800ff022b82 */ /* 0x000e640000000a00 */
[----:B-1----:R-:W-:-:S05]  /*112e0*/  @P2 IMAD.HI.U32 R2, R8, R2, RZ ;  /* 0x0000000208022227 */ /* 0x002fca00078e00ff */
[----:B------:R-:W-:-:S04]  /*112f0*/  @P2 SHF.R.U32.HI R11, RZ, R3, R2 ;  /* 0x00000003ff0b2219 */ /* 0x000fc80000011602 */
[----:B------:R-:W-:Y:S02]  /*11300*/  SHF.R.S32.HI R3, RZ, 0x1f, R11 ;  /* 0x0000001fff037819 */ /* 0x000fe4000001140b */
[----:B------:R-:W-:-:S05]  /*11310*/  MOV R2, R11 ;  /* 0x0000000b00027202 */ /* 0x000fca0000000f00 */
[----:B------:R-:W-:-:S04]  /*11320*/  IMAD.WIDE.U32 R2, R6, UR4, R2 ;  /* 0x0000000406027c25 */ /* 0x000fc8000f8e0002 */
[----:B------:R-:W-:Y:S01]  /*11330*/  IMAD.IADD R3, R13, 0x1, R3 ;  /* 0x000000010d037824 */ /* 0x000fe200078e0203 */
[----:B--2---:R-:W-:-:S04]  /*11340*/  LEA R4, P2, R2, R4, 0x2 ;  /* 0x0000000402047211 */ /* 0x004fc800078410ff */
[----:B------:R-:W-:-:S05]  /*11350*/  LEA.HI.X R5, R2, R5, R3, 0x2, P2 ;  /* 0x0000000502057211 */ /* 0x000fca00010f1403 */
[----:B------:R1:W5:Y:S01]  /*11360*/  LDG.E R4, desc[UR50][R4.64] ;  /* 0x0000003204047981 */ /* 0x000362000c1e1900 */
[----:B------:R-:W-:-:S05]  /*11370*/  IADD3 R3, -R11, RZ, RZ ;  /* 0x000000ff0b037210 */ /* 0x000fca0007ffe1ff */
[----:B------:R-:W-:-:S07]  /*11380*/  IMAD R10, R10, R3, R8 ;  /* 0x000000030a0a7224 */ /* 0x000fce00078e0208 */
.L_x_1421:
[----:B------:R-:W-:Y:S01]  /*11390*/  LEA R3, R9, UR37, 0x3 ;  /* 0x0000002509037c11 */ /* 0x000fe2000f8e18ff */
[----:B-1----:R-:W1:Y:S01]  /*113a0*/  S2R R5, SR_TID.X ;  /* 0x0000000000057919 */ /* 0x002e620000002100 */
[----:B------:R-:W-:-:S04]  /*113b0*/  SHF.L.U32 R2, R17, 0x1f, RZ ;  /* 0x0000001f11027819 */ /* 0x000fc800000006ff */
[----:B------:R-:W2:Y:S01]  /*113c0*/  SYNCS.PHASECHK.TRANS64.TRYWAIT P3, [R3+URZ+0x28c40], R2 ;  /* 0x028c4002030075a7 */ /* 0x000ea2000806017f */
[----:B-1----:R-:W-:-:S04]  /*113d0*/  LOP3.LUT R5, R5, 0x7f, RZ, 0xc0, !PT ;  /* 0x0000007f05057812 */ /* 0x002fc800078ec0ff */
[----:B------:R-:W-:Y:S01]  /*113e0*/  ISETP.NE.AND P2, PT, R5, RZ, PT ;  /* 0x000000ff0500720c */ /* 0x000fe20003f45270 */
[----:B--2---:R-:W-:-:S12]  /*113f0*/  @!P3 BRA `(.L_x_1422) ;  /* 0x000000180024b947 */ /* 0x004fd80003800000 */
.L_x_1459:
[----:B------:R-:W-:Y:S05]  /*11400*/  @P2 BRA `(.L_x_1423) ;  /* 0x0000000000142947 */ /* 0x000fea0003800000 */
[----:B------:R-:W-:Y:S01]  /*11410*/  ISETP.NE.AND P3, PT, R19, RZ, PT ;  /* 0x000000ff1300720c */ /* 0x000fe20003f65270 */
[----:B------:R-:W-:-:S04]  /*11420*/  IMAD.MOV.U32 R12, RZ, RZ, 0x2000 ;  /* 0x00002000ff0c7424 */ /* 0x000fc800078e00ff */
[----:B------:R2:W-:Y:S08]  /*11430*/  SYNCS.ARRIVE.TRANS64 RZ, [R3+URZ+0x28c30], R12 ;  /* 0x028c300c03ff79a7 */ /* 0x0005f0000800003f */
[----:B------:R-:W-:Y:S05]  /*11440*/  @!P3 BRA `(.L_x_1423) ;  /* 0x000000000004b947 */ /* 0x000fea0003800000 */
[----:B------:R-:W-:Y:S01]  /*11450*/  BPT.TRAP 0x1 ;  /* 0x000000040000795c */ /* 0x000fe20000300000 */
.L_x_1423:
[----:B------:R-:W-:Y:S01]  /*11460*/  R2UR UR8, R9 ;  /* 0x00000000090872ca */ /* 0x000fe200000e0000 */
        /* <DEDUP_REMOVED lines=9> */
[----:B------:R-:W-:-:S03]  /*11500*/  R2UR UR11, R5 ;  /* 0x00000000050b72ca */ /* 0x000fc600000e0000 */
[----:B------:R-:W-:Y:S02]  /*11510*/  ULEA UR8, UR8, UR37, 0xd ;  /* 0x0000002508087291 */ /* 0x000fe4000f8e683f */
[----:B------:R-:W-:Y:S02]  /*11520*/  UIADD3 UR9, UR9, 0x28c30, URZ ;  /* 0x00028c3009097890 */ /* 0x000fe4000fffe03f */
[----:B------:R-:W-:-:S09]  /*11530*/  UIADD3 UR8, UR8, 0x22400, URZ ;  /* 0x0002240008087890 */ /* 0x000fd2000fffe03f */
[----:B------:R3:W-:Y:S01]  /*11540*/  UTMALDG.4D [UR8], [UR6], desc[UR14] ;  /* 0x00000e08060075b4 */ /* 0x0007e20008019000 */
[----:B------:R-:W4:Y:S02]  /*11550*/  SYNCS.PHASECHK.TRANS64.TRYWAIT P3, [R3+URZ+0x28c60], R2 ;  /* 0x028c6002030075a7 */ /* 0x000f24000806017f */
[----:B---34-:R-:W-:Y:S05]  /*11560*/  @!P3 BRA `(.L_x_1424) ;  /* 0x0000001400dcb947 */ /* 0x018fea0003800000 */
.L_x_1460:
[----:B------:R-:W-:Y:S05]  /*11570*/  @P2 BRA `(.L_x_1425) ;  /* 0x0000000000142947 */ /* 0x000fea0003800000 */
[----:B------:R-:W-:Y:S01]  /*11580*/  ISETP.NE.AND P2, PT, R19, RZ, PT ;  /* 0x000000ff1300720c */ /* 0x000fe20003f45270 */
[----:B-1-3--:R-:W-:-:S04]  /*11590*/  IMAD.MOV.U32 R2, RZ, RZ, 0x10000 ;  /* 0x00010000ff027424 */ /* 0x00afc800078e00ff */
[----:B------:R4:W-:Y:S08]  /*115a0*/  SYNCS.ARRIVE.TRANS64 RZ, [R3+URZ+0x28c50], R2 ;  /* 0x028c500203ff79a7 */ /* 0x0009f0000800003f */
[----:B------:R-:W-:Y:S05]  /*115b0*/  @!P2 BRA `(.L_x_1425) ;  /* 0x000000000004a947 */ /* 0x000fea0003800000 */
[----:B------:R-:W-:Y:S01]  /*115c0*/  BPT.TRAP 0x1 ;  /* 0x000000040000795c */ /* 0x000fe20000300000 */
.L_x_1425:
        /* <DEDUP_REMOVED lines=25> */
[----:B------:R5:W-:Y:S02]  /*11760*/  UTMALDG.4D [UR8], [UR14], desc[UR6] ;  /* 0x000006080e0075b4 */ /* 0x000be40008019000 */
[----:B-----5:R-:W-:Y:S01]  /*11770*/  UMOV UR8, UR18 ;  /* 0x0000001200087c82 */ /* 0x020fe20008000000 */
[----:B------:R-:W-:Y:S01]  /*11780*/  UMOV UR10, UR21 ;  /* 0x00000015000a7c82 */ /* 0x000fe20008000000 */
[----:B------:R-:W-:Y:S01]  /*11790*/  UIADD3 UR18, UR16, 0xa400, URZ ;  /* 0x0000a40010127890 */ /* 0x000fe2000fffe03f */
[----:B------:R5:W-:Y:S02]  /*117a0*/  UTMALDG.4D [UR8], [UR14], desc[UR6] ;  /* 0x000006080e0075b4 */ /* 0x000be40008019000 */
[----:B-----5:R-:W-:Y:S01]  /*117b0*/  UMOV UR8, UR19 ;  /* 0x0000001300087c82 */ /* 0x020fe20008000000 */
[----:B------:R-:W-:Y:S01]  /*117c0*/  UMOV UR10, UR22 ;  /* 0x00000016000a7c82 */ /* 0x000fe20008000000 */
[----:B------:R-:W-:Y:S01]  /*117d0*/  UIADD3 UR19, UR16, 0xc400, URZ ;  /* 0x0000c40010137890 */ /* 0x000fe2000fffe03f */
[----:B------:R5:W-:Y:S01]  /*117e0*/  UTMALDG.4D [UR8], [UR14], desc[UR6] ;  /* 0x000006080e0075b4 */ /* 0x000be20008019000 */
[----:B------:R-:W-:Y:S01]  /*117f0*/  UIADD3 UR16, UR16, 0xe400, URZ ;  /* 0x0000e40010107890 */ /* 0x000fe2000fffe03f */
[----:B-----5:R-:W-:Y:S01]  /*11800*/  UMOV UR8, UR17 ;  /* 0x0000001100087c82 */ /* 0x020fe20008000000 */
[----:B------:R-:W-:Y:S01]  /*11810*/  UMOV UR10, UR23 ;  /* 0x00000017000a7c82 */ /* 0x000fe20008000000 */
[----:B------:R-:W-:Y:S01]  /*11820*/  UMOV UR17, 0x180 ;  /* 0x0000018000117882 */ /* 0x000fe20000000000 */
[----:B------:R5:W-:Y:S02]  /*11830*/  UTMALDG.4D [UR8], [UR14], desc[UR6] ;  /* 0x000006080e0075b4 */ /* 0x000be40008019000 */
[----:B-----5:R-:W-:Y:S01]  /*11840*/  UMOV UR8, UR18 ;  /* 0x0000001200087c82 */ /* 0x020fe20008000000 */
[----:B------:R-:W-:-:S02]  /*11850*/  UMOV UR10, UR24 ;  /* 0x00000018000a7c82 */ /* 0x000fc40008000000 */
[----:B------:R5:W-:Y:S02]  /*11860*/  UTMALDG.4D [UR8], [UR14], desc[UR6] ;  /* 0x000006080e0075b4 */ /* 0x000be40008019000 */
[----:B-----5:R-:W-:Y:S01]  /*11870*/  UMOV UR8, UR19 ;  /* 0x0000001300087c82 */ /* 0x020fe20008000000 */
[----:B------:R-:W-:Y:S01]  /*11880*/  UMOV UR10, UR17 ;  /* 0x00000011000a7c82 */ /* 0x000fe20008000000 */
[----:B------:R-:W-:Y:S01]  /*11890*/  UMOV UR17, 0x1c0 ;  /* 0x000001c000117882 */ /* 0x000fe20000000000 */
[----:B------:R5:W-:Y:S02]  /*118a0*/  UTMALDG.4D [UR8], [UR14], desc[UR6] ;  /* 0x000006080e0075b4 */ /* 0x000be40008019000 */
[----:B-----5:R-:W-:Y:S01]  /*118b0*/  UMOV UR8, UR16 ;  /* 0x0000001000087c82 */ /* 0x020fe20008000000 */
[----:B------:R-:W-:Y:S02]  /*118c0*/  UMOV UR10, UR17 ;  /* 0x00000011000a7c82 */ /* 0x000fe40008000000 */
[----:B------:R1:W-:Y:S02]  /*118d0*/  UTMALDG.4D [UR8], [UR14], desc[UR6] ;  /* 0x000006080e0075b4 */ /* 0x0003e40008019000 */
[----:B-1----:R-:W-:Y:S01]  /*118e0*/  NOP ;  /* 0x0000000000007918 */ /* 0x002fe20000000000 */
.L_x_1420:
[----:B------:R-:W-:Y:S05]  /*118f0*/  BSYNC B1 ;  /* 0x0000000000017941 */ /* 0x000fea0003800000 */
.L_x_1419:
[----:B------:R-:W-:Y:S01]  /*11900*/  IADD3 R9, R9, 0x1, RZ ;  /* 0x0000000109097810 */ /* 0x000fe20007ffe0ff */
[----:B------:R-:W-:Y:S03]  /*11910*/  BSSY B1, `(.L_x_1426) ;  /* 0x0000070000017945 */ /* 0x000fe60003800000 */
[----:B------:R-:W-:-:S04]  /*11920*/  ISETP.NE.AND P2, PT, R9, 0x2, PT ;  /* 0x000000020900780c */ /* 0x000fc80003f45270 */
[----:B---34-:R-:W-:Y:S02]  /*11930*/  SEL R2, RZ, 0x1, P2 ;  /* 0x00000001ff027807 */ /* 0x018fe40001000000 */
[----:B------:R-:W-:Y:S01]  /*11940*/  SEL R16, R9, RZ, P2 ;  /* 0x000000ff09107207 */ /* 0x000fe20001000000 */
[----:B------:R-:W-:Y:S01]  /*11950*/  VIADD R9, R8, 0xffffffff ;  /* 0xffffffff08097836 */ /* 0x000fe20000000000 */
[----:B------:R-:W-:Y:S01]  /*11960*/  LOP3.LUT R17, R17, R2, RZ, 0x3c, !PT ;  /* 0x0000000211117212 */ /* 0x000fe200078e3cff */
[----:B------:R-:W-:Y:S06]  /*11970*/  @!P6 BRA `(.L_x_1427) ;  /* 0x0000000400a4e947 */ /* 0x000fec0003800000 */
[----:B------:R-:W-:Y:S01]  /*11980*/  MOV R10, R9 ;  /* 0x00000009000a7202 */ /* 0x000fe20000000f00 */
[----:B------:R-:W-:Y:S06]  /*11990*/  @!P0 BRA `(.L_x_1428) ;  /* 0x0000000000448947 */ /* 0x000fec0003800000 */
[----:B------:R-:W1:Y:S02]  /*119a0*/  LDC R11, c[0x0][0x41c] ;  /* 0x00010700ff0b7b82 */ /* 0x000e640000000800 */
[----:B-1----:R-:W-:-:S13]  /*119b0*/  ISETP.NE.AND P2, PT, R11, 0x1, PT ;  /* 0x000000010b00780c */ /* 0x002fda0003f45270 */
[----:B--2---:R-:W1:Y:S02]  /*119c0*/  @P2 LDC.64 R2, c[0x0][0x420] ;  /* 0x00010800ff022b82 */ /* 0x004e640000000a00 */
[----:B-1----:R-:W-:-:S04]  /*119d0*/  @P2 IMAD.HI.U32 R4, R10, R2, RZ ;  /* 0x000000020a042227 */ /* 0x002fc800078e00ff */
[----:B------:R-:W-:Y:S01]  /*119e0*/  IMAD.MOV.U32 R2, RZ, RZ, R10 ;  /* 0x000000ffff027224 */ /* 0x000fe200078e000a */
[----:B------:R-:W-:Y:S02]  /*119f0*/  @P2 SHF.R.U32.HI R2, RZ, R3, R4 ;  /* 0x00000003ff022219 */ /* 0x000fe40000011604 */
[----:B------:R-:W1:Y:S02]  /*11a00*/  LDC.64 R4, c[0x0][0x3f8] ;  /* 0x0000fe00ff047b82 */ /* 0x000e640000000a00 */
[----:B------:R-:W-:-:S05]  /*11a10*/  IADD3 R3, -R2, RZ, RZ ;  /* 0x000000ff02037210 */ /* 0x000fca0007ffe1ff */
[----:B------:R-:W-:Y:S01]  /*11a20*/  IMAD R10, R11, R3, R10 ;  /* 0x000000030b0a7224 */ /* 0x000fe200078e020a */
[----:B------:R-:W-:Y:S01]  /*11a30*/  SHF.R.S32.HI R3, RZ, 0x1f, R2 ;  /* 0x0000001fff037819 */ /* 0x000fe20000011402 */
[----:B------:R-:W-:-:S04]  /*11a40*/  IMAD R11, R7, UR4, RZ ;  /* 0x00000004070b7c24 */ /* 0x000fc8000f8e02ff */
[C---:B------:R-:W-:Y:S02]  /*11a50*/  IMAD R11, R6.reuse, UR5, R11 ;  /* 0x00000005060b7c24 */ /* 0x040fe4000f8e020b */
[----:B------:R-:W-:-:S04]  /*11a60*/  IMAD.WIDE.U32 R2, R6, UR4, R2 ;  /* 0x0000000406027c25 */ /* 0x000fc8000f8e0002 */
[----:B------:R-:W-:Y:S01]  /*11a70*/  IMAD.IADD R3, R11, 0x1, R3 ;  /* 0x000000010b037824 */ /* 0x000fe200078e0203 */
[----:B-1----:R-:W-:-:S04]  /*11a80*/  LEA R4, P2, R2, R4, 0x2 ;  /* 0x0000000402047211 */ /* 0x002fc800078410ff */
[----:B------:R-:W-:-:S05]  /*11a90*/  LEA.HI.X R5, R2, R5, R3, 0x2, P2 ;  /* 0x0000000502057211 */ /* 0x000fca00010f1403 */
[----:B------:R1:W5:Y:S04]  /*11aa0*/  LDG.E R4, desc[UR50][R4.64] ;  /* 0x0000003204047981 */ /* 0x000368000c1e1900 */
.L_x_1428:
[----:B------:R-:W-:Y:S01]  /*11ab0*/  LEA R2, R16, UR37, 0x3 ;  /* 0x0000002510027c11 */ /* 0x000fe2000f8e18ff */
[----:B-1----:R-:W1:Y:S01]  /*11ac0*/  S2R R5, SR_TID.X ;  /* 0x0000000000057919 */ /* 0x002e620000002100 */
[----:B--2---:R-:W-:-:S04]  /*11ad0*/  SHF.L.U32 R3, R17, 0x1f, RZ ;  /* 0x0000001f11037819 */ /* 0x004fc800000006ff */
[----:B------:R-:W2:Y:S01]  /*11ae0*/  SYNCS.PHASECHK.TRANS64.TRYWAIT P3, [R2+URZ+0x28c40], R3 ;  /* 0x028c4003020075a7 */ /* 0x000ea2000806017f */
[----:B-1----:R-:W-:-:S04]  /*11af0*/  LOP3.LUT R5, R5, 0x7f, RZ, 0xc0, !PT ;  /* 0x0000007f05057812 */ /* 0x002fc800078ec0ff */
[----:B------:R-:W-:Y:S01]  /*11b00*/  ISETP.NE.AND P2, PT, R5, RZ, PT ;  /* 0x000000ff0500720c */ /* 0x000fe20003f45270 */
[----:B--2---:R-:W-:-:S12]  /*11b10*/  @!P3 BRA `(.L_x_1429) ;  /* 0x000000100084b947 */ /* 0x004fd80003800000 */
.L_x_1461:
[----:B------:R-:W-:Y:S05]  /*11b20*/  @P2 BRA `(.L_x_1430) ;  /* 0x0000000000142947 */ /* 0x000fea0003800000 */
[----:B------:R-:W-:Y:S02]  /*11b30*/  ISETP.NE.AND P3, PT, R19, RZ, PT ;  /* 0x000000ff1300720c */ /* 0x000fe40003f65270 */
[----:B------:R-:W-:-:S04]  /*11b40*/  MOV R5, 0x2000 ;  /* 0x0000200000057802 */ /* 0x000fc80000000f00 */
[----:B------:R2:W-:Y:S07]  /*11b50*/  SYNCS.ARRIVE.TRANS64 RZ, [R2+URZ+0x28c30], R5 ;  /* 0x028c300502ff79a7 */ /* 0x0005ee000800003f */
[----:B------:R-:W-:Y:S05]  /*11b60*/  @!P3 BRA `(.L_x_1430) ;  /* 0x000000000004b947 */ /* 0x000fea0003800000 */
[----:B------:R-:W-:Y:S01]  /*11b70*/  BPT.TRAP 0x1 ;  /* 0x000000040000795c */ /* 0x000fe20000300000 */
.L_x_1430:
[----:B------:R-:W-:Y:S01]  /*11b80*/  R2UR UR8, R16 ;  /* 0x00000000100872ca */ /* 0x000fe200000e0000 */
[----:B--2---:R-:W-:Y:S01]  /*11b90*/  IMAD.SHL.U32 R5, R10, 0x40, RZ ;  /* 0x000000400a057824 */ /* 0x004fe200078e00ff */
        /* <DEDUP_REMOVED lines=13> */
[----:B------:R-:W3:Y:S02]  /*11c70*/  SYNCS.PHASECHK.TRANS64.TRYWAIT P3, [R2+URZ+0x28c60], R3 ;  /* 0x028c6003020075a7 */ /* 0x000ee4000806017f */
[----:B--23--:R-:W-:Y:S05]  /*11c80*/  @!P3 BRA `(.L_x_1431) ;  /* 0x00000010003cb947 */ /* 0x00cfea0003800000 */
.L_x_1462:
[----:B------:R-:W-:Y:S05]  /*11c90*/  @P2 BRA `(.L_x_1432) ;  /* 0x0000000000142947 */ /* 0x000fea0003800000 */
[----:B------:R-:W-:Y:S02]  /*11ca0*/  ISETP.NE.AND P2, PT, R19, RZ, PT ;  /* 0x000000ff1300720c */ /* 0x000fe40003f45270 */
[----:B-12---:R-:W-:-:S04]  /*11cb0*/  MOV R3, 0x10000 ;  /* 0x0001000000037802 */ /* 0x006fc80000000f00 */
[----:B------:R3:W-:Y:S07]  /*11cc0*/  SYNCS.ARRIVE.TRANS64 RZ, [R2+URZ+0x28c50], R3 ;  /* 0x028c500302ff79a7 */ /* 0x0007ee000800003f */
[----:B------:R-:W-:Y:S05]  /*11cd0*/  @!P2 BRA `(.L_x_1432) ;  /* 0x000000000004a947 */ /* 0x000fea0003800000 */
[----:B------:R-:W-:Y:S01]  /*11ce0*/  BPT.TRAP 0x1 ;  /* 0x000000040000795c */ /* 0x000fe20000300000 */
.L_x_1432:
        /* <DEDUP_REMOVED lines=22> */
[----:B----4-:R-:W-:Y:S01]  /*11e50*/  UMOV UR8, UR17 ;  /* 0x0000001100087c82 */ /* 0x010fe20008000000 */
[----:B------:R-:W-:Y:S01]  /*11e60*/  UMOV UR10, UR18 ;  /* 0x00000012000a7c82 */ /* 0x000fe20008000000 */
[----:B------:R-:W-:Y:S01]  /*11e70*/  UIADD3 UR17, UR16, 0x8400, URZ ;  /* 0x0000840010117890 */ /* 0x000fe2000fffe03f */
[----:B------:R4:W-:Y:S01]  /*11e80*/  UTMALDG.4D [UR8], [UR14], desc[UR6] ;  /* 0x000006080e0075b4 */ /* 0x0009e20008019000 */
[----:B------:R-:W-:Y:S01]  /*11e90*/  UIADD3 UR18, UR16, 0xa400, URZ ;  /* 0x0000a40010127890 */ /* 0x000fe2000fffe03f */
[----:B----4-:R-:W-:Y:S01]  /*11ea0*/  UMOV UR8, UR19 ;  /* 0x0000001300087c82 */ /* 0x010fe20008000000 */
[----:B------:R-:W-:Y:S01]  /*11eb0*/  UMOV UR10, UR20 ;  /* 0x00000014000a7c82 */ /* 0x000fe20008000000 */
[----:B------:R-:W-:Y:S01]  /*11ec0*/  UIADD3 UR19, UR16, 0xc400, URZ ;  /* 0x0000c40010137890 */ /* 0x000fe2000fffe03f */
[----:B------:R4:W-:Y:S02]  /*11ed0*/  UTMALDG.4D [UR8], [UR14], desc[UR6] ;  /* 0x000006080e0075b4 */ /* 0x0009e40008019000 */
[----:B----4-:R-:W-:Y:S01]  /*11ee0*/  UMOV UR8, UR21 ;  /* 0x0000001500087c82 */ /* 0x010fe20008000000 */
[----:B------:R-:W-:-:S02]  /*11ef0*/  UMOV UR10, UR22 ;  /* 0x00000016000a7c82 */ /* 0x000fc40008000000 */
[----:B------:R4:W-:Y:S02]  /*11f00*/  UTMALDG.4D [UR8], [UR14], desc[UR6] ;  /* 0x000006080e0075b4 */ /* 0x0009e40008019000 */
[----:B----4-:R-:W-:Y:S01]  /*11f10*/  UMOV UR8, UR17 ;  /* 0x0000001100087c82 */ /* 0x010fe20008000000 */
[----:B------:R-:W-:Y:S01]  /*11f20*/  UMOV UR10, UR23 ;  /* 0x00000017000a7c82 */ /* 0x000fe20008000000 */
[----:B------:R-:W-:Y:S01]  /*11f30*/  UIADD3 UR17, UR16, 0xe400, URZ ;  /* 0x0000e40010117890 */ /* 0x000fe2000fffe03f */
[----:B------:R4:W-:Y:S02]  /*11f40*/  UTMALDG.4D [UR8], [UR14], desc[UR6] ;  /* 0x000006080e0075b4 */ /* 0x0009e40008019000 */
[----:B------:R-:W-:Y:S01]  /*11f50*/  UMOV UR16, 0x180 ;  /* 0x0000018000107882 */ /* 0x000fe20000000000 */
[----:B----4-:R-:W-:Y:S01]  /*11f60*/  UMOV UR8, UR18 ;  /* 0x0000001200087c82 */ /* 0x010fe20008000000 */
[----:B------:R-:W-:Y:S02]  /*11f70*/  UMOV UR10, UR24 ;  /* 0x00000018000a7c82 */ /* 0x000fe40008000000 */
[----:B------:R4:W-:Y:S02]  /*11f80*/  UTMALDG.4D [UR8], [UR14], desc[UR6] ;  /* 0x000006080e0075b4 */ /* 0x0009e40008019000 */
[----:B----4-:R-:W-:Y:S01]  /*11f90*/  UMOV UR8, UR19 ;  /* 0x0000001300087c82 */ /* 0x010fe20008000000 */
[----:B------:R-:W-:Y:S01]  /*11fa0*/  UMOV UR10, UR16 ;  /* 0x00000010000a7c82 */ /* 0x000fe20008000000 */
[----:B------:R-:W-:Y:S01]  /*11fb0*/  UMOV UR16, 0x1c0 ;  /* 0x000001c000107882 */ /* 0x000fe20000000000 */
[----:B------:R4:W-:Y:S02]  /*11fc0*/  UTMALDG.4D [UR8], [UR14], desc[UR6] ;  /* 0x000006080e0075b4 */ /* 0x0009e40008019000 */
[----:B----4-:R-:W-:Y:S01]  /*11fd0*/  UMOV UR8, UR17 ;  /* 0x0000001100087c82 */ /* 0x010fe20008000000 */
[----:B------:R-:W-:-:S02]  /*11fe0*/  UMOV UR10, UR16 ;  /* 0x00000010000a7c82 */ /* 0x000fc40008000000 */
[----:B------:R4:W-:Y:S02]  /*11ff0*/  UTMALDG.4D [UR8], [UR14], desc[UR6] ;  /* 0x000006080e0075b4 */ /* 0x0009e40008019000 */
[----:B----4-:R-:W-:Y:S01]  /*12000*/  NOP ;  /* 0x0000000000007918 */ /* 0x010fe20000000000 */
.L_x_1427:
[----:B------:R-:W-:Y:S05]  /*12010*/  BSYNC B1 ;  /* 0x0000000000017941 */ /* 0x000fea0003800000 */
.L_x_1426:
[----:B------:R-:W-:Y:S01]  /*12020*/  ISETP.GT.AND P2, PT, R9, UR38, PT ;  /* 0x0000002609007c0c */ /* 0x000fe2000bf44270 */
[----:B------:R-:W-:-:S12]  /*12030*/  VIADD R8, R8, 0xfffffffe ;  /* 0xfffffffe08087836 */ /* 0x000fd80000000000 */
[----:B------:R-:W-:Y:S05]  /*12040*/  @P2 BRA `(.L_x_1433) ;  /* 0xfffffff000602947 */ /* 0x000fea000383ffff */
.L_x_1418:
[----:B------:R-:W-:Y:S05]  /*12050*/  BSYNC B0 ;  /* 0x0000000000007941 */ /* 0x000fea0003800000 */
.L_x_1409:
[----:B------:R-:W-:Y:S01]  /*12060*/  IADD3 R16, R16, 0x1, RZ ;  /* 0x0000000110107810 */ /* 0x000fe20007ffe0ff */
[----:B------:R-:W-:Y:S03]  /*12070*/  BSSY B0, `(.L_x_1434) ;  /* 0x0000011000007945 */ /* 0x000fe60003800000 */
[----:B------:R-:W-:-:S04]  /*12080*/  ISETP.NE.AND P0, PT, R16, 0x2, PT ;  /* 0x000000021000780c */ /* 0x000fc80003f05270 */
[----:B------:R-:W-:-:S04]  /*12090*/  SEL R0, RZ, 0x1, P0 ;  /* 0x00000001ff007807 */ /* 0x000fc80000000000 */
[----:B------:R-:W-:Y:S01]  /*120a0*/  LOP3.LUT R17, R17, R0, RZ, 0x3c, !PT ;  /* 0x0000000011117212 */ /* 0x000fe200078e3cff */
[----:B------:R-:W-:Y:S06]  /*120b0*/  @P1 BRA `(.L_x_1435) ;  /* 0x0000000000301947 */ /* 0x000fec0003800000 */
[----:B-12---:R-:W1:Y:S01]  /*120c0*/  S2R R5, SR_LANEID ;  /* 0x0000000000057919 */ /* 0x006e620000000000 */
[----:B------:R-:W-:Y:S01]  /*120d0*/  VOTEU.ANY UR6, UPT, PT ;  /* 0x0000000000067886 */ /* 0x000fe200038e0100 */
[----:B---34-:R-:W2:Y:S01]  /*120e0*/  LDC.64 R2, c[0x0][0xdf0] ;  /* 0x00037c00ff027b82 */ /* 0x018ea20000000a00 */
        /* <DEDUP_REMOVED lines=8> */
[----:B-1----:R-:W-:-:S07]  /*12170*/  IADD3 R18, R0, UR44, R7 ;  /* 0x0000002c00127c10 */ /* 0x002fce000fffe007 */
.L_x_1435:
[----:B------:R-:W-:Y:S05]  /*12180*/  BSYNC B0 ;  /* 0x0000000000007941 */ /* 0x000fea0003800000 */
.L_x_1434:
[----:B------:R-:W-:Y:S01]  /*12190*/  SEL R16, R16, RZ, P0 ;  /* 0x000000ff10107207 */ /* 0x000fe20000000000 */
[----:B------:R-:W-:-:S07]  /*121a0*/  IMAD.MOV.U32 R13, RZ, RZ, R18 ;  /* 0x000000ffff0d7224 */ /* 0x000fce00078e0012 */
.L_x_1394:
[----:B------:R-:W-:Y:S05]  /*121b0*/  BSYNC B6 ;  /* 0x0000000000067941 */ /* 0x000fea0003800000 */
.L_x_1392:
[----:B------:R-:W-:-:S03]  /*121c0*/  UMOV UR6, 0xffffffff ;  /* 0xffffffff00067882 */ /* 0x000fc60000000000 */
[----:B------:R-:W-:Y:S05]  /*121d0*/  BRA.DIV UR6, `(.L_x_1436) ;  /* 0x0000000a06fc7947 */ /* 0x000fea000b800000 */
[----:B------:R1:W1:Y:S02]  /*121e0*/  SHFL.IDX PT, R14, R13, RZ, 0x1f ;  /* 0x00001fff0d0e7589 */ /* 0x00026400000e0000 */
.L_x_1465:
[----:B------:R-:W-:Y:S01]  /*121f0*/  ISETP.NE.AND P0, PT, R19, RZ, PT ;  /* 0x000000ff1300720c */ /* 0x000fe20003f05270 */
[----:B------:R-:W-:Y:S05]  /*12200*/  WARPSYNC.ALL ;  /* 0x0000000000007948 */ /* 0x000fea0003800000 */
[----:B------:R-:W-:Y:S01]  /*12210*/  BAR.SYNC.DEFER_BLOCKING 0x4, 0x120 ;  /* 0x0104800000007b1d */ /* 0x000fe20000010000 */
[----:B-1----:R-:W-:-:S05]  /*12220*/  MOV R18, R14 ;  /* 0x0000000e00127202 */ /* 0x002fca0000000f00 */
[----:B------:R-:W-:Y:S01]  /*12230*/  ULDC UR6, c[0x0][0xda8] ;  /* 0x00036a0000067ab9 */ /* 0x000fe20000000800 */
[----:B------:R-:W-:Y:S01]  /*12240*/  @!P0 MOV R0, 0x400 ;  /* 0x0000040000008802 */ /* 0x000fe20000000f00 */
[----:B--234-:R-:W1:Y:S03]  /*12250*/  @!P0 S2R R3, SR_CgaCtaId ;  /* 0x0000000000038919 */ /* 0x01ce660000008800 */
[----:B-1----:R-:W-:-:S05]  /*12260*/  @!P0 LEA R0, R3, R0, 0x18 ;  /* 0x0000000003008211 */ /* 0x002fca00078ec0ff */
[----:B------:R1:W-:Y:S01]  /*12270*/  @!P0 STS [R0+0x28cd0], R13 ;  /* 0x028cd00d00008388 */ /* 0x0003e20000000800 */
[----:B------:R-:W-:Y:S06]  /*12280*/  BAR.ARV 0x5, 0x120 ;  /* 0x0144800000007b1d */ /* 0x000fec0000002000 */
[----:B------:R-:W-:-:S13]  /*12290*/  ISETP.GE.AND P0, PT, R18, UR6, PT ;  /* 0x0000000612007c0c */ /* 0x000fda000bf06270 */
[----:B-1----:R-:W-:Y:S05]  /*122a0*/  @!P0 BRA `(.L_x_1437) ;  /* 0xffffffd000008947 */ /* 0x002fea000383ffff */
.L_x_1383:
[----:B------:R-:W1:Y:S01]  /*122b0*/  S2R R3, SR_CgaCtaId ;  /* 0x0000000000037919 */ /* 0x000e620000008800 */
[----:B------:R-:W-:Y:S01]  /*122c0*/  UIADD3 UR45, UR45, 0x1, URZ ;  /* 0x000000012d2d7890 */ /* 0x000fe2000fffe03f */
[----:B------:R-:W-:-:S03]  /*122d0*/  MOV R0, 0x400 ;  /* 0x0000040000007802 */ /* 0x000fc60000000f00 */
[----:B------:R-:W-:-:S04]  /*122e0*/  ULEA.HI UR4, UR45, UR45, URZ, 0x1 ;  /* 0x0000002d2d047291 */ /* 0x000fc8000f8f083f */
[----:B------:R-:W-:-:S04]  /*122f0*/  ULOP3.LUT UR4, UR4, 0xfffffffe, URZ, 0xc0, !UPT ;  /* 0xfffffffe04047892 */ /* 0x000fc8000f8ec03f */
[----:B------:R-:W-:Y:S01]  /*12300*/  UIADD3 UR4, UR45, -UR4, URZ ;  /* 0x800000042d047290 */ /* 0x000fe2000fffe03f */
[----:B-1----:R-:W-:-:S05]  /*12310*/  LEA R7, R3, R0, 0x18 ;  /* 0x0000000003077211 */ /* 0x002fca00078ec0ff */
[----:B------:R-:W-:-:S05]  /*12320*/  IMAD.U32 R0, RZ, RZ, UR4 ;  /* 0x00000004ff007e24 */ /* 0x000fca000f8e00ff */
[----:B------:R-:W-:-:S04]  /*12330*/  SHF.L.U32 R0, R0, 0x1f, RZ ;  /* 0x0000001f00007819 */ /* 0x000fc800000006ff */
[----:B------:R-:W1:Y:S02]  /*12340*/  SYNCS.PHASECHK.TRANS64.TRYWAIT P0, [R7+URZ+0x28c20], R0 ;  /* 0x028c2000070075a7 */ /* 0x000e64000800017f */
[----:B-1----:R-:W-:Y:S05]  /*12350*/  @!P0 BRA `(.L_x_1438) ;  /* 0x0000000800c08947 */ /* 0x002fea0003800000 */
.L_x_1466:
[----:B------:R-:W2:Y:S02]  /*12360*/  S2R R2, SR_TID.X ;  /* 0x0000000000027919 */ /* 0x000ea40000002100 */
[----:B--2---:R-:W-:-:S04]  /*12370*/  SHF.R.U32.HI R2, RZ, 0x5, R2 ;  /* 0x00000005ff027819 */ /* 0x004fc80000011602 */
[----:B------:R-:W-:-:S05]  /*12380*/  LOP3.LUT R2, R2, 0x3, RZ, 0xc0, !PT ;  /* 0x0000000302027812 */ /* 0x000fca00078ec0ff */
[----:B-1----:R-:W1:Y:S02]  /*12390*/  SHFL.IDX PT, R0, R2, RZ, 0x1f ;  /* 0x00001fff02007589 */ /* 0x002e6400000e0000 */
[----:B-1----:R-:W-:-:S13]  /*123a0*/  ISETP.NE.AND P0, PT, R0, RZ, PT ;  /* 0x000000ff0000720c */ /* 0x002fda0003f05270 */
[----:B------:R-:W-:Y:S05]  /*123b0*/  @P0 EXIT ;  /* 0x000000000000094d */ /* 0x000fea0003800000 */
[----:B------:R-:W-:Y:S01]  /*123c0*/  ELECT P0, URZ, PT ;  /* 0x00000000003f782f */ /* 0x000fe20003800000 */
[----:B------:R-:W-:-:S12]  /*123d0*/  BSSY B0, `(.L_x_1439) ;  /* 0x0000020000007945 */ /* 0x000fd80003800000 */
[----:B------:R-:W-:Y:S05]  /*123e0*/  @!P0 BRA `(.L_x_1440) ;  /* 0x0000000000788947 */ /* 0x000fea0003800000 */
[----:B------:R-:W-:-:S06]  /*123f0*/  ULOP3.LUT UR4, UR36, 0x2, URZ, 0xfc, !UPT ;  /* 0x0000000224047892 */ /* 0x000fcc000f8efc3f */
[----:B------:R-:W-:-:S04]  /*12400*/  MOV R0, UR4 ;  /* 0x0000000400007c02 */ /* 0x000fc80008000f00 */
[----:B------:R-:W-:-:S13]  /*12410*/  ISETP.NE.AND P2, PT, R0, 0x3, PT ;  /* 0x000000030000780c */ /* 0x000fda0003f45270 */
[----:B------:R-:W-:Y:S05]  /*12420*/  @!P2 BRA `(.L_x_1441) ;  /* 0x000000000004a947 */ /* 0x000fea0003800000 */
[----:B------:R-:W-:Y:S01]  /*12430*/  BPT.TRAP 0x1 ;  /* 0x000000040000795c */ /* 0x000fe20000300000 */
.L_x_1441:
[----:B------:R-:W-:Y:S01]  /*12440*/  VIADD R3, R7, 0x28c40 ;  /* 0x00028c4007037836 */ /* 0x000fe20000000000 */
[----:B------:R-:W-:Y:S01]  /*12450*/  SHF.L.U32 R4, R17, 0x1f, RZ ;  /* 0x0000001f11047819 */ /* 0x000fe200000006ff */
[----:B------:R-:W-:-:S03]  /*12460*/  VIADD R0, R16, 0x1 ;  /* 0x0000000110007836 */ /* 0x000fc60000000000 */
[----:B------:R-:W-:Y:S02]  /*12470*/  LEA R5, R16, R3, 0x3 ;  /* 0x0000000310057211 */ /* 0x000fe400078e18ff */
[----:B------:R-:W-:Y:S02]  /*12480*/  ISETP.NE.AND P1, PT, R0, 0x2, PT ;  /* 0x000000020000780c */ /* 0x000fe40003f25270 */
[----:B------:R-:W1:Y:S02]  /*12490*/  SYNCS.PHASECHK.TRANS64.TRYWAIT P0, [R5+URZ], R4 ;  /* 0x00000004050075a7 */ /* 0x000e64000800017f */
[----:B------:R-:W-:-:S04]  /*124a0*/  SEL R2, RZ, 0x1, P1 ;  /* 0x00000001ff027807 */ /* 0x000fc80000800000 */
[----:B------:R-:W-:Y:S02]  /*124b0*/  LOP3.LUT R17, R17, R2, RZ, 0x3c, !PT ;  /* 0x0000000211117212 */ /* 0x000fe400078e3cff */
[----:B------:R-:W-:Y:S02]  /*124c0*/  SEL R2, R0, RZ, P1 ;  /* 0x000000ff00027207 */ /* 0x000fe40000800000 */
[----:B------:R-:W-:Y:S02]  /*124d0*/  SHF.L.U32 R0, R17, 0x1f, RZ ;  /* 0x0000001f11007819 */ /* 0x000fe400000006ff */
[----:B------:R-:W-:Y:S01]  /*124e0*/  LEA R3, R2, R3, 0x3 ;  /* 0x0000000302037211 */ /* 0x000fe200078e18ff */
[----:B-1----:R-:W-:Y:S06]  /*124f0*/  @!P0 BRA `(.L_x_1442) ;  /* 0x00000008006c8947 */ /* 0x002fec0003800000 */
.L_x_1467:
[----:B------:R-:W2:Y:S02]  /*12500*/  SYNCS.PHASECHK.TRANS64.TRYWAIT P0, [R3+URZ], R0 ;  /* 0x00000000030075a7 */ /* 0x000ea4000800017f */
[----:B--2---:R-:W-:Y:S05]  /*12510*/  @!P0 BRA `(.L_x_1443) ;  /* 0x0000000800788947 */ /* 0x004fea0003800000 */
.L_x_1468:
[----:B------:R-:W-:Y:S05]  /*12520*/  @!P2 BRA `(.L_x_1444) ;  /* 0x000000000004a947 */ /* 0x000fea0003800000 */
[----:B------:R-:W-:Y:S01]  /*12530*/  BPT.TRAP 0x1 ;  /* 0x000000040000795c */ /* 0x000fe20000300000 */
.L_x_1444:
[----:B--2---:R-:W-:-:S05]  /*12540*/  VIADD R3, R7, 0x28c60 ;  /* 0x00028c6007037836 */ /* 0x004fca0000000000 */
[----:B-1----:R-:W-:-:S04]  /*12550*/  LEA R5, R16, R3, 0x3 ;  /* 0x0000000310057211 */ /* 0x002fc800078e18ff */
[----:B------:R-:W1:Y:S02]  /*12560*/  SYNCS.PHASECHK.TRANS64.TRYWAIT P0, [R5+URZ], R4 ;  /* 0x00000004050075a7 */ /* 0x000e64000800017f */
[----:B-1----:R-:W-:Y:S05]  /*12570*/  @!P0 BRA `(.L_x_1445) ;  /* 0x0000000800748947 */ /* 0x002fea0003800000 */
.L_x_1469:
[----:B------:R-:W-:-:S07]  /*12580*/  IMAD R3, R2, 0x8, R3 ;  /* 0x0000000802037824 */ /* 0x000fce00078e0203 */
.L_x_1446:
[----:B--2---:R2:W3:Y:S02]  /*12590*/  SYNCS.PHASECHK.TRANS64.TRYWAIT P0, [R3+URZ], R0 ;  /* 0x00000000030075a7 */ /* 0x0044e4000800017f */
[----:B---3--:R-:W-:Y:S05]  /*125a0*/  @!P0 NANOSLEEP.SYNCS 0x989680 ;  /* 0x009896800000895d */ /* 0x008fea0003900000 */
[----:B------:R-:W3:Y:S02]  /*125b0*/  @!P0 SYNCS.PHASECHK.TRANS64 P0, [R3+URZ], R0 ;  /* 0x00000000030085a7 */ /* 0x000ee4000800007f */
[----:B---3--:R-:W-:Y:S05]  /*125c0*/  @!P0 BRA `(.L_x_1446) ;  /* 0xfffffffc00f08947 */ /* 0x008fea000383ffff */
.L_x_1440:
[----:B------:R-:W-:Y:S05]  /*125d0*/  BSYNC B0 ;  /* 0x0000000000007941 */ /* 0x000fea0003800000 */
.L_x_1439:
[----:B------:R-:W-:Y:S05]  /*125e0*/  EXIT ;  /* 0x000000000000794d */ /* 0x000fea0003800000 */
.L_x_1289:
[----:B-1----:R-:W-:-:S04]  /*125f0*/  MOV R6, UR21 ;  /* 0x0000001500067c02 */ /* 0x002fc80008000f00 */
[----:B------:R1:W2:Y:S03]  /*12600*/  SYNCS.PHASECHK.TRANS64.TRYWAIT P1, [R6+URZ+0x28c50], R3 ;  /* 0x028c5003060075a7 */ /* 0x0002a6000802017f */
[----:B--2---:R-:W-:Y:S05]  /*12610*/  @!P1 NANOSLEEP.SYNCS 0x989680 ;  /* 0x009896800000995d */ /* 0x004fea0003900000 */
[----:B------:R-:W2:Y:S02]  /*12620*/  @!P1 SYNCS.PHASECHK.TRANS64 P1, [R6+URZ+0x28c50], R3 ;  /* 0x028c5003060095a7 */ /* 0x000ea4000802007f */
[----:B--2---:R-:W-:Y:S05]  /*12630*/  @!P1 BRA `(.L_x_1289) ;  /* 0xfffffffc00ec9947 */ /* 0x004fea000383ffff */
[----:B------:R-:W-:Y:S05]  /*12640*/  BRA `(.L_x_1447) ;  /* 0xfffffef400487947 */ /* 0x000fea000383ffff */
.L_x_1294:
[----:B--2---:R-:W-:-:S04]  /*12650*/  IMAD.U32 R5, RZ, RZ, UR21 ;  /* 0x00000015ff057e24 */ /* 0x004fc8000f8e00ff */
[----:B------:R2:W3:Y:S03]  /*12660*/  SYNCS.PHASECHK.TRANS64.TRYWAIT P1, [R5+URZ+0x28c50], R4 ;  /* 0x028c5004050075a7 */ /* 0x0004e6000802017f */
[----:B---3--:R-:W-:Y:S05]  /*12670*/  @!P1 NANOSLEEP.SYNCS 0x989680 ;  /* 0x009896800000995d */ /* 0x008fea0003900000 */
[----:B------:R-:W3:Y:S02]  /*12680*/  @!P1 SYNCS.PHASECHK.TRANS64 P1, [R5+URZ+0x28c50], R4 ;  /* 0x028c5004050095a7 */ /* 0x000ee4000802007f */
[----:B---3--:R-:W-:Y:S05]  /*12690*/  @!P1 BRA `(.L_x_1294) ;  /* 0xfffffffc00ec9947 */ /* 0x008fea000383ffff */
[----:B------:R-:W-:Y:S05]  /*126a0*/  BRA `(.L_x_1293) ;  /* 0xffffff0000447947 */ /* 0x000fea000383ffff */
.L_x_1303:
[----:B-1----:R-:W-:-:S04]  /*126b0*/  MOV R3, UR48 ;  /* 0x0000003000037c02 */ /* 0x002fc80008000f00 */
[----:B------:R1:W2:Y:S03]  /*126c0*/  SYNCS.PHASECHK.TRANS64.TRYWAIT P1, [R3+URZ+0x28c00], R0 ;  /* 0x028c0000030075a7 */ /* 0x0002a6000802017f */
[----:B--2---:R-:W-:Y:S05]  /*126d0*/  @!P1 NANOSLEEP.SYNCS 0x989680 ;  /* 0x009896800000995d */ /* 0x004fea0003900000 */
[----:B------:R-:W2:Y:S02]  /*126e0*/  @!P1 SYNCS.PHASECHK.TRANS64 P1, [R3+URZ+0x28c00], R0 ;  /* 0x028c0000030095a7 */ /* 0x000ea4000802007f */
[----:B--2---:R-:W-:Y:S05]  /*126f0*/  @!P1 BRA `(.L_x_1303) ;  /* 0xfffffffc00ec9947 */ /* 0x004fea000383ffff */
[----:B------:R-:W-:Y:S05]  /*12700*/  BRA `(.L_x_1448) ;  /* 0xffffff1400647947 */ /* 0x000fea000383ffff */
.L_x_1307:
[----:B---3--:R3:W4:Y:S02]  /*12710*/  SYNCS.PHASECHK.TRANS64.TRYWAIT P1, [R6+URZ+0x28c30], R13 ;  /* 0x028c300d060075a7 */ /* 0x008724000802017f */
[----:B----4-:R-:W-:Y:S05]  /*12720*/  @!P1 NANOSLEEP.SYNCS 0x989680 ;  /* 0x009896800000995d */ /* 0x010fea0003900000 */
[----:B------:R-:W4:Y:S02]  /*12730*/  @!P1 SYNCS.PHASECHK.TRANS64 P1, [R6+URZ+0x28c30], R13 ;  /* 0x028c300d060095a7 */ /* 0x000f24000802007f */
[----:B----4-:R-:W-:Y:S05]  /*12740*/  @!P1 BRA `(.L_x_1307) ;  /* 0xfffffffc00f09947 */ /* 0x010fea000383ffff */
[----:B------:R-:W-:Y:S05]  /*12750*/  BRA `(.L_x_1306) ;  /* 0xffffff1400807947 */ /* 0x000fea000383ffff */
.L_x_1319:
[----:B----4-:R4:W1:Y:S02]  /*12760*/  SYNCS.PHASECHK.TRANS64.TRYWAIT P3, [R6+URZ+0x28c50], R13 ;  /* 0x028c500d060075a7 */ /* 0x010864000806017f */
[----:B-1----:R-:W-:Y:S05]  /*12770*/  @!P3 NANOSLEEP.SYNCS 0x989680 ;  /* 0x009896800000b95d */ /* 0x002fea0003900000 */
[----:B------:R-:W1:Y:S02]  /*12780*/  @!P3 SYNCS.PHASECHK.TRANS64 P3, [R6+URZ+0x28c50], R13 ;  /* 0x028c500d0600b5a7 */ /* 0x000e64000806007f */
[----:B-1----:R-:W-:Y:S05]  /*12790*/  @!P3 BRA `(.L_x_1319) ;  /* 0xfffffffc00f0b947 */ /* 0x002fea000383ffff */
[----:B------:R-:W-:Y:S05]  /*127a0*/  BRA `(.L_x_1318) ;  /* 0xffffff3000ec7947 */ /* 0x000fea000383ffff */
.L_x_1327:
[----:B---3--:R-:W-:-:S04]  /*127b0*/  IMAD.U32 R11, RZ, RZ, UR27 ;  /* 0x0000001bff0b7e24 */ /* 0x008fc8000f8e00ff */
[----:B------:R3:W4:Y:S03]  /*127c0*/  SYNCS.PHASECHK.TRANS64.TRYWAIT P3, [R11+URZ+0x28c30], R10 ;  /* 0x028c300a0b0075a7 */ /* 0x000726000806017f */
[----:B----4-:R-:W-:Y:S05]  /*127d0*/  @!P3 NANOSLEEP.SYNCS 0x989680 ;  /* 0x009896800000b95d */ /* 0x010fea0003900000 */
[----:B------:R-:W4:Y:S02]  /*127e0*/  @!P3 SYNCS.PHASECHK.TRANS64 P3, [R11+URZ+0x28c30], R10 ;  /* 0x028c300a0b00b5a7 */ /* 0x000f24000806007f */
[----:B----4-:R-:W-:Y:S05]  /*127f0*/  @!P3 BRA `(.L_x_1327) ;  /* 0xfffffffc00ecb947 */ /* 0x010fea000383ffff */
[----:B------:R-:W-:Y:S05]  /*12800*/  BRA `(.L_x_1326) ;  /* 0xffffff3800207947 */ /* 0x000fea000383ffff */
.L_x_1339:
[----:B---3--:R3:W4:Y:S02]  /*12810*/  SYNCS.PHASECHK.TRANS64.TRYWAIT P3, [R13+URZ+0x28c50], R10 ;  /* 0x028c500a0d0075a7 */ /* 0x008724000806017f */
[----:B----4-:R-:W-:Y:S05]  /*12820*/  @!P3 NANOSLEEP.SYNCS 0x989680 ;  /* 0x009896800000b95d */ /* 0x010fea0003900000 */
[----:B------:R-:W4:Y:S02]  /*12830*/  @!P3 SYNCS.PHASECHK.TRANS64 P3, [R13+URZ+0x28c50], R10 ;  /* 0x028c500a0d00b5a7 */ /* 0x000f24000806007f */
[----:B----4-:R-:W-:Y:S05]  /*12840*/  @!P3 BRA `(.L_x_1339) ;  /* 0xfffffffc00f0b947 */ /* 0x010fea000383ffff */
[----:B------:R-:W-:Y:S05]  /*12850*/  BRA `(.L_x_1338) ;  /* 0xffffff5800c87947 */ /* 0x000fea000383ffff */
.L_x_1348:
[----:B----4-:R-:W-:-:S04]  /*12860*/  MOV R8, UR25 ;  /* 0x0000001900087c02 */ /* 0x010fc80008000f00 */
[----:B------:R4:W1:Y:S03]  /*12870*/  SYNCS.PHASECHK.TRANS64.TRYWAIT P3, [R8+URZ+0x28c30], R9 ;  /* 0x028c3009080075a7 */ /* 0x000866000806017f */
[----:B-1----:R-:W-:Y:S05]  /*12880*/  @!P3 NANOSLEEP.SYNCS 0x989680 ;  /* 0x009896800000b95d */ /* 0x002fea0003900000 */
[----:B------:R-:W1:Y:S02]  /*12890*/  @!P3 SYNCS.PHASECHK.TRANS64 P3, [R8+URZ+0x28c30], R9 ;  /* 0x028c30090800b5a7 */ /* 0x000e64000806007f */
[----:B-1----:R-:W-:Y:S05]  /*128a0*/  @!P3 BRA `(.L_x_1348) ;  /* 0xfffffffc00ecb947 */ /* 0x002fea000383ffff */
[----:B------:R-:W-:Y:S05]  /*128b0*/  BRA `(.L_x_1347) ;  /* 0xffffff60003c7947 */ /* 0x000fea000383ffff */
.L_x_1352:
[----:B---3--:R3:W4:Y:S02]  /*128c0*/  SYNCS.PHASECHK.TRANS64.TRYWAIT P3, [R170+URZ+0x28c50], R9 ;  /* 0x028c5009aa0075a7 */ /* 0x008724000806017f */
[----:B----4-:R-:W-:Y:S05]  /*128d0*/  @!P3 NANOSLEEP.SYNCS 0x989680 ;  /* 0x009896800000b95d */ /* 0x010fea0003900000 */
[----:B------:R-:W4:Y:S02]  /*128e0*/  @!P3 SYNCS.PHASECHK.TRANS64 P3, [R170+URZ+0x28c50], R9 ;  /* 0x028c5009aa00b5a7 */ /* 0x000f24000806007f */
[----:B----4-:R-:W-:Y:S05]  /*128f0*/  @!P3 BRA `(.L_x_1352) ;  /* 0xfffffffc00f0b947 */ /* 0x010fea000383ffff */
[----:B------:R-:W-:Y:S05]  /*12900*/  BRA `(.L_x_1351) ;  /* 0xffffff7800607947 */ /* 0x000fea000383ffff */
.L_x_1358:
[----:B------:R-:W-:-:S04]  /*12910*/  IMAD.U32 R7, RZ, RZ, UR27 ;  /* 0x0000001bff077e24 */ /* 0x000fc8000f8e00ff */
[----:B------:R1:W1:Y:S03]  /*12920*/  SYNCS.PHASECHK.TRANS64.TRYWAIT P2, [R7+URZ+0x28c30], R10 ;  /* 0x028c300a070075a7 */ /* 0x000266000804017f */
[----:B-1----:R-:W-:Y:S05]  /*12930*/  @!P2 NANOSLEEP.SYNCS 0x989680 ;  /* 0x009896800000a95d */ /* 0x002fea0003900000 */
[----:B------:R-:W1:Y:S02]  /*12940*/  @!P2 SYNCS.PHASECHK.TRANS64 P2, [R7+URZ+0x28c30], R10 ;  /* 0x028c300a0700a5a7 */ /* 0x000e64000804007f */
[----:B-1----:R-:W-:Y:S05]  /*12950*/  @!P2 BRA `(.L_x_1358) ;  /* 0xfffffffc00eca947 */ /* 0x002fea000383ffff */
[----:B------:R-:W-:Y:S05]  /*12960*/  BRA `(.L_x_1357) ;  /* 0xffffff7c00507947 */ /* 0x000fea000383ffff */
.L_x_1370:
[----:B---3--:R3:W4:Y:S02]  /*12970*/  SYNCS.PHASECHK.TRANS64.TRYWAIT P2, [R15+URZ+0x28c50], R10 ;  /* 0x028c500a0f0075a7 */ /* 0x008724000804017f */
[----:B----4-:R-:W-:Y:S05]  /*12980*/  @!P2 NANOSLEEP.SYNCS 0x989680 ;  /* 0x009896800000a95d */ /* 0x010fea0003900000 */
[----:B------:R-:W4:Y:S02]  /*12990*/  @!P2 SYNCS.PHASECHK.TRANS64 P2, [R15+URZ+0x28c50], R10 ;  /* 0x028c500a0f00a5a7 */ /* 0x000f24000804007f */
[----:B----4-:R-:W-:Y:S05]  /*129a0*/  @!P2 BRA `(.L_x_1370) ;  /* 0xfffffffc00f0a947 */ /* 0x010fea000383ffff */
[----:B------:R-:W-:Y:S05]  /*129b0*/  BRA `(.L_x_1369) ;  /* 0xffffff9c00f87947 */ /* 0x000fea000383ffff */
.L_x_1398:
[----:B------:R-:W1:Y:S01]  /*129c0*/  S2R R7, SR_TID.X ;  /* 0x0000000000077919 */ /* 0x000e620000002100 */
[----:B------:R-:W-:Y:S01]  /*129d0*/  IMAD.MOV.U32 R12, RZ, RZ, RZ ;  /* 0x000000ffff0c7224 */ /* 0x000fe200078e00ff */
[----:B------:R-:W-:Y:S01]  /*129e0*/  MOV R11, 0x1f ;  /* 0x0000001f000b7802 */ /* 0x000fe20000000f00 */
[----:B------:R-:W-:Y:S01]  /*129f0*/  IMAD.MOV.U32 R15, RZ, RZ, -0x1 ;  /* 0xffffffffff0f7424 */ /* 0x000fe200078e00ff */
[----:B-1----:R-:W-:-:S04]  /*12a00*/  SHF.R.U32.HI R7, RZ, 0x5, R7 ;  /* 0x00000005ff077819 */ /* 0x002fc80000011607 */
[----:B------:R-:W-:-:S04]  /*12a10*/  LOP3.LUT R7, R7, 0x3, RZ, 0xc0, !PT ;  /* 0x0000000307077812 */ /* 0x000fc800078ec0ff */
[----:B------:R-:W-:-:S07]  /*12a20*/  MOV R13, R7 ;  /* 0x00000007000d7202 */ /* 0x000fce0000000f00 */
[----:B------:R-:W-:Y:S05]  /*12a30*/  WARPSYNC.COLLECTIVE R15, `(.L_x_1449) ;  /* 0x000000000f087348 */ /* 0x000fea0003c00000 */
[----:B------:R1:W2:Y:S02]  /*12a40*/  SHFL.IDX P6, R14, R13, R12, R11 ;  /* 0x0000000c0d0e7389 */ /* 0x0002a400000c000b */
[----:B-12---:R-:W-:Y:S01]  /*12a50*/  ENDCOLLECTIVE ;  /* 0x000000000000791b */ /* 0x006fe20003800000 */
.L_x_1449:
[----:B------:R-:W-:Y:S05]  /*12a60*/  BRA `(.L_x_1450) ;  /* 0xffffffd400807947 */ /* 0x000fea000383ffff */
.L_x_1399:
[----:B------:R-:W-:Y:S01]  /*12a70*/  BSSY B0, `(.L_x_1451) ;  /* 0x0000006000007945 */ /* 0x000fe20003800000 */
[----:B------:R-:W-:-:S07]  /*12a80*/  MOV R15, 0xffffffff ;  /* 0xffffffff000f7802 */ /* 0x000fce0000000f00 */
[----:B------:R-:W-:Y:S05]  /*12a90*/  WARPSYNC.COLLECTIVE R15, `(.L_x_1452) ;  /* 0x000000000f0c7348 */ /* 0x000fea0003c00000 */
[----:B------:R-:W-:Y:S02]  /*12aa0*/  ELECT P6, UR62, PT ;  /* 0x00000000003e782f */ /* 0x000fe400038c0000 */
[----:B------:R-:W-:Y:S01]  /*12ab0*/  MOV R14, UR62 ;  /* 0x0000003e000e7c02 */ /* 0x000fe20008000f00 */
[----:B------:R-:W-:Y:S10]  /*12ac0*/  ENDCOLLECTIVE ;  /* 0x000000000000791b */ /* 0x000ff40003800000 */
.L_x_1452:
[----:B------:R-:W-:Y:S05]  /*12ad0*/  BSYNC B0 ;  /* 0x0000000000007941 */ /* 0x000fea0003800000 */
.L_x_1451:
[----:B------:R-:W-:Y:S05]  /*12ae0*/  BRA `(.L_x_1453) ;  /* 0xffffffd400707947 */ /* 0x000fea000383ffff */
.L_x_1402:
[----:B-1----:R1:W2:Y:S02]  /*12af0*/  SYNCS.PHASECHK.TRANS64.TRYWAIT P2, [R8+URZ+0x28c40], R5 ;  /* 0x028c4005080075a7 */ /* 0x0022a4000804017f */
[----:B--2---:R-:W-:Y:S05]  /*12b00*/  @!P2 NANOSLEEP.SYNCS 0x989680 ;  /* 0x009896800000a95d */ /* 0x004fea0003900000 */
[----:B------:R-:W2:Y:S02]  /*12b10*/  @!P2 SYNCS.PHASECHK.TRANS64 P2, [R8+URZ+0x28c40], R5 ;  /* 0x028c40050800a5a7 */ /* 0x000ea4000804007f */
[----:B--2---:R-:W-:Y:S05]  /*12b20*/  @!P2 BRA `(.L_x_1402) ;  /* 0xfffffffc00f0a947 */ /* 0x004fea000383ffff */
[----:B------:R-:W-:Y:S05]  /*12b30*/  BRA `(.L_x_1454) ;  /* 0xffffffd400cc7947 */ /* 0x000fea000383ffff */
.L_x_1404:
[----:B-1----:R-:W-:-:S04]  /*12b40*/  IMAD.U32 R8, RZ, RZ, UR37 ;  /* 0x00000025ff087e24 */ /* 0x002fc8000f8e00ff */
[----:B------:R1:W2:Y:S03]  /*12b50*/  SYNCS.PHASECHK.TRANS64.TRYWAIT P2, [R8+URZ+0x28c20], R5 ;  /* 0x028c2005080075a7 */ /* 0x0002a6000804017f */
[----:B--2---:R-:W-:Y:S05]  /*12b60*/  @!P2 NANOSLEEP.SYNCS 0x989680 ;  /* 0x009896800000a95d */ /* 0x004fea0003900000 */
[----:B------:R-:W2:Y:S02]  /*12b70*/  @!P2 SYNCS.PHASECHK.TRANS64 P2, [R8+URZ+0x28c20], R5 ;  /* 0x028c20050800a5a7 */ /* 0x000ea4000804007f */
[----:B--2---:R-:W-:Y:S05]  /*12b80*/  @!P2 BRA `(.L_x_1404) ;  /* 0xfffffffc00eca947 */ /* 0x004fea000383ffff */
[----:B------:R-:W-:Y:S05]  /*12b90*/  BRA `(.L_x_1455) ;  /* 0xffffffd8006c7947 */ /* 0x000fea000383ffff */
.L_x_1407:
[----:B-1----:R1:W2:Y:S02]  /*12ba0*/  SYNCS.PHASECHK.TRANS64.TRYWAIT P2, [R8+URZ+0x28c60], R5 ;  /* 0x028c6005080075a7 */ /* 0x0022a4000804017f */
[----:B--2---:R-:W-:Y:S05]  /*12bb0*/  @!P2 NANOSLEEP.SYNCS 0x989680 ;  /* 0x009896800000a95d */ /* 0x004fea0003900000 */
[----:B------:R-:W2:Y:S02]  /*12bc0*/  @!P2 SYNCS.PHASECHK.TRANS64 P2, [R8+URZ+0x28c60], R5 ;  /* 0x028c60050800a5a7 */ /* 0x000ea4000804007f */
[----:B--2---:R-:W-:Y:S05]  /*12bd0*/  @!P2 BRA `(.L_x_1407) ;  /* 0xfffffffc00f0a947 */ /* 0x004fea000383ffff */
[----:B------:R-:W-:Y:S05]  /*12be0*/  BRA `(.L_x_1456) ;  /* 0xffffffd800807947 */ /* 0x000fea000383ffff */
.L_x_1414:
[----:B-1----:R1:W2:Y:S02]  /*12bf0*/  SYNCS.PHASECHK.TRANS64.TRYWAIT P3, [R2+URZ+0x28c40], R3 ;  /* 0x028c4003020075a7 */ /* 0x0022a4000806017f */
[----:B--2---:R-:W-:Y:S05]  /*12c00*/  @!P3 NANOSLEEP.SYNCS 0x989680 ;  /* 0x009896800000b95d */ /* 0x004fea0003900000 */
[----:B------:R-:W2:Y:S02]  /*12c10*/  @!P3 SYNCS.PHASECHK.TRANS64 P3, [R2+URZ+0x28c40], R3 ;  /* 0x028c40030200b5a7 */ /* 0x000ea4000806007f */
[----:B--2---:R-:W-:Y:S05]  /*12c20*/  @!P3 BRA `(.L_x_1414) ;  /* 0xfffffffc00f0b947 */ /* 0x004fea000383ffff */
[----:B------:R-:W-:Y:S05]  /*12c30*/  BRA `(.L_x_1457) ;  /* 0xffffffe000087947 */ /* 0x000fea000383ffff */
.L_x_1416:
[----:B---3--:R3:W4:Y:S02]  /*12c40*/  SYNCS.PHASECHK.TRANS64.TRYWAIT P3, [R2+URZ+0x28c60], R3 ;  /* 0x028c6003020075a7 */ /* 0x008724000806017f */
[----:B----4-:R-:W-:Y:S05]  /*12c50*/  @!P3 NANOSLEEP.SYNCS 0x989680 ;  /* 0x009896800000b95d */ /* 0x010fea0003900000 */
[----:B------:R-:W4:Y:S02]  /*12c60*/  @!P3 SYNCS.PHASECHK.TRANS64 P3, [R2+URZ+0x28c60], R3 ;  /* 0x028c60030200b5a7 */ /* 0x000f24000806007f */
[----:B----4-:R-:W-:Y:S05]  /*12c70*/  @!P3 BRA `(.L_x_1416) ;  /* 0xfffffffc00f0b947 */ /* 0x010fea000383ffff */
[----:B------:R-:W-:Y:S05]  /*12c80*/  BRA `(.L_x_1458) ;  /* 0xffffffe000507947 */ /* 0x000fea000383ffff */
.L_x_1422:
[----:B-1----:R1:W2:Y:S02]  /*12c90*/  SYNCS.PHASECHK.TRANS64.TRYWAIT P3, [R3+URZ+0x28c40], R2 ;  /* 0x028c4002030075a7 */ /* 0x0022a4000806017f */
[----:B--2---:R-:W-:Y:S05]  /*12ca0*/  @!P3 NANOSLEEP.SYNCS 0x989680 ;  /* 0x009896800000b95d */ /* 0x004fea0003900000 */
[----:B------:R-:W2:Y:S02]  /*12cb0*/  @!P3 SYNCS.PHASECHK.TRANS64 P3, [R3+URZ+0x28c40], R2 ;  /* 0x028c40020300b5a7 */ /* 0x000ea4000806007f */
[----:B--2---:R-:W-:Y:S05]  /*12cc0*/  @!P3 BRA `(.L_x_1422) ;  /* 0xfffffffc00f0b947 */ /* 0x004fea000383ffff */
[----:B------:R-:W-:Y:S05]  /*12cd0*/  BRA `(.L_x_1459) ;  /* 0xffffffe400c87947 */ /* 0x000fea000383ffff */
.L_x_1424:
[----:B---3--:R3:W4:Y:S02]  /*12ce0*/  SYNCS.PHASECHK.TRANS64.TRYWAIT P3, [R3+URZ+0x28c60], R2 ;  /* 0x028c6002030075a7 */ /* 0x008724000806017f */
[----:B----4-:R-:W-:Y:S05]  /*12cf0*/  @!P3 NANOSLEEP.SYNCS 0x989680 ;  /* 0x009896800000b95d */ /* 0x010fea0003900000 */
[----:B------:R-:W4:Y:S02]  /*12d00*/  @!P3 SYNCS.PHASECHK.TRANS64 P3, [R3+URZ+0x28c60], R2 ;  /* 0x028c60020300b5a7 */ /* 0x000f24000806007f */
[----:B----4-:R-:W-:Y:S05]  /*12d10*/  @!P3 BRA `(.L_x_1424) ;  /* 0xfffffffc00f0b947 */ /* 0x010fea000383ffff */
[----:B------:R-:W-:Y:S05]  /*12d20*/  BRA `(.L_x_1460) ;  /* 0xffffffe800107947 */ /* 0x000fea000383ffff */
.L_x_1429:
[----:B-1----:R1:W2:Y:S02]  /*12d30*/  SYNCS.PHASECHK.TRANS64.TRYWAIT P3, [R2+URZ+0x28c40], R3 ;  /* 0x028c4003020075a7 */ /* 0x0022a4000806017f */
[----:B--2---:R-:W-:Y:S05]  /*12d40*/  @!P3 NANOSLEEP.SYNCS 0x989680 ;  /* 0x009896800000b95d */ /* 0x004fea0003900000 */
[----:B------:R-:W2:Y:S02]  /*12d50*/  @!P3 SYNCS.PHASECHK.TRANS64 P3, [R2+URZ+0x28c40], R3 ;  /* 0x028c40030200b5a7 */ /* 0x000ea4000806007f */
[----:B--2---:R-:W-:Y:S05]  /*12d60*/  @!P3 BRA `(.L_x_1429) ;  /* 0xfffffffc00f0b947 */ /* 0x004fea000383ffff */
[----:B------:R-:W-:Y:S05]  /*12d70*/  BRA `(.L_x_1461) ;  /* 0xffffffec00687947 */ /* 0x000fea000383ffff */
.L_x_1431:
[----:B--2---:R2:W3:Y:S02]  /*12d80*/  SYNCS.PHASECHK.TRANS64.TRYWAIT P3, [R2+URZ+0x28c60], R3 ;  /* 0x028c6003020075a7 */ /* 0x0044e4000806017f */
[----:B---3--:R-:W-:Y:S05]  /*12d90*/  @!P3 NANOSLEEP.SYNCS 0x989680 ;  /* 0x009896800000b95d */ /* 0x008fea0003900000 */
[----:B------:R-:W3:Y:S02]  /*12da0*/  @!P3 SYNCS.PHASECHK.TRANS64 P3, [R2+URZ+0x28c60], R3 ;  /* 0x028c60030200b5a7 */ /* 0x000ee4000806007f */
[----:B---3--:R-:W-:Y:S05]  /*12db0*/  @!P3 BRA `(.L_x_1431) ;  /* 0xfffffffc00f0b947 */ /* 0x008fea000383ffff */
[----:B------:R-:W-:Y:S05]  /*12dc0*/  BRA `(.L_x_1462) ;  /* 0xffffffec00b07947 */ /* 0x000fea000383ffff */
.L_x_1436:
[----:B------:R-:W-:Y:S01]  /*12dd0*/  BSSY B0, `(.L_x_1463) ;  /* 0x0000007000007945 */ /* 0x000fe20003800000 */
[----:B--2---:R-:W-:Y:S01]  /*12de0*/  MOV R12, RZ ;  /* 0x000000ff000c7202 */ /* 0x004fe20000000f00 */
[----:B------:R-:W-:Y:S01]  /*12df0*/  IMAD.MOV.U32 R11, RZ, RZ, 0x1f ;  /* 0x0000001fff0b7424 */ /* 0x000fe200078e00ff */
[----:B------:R-:W-:-:S07]  /*12e00*/  MOV R15, 0xffffffff ;  /* 0xffffffff000f7802 */ /* 0x000fce0000000f00 */
[----:B-1-34-:R-:W-:Y:S05]  /*12e10*/  WARPSYNC.COLLECTIVE R15, `(.L_x_1464) ;  /* 0x000000000f087348 */ /* 0x01afea0003c00000 */
[----:B------:R2:W1:Y:S02]  /*12e20*/  SHFL.IDX P6, R14, R13, R12, R11 ;  /* 0x0000000c0d0e7389 */ /* 0x00046400000c000b */
[----:B-1234-:R-:W-:Y:S01]  /*12e30*/  ENDCOLLECTIVE ;  /* 0x000000000000791b */ /* 0x01efe20003800000 */
.L_x_1464:
[----:B------:R-:W-:Y:S05]  /*12e40*/  BSYNC B0 ;  /* 0x0000000000007941 */ /* 0x000fea0003800000 */
.L_x_1463:
[----:B------:R-:W-:Y:S05]  /*12e50*/  BRA `(.L_x_1465) ;  /* 0xfffffff000e47947 */ /* 0x000fea000383ffff */
.L_x_1438:
[----:B-1----:R1:W2:Y:S02]  /*12e60*/  SYNCS.PHASECHK.TRANS64.TRYWAIT P0, [R7+URZ+0x28c20], R0 ;  /* 0x028c2000070075a7 */ /* 0x0022a4000800017f */
[----:B--2---:R-:W-:Y:S05]  /*12e70*/  @!P0 NANOSLEEP.SYNCS 0x989680 ;  /* 0x009896800000895d */ /* 0x004fea0003900000 */
[----:B------:R-:W2:Y:S02]  /*12e80*/  @!P0 SYNCS.PHASECHK.TRANS64 P0, [R7+URZ+0x28c20], R0 ;  /* 0x028c2000070085a7 */ /* 0x000ea4000800007f */
[----:B--2---:R-:W-:Y:S05]  /*12e90*/  @!P0 BRA `(.L_x_1438) ;  /* 0xfffffffc00f08947 */ /* 0x004fea000383ffff */
[----:B------:R-:W-:Y:S05]  /*12ea0*/  BRA `(.L_x_1466) ;  /* 0xfffffff4002c7947 */ /* 0x000fea000383ffff */
.L_x_1442:
[----:B-1----:R1:W2:Y:S02]  /*12eb0*/  SYNCS.PHASECHK.TRANS64.TRYWAIT P0, [R5+URZ], R4 ;  /* 0x00000004050075a7 */ /* 0x0022a4000800017f */
[----:B--2---:R-:W-:Y:S05]  /*12ec0*/  @!P0 NANOSLEEP.SYNCS 0x989680 ;  /* 0x009896800000895d */ /* 0x004fea0003900000 */
[----:B------:R-:W2:Y:S02]  /*12ed0*/  @!P0 SYNCS.PHASECHK.TRANS64 P0, [R5+URZ], R4 ;  /* 0x00000004050085a7 */ /* 0x000ea4000800007f */
[----:B--2---:R-:W-:Y:S05]  /*12ee0*/  @!P0 BRA `(.L_x_1442) ;  /* 0xfffffffc00f08947 */ /* 0x004fea000383ffff */
[----:B------:R-:W-:Y:S05]  /*12ef0*/  BRA `(.L_x_1467) ;  /* 0xfffffff400807947 */ /* 0x000fea000383ffff */
.L_x_1443:
[----:B--2---:R2:W3:Y:S02]  /*12f00*/  SYNCS.PHASECHK.TRANS64.TRYWAIT P0, [R3+URZ], R0 ;  /* 0x00000000030075a7 */ /* 0x0044e4000800017f */
[----:B---3--:R-:W-:Y:S05]  /*12f10*/  @!P0 NANOSLEEP.SYNCS 0x989680 ;  /* 0x009896800000895d */ /* 0x008fea0003900000 */
[----:B------:R-:W3:Y:S02]  /*12f20*/  @!P0 SYNCS.PHASECHK.TRANS64 P0, [R3+URZ], R0 ;  /* 0x00000000030085a7 */ /* 0x000ee4000800007f */
[----:B---3--:R-:W-:Y:S05]  /*12f30*/  @!P0 BRA `(.L_x_1443) ;  /* 0xfffffffc00f08947 */ /* 0x008fea000383ffff */
[----:B------:R-:W-:Y:S05]  /*12f40*/  BRA `(.L_x_1468) ;  /* 0xfffffff400747947 */ /* 0x000fea000383ffff */
.L_x_1445:
[----:B-1----:R1:W2:Y:S02]  /*12f50*/  SYNCS.PHASECHK.TRANS64.TRYWAIT P0, [R5+URZ], R4 ;  /* 0x00000004050075a7 */ /* 0x0022a4000800017f */
[----:B--2---:R-:W-:Y:S05]  /*12f60*/  @!P0 NANOSLEEP.SYNCS 0x989680 ;  /* 0x009896800000895d */ /* 0x004fea0003900000 */
[----:B------:R-:W2:Y:S02]  /*12f70*/  @!P0 SYNCS.PHASECHK.TRANS64 P0, [R5+URZ], R4 ;  /* 0x00000004050085a7 */ /* 0x000ea4000800007f */
[----:B--2---:R-:W-:Y:S05]  /*12f80*/  @!P0 BRA `(.L_x_1445) ;  /* 0xfffffffc00f08947 */ /* 0x004fea000383ffff */
[----:B------:R-:W-:Y:S05]  /*12f90*/  BRA `(.L_x_1469) ;  /* 0xfffffff400787947 */ /* 0x000fea000383ffff */
.L_x_1470:
        /* <DEDUP_REMOVED lines=14> */
.L_x_4555:


//--------------------- .text._ZN7cutlass13device_kernelIN5flash11enable_sm90INS1_16FlashAttnFwdSm90INS1_25CollectiveMainloopFwdSm90ILi2EN4cute5tupleIJNS5_1CILi1EEES8_S8_EEENS6_IJNS7_ILi64EEESA_SA_EEELi512ENS_6half_tEfNS_4arch4Sm90ELb0ELb1ELb1ELb0ELb0ELb0ELb1ELb0ELb0ELb0ELb0ELb0EEENS1_21CollectiveEpilogueFwdINS6_IJSA_NS7_ILi512EEESA_EEES9_SC_SE_Li256ELb0ELb0ELb0ELb0EEENS1_30DynamicPersistentTileSchedulerILi256ELi32ELb0ELb0ELb1EEEEEEEEEvNT_6ParamsE --------------------------
	.section	.text._ZN7cutlass13device_kernelIN5flash11enable_sm90INS1_16FlashAttnFwdSm90INS1_25CollectiveMainloopFwdSm90ILi2EN4cute5tupleIJNS5_1CILi1EEES8_S8_EEENS6_IJNS7_ILi64EEESA_SA_EEELi512ENS_6half_tEfNS_4arch4Sm90ELb0ELb1ELb1ELb0ELb0ELb0ELb1ELb0ELb0ELb0ELb0ELb0EEENS1_21CollectiveEpilogueFwdINS6_IJSA_NS7_ILi512EEESA_EEES9_SC_SE_Li256ELb0ELb0ELb0ELb0EEENS1_30DynamicPersistentTileSchedulerILi256ELi32ELb0ELb0ELb1EEEEEEEEEvNT_6ParamsE,"ax",@progbits
	.align	128
.text._ZN7cutlass13device_kernelIN5flash11enable_sm90INS1_16FlashAttnFwdSm90INS1_25CollectiveMainloopFwdSm90ILi2EN4cute5tupleIJNS5_1CILi1EEES8_S8_EEENS6_IJNS7_ILi64EEESA_SA_EEELi512ENS_6half_tEfNS_4arch4Sm90ELb0ELb1ELb1ELb0ELb0ELb0ELb1ELb0ELb0ELb0ELb0ELb0EEENS1_21CollectiveEpilogueFwdINS6_IJSA_NS7_ILi512EEESA_EEES9_SC_SE_Li256ELb0ELb0ELb0ELb0EEENS1_30DynamicPersistentTileSchedulerILi256ELi32ELb0ELb0ELb1EEEEEEEEEvNT_6ParamsE:
        .type           _ZN7cutlass13device_kernelIN5flash11enable_sm90INS1_16FlashAttnFwdSm90INS1_25CollectiveMainloopFwdSm90ILi2EN4cute5tupleIJNS5_1CILi1EEES8_S8_EEENS6_IJNS7_ILi64EEESA_SA_EEELi512ENS_6half_tEfNS_4arch4Sm90ELb0ELb1ELb1ELb0ELb0ELb0ELb1ELb0ELb0ELb0ELb0ELb0EEENS1_21CollectiveEpilogueFwdINS6_IJSA_NS7_ILi512EEESA_EEES9_SC_SE_Li256ELb0ELb0ELb0ELb0EEENS1_30DynamicPersistentTileSchedulerILi256ELi32ELb0ELb0ELb1EEEEEEEEEvNT_6ParamsE,@function
        .size           _ZN7cutlass13device_kernelIN5flash11enable_sm90INS1_16FlashAttnFwdSm90INS1_25CollectiveMainloopFwdSm90ILi2EN4cute5tupleIJNS5_1CILi1EEES8_S8_EEENS6_IJNS7_ILi64EEESA_SA_EEELi512ENS_6half_tEfNS_4arch4Sm90ELb0ELb1ELb1ELb0ELb0ELb0ELb1ELb0ELb0ELb0ELb0ELb0EEENS1_21CollectiveEpilogueFwdINS6_IJSA_NS7_ILi512EEESA_EEES9_SC_SE_Li256ELb0ELb0ELb0ELb0EEENS1_30DynamicPersistentTileSchedulerILi256ELi32ELb0ELb0ELb1EEEEEEEEEvNT_6ParamsE,(.L_x_4556 - _ZN7cutlass13device_kernelIN5flash11enable_sm90INS1_16FlashAttnFwdSm90INS1_25CollectiveMainloopFwdSm90ILi2EN4cute5tupleIJNS5_1CILi1EEES8_S8_EEENS6_IJNS7_ILi64EEESA_SA_EEELi512ENS_6half_tEfNS_4arch4Sm90ELb0ELb1ELb1ELb0ELb0ELb0ELb1ELb0ELb0ELb0ELb0ELb0EEENS1_21CollectiveEpilogueFwdINS6_IJSA_NS7_ILi512EEESA_EEES9_SC_SE_Li256ELb0ELb0ELb0ELb0EEENS1_30DynamicPersistentTileSchedulerILi256ELi32ELb0ELb0ELb1EEEEEEEEEvNT_6ParamsE)
        .other          _ZN7cutlass13device_kernelIN5flash11enable_sm90INS1_16FlashAttnFwdSm90INS1_25CollectiveMainloopFwdSm90ILi2EN4cute5tupleIJNS5_1CILi1EEES8_S8_EEENS6_IJNS7_ILi64EEESA_SA_EEELi512ENS_6half_tEfNS_4arch4Sm90ELb0ELb1ELb1ELb0ELb0ELb0ELb1ELb0ELb0ELb0ELb0ELb0EEENS1_21CollectiveEpilogueFwdINS6_IJSA_NS7_ILi512EEESA_EEES9_SC_SE_Li256ELb0ELb0ELb0ELb0EEENS1_30DynamicPersistentTileSchedulerILi256ELi32ELb0ELb0ELb1EEEEEEEEEvNT_6ParamsE,@"STO_CUDA_ENTRY STV_DEFAULT"
_ZN7cutlass13device_kernelIN5flash11enable_sm90INS1_16FlashAttnFwdSm90INS1_25CollectiveMainloopFwdSm90ILi2EN4cute5tupleIJNS5_1CILi1EEES8_S8_EEENS6_IJNS7_ILi64EEESA_SA_EEELi512ENS_6half_tEfNS_4arch4Sm90ELb0ELb1ELb1ELb0ELb0ELb0ELb1ELb0ELb0ELb0ELb0ELb0EEENS1_21CollectiveEpilogueFwdINS6_IJSA_NS7_ILi512EEESA_EEES9_SC_SE_Li256ELb0ELb0ELb0ELb0EEENS1_30DynamicPersistentTileSchedulerILi256ELi32ELb0ELb0ELb1EEEEEEEEEvNT_6ParamsE:
[----:B------:R-:W1:Y:S02]  /*0000*/  LDC R1, c[0x0][0x28] ;  /* 0x00000a00ff017b82 */ /* 0x000e640000000800 */
[----:B-1----:R-:W-:Y:S01]  /*0010*/  VIADD R1, R1, 0xfffffff8 ;  /* 0xfffffff801017836 */ /* 0x002fe20000000000 */
[----:B------:R-:W1:Y:S01]  /*0020*/  S2R R19, SR_TID.X ;  /* 0x0000000000137919 */ /* 0x000e620000002100 */
[----:B------:R-:W-:Y:S01]  /*0030*/  ELECT P0, URZ, PT ;  /* 0x00000000003f782f */ /* 0x000fe20003800000 */
[----:B------:R-:W-:Y:S01]  /*0040*/  BSSY B0, `(.L_x_1471) ;  /* 0x0000017000007945 */ /* 0x000fe20003800000 */
[--C-:B-1----:R-:W-:Y:S02]  /*0050*/  SHF.R.U32.HI R0, RZ, 0x5, R19.reuse ;  /* 0x00000005ff007819 */ /* 0x102fe40000011613 */
[----:B------:R-:W-:-:S03]  /*0060*/  SHF.R.U32.HI R3, RZ, 0x7, R19 ;  /* 0x00000007ff037819 */ /* 0x000fc60000011613 */
        /* <DEDUP_REMOVED lines=20> */
.L_x_1472:
[----:B------:R-:W-:Y:S05]  /*01b0*/  BSYNC B0 ;  /* 0x0000000000007941 */ /* 0x000fea0003800000 */
.L_x_1471:
        /* <DEDUP_REMOVED lines=11> */
[----:B------:R-:W-:Y:S01]  /*0270*/  VOTEU.ANY UP3, P0 ;  /* 0x00000000003f7886 */ /* 0x000fe20000060100 */
[----:B-1----:R-:W-:Y:S01]  /*0280*/  R2UR UR47, R3 ;  /* 0x00000000032f72ca */ /* 0x002fe200000e0000 */
[----:B--2---:R-:W-:Y:S01]  /*0290*/  @UP0 ULEA UR6, UR7, UR6, 0x18 ;  /* 0x0000000607060291 */ /* 0x004fe2000f8ec03f */
[----:B---3--:R-:W-:-:S11]  /*02a0*/  ISETP.NE.AND P1, PT, R2, RZ, PT ;  /* 0x000000ff0200720c */ /* 0x008fd60003f25270 */
[----:B------:R-:W-:Y:S01]  /*02b0*/  UISETP.NE.AND UP0, UPT, UR47, URZ, UPT ;  /* 0x0000003f2f00728c */ /* 0x000fe2000bf05270 */
[----:B------:R-:W1:Y:S02]  /*02c0*/  FENCE.VIEW.ASYNC.S ;  /* 0x00000000000073c6 */ /* 0x000e640000000000 */
[----:B-1----:R1:W2:Y:S01]  /*02d0*/  @UP1 SYNCS.EXCH.64 URZ, [UR6+0x38800], UR4 ;  /* 0x03880004063f15b2 */ /* 0x0022a20008000100 */
[----:B------:R1:W3:Y:S01]  /*02e0*/  @UP2 SYNCS.EXCH.64 URZ, [UR6+0x38810], UR4 ;  /* 0x03881004063f25b2 */ /* 0x0002e20008000100 */
[----:B------:R1:W4:Y:S01]  /*02f0*/  @UP3 SYNCS.EXCH.64 URZ, [UR6+0x38820], UR4 ;  /* 0x03882004063f35b2 */ /* 0x0003220008000100 */
        /* <DEDUP_REMOVED lines=15> */
.L_x_1473:
        /* <DEDUP_REMOVED lines=22> */
.L_x_1474:
        /* <DEDUP_REMOVED lines=18> */
.L_x_1475:
        /* <DEDUP_REMOVED lines=22> */
.L_x_1476:
        /* <DEDUP_REMOVED lines=22> */
.L_x_1477:
[----:B-1----:R-:W-:Y:S01]  /*0930*/  UMOV UR4, 0x1 ;  /* 0x0000000100047882 */ /* 0x002fe20000000000 */
[----:B------:R-:W-:Y:S01]  /*0940*/  PLOP3.LUT P0, PT, PT, PT, UP0, 0x80, 0x0 ;  /* 0x000000000000781c */ /* 0x000fe20003f0f008 */
[----:B------:R-:W-:Y:S01]  /*0950*/  USEL UR4, UR4, 0x2, !UP0 ;  /* 0x0000000204047887 */ /* 0x000fe2000c000000 */
[----:B------:R-:W-:Y:S01]  /*0960*/  NOP ;  /* 0x0000000000007918 */ /* 0x000fe20000000000 */
[----:B------:R-:W-:-:S04]  /*0970*/  ULDC.64 UR54, c[0x0][0x208] ;  /* 0x0000820000367ab9 */ /* 0x000fc80000000a00 */
[----:B------:R-:W-:-:S05]  /*0980*/  IMAD.U32 R2, RZ, RZ, UR4 ;  /* 0x00000004ff027e24 */ /* 0x000fca000f8e00ff */
[----:B------:R1:W-:Y:S01]  /*0990*/  STL [R1+0x4], R2 ;  /* 0x0000040201007387 */ /* 0x0003e20000100800 */
[----:B--234-:R-:W-:Y:S06]  /*09a0*/  BAR.SYNC.DEFER_BLOCKING 0x0 ;  /* 0x0000000000007b1d */ /* 0x01cfec0000010000 */
[----:B------:R-:W-:Y:S05]  /*09b0*/  @!P0 BRA `(.L_x_1478) ;  /* 0x0000013800408947 */ /* 0x000fea0003800000 */
.L_x_1479:
[----:B------:R-:W-:-:S08]  /*09c0*/  NOP ;  /* 0x0000000000007918 */ /* 0x000fd00000000000 */
[----:B------:R-:W2:Y:S02]  /*09d0*/  USETMAXREG.TRY_ALLOC.CTAPOOL UP0, 0xf0 ;  /* 0x000000f0000079c8 */ /* 0x000ea40008000600 */
[----:B--2---:R-:W-:-:S13]  /*09e0*/  PLOP3.LUT P0, PT, PT, PT, UP0, 0x80, 0x0 ;  /* 0x000000000000781c */ /* 0x004fda0003f0f008 */
[----:B------:R-:W-:Y:S05]  /*09f0*/  @!P0 BRA `(.L_x_1479) ;  /* 0xfffffffc00f08947 */ /* 0x000fea000383ffff */
[----:B------:R-:W-:Y:S01]  /*0a00*/  LOP3.LUT R0, R19, 0xffffff80, RZ, 0xc0, !PT ;  /* 0xffffff8013007812 */ /* 0x000fe200078ec0ff */
[----:B------:R-:W2:Y:S08]  /*0a10*/  S2UR UR4, SR_CTAID.X ;  /* 0x00000000000479c3 */ /* 0x000eb00000002500 */
[----:B------:R-:W-:Y:S06]  /*0a20*/  BAR.ARV 0x4, 0x120 ;  /* 0x0104800000007b1d */ /* 0x000fec0000002000 */
[----:B------:R-:W-:-:S02]  /*0a30*/  ISETP.NE.AND P0, PT, R0, 0x80, PT ;  /* 0x000000800000780c */ /* 0x000fc40003f05270 */
[----:B------:R-:W2:Y:S11]  /*0a40*/  LDC R0, c[0x0][0xea8] ;  /* 0x0003aa00ff007b82 */ /* 0x000eb60000000800 */
[----:B------:R-:W-:Y:S06]  /*0a50*/  @!P0 BAR.ARV 0x8, 0xa0 ;  /* 0x0202800000008b1d */ /* 0x000fec0000002000 */
[----:B------:R-:W-:-:S13]  /*0a60*/  ISETP.GE.U32.AND P0, PT, R19, 0x100, PT ;  /* 0x000001001300780c */ /* 0x000fda0003f06070 */
[----:B------:R-:W-:Y:S06]  /*0a70*/  @P0 BAR.ARV 0xf, 0x100 ;  /* 0x03c4000000000b1d */ /* 0x000fec0000002000 */
[----:B--2---:R-:W-:-:S13]  /*0a80*/  ISETP.LE.AND P0, PT, R0, UR4, PT ;  /* 0x0000000400007c0c */ /* 0x004fda000bf03270 */
[----:B------:R-:W-:Y:S05]  /*0a90*/  @P0 EXIT ;  /* 0x000000000000094d */ /* 0x000fea0003800000 */
[----:B-1----:R-:W2:Y:S01]  /*0aa0*/  LDL R2, [R1+0x4] ;  /* 0x0000040001027983 */ /* 0x002ea20000100800 */
        /* <DEDUP_REMOVED lines=8> */
[----:B------:R-:W-:-:S02]  /*0b30*/  LEA.HI R4, R3, R194, RZ, 0x5 ;  /* 0x000000c203047211 */ /* 0x000fc400078f28ff */
[----:B------:R-:W-:Y:S02]  /*0b40*/  LEA.HI R0, R3, R194, RZ, 0x7 ;  /* 0x000000c203007211 */ /* 0x000fe400078f38ff */
[--C-:B------:R-:W-:Y:S02]  /*0b50*/  SHF.R.S32.HI R192, RZ, 0x5, R4.reuse ;  /* 0x00000005ffc07819 */ /* 0x100fe40000011404 */
[----:B------:R-:W-:Y:S02]  /*0b60*/  SHF.R.S32.HI R9, RZ, 0x1f, R4 ;  /* 0x0000001fff097819 */ /* 0x000fe40000011404 */
[----:B------:R-:W-:Y:S02]  /*0b70*/  SHF.R.S32.HI R187, RZ, 0x7, R0 ;  /* 0x00000007ffbb7819 */ /* 0x000fe40000011400 */
[----:B------:R-:W-:-:S04]  /*0b80*/  LEA.HI R9, R9, R192, RZ, 0x2 ;  /* 0x000000c009097211 */ /* 0x000fc800078f10ff */
[----:B------:R-:W-:Y:S01]  /*0b90*/  LOP3.LUT R9, R9, 0x3ffffc, RZ, 0xc0, !PT ;  /* 0x003ffffc09097812 */ /* 0x000fe200078ec0ff */
[----:B-1----:R-:W-:-:S04]  /*0ba0*/  ULEA UR36, UR5, UR36, 0x18 ;  /* 0x0000002405247291 */ /* 0x002fc8000f8ec03f */
[----:B------:R-:W-:Y:S01]  /*0bb0*/  IMAD.IADD R9, R192, 0x1, -R9 ;  /* 0x00000001c0097824 */ /* 0x000fe200078e0a09 */
[----:B--2---:R-:W-:Y:S02]  /*0bc0*/  R2UR UR6, R2 ;  /* 0x00000000020672ca */ /* 0x004fe400000e0000 */
[CC--:B------:R-:W-:Y:S02]  /*0bd0*/  LEA.HI R2, R3.reuse, R194.reuse, RZ, 0x4 ;  /* 0x000000c203027211 */ /* 0x0c0fe400078f20ff */
[----:B------:R-:W-:Y:S02]  /*0be0*/  LEA.HI R3, R3, R194, RZ, 0x3 ;  /* 0x000000c203037211 */ /* 0x000fe400078f18ff */
[----:B------:R-:W-:Y:S02]  /*0bf0*/  LOP3.LUT R5, R2, 0xfffffff0, RZ, 0xc0, !PT ;  /* 0xfffffff002057812 */ /* 0x000fe400078ec0ff */
[----:B------:R-:W-:Y:S02]  /*0c00*/  SHF.R.S32.HI R7, RZ, 0x4, R2 ;  /* 0x00000004ff077819 */ /* 0x000fe40000011402 */
[----:B------:R-:W-:Y:S01]  /*0c10*/  SHF.R.S32.HI R190, RZ, 0x3, R3 ;  /* 0x00000003ffbe7819 */ /* 0x000fe20000011403 */
[----:B------:R-:W-:Y:S01]  /*0c20*/  IMAD.IADD R4, R194, 0x1, -R5 ;  /* 0x00000001c2047824 */ /* 0x000fe200078e0a05 */
[----:B------:R-:W-:Y:S01]  /*0c30*/  LOP3.LUT R5, R0, 0xffffff80, RZ, 0xc0, !PT ;  /* 0xffffff8000057812 */ /* 0x000fe200078ec0ff */
[----:B------:R-:W-:Y:S01]  /*0c40*/  ULOP3.LUT UR48, UR6, 0x1, URZ, 0xfc, !UPT ;  /* 0x0000000106307892 */ /* 0x000fe2000f8efc3f */
[----:B------:R-:W-:Y:S01]  /*0c50*/  LEA.HI R2, R2, R7, RZ, 0x1 ;  /* 0x0000000702027211 */ /* 0x000fe200078f08ff */
[--C-:B------:R-:W-:Y:S01]  /*0c60*/  IMAD R8, R187, 0x100, R4.reuse ;  /* 0x00000100bb087824 */ /* 0x100fe200078e0204 */
[----:B------:R-:W-:Y:S01]  /*0c70*/  SHF.R.S32.HI R11, RZ, 0x1f, R4 ;  /* 0x0000001fff0b7819 */ /* 0x000fe20000011404 */
[----:B------:R-:W-:Y:S01]  /*0c80*/  IMAD.IADD R5, R194, 0x1, -R5 ;  /* 0x00000001c2057824 */ /* 0x000fe200078e0a05 */
[----:B------:R-:W-:Y:S01]  /*0c90*/  LOP3.LUT R2, R2, 0x1ffffffe, RZ, 0xc0, !PT ;  /* 0x1ffffffe02027812 */ /* 0x000fe200078ec0ff */
[----:B------:R-:W-:Y:S01]  /*0ca0*/  IMAD R9, R9, 0x10, R8 ;  /* 0x0000001009097824 */ /* 0x000fe200078e0208 */
[----:B------:R-:W-:-:S02]  /*0cb0*/  LEA.HI R11, R11, R4, RZ, 0x3 ;  /* 0x000000040b0b7211 */ /* 0x000fc400078f18ff */
[----:B------:R-:W-:Y:S02]  /*0cc0*/  SHF.R.S32.HI R6, RZ, 0x1f, R5 ;  /* 0x0000001fff067819 */ /* 0x000fe40000011405 */
[C---:B------:R-:W-:Y:S01]  /*0cd0*/  LOP3.LUT R13, R11.reuse, 0xfffffff8, RZ, 0xc0, !PT ;  /* 0xfffffff80b0d7812 */ /* 0x040fe200078ec0ff */
[----:B------:R-:W-:Y:S01]  /*0ce0*/  IMAD.SHL.U32 R11, R11, 0x40, RZ ;  /* 0x000000400b0b7824 */ /* 0x000fe200078e00ff */
[----:B------:R-:W-:Y:S02]  /*0cf0*/  IADD3 R2, R7, -R2, RZ ;  /* 0x8000000207027210 */ /* 0x000fe40007ffe0ff */
[-C--:B------:R-:W-:Y:S01]  /*0d00*/  LEA.HI R7, R6, R5.reuse, RZ, 0x2 ;  /* 0x0000000506077211 */ /* 0x080fe200078f10ff */
[----:B------:R-:W-:Y:S01]  /*0d10*/  IMAD.IADD R13, R4, 0x1, -R13 ;  /* 0x00000001040d7824 */ /* 0x000fe200078e0a0d */
[----:B------:R-:W-:Y:S01]  /*0d20*/  LEA.HI R6, R6, R5, RZ, 0x5 ;  /* 0x0000000506067211 */ /* 0x000fe200078f28ff */
[----:B------:R-:W-:Y:S01]  /*0d30*/  IMAD.SHL.U32 R2, R2, 0x8, RZ ;  /* 0x0000000802027824 */ /* 0x000fe200078e00ff */
[----:B------:R-:W-:Y:S01]  /*0d40*/  LOP3.LUT R10, R7, 0x7ffffffc, RZ, 0xc0, !PT ;  /* 0x7ffffffc070a7812 */ /* 0x000fe200078ec0ff */
[----:B------:R-:W-:Y:S01]  /*0d50*/  IMAD.SHL.U32 R8, R13, 0x40, RZ ;  /* 0x000000400d087824 */ /* 0x000fe200078e00ff */
[----:B------:R-:W-:Y:S01]  /*0d60*/  LOP3.LUT R11, R11, 0x7ffffe00, RZ, 0xc0, !PT ;  /* 0x7ffffe000b0b7812 */ /* 0x000fe200078ec0ff */
[----:B------:R-:W-:Y:S01]  /*0d70*/  IMAD.U32 R193, R9, 0x40, R2 ;  /* 0x0000004009c17824 */ /* 0x000fe200078e0002 */
[----:B------:R-:W-:Y:S01]  /*0d80*/  SHF.R.S32.HI R4, RZ, 0x2, R7 ;  /* 0x00000002ff047819 */ /* 0x000fe20000011407 */
[----:B------:R-:W-:Y:S01]  /*0d90*/  IMAD.IADD R10, R5, 0x1, -R10 ;  /* 0x00000001050a7824 */ /* 0x000fe200078e0a0a */
[----:B------:R-:W-:Y:S01]  /*0da0*/  LOP3.LUT R5, R8, 0x1c0, RZ, 0xc0, !PT ;  /* 0x000001c008057812 */ /* 0x000fe200078ec0ff */
[----:B------:R-:W-:Y:S01]  /*0db0*/  IMAD R11, R192, 0x400, R11 ;  /* 0x00000400c00b7824 */ /* 0x000fe200078e020b */
[----:B------:R-:W-:Y:S01]  /*0dc0*/  R2P PR, R13, 0x6 ;  /* 0x000000060d007804 */ /* 0x000fe20000000000 */
[----:B------:R-:W-:Y:S01]  /*0dd0*/  IMAD.SHL.U32 R17, R10, 0x2, RZ ;  /* 0x000000020a117824 */ /* 0x000fe200078e00ff */
[----:B------:R-:W-:-:S02]  /*0de0*/  LOP3.LUT R2, R5, 0x8, R2, 0xf8, !PT ;  /* 0x0000000805027812 */ /* 0x000fc400078ef802 */
[----:B------:R-:W-:Y:S02]  /*0df0*/  SHF.R.U32.HI R5, RZ, 0x3, R5 ;  /* 0x00000003ff057819 */ /* 0x000fe40000011605 */
[----:B------:R-:W-:Y:S02]  /*0e00*/  SHF.R.S32.HI R7, RZ, 0x1f, R7 ;  /* 0x0000001fff077819 */ /* 0x000fe40000011407 */
[----:B------:R-:W-:Y:S02]  /*0e10*/  LOP3.LUT R2, R2, R5, RZ, 0x3c, !PT ;  /* 0x0000000502027212 */ /* 0x000fe400078e3cff */
[----:B------:R-:W-:Y:S02]  /*0e20*/  LEA.HI R7, R7, R4, RZ, 0x3 ;  /* 0x0000000407077211 */ /* 0x000fe400078f18ff */
[----:B------:R-:W-:Y:S01]  /*0e30*/  LEA.HI R0, R0, R187, RZ, 0x1 ;  /* 0x000000bb00007211 */ /* 0x000fe200078f08ff */
[----:B------:R-:W-:Y:S01]  /*0e40*/  IMAD.IADD R11, R11, 0x1, R2 ;  /* 0x000000010b0b7824 */ /* 0x000fe200078e0202 */
[----:B------:R-:W-:Y:S01]  /*0e50*/  LOP3.LUT R7, R7, 0xfffffff8, RZ, 0xc0, !PT ;  /* 0xfffffff807077812 */ /* 0x000fe200078ec0ff */
[----:B------:R-:W-:Y:S01]  /*0e60*/  IMAD.MOV.U32 R2, RZ, RZ, RZ ;  /* 0x000000ffff027224 */ /* 0x000fe200078e00ff */
[----:B------:R-:W-:-:S02]  /*0e70*/  LOP3.LUT R5, R3, 0x1ffffff8, RZ, 0xc0, !PT ;  /* 0x1ffffff803057812 */ /* 0x000fc400078ec0ff */
[----:B------:R-:W-:Y:S02]  /*0e80*/  LEA R23, R11, UR36, 0x1 ;  /* 0x000000240b177c11 */ /* 0x000fe4000f8e08ff */
[----:B------:R-:W-:Y:S01]  /*0e90*/  LOP3.LUT R0, R0, 0xfffffe, RZ, 0xc0, !PT ;  /* 0x00fffffe00007812 */ /* 0x000fe200078ec0ff */
[----:B------:R-:W-:Y:S01]  /*0ea0*/  IMAD.IADD R5, R194, 0x1, -R5 ;  /* 0x00000001c2057824 */ /* 0x000fe200078e0a05 */
[C---:B------:R-:W-:Y:S01]  /*0eb0*/  IADD3 R186, R23.reuse, 0x36400, RZ ;  /* 0x0003640017ba7810 */ /* 0x040fe20007ffe0ff */
[----:B------:R-:W-:Y:S01]  /*0ec0*/  VIADD R184, R23, 0x36420 ;  /* 0x0003642017b87836 */ /* 0x000fe20000000000 */
[----:B------:R-:W-:Y:S01]  /*0ed0*/  SEL R185, R185, 0xffffffc0, !P2 ;  /* 0xffffffc0b9b97807 */ /* 0x000fe20005000000 */
[----:B------:R-:W-:Y:S01]  /*0ee0*/  IMAD.IADD R0, R187, 0x1, -R0 ;  /* 0x00000001bb007824 */ /* 0x000fe200078e0a00 */
[----:B------:R-:W-:Y:S01]  /*0ef0*/  IADD3 R7, R4, -R7, RZ ;  /* 0x8000000704077210 */ /* 0x000fe20007ffe0ff */
[C---:B------:R-:W-:Y:S01]  /*0f00*/  @P1 VIADD R184, R186.reuse, 0xffffffe0 ;  /* 0xffffffe0bab81836 */ /* 0x040fe20000000000 */
[----:B------:R-:W-:Y:S01]  /*0f10*/  SHF.R.S32.HI R6, RZ, 0x5, R6 ;  /* 0x00000005ff067819 */ /* 0x000fe20000011406 */
[----:B------:R-:W-:-:S02]  /*0f20*/  IMAD.IADD R186, R186, 0x1, R185 ;  /* 0x00000001baba7824 */ /* 0x000fc400078e02b9 */
[----:B------:R-:W-:Y:S01]  /*0f30*/  IMAD.SHL.U32 R188, R5, 0x8, RZ ;  /* 0x0000000805bc7824 */ /* 0x000fe200078e00ff */
[----:B------:R-:W-:Y:S01]  /*0f40*/  IADD3 R185, R185, R184, RZ ;  /* 0x000000b8b9b97210 */ /* 0x000fe20007ffe0ff */
[----:B------:R-:W-:Y:S02]  /*0f50*/  IMAD R19, R6, 0x10, R7 ;  /* 0x0000001006137824 */ /* 0x000fe400078e0207 */
[----:B------:R-:W-:-:S07]  /*0f60*/  IMAD.SHL.U32 R22, R0, 0x100, RZ ;  /* 0x0000010000167824 */ /* 0x000fce00078e00ff */
.L_x_1579:
        /* <DEDUP_REMOVED lines=20> */
.L_x_1480:
[----:B------:R-:W-:Y:S01]  /*10b0*/  ULDC UR6, c[0x0][0xec4] ;  /* 0x0003b10000067ab9 */ /* 0x000fe20000000800 */
[----:B------:R-:W-:Y:S01]  /*10c0*/  UMOV UR40, UR7 ;  /* 0x0000000700287c82 */ /* 0x000fe20008000000 */
[----:B------:R-:W-:-:S11]  /*10d0*/  UISETP.NE.AND UP0, UPT, UR6, 0x1, UPT ;  /* 0x000000010600788c */ /* 0x000fd6000bf05270 */
[----:B------:R-:W-:Y:S02]  /*10e0*/  @UP0 ULDC.64 UR10, c[0x0][0xec8] ;  /* 0x0003b200000a0ab9 */ /* 0x000fe40000000a00 */
[----:B------:R-:W-:-:S04]  /*10f0*/  UIMAD.WIDE.U32 UR4, UR7, UR10, URZ ;  /* 0x0000000a070472a5 */ /* 0x000fc8000f8e003f */
[----:B------:R-:W-:-:S04]  /*1100*/  @UP0 USHF.R.U32.HI UR40, URZ, UR11, UR5 ;  /* 0x0000000b3f280299 */ /* 0x000fc80008011605 */
[----:B------:R-:W-:-:S12]  /*1110*/  UIMAD UR4, UR40, UR6, URZ ;  /* 0x00000006280472a4 */ /* 0x000fd8000f8e023f */
.L_x_1481:
        /* <DEDUP_REMOVED lines=40> */
[----:B------:R-:W-:-:S06]  /*13a0*/  IMAD.U32 R3, RZ, RZ, UR4 ;  /* 0x00000004ff037e24 */ /* 0x000fcc000f8e00ff */
        /* <DEDUP_REMOVED lines=8> */
.L_x_1484:
[----:B------:R-:W-:-:S13]  /*1430*/  ISETP.NE.AND P0, PT, R8, 0x1, PT ;  /* 0x000000010800780c */ /* 0x000fda0003f05270 */
[----:B------:R-:W1:Y:S02]  /*1440*/  @P0 LDC.64 R4, c[0x0][0xae0] ;  /* 0x0002b800ff040b82 */ /* 0x000e640000000a00 */
[----:B-1----:R-:W-:-:S05]  /*1450*/  @P0 IMAD.HI.U32 R4, R3, R4, RZ ;  /* 0x0000000403040227 */ /* 0x002fca00078e00ff */
[----:B------:R-:W-:-:S07]  /*1460*/  @P0 SHF.R.U32.HI R3, RZ, R5, R4 ;  /* 0x00000005ff030219 */ /* 0x000fce0000011604 */
.L_x_1485:
[----:B------:R-:W-:-:S05]  /*1470*/  IMAD R3, R3, R8, R8 ;  /* 0x0000000803037224 */ /* 0x000fca00078e0208 */
[----:B------:R-:W-:-:S07]  /*1480*/  VIMNMX R0, R0, R3, PT ;  /* 0x0000000300007248 */ /* 0x000fce0003fe0100 */
.L_x_1483:
        /* <DEDUP_REMOVED lines=8> */
[----:B------:R-:W-:Y:S01]  /*1510*/  IMAD.U32 R4, RZ, RZ, UR5 ;  /* 0x00000005ff047e24 */ /* 0x000fe2000f8e00ff */
        /* <DEDUP_REMOVED lines=12> */
.L_x_1487:
[----:B------:R-:W-:-:S13]  /*15e0*/  ISETP.NE.AND P0, PT, R8, 0x1, PT ;  /* 0x000000010800780c */ /* 0x000fda0003f05270 */
[----:B------:R-:W1:Y:S02]  /*15f0*/  @P0 LDC.64 R6, c[0x0][0xae0] ;  /* 0x0002b800ff060b82 */ /* 0x000e640000000a00 */
[----:B-1----:R-:W-:-:S05]  /*1600*/  @P0 IMAD.HI.U32 R6, R3, R6, RZ ;  /* 0x0000000603060227 */ /* 0x002fca00078e00ff */
[----:B------:R-:W-:-:S07]  /*1610*/  @P0 SHF.R.U32.HI R3, RZ, R7, R6 ;  /* 0x00000007ff030219 */ /* 0x000fce0000011606 */
.L_x_1488:
[----:B------:R-:W-:-:S05]  /*1620*/  IMAD R3, R3, R8, RZ ;  /* 0x0000000803037224 */ /* 0x000fca00078e02ff */
[----:B------:R-:W-:-:S07]  /*1630*/  VIMNMX R4, R4, R3, !PT ;  /* 0x0000000304047248 */ /* 0x000fce0007fe0100 */
.L_x_1486:
[----:B------:R-:W-:Y:S01]  /*1640*/  SHF.R.S32.HI R3, RZ, 0x1f, R4 ;  /* 0x0000001fff037819 */ /* 0x000fe20000011404 */
[----:B------:R-:W-:Y:S01]  /*1650*/  IMAD.MOV.U32 R18, RZ, RZ, RZ ;  /* 0x000000ffff127224 */ /* 0x000fe200078e00ff */
[----:B------:R-:W-:Y:S02]  /*1660*/  PLOP3.LUT P0, PT, PT, PT, PT, 0x80, 0x0 ;  /* 0x000000000000781c */ /* 0x000fe40003f0f070 */
[----:B------:R-:W-:Y:S02]  /*1670*/  CS2R R150, SRZ ;  /* 0x0000000000967805 */ /* 0x000fe4000001ff00 */
[----:B------:R-:W-:Y:S02]  /*1680*/  LEA.HI R4, R3, R4, RZ, 0x6 ;  /* 0x0000000403047211 */ /* 0x000fe400078f30ff */
[----:B------:R-:W-:Y:S02]  /*1690*/  CS2R R148, SRZ ;  /* 0x0000000000947805 */ /* 0x000fe4000001ff00 */
[----:B------:R-:W-:-:S02]  /*16a0*/  MOV R3, RZ ;  /* 0x000000ff00037202 */ /* 0x000fc40000000f00 */
        /* <DEDUP_REMOVED lines=65> */
[----:B------:R-:W-:Y:S01]  /*1ac0*/  IMAD.MOV.U32 R5, RZ, RZ, RZ ;  /* 0x000000ffff057224 */ /* 0x000fe200078e00ff */
[----:B------:R-:W-:Y:S06]  /*1ad0*/  @!P1 BRA `(.L_x_1489) ;  /* 0x0000010c00549947 */ /* 0x000fec0003800000 */
[----:B------:R-:W1:Y:S01]  /*1ae0*/  SHFL.IDX PT, R3, R187, RZ, 0x1f ;  /* 0x00001fffbb037589 */ /* 0x000e6200000e0000 */
[----:B------:R-:W-:Y:S01]  /*1af0*/  UIADD3 UR4, UR36, 0x36400, URZ ;  /* 0x0003640024047890 */ /* 0x000fe2000fffe03f */
[----:B------:R-:W-:Y:S01]  /*1b00*/  UMOV UR17, 0x40000040 ;  /* 0x4000004000117882 */ /* 0x000fe20000000000 */
[----:B------:R-:W-:Y:S02]  /*1b10*/  BAR.SYNC.DEFER_BLOCKING 0xe, 0x100 ;  /* 0x0384000000007b1d */ /* 0x000fe40000010000 */
[----:B------:R-:W-:-:S04]  /*1b20*/  USHF.R.U32.HI UR4, URZ, 0x4, UR4 ;  /* 0x000000043f047899 */ /* 0x000fc80008011604 */
[----:B------:R-:W-:Y:S01]  /*1b30*/  ULOP3.LUT UR4, UR4, 0x3fff, URZ, 0xc0, !UPT ;  /* 0x00003fff04047892 */ /* 0x000fe2000f8ec03f */
[----:B------:R-:W-:Y:S01]  /*1b40*/  UMOV UR19, 0x40000040 ;  /* 0x4000004000137882 */ /* 0x000fe20000000000 */
[----:B------:R-:W-:Y:S02]  /*1b50*/  UMOV UR5, 0x40000040 ;  /* 0x4000004000057882 */ /* 0x000fe40000000000 */
[----:B------:R-:W-:Y:S01]  /*1b60*/  ULOP3.LUT UR16, UR4, 0x10000, URZ, 0xfc, !UPT ;  /* 0x0001000004107892 */ /* 0x000fe2000f8efc3f */
[----:B------:R-:W2:Y:S01]  /*1b70*/  S2R R8, SR_TID.X ;  /* 0x0000000000087919 */ /* 0x000ea20000002100 */
[----:B------:R-:W-:Y:S01]  /*1b80*/  UMOV UR7, 0x40000040 ;  /* 0x4000004000077882 */ /* 0x000fe20000000000 */
[----:B------:R-:W-:Y:S01]  /*1b90*/  UMOV UR9, 0x40000040 ;  /* 0x4000004000097882 */ /* 0x000fe20000000000 */
[----:B------:R-:W-:Y:S02]  /*1ba0*/  UIADD3 UR4, UR16, 0x2, URZ ;  /* 0x0000000210047890 */ /* 0x000fe4000fffe03f */
[----:B------:R-:W-:Y:S01]  /*1bb0*/  UIADD3 UR8, UR16, 0x4, URZ ;  /* 0x0000000410087890 */ /* 0x000fe2000fffe03f */
[----:B------:R-:W-:Y:S01]  /*1bc0*/  UMOV UR11, 0x40000040 ;  /* 0x40000040000b7882 */ /* 0x000fe20000000000 */
[----:B------:R-:W-:Y:S01]  /*1bd0*/  UIADD3 UR12, UR16, 0x6, URZ ;  /* 0x00000006100c7890 */ /* 0x000fe2000fffe03f */
[----:B-1----:R-:W-:Y:S01]  /*1be0*/  LEA.HI R5, R3, R3, RZ, 0x1 ;  /* 0x0000000303057211 */ /* 0x002fe200078f08ff */
[----:B------:R-:W-:Y:S01]  /*1bf0*/  UMOV UR13, 0x40000040 ;  /* 0x40000040000d7882 */ /* 0x000fe20000000000 */
[----:B------:R-:W-:-:S02]  /*1c00*/  UMOV UR15, 0x40000040 ;  /* 0x40000040000f7882 */ /* 0x000fc40000000000 */
[----:B------:R-:W-:Y:S01]  /*1c10*/  LOP3.LUT R6, R5, 0x1fffe, RZ, 0xc0, !PT ;  /* 0x0001fffe05067812 */ /* 0x000fe200078ec0ff */
[----:B------:R-:W-:-:S04]  /*1c20*/  WARPGROUP.ARRIVE ;  /* 0x00000000000079c5 */ /* 0x000fc80000000000 */
[----:B------:R-:W-:-:S05]  /*1c30*/  IMAD.IADD R6, R3, 0x1, -R6 ;  /* 0x0000000103067824 */ /* 0x000fca00078e0a06 */
[----:B------:R-:W-:-:S05]  /*1c40*/  LEA R6, R6, UR36, 0xf ;  /* 0x0000002406067c11 */ /* 0x000fca000f8e78ff */
[----:B------:R-:W-:Y:S01]  /*1c50*/  VIADD R6, R6, 0x400 ;  /* 0x0000040006067836 */ /* 0x000fe20000000000 */
[----:B--2---:R-:W-:-:S04]  /*1c60*/  LOP3.LUT R8, R8, 0x7f, RZ, 0xc0, !PT ;  /* 0x0000007f08087812 */ /* 0x004fc800078ec0ff */
[----:B------:R-:W-:Y:S02]  /*1c70*/  SHF.R.U32.HI R6, RZ, 0x4, R6 ;  /* 0x00000004ff067819 */ /* 0x000fe40000011606 */
[----:B------:R-:W-:Y:S02]  /*1c80*/  ISETP.NE.AND P1, PT, R8, RZ, PT ;  /* 0x000000ff0800720c */ /* 0x000fe40003f25270 */
[----:B------:R-:W-:-:S04]  /*1c90*/  LOP3.LUT R6, R6, 0x3fff, RZ, 0xc0, !PT ;  /* 0x00003fff06067812 */ /* 0x000fc800078ec0ff */
[----:B------:R-:W-:-:S05]  /*1ca0*/  LOP3.LUT R7, R6, 0x2000000, RZ, 0xfc, !PT ;  /* 0x0200000006077812 */ /* 0x000fca00078efcff */
[----:B------:R-:W-:-:S04]  /*1cb0*/  IMAD R3, R2, 0x1000, R7 ;  /* 0x0000100002037824 */ /* 0x000fc800078e0207 */
[C---:B------:R-:W-:Y:S01]  /*1cc0*/  VIADD R5, R3.reuse, 0x80 ;  /* 0x0000008003057836 */ /* 0x040fe20000000000 */
[----:B------:R-:W-:-:S04]  /*1cd0*/  R2UR UR18, R3 ;  /* 0x00000000031272ca */ /* 0x000fc800000e0000 */
[----:B------:R-:W-:Y:S01]  /*1ce0*/  R2UR UR6, R5 ;  /* 0x00000000050672ca */ /* 0x000fe200000e0000 */
[C---:B------:R-:W-:Y:S01]  /*1cf0*/  VIADD R5, R3.reuse, 0x100 ;  /* 0x0000010003057836 */ /* 0x040fe20000000000 */
[----:B------:R-:W-:-:S04]  /*1d00*/  IADD3 R3, R3, 0x180, RZ ;  /* 0x0000018003037810 */ /* 0x000fc80007ffe0ff */
[----:B------:R-:W-:Y:S01]  /*1d10*/  R2UR UR10, R5 ;  /* 0x00000000050a72ca */ /* 0x000fe200000e0000 */
[----:B------:R-:W-:Y:S01]  /*1d20*/  VIADD R5, R0, 0xfffffffe ;  /* 0xfffffffe00057836 */ /* 0x000fe20000000000 */
[----:B------:R-:W-:Y:S01]  /*1d30*/  R2UR UR14, R3 ;  /* 0x00000000030e72ca */ /* 0x000fe200000e0000 */
[----:B------:R-:W-:Y:S01]  /*1d40*/  HGMMA.64x256x16.F32 R24, gdesc[UR16].tnspB, RZ, !UPT, gsb0 ;  /* 0x43e00000101879f0 */ /* 0x000fe2000c0008ff */
[----:B------:R-:W-:Y:S02]  /*1d50*/  @!P1 LEA R3, R2, UR36, 0x3 ;  /* 0x0000002402039c11 */ /* 0x000fe4000f8e18ff */
[----:B------:R-:W-:-:S03]  /*1d60*/  ISETP.GE.AND P0, PT, R5, R4, PT ;  /* 0x000000040500720c */ /* 0x000fc60003f06270 */
[----:B------:R-:W-:-:S05]  /*1d70*/  @!P1 VIADD R3, R3, 0x38860 ;  /* 0x0003886003039836 */ /* 0x000fca0000000000 */
        /* <DEDUP_REMOVED lines=16> */
.L_x_1491:
[----:B------:R-:W-:Y:S01]  /*1e80*/  BAR.SYNC.DEFER_BLOCKING 0xe, 0x100 ;  /* 0x0384000000007b1d */ /* 0x000fe20000010000 */
[C---:B--2---:R-:W-:Y:S01]  /*1e90*/  IMAD R0, R2.reuse, 0x40, R19 ;  /* 0x0000004002007824 */ /* 0x044fe200078e0213 */
[C---:B------:R-:W-:Y:S01]  /*1ea0*/  ISETP.GT.AND P2, PT, R5.reuse, R4, PT ;  /* 0x000000040500720c */ /* 0x040fe20003f44270 */
[----:B------:R-:W-:Y:S02]  /*1eb0*/  VIADD R2, R2, 0x1 ;  /* 0x0000000102027836 */ /* 0x000fe40000000000 */
[----:B------:R-:W-:Y:S01]  /*1ec0*/  VIADD R5, R5, 0xffffffff ;  /* 0xffffffff05057836 */ /* 0x000fe20000000000 */
[----:B------:R-:W-:Y:S01]  /*1ed0*/  LEA R0, R0, UR36, 0x2 ;  /* 0x0000002400007c11 */ /* 0x000fe2000f8e10ff */
[----:B------:R-:W-:Y:S01]  /*1ee0*/  UMOV UR19, 0x40000040 ;  /* 0x4000004000137882 */ /* 0x000fe20000000000 */
[C---:B------:R-:W-:Y:S01]  /*1ef0*/  ISETP.NE.AND P0, PT, R2.reuse, 0x2, PT ;  /* 0x000000020200780c */ /* 0x040fe20003f05270 */
[----:B------:R-:W-:Y:S01]  /*1f00*/  UMOV UR7, 0x40000040 ;  /* 0x4000004000077882 */ /* 0x000fe20000000000 */
[----:B------:R-:W-:Y:S01]  /*1f10*/  UMOV UR11, 0x40000040 ;  /* 0x40000040000b7882 */ /* 0x000fe20000000000 */
[----:B------:R-:W-:Y:S01]  /*1f20*/  UMOV UR15, 0x40000040 ;  /* 0x40000040000f7882 */ /* 0x000fe20000000000 */
[----:B------:R-:W-:Y:S01]  /*1f30*/  SEL R2, R2, RZ, P0 ;  /* 0x000000ff02027207 */ /* 0x000fe20000000000 */
[----:B-1----:R-:W1:Y:S04]  /*1f40*/  LDS R3, [R0+0x38400] ;  /* 0x0384000000037984 */ /* 0x002e680000000800 */
        /* <DEDUP_REMOVED lines=133> */
[----:B------:R-:W-:Y:S01]  /*27a0*/  R2UR UR6, R3 ;  /* 0x00000000030672ca */ /* 0x000fe200000e0000 */
[C---:B------:R-:W-:Y:S01]  /*27b0*/  VIADD R3, R0.reuse, 0x100 ;  /* 0x0000010000037836 */ /* 0x040fe20000000000 */
[----:B------:R-:W-:-:S03]  /*27c0*/  IADD3 R0, R0, 0x180, RZ ;  /* 0x0000018000007810 */ /* 0x000fc60007ffe0ff */
[----:B------:R-:W-:Y:S01]  /*27d0*/  HGMMA.64x256x16.F32 R24, gdesc[UR16].tnspB, R24, gsb0 ;  /* 0x43e00000101879f0 */ /* 0x000fe20008000818 */
[----:B------:R-:W-:Y:S02]  /*27e0*/  R2UR UR10, R3 ;  /* 0x00000000030a72ca */ /* 0x000fe400000e0000 */
[----:B------:R-:W-:Y:S02]  /*27f0*/  R2UR UR14, R0 ;  /* 0x00000000000e72ca */ /* 0x000fe400000e0000 */
[----:B------:R-:W-:Y:S02]  /*2800*/  @!P1 LEA R0, R2, UR36, 0x3 ;  /* 0x0000002402009c11 */ /* 0x000fe4000f8e18ff */
[----:B------:R-:W-:-:S03]  /*2810*/  SEL R3, RZ, 0x1, P0 ;  /* 0x00000001ff037807 */ /* 0x000fc60000000000 */
[----:B------:R-:W-:Y:S01]  /*2820*/  @!P1 VIADD R0, R0, 0x38860 ;  /* 0x0003886000009836 */ /* 0x000fe20000000000 */
[----:B------:R-:W-:-:S04]  /*2830*/  LOP3.LUT R16, R16, R3, RZ, 0x3c, !PT ;  /* 0x0000000310107212 */ /* 0x000fc800078e3cff */
        /* <DEDUP_REMOVED lines=16> */
.L_x_1490:
[----:B------:R-:W-:Y:S01]  /*2940*/  BAR.SYNC.DEFER_BLOCKING 0xe, 0x100 ;  /* 0x0384000000007b1d */ /* 0x000fe20000010000 */
[C---:B--2---:R-:W-:Y:S01]  /*2950*/  IMAD R0, R2.reuse, 0x40, R19 ;  /* 0x0000004002007824 */ /* 0x044fe200078e0213 */
[----:B------:R-:W-:Y:S01]  /*2960*/  PLOP3.LUT P0, PT, PT, PT, PT, 0x8, 0x0 ;  /* 0x000000000000781c */ /* 0x000fe20003f0e170 */
[----:B------:R-:W-:Y:S02]  /*2970*/  VIADD R2, R2, 0x1 ;  /* 0x0000000102027836 */ /* 0x000fe40000000000 */
[----:B------:R-:W-:Y:S01]  /*2980*/  IMAD.MOV.U32 R18, RZ, RZ, RZ ;  /* 0x000000ffff127224 */ /* 0x000fe200078e00ff */
[----:B------:R-:W-:Y:S02]  /*2990*/  LEA R4, R0, UR36, 0x2 ;  /* 0x0000002400047c11 */ /* 0x000fe4000f8e10ff */
[----:B------:R-:W-:-:S04]  /*29a0*/  ISETP.NE.AND P1, PT, R2, 0x2, PT ;  /* 0x000000020200780c */ /* 0x000fc80003f25270 */
[----:B------:R-:W-:Y:S02]  /*29b0*/  SEL R5, RZ, 0x1, P1 ;  /* 0x00000001ff057807 */ /* 0x000fe40000800000 */
[----:B------:R-:W-:Y:S02]  /*29c0*/  SEL R2, R2, RZ, P1 ;  /* 0x000000ff02027207 */ /* 0x000fe40000800000 */
[----:B------:R-:W-:Y:S01]  /*29d0*/  LOP3.LUT R16, R16, R5, RZ, 0x3c, !PT ;  /* 0x0000000510107212 */ /* 0x000fe200078e3cff */
[----:B-1----:R-:W1:Y:S04]  /*29e0*/  LDS R3, [R4+0x38400] ;  /* 0x0384000004037984 */ /* 0x002e680000000800 */
        /* <DEDUP_REMOVED lines=132> */
.L_x_1482:
        /* <DEDUP_REMOVED lines=14> */
.L_x_1493:
[----:B------:R-:W-:-:S11]  /*3310*/  UISETP.NE.AND UP0, UPT, UR11, 0x1, UPT ;  /* 0x000000010b00788c */ /* 0x000fd6000bf05270 */
[----:B------:R-:W-:Y:S02]  /*3320*/  @UP0 ULDC.64 UR12, c[0x0][0xae0] ;  /* 0x0002b800000c0ab9 */ /* 0x000fe40000000a00 */
[----:B------:R-:W-:-:S04]  /*3330*/  UIMAD.WIDE.U32 UR4, UR6, UR12, URZ ;  /* 0x0000000c060472a5 */ /* 0x000fc8000f8e003f */
[----:B------:R-:W-:-:S12]  /*3340*/  @UP0 USHF.R.U32.HI UR6, URZ, UR13, UR5 ;  /* 0x0000000d3f060299 */ /* 0x000fd80008011605 */
.L_x_1494:
[----:B------:R-:W-:-:S06]  /*3350*/  UIMAD UR6, UR6, UR11, UR11 ;  /* 0x0000000b060672a4 */ /* 0x000fcc000f8e020b */
[----:B------:R-:W-:-:S07]  /*3360*/  VIMNMX R0, R0, UR6, PT ;  /* 0x0000000600007c48 */ /* 0x000fce000bfe0100 */
.L_x_1492:
        /* <DEDUP_REMOVED lines=20> */
.L_x_1496:
[----:B------:R-:W-:-:S11]  /*34b0*/  UISETP.NE.AND UP0, UPT, UR11, 0x1, UPT ;  /* 0x000000010b00788c */ /* 0x000fd6000bf05270 */
[----:B------:R-:W-:Y:S02]  /*34c0*/  @UP0 ULDC.64 UR12, c[0x0][0xae0] ;  /* 0x0002b800000c0ab9 */ /* 0x000fe40000000a00 */
[----:B------:R-:W-:-:S04]  /*34d0*/  UIMAD.WIDE.U32 UR4, UR6, UR12, URZ ;  /* 0x0000000c060472a5 */ /* 0x000fc8000f8e003f */
[----:B------:R-:W-:-:S12]  /*34e0*/  @UP0 USHF.R.U32.HI UR6, URZ, UR13, UR5 ;  /* 0x0000000d3f060299 */ /* 0x000fd80008011605 */
.L_x_1497:
[----:B------:R-:W-:-:S04]  /*34f0*/  UIMAD UR6, UR6, UR11, URZ ;  /* 0x0000000b060672a4 */ /* 0x000fc8000f8e023f */
[----:B------:R-:W-:-:S04]  /*3500*/  UISETP.LT.AND UP0, UPT, UR8, UR6, UPT ;  /* 0x000000060800728c */ /* 0x000fc8000bf01270 */
[----:B------:R-:W-:-:S12]  /*3510*/  USEL UR8, UR8, UR6, !UP0 ;  /* 0x0000000608087287 */ /* 0x000fd8000c000000 */
.L_x_1495:
[----:B------:R-:W-:Y:S01]  /*3520*/  USHF.R.S32.HI UR4, URZ, 0x1f, UR8 ;  /* 0x0000001f3f047899 */ /* 0x000fe20008011408 */
[----:B------:R-:W-:Y:S01]  /*3530*/  PLOP3.LUT P0, PT, PT, PT, PT, 0x80, 0x0 ;  /* 0x000000000000781c */ /* 0x000fe20003f0f070 */
[----:B------:R-:W-:Y:S01]  /*3540*/  IMAD.MOV.U32 R3, RZ, RZ, RZ ;  /* 0x000000ffff037224 */ /* 0x000fe200078e00ff */
        /* <DEDUP_REMOVED lines=19> */
[----:B------:R-:W-:Y:S02]  /*3680*/  ISETP.GT.AND P1, PT, R168, UR37, PT ;  /* 0x00000025a8007c0c */ /* 0x000fe4000bf24270 */
        /* <DEDUP_REMOVED lines=51> */
[----:B------:R-:W-:Y:S06]  /*39c0*/  @!P1 BRA `(.L_x_1489) ;  /* 0x000000ec00989947 */ /* 0x000fec0003800000 */
[----:B------:R-:W1:Y:S01]  /*39d0*/  SHFL.IDX PT, R0, R187, RZ, 0x1f ;  /* 0x00001fffbb007589 */ /* 0x000e6200000e0000 */
[----:B------:R-:W-:-:S04]  /*39e0*/  UIADD3 UR4, UR36, 0x36400, URZ ;  /* 0x0003640024047890 */ /* 0x000fc8000fffe03f */
[----:B------:R-:W-:-:S06]  /*39f0*/  ULOP3.LUT UP0, URZ, UR4, 0x3ff, URZ, 0xc0, !UPT ;  /* 0x000003ff043f7892 */ /* 0x000fcc000f80c03f */
[----:B------:R-:W-:Y:S02]  /*3a00*/  PLOP3.LUT P0, PT, PT, PT, UP0, 0x80, 0x0 ;  /* 0x000000000000781c */ /* 0x000fe40003f0f008 */
[----:B-1----:R-:W-:-:S04]  /*3a10*/  LEA.HI R3, R0, R0, RZ, 0x1 ;  /* 0x0000000000037211 */ /* 0x002fc800078f08ff */
[----:B------:R-:W-:-:S05]  /*3a20*/  LOP3.LUT R3, R3, 0x1fffe, RZ, 0xc0, !PT ;  /* 0x0001fffe03037812 */ /* 0x000fca00078ec0ff */
[----:B------:R-:W-:-:S05]  /*3a30*/  IMAD.IADD R3, R0, 0x1, -R3 ;  /* 0x0000000100037824 */ /* 0x000fca00078e0a03 */
[----:B------:R-:W-:-:S05]  /*3a40*/  LEA R3, R3, UR36, 0xf ;  /* 0x0000002403037c11 */ /* 0x000fca000f8e78ff */
[----:B------:R-:W-:-:S05]  /*3a50*/  VIADD R3, R3, 0x400 ;  /* 0x0000040003037836 */ /* 0x000fca0000000000 */
[----:B------:R-:W-:-:S04]  /*3a60*/  SHF.R.U32.HI R3, RZ, 0x4, R3 ;  /* 0x00000004ff037819 */ /* 0x000fc80000011603 */
[----:B------:R-:W-:-:S04]  /*3a70*/  LOP3.LUT R3, R3, 0x3fff, RZ, 0xc0, !PT ;  /* 0x00003fff03037812 */ /* 0x000fc800078ec0ff */
[----:B------:R-:W-:Y:S01]  /*3a80*/  LOP3.LUT R18, R3, 0x2000000, RZ, 0xfc, !PT ;  /* 0x0200000003127812 */ /* 0x000fe200078efcff */
[----:B------:R-:W-:Y:S06]  /*3a90*/  @!P0 BRA `(.L_x_1498) ;  /* 0x0000000000408947 */ /* 0x000fec0003800000 */
        /* <DEDUP_REMOVED lines=13> */
[----:B-1----:R-:W-:-:S07]  /*3b70*/  IMAD.MOV.U32 R13, RZ, RZ, RZ ;  /* 0x000000ffff0d7224 */ /* 0x002fce00078e00ff */
[----:B------:R-:W-:-:S07]  /*3b80*/  LEPC R20, `(.L_x_1498) ;  /* 0x000000001014794e */ /* 0x000fce0000000000 */
[----:B--2---:R-:W-:Y:S05]  /*3b90*/  CALL.ABS.NOINC R14 ;  /* 0x000000000e007343 */ /* 0x004fea0003c00000 */
.L_x_1498:
[----:B------:R-:W-:Y:S01]  /*3ba0*/  ULEA.HI UR4, UR46, UR46, URZ, 0x1 ;  /* 0x0000002e2e047291 */ /* 0x000fe2000f8f083f */
[----:B------:R-:W-:-:S03]  /*3bb0*/  MOV R3, UR48 ;  /* 0x0000003000037c02 */ /* 0x000fc60008000f00 */
[----:B------:R-:W-:Y:S01]  /*3bc0*/  ULOP3.LUT UR4, UR4, 0xfffffffe, URZ, 0xc0, !UPT ;  /* 0xfffffffe04047892 */ /* 0x000fe2000f8ec03f */
[----:B------:R-:W-:-:S03]  /*3bd0*/  ISETP.NE.AND P0, PT, R3, 0x3, PT ;  /* 0x000000030300780c */ /* 0x000fc60003f05270 */
[----:B------:R-:W-:-:S06]  /*3be0*/  UIADD3 UR4, UR46, -UR4, URZ ;  /* 0x800000042e047290 */ /* 0x000fcc000fffe03f */
[----:B------:R-:W-:-:S05]  /*3bf0*/  IMAD.U32 R0, RZ, RZ, UR4 ;  /* 0x00000004ff007e24 */ /* 0x000fca000f8e00ff */
[----:B------:R-:W-:-:S04]  /*3c00*/  SHF.L.U32 R0, R0, 0x1f, RZ ;  /* 0x0000001f00007819 */ /* 0x000fc800000006ff */
[----:B------:R-:W1:Y:S02]  /*3c10*/  SYNCS.PHASECHK.TRANS64.TRYWAIT P1, [UR36+0x38800], R0 ;  /* 0x03880000ff0075a7 */ /* 0x000e640008020164 */
[----:B-1----:R-:W-:Y:S05]  /*3c20*/  @!P1 BRA `(.L_x_1499) ;  /* 0x0000013c00b89947 */ /* 0x002fea0003800000 */
.L_x_1646:
[----:B------:R-:W-:Y:S05]  /*3c30*/  @!P0 BRA `(.L_x_1500) ;  /* 0x0000000000048947 */ /* 0x000fea0003800000 */
[----:B------:R-:W-:Y:S01]  /*3c40*/  BPT.TRAP 0x1 ;  /* 0x000000040000795c */ /* 0x000fe20000300000 */
.L_x_1500:
[----:B------:R-:W-:Y:S02]  /*3c50*/  LEA R6, R2, UR36, 0x3 ;  /* 0x0000002402067c11 */ /* 0x000fe4000f8e18ff */
[----:B------:R-:W-:-:S04]  /*3c60*/  SHF.L.U32 R7, R16, 0x1f, RZ ;  /* 0x0000001f10077819 */ /* 0x000fc800000006ff */
[----:B------:R2:W3:Y:S01]  /*3c70*/  SYNCS.PHASECHK.TRANS64.TRYWAIT P1, [R6+URZ+0x38830], R7 ;  /* 0x03883007060075a7 */ /* 0x0004e2000802017f */
[----:B------:R-:W-:Y:S05]  /*3c80*/  @!P0 BRA `(.L_x_1501) ;  /* 0x0000000000048947 */ /* 0x000fea0003800000 */
[----:B------:R-:W-:Y:S01]  /*3c90*/  BPT.TRAP 0x1 ;  /* 0x000000040000795c */ /* 0x000fe20000300000 */
.L_x_1501:
[----:B---3--:R-:W-:Y:S05]  /*3ca0*/  @P1 BRA `(.L_x_1502) ;  /* 0x0000000000081947 */ /* 0x008fea0003800000 */
[----:B------:R-:W3:Y:S02]  /*3cb0*/  SYNCS.PHASECHK.TRANS64.TRYWAIT P1, [R6+URZ+0x38830], R7 ;  /* 0x03883007060075a7 */ /* 0x000ee4000802017f */
[----:B---3--:R-:W-:Y:S05]  /*3cc0*/  @!P1 BRA `(.L_x_1503) ;  /* 0x0000013c00a89947 */ /* 0x008fea0003800000 */
.L_x_1502:
[----:B------:R-:W-:-:S04]  /*3cd0*/  UIADD3 UR4, UR36, 0x22400, URZ ;  /* 0x0002240024047890 */ /* 0x000fc8000fffe03f */
[----:B------:R-:W-:-:S04]  /*3ce0*/  USHF.R.U32.HI UR4, URZ, 0x4, UR4 ;  /* 0x000000043f047899 */ /* 0x000fc80008011604 */
[----:B------:R-:W-:-:S06]  /*3cf0*/  ULOP3.LUT UR4, UR4, 0x3fff, URZ, 0xc0, !UPT ;  /* 0x00003fff04047892 */ /* 0x000fcc000f8ec03f */
[----:B------:R-:W-:Y:S01]  /*3d00*/  IMAD.U32 R4, RZ, RZ, UR4 ;  /* 0x00000004ff047e24 */ /* 0x000fe2000f8e00ff */
        /* <DEDUP_REMOVED lines=36> */
.L_x_1647:
[----:B------:R-:W-:Y:S05]  /*3f50*/  @!P0 BRA `(.L_x_1505) ;  /* 0x0000000000048947 */ /* 0x000fea0003800000 */
[----:B------:R-:W-:Y:S01]  /*3f60*/  BPT.TRAP 0x1 ;  /* 0x000000040000795c */ /* 0x000fe20000300000 */
.L_x_1505:
[----:B------:R4:W1:Y:S01]  /*3f70*/  SYNCS.PHASECHK.TRANS64.TRYWAIT P1, [R6+URZ+0x38850], R7 ;  /* 0x03885007060075a7 */ /* 0x000862000802017f */
[----:B------:R-:W-:Y:S05]  /*3f80*/  @!P0 BRA `(.L_x_1506) ;  /* 0x0000000000048947 */ /* 0x000fea0003800000 */
[----:B------:R-:W-:Y:S01]  /*3f90*/  BPT.TRAP 0x1 ;  /* 0x000000040000795c */ /* 0x000fe20000300000 */
.L_x_1506:
[----:B-1----:R-:W-:-:S04]  /*3fa0*/  IMAD.U32 R3, RZ, RZ, UR36 ;  /* 0x00000024ff037e24 */ /* 0x002fc8000f8e00ff */
[C---:B------:R-:W-:Y:S02]  /*3fb0*/  VIADD R0, R3.reuse, 0x400 ;  /* 0x0000040003007836 */ /* 0x040fe40000000000 */
[----:B------:R-:W-:-:S03]  /*3fc0*/  VIADD R3, R3, 0x26400 ;  /* 0x0002640003037836 */ /* 0x000fc60000000000 */
        /* <DEDUP_REMOVED lines=10> */
.L_x_1507:
[C---:B------:R-:W-:Y:S01]  /*4070*/  R2UR UR24, R0.reuse ;  /* 0x00000000001872ca */ /* 0x040fe200000e0000 */
[----:B------:R-:W-:Y:S01]  /*4080*/  WARPGROUP.ARRIVE ;  /* 0x00000000000079c5 */ /* 0x000fe20000000000 */
[C---:B------:R-:W-:Y:S01]  /*4090*/  R2UR UR26, R5.reuse ;  /* 0x00000000051a72ca */ /* 0x040fe200000e0000 */
[----:B------:R-:W-:Y:S01]  /*40a0*/  UMOV UR25, 0x40000040 ;  /* 0x4000004000197882 */ /* 0x000fe20000000000 */
[----:B------:R-:W-:Y:S01]  /*40b0*/  UMOV UR27, 0x40000040 ;  /* 0x40000040001b7882 */ /* 0x000fe20000000000 */
[----:B------:R-:W-:Y:S01]  /*40c0*/  VIADD R8, R0, 0x2 ;  /* 0x0000000200087836 */ /* 0x000fe20000000000 */
[----:B--234-:R-:W-:Y:S01]  /*40d0*/  IADD3 R7, R5, 0x2, RZ ;  /* 0x0000000205077810 */ /* 0x01cfe20007ffe0ff */
[----:B------:R-:W-:Y:S01]  /*40e0*/  UMOV UR5, 0x40000040 ;  /* 0x4000004000057882 */ /* 0x000fe20000000000 */
[----:B------:R-:W-:Y:S01]  /*40f0*/  UMOV UR7, 0x40000040 ;  /* 0x4000004000077882 */ /* 0x000fe20000000000 */
[----:B------:R-:W1:Y:S01]  /*4100*/  S2R R9, SR_TID.X ;  /* 0x0000000000097919 */ /* 0x000e620000002100 */
[----:B------:R-:W-:Y:S01]  /*4110*/  R2UR UR4, R8 ;  /* 0x00000000080472ca */ /* 0x000fe200000e0000 */
[----:B------:R-:W-:Y:S01]  /*4120*/  VIADD R8, R0, 0x4 ;  /* 0x0000000400087836 */ /* 0x000fe20000000000 */
[----:B------:R-:W-:Y:S01]  /*4130*/  R2UR UR6, R7 ;  /* 0x00000000070672ca */ /* 0x000fe200000e0000 */
[C---:B------:R-:W-:Y:S01]  /*4140*/  VIADD R7, R5.reuse, 0x4 ;  /* 0x0000000405077836 */ /* 0x040fe20000000000 */
[----:B------:R-:W2:Y:S01]  /*4150*/  S2R R14, SR_TID.X ;  /* 0x00000000000e7919 */ /* 0x000ea20000002100 */
[----:B------:R-:W-:Y:S01]  /*4160*/  HGMMA.64x64x16.F32 R24, gdesc[UR24], R24, gsb0 ;  /* 0x00e00000181879f0 */ /* 0x000fe20008000818 */
[----:B------:R-:W-:Y:S01]  /*4170*/  VIADD R10, R5, 0x800 ;  /* 0x00000800050a7836 */ /* 0x000fe20000000000 */
[----:B-1----:R-:W-:-:S02]  /*4180*/  SHF.R.U32.HI R9, RZ, 0x7, R9 ;  /* 0x00000007ff097819 */ /* 0x002fc40000011609 */
        /* <DEDUP_REMOVED lines=125> */
[----:B------:R-:W1:Y:S01]  /*4960*/  SHFL.IDX PT, R7, R9, RZ, 0x1f ;  /* 0x00001fff09077589 */ /* 0x000e6200000e0000 */
[----:B------:R-:W-:Y:S01]  /*4970*/  VIADD R8, R0, 0x800 ;  /* 0x0000080000087836 */ /* 0x000fe20000000000 */
[----:B-1----:R-:W-:-:S04]  /*4980*/  ISETP.GT.AND P1, PT, R7, 0x7f, PT ;  /* 0x0000007f0700780c */ /* 0x002fc80003f24270 */
        /* <DEDUP_REMOVED lines=12> */
[----:B------:R-:W-:-:S03]  /*4a50*/  SEL R11, R11, 0x6, !P1 ;  /* 0x000000060b0b7807 */ /* 0x000fc60004800000 */
[--C-:B------:R-:W-:Y:S02]  /*4a60*/  IMAD.IADD R12, R8, 0x1, R9.reuse ;  /* 0x00000001080c7824 */ /* 0x100fe400078e0209 */
[----:B------:R-:W-:Y:S02]  /*4a70*/  IMAD.IADD R13, R10, 0x1, R9 ;  /* 0x000000010a0d7824 */ /* 0x000fe400078e0209 */
[--C-:B------:R-:W-:Y:S02]  /*4a80*/  IMAD.IADD R8, R8, 0x1, R11.reuse ;  /* 0x0000000108087824 */ /* 0x100fe400078e020b */
        /* <DEDUP_REMOVED lines=41> */
[C---:B------:R-:W-:Y:S02]  /*4d20*/  IMAD.IADD R12, R9.reuse, 0x1, R8 ;  /* 0x00000001090c7824 */ /* 0x040fe400078e0208 */
[----:B------:R-:W-:Y:S02]  /*4d30*/  IMAD.IADD R13, R9, 0x1, R10 ;  /* 0x00000001090d7824 */ /* 0x000fe400078e020a */
        /* <DEDUP_REMOVED lines=32> */
[----:B------:R-:W-:Y:S02]  /*4f40*/  VIADD R10, R5, 0xc00 ;  /* 0x00000c00050a7836 */ /* 0x000fe40000000000 */
        /* <DEDUP_REMOVED lines=53> */
[C---:B------:R-:W-:Y:S01]  /*52a0*/  IADD3 R7, R9.reuse, R8, RZ ;  /* 0x0000000809077210 */ /* 0x040fe20007ffe0ff */
[----:B------:R-:W-:Y:S01]  /*52b0*/  IMAD.IADD R9, R9, 0x1, R10 ;  /* 0x0000000109097824 */ /* 0x000fe200078e020a */
[----:B------:R-:W1:Y:S01]  /*52c0*/  LDC.64 R12, c[0x0][0xad8] ;  /* 0x0002b600ff0c7b82 */ /* 0x000e620000000a00 */
[C---:B------:R-:W-:Y:S02]  /*52d0*/  IMAD.IADD R8, R11.reuse, 0x1, R8 ;  /* 0x000000010b087824 */ /* 0x040fe400078e0208 */
[----:B------:R-:W-:Y:S01]  /*52e0*/  IMAD.IADD R10, R11, 0x1, R10 ;  /* 0x000000010b0a7824 */ /* 0x000fe200078e020a */
[----:B-1----:R-:W-:Y:S01]  /*52f0*/  ISETP.GE.AND P2, PT, R13, 0x1, PT ;  /* 0x000000010d00780c */ /* 0x002fe20003f46270 */
[----:B------:R-:W-:-:S02]  /*5300*/  WARPGROUP.DEPBAR.LE gsb0, 0x0 ;  /* 0x00008000000079c5 */ /* 0x000fc40000010000 */
[----:B------:R-:W-:-:S06]  /*5310*/  WARPGROUP.ARRIVE ;  /* 0x00000000000079c5 */ /* 0x000fcc0000000000 */
[----:B------:R-:W-:Y:S01]  /*5320*/  HGMMA.64x64x16.F32 R24, gdesc[UR4], R24, gsb0 ;  /* 0x00e00000041879f0 */ /* 0x000fe20008000818 */
[----:B------:R-:W-:Y:S01]  /*5330*/  R2UR UR4, R7 ;  /* 0x00000000070472ca */ /* 0x000fe200000e0000 */
[----:B------:R-:W-:Y:S01]  /*5340*/  UMOV UR5, 0x40000040 ;  /* 0x4000004000057882 */ /* 0x000fe20000000000 */
[----:B------:R-:W-:Y:S01]  /*5350*/  R2UR UR6, R9 ;  /* 0x00000000090672ca */ /* 0x000fe200000e0000 */
[----:B------:R-:W-:Y:S01]  /*5360*/  UMOV UR7, 0x40000040 ;  /* 0x4000004000077882 */ /* 0x000fe20000000000 */
[----:B------:R-:W-:-:S05]  /*5370*/  IMAD.MOV.U32 R7, RZ, RZ, 0x40 ;  /* 0x00000040ff077424 */ /* 0x000fca00078e00ff */
[----:B------:R-:W-:-:S04]  /*5380*/  SEL R7, R7, 0x3e, P1 ;  /* 0x0000003e07077807 */ /* 0x000fc80000800000 */
        /* <DEDUP_REMOVED lines=9> */
[----:B------:R-:W-:Y:S02]  /*5420*/  SEL R8, R8, 0xf80, P1 ;  /* 0x00000f8008087807 */ /* 0x000fe40000800000 */
[----:B------:R-:W-:Y:S02]  /*5430*/  ISETP.NE.AND P1, PT, R14, RZ, PT ;  /* 0x000000ff0e00720c */ /* 0x000fe40003f25270 */
[----:B------:R-:W-:-:S04]  /*5440*/  LOP3.LUT R8, R8, 0x1e00, RZ, 0xc0, !PT ;  /* 0x00001e0008087812 */ /* 0x000fc800078ec0ff */
[CC--:B------:R-:W-:Y:S02]  /*5450*/  IADD3 R9, R7.reuse, R8.reuse, R0 ;  /* 0x0000000807097210 */ /* 0x0c0fe40007ffe000 */
[----:B------:R-:W-:Y:S01]  /*5460*/  IADD3 R5, R7, R8, R5 ;  /* 0x0000000807057210 */ /* 0x000fe20007ffe005 */
[----:B------:R-:W-:Y:S01]  /*5470*/  IMAD.MOV.U32 R7, RZ, RZ, -0x40 ;  /* 0xffffffc0ff077424 */ /* 0x000fe200078e00ff */
[----:B------:R-:W1:Y:S03]  /*5480*/  LDC R8, c[0x0][0x288] ;  /* 0x0000a200ff087b82 */ /* 0x000e660000000800 */
[----:B------:R-:W-:-:S04]  /*5490*/  IMAD R14, R168, R7, 0x41 ;  /* 0x00000041a80e7424 */ /* 0x000fc800078e0207 */
        /* <DEDUP_REMOVED lines=8> */
[----:B------:R-:W2:Y:S01]  /*5520*/  LDC R9, c[0x0][0x2e0] ;  /* 0x0000b800ff097b82 */ /* 0x000ea20000000800 */
[----:B------:R-:W-:-:S05]  /*5530*/  @!P1 VIADD R5, R6, 0x38840 ;  /* 0x0003884006059836 */ /* 0x000fca0000000000 */
[----:B------:R-:W-:Y:S01]  /*5540*/  @!P1 PRMT R5, RZ, 0x654, R5 ;  /* 0x00000654ff059816 */ /* 0x000fe20000000005 */
[----:B------:R-:W-:Y:S02]  /*5550*/  WARPGROUP.DEPBAR.LE gsb0, 0x0 ;  /* 0x00008000000079c5 */ /* 0x000fe40000010000 */
[----:B------:R-:W-:-:S06]  /*5560*/  WARPGROUP.ARRIVE ;  /* 0x00000000000079c5 */ /* 0x000fcc0000000000 */
[----:B------:R-:W-:Y:S01]  /*5570*/  HGMMA.64x64x16.F32 R24, gdesc[UR4], R24, gsb0 ;  /* 0x00e00000041879f0 */ /* 0x000fe20008000818 */
[----:B------:R-:W-:Y:S02]  /*5580*/  ULDC.64 UR4, c[0x0][0xad0] ;  /* 0x0002b40000047ab9 */ /* 0x000fe40000000a00 */
        /* <DEDUP_REMOVED lines=34> */
[----:B------:R3:W4:Y:S01]  /*57b0*/  MUFU.TANH R15, R26 ;  /* 0x0000001a000f7308 */ /* 0x0007220000002400 */
[----:B------:R-:W-:Y:S01]  /*57c0*/  ULOP3.LUT UR4, URZ, UR5, URZ, 0x33, !UPT ;  /* 0x000000053f047292 */ /* 0x000fe2000f8e333f */
[----:B--2---:R-:W-:-:S06]  /*57d0*/  IMAD R5, R9, UR38, R14 ;  /* 0x0000002609057c24 */ /* 0x004fcc000f8e020e */
[----:B------:R-:W2:Y:S01]  /*57e0*/  MUFU.TANH R24, R24 ;  /* 0x0000001800187308 */ /* 0x000ea20000002400 */
[----:B---3--:R-:W-:Y:S02]  /*57f0*/  LEA R26, R168, 0xffffffc0, 0x6 ;  /* 0xffffffc0a81a7811 */ /* 0x008fe400078e30ff */
[----:B-1----:R-:W-:-:S03]  /*5800*/  IADD3 R7, R5, -R8, -R17 ;  /* 0x8000000805077210 */ /* 0x002fc60007ffe811 */
[----:B------:R-:W-:Y:S01]  /*5810*/  IMAD R10, R9, UR38, -R26 ;  /* 0x00000026090a7c24 */ /* 0x000fe2000f8e0a1a */
[----:B------:R-:W-:Y:S01]  /*5820*/  IADD3 R5, R19, UR42, RZ ;  /* 0x0000002a13057c10 */ /* 0x000fe2000fffe0ff */
[----:B------:R-:W1:Y:S01]  /*5830*/  MUFU.TANH R25, R25 ;  /* 0x0000001900197308 */ /* 0x000e620000002400 */
[C---:B------:R-:W-:Y:S02]  /*5840*/  IMAD.IADD R21, R7.reuse, 0x1, R12 ;  /* 0x0000000107157824 */ /* 0x040fe400078e020c */
[----:B------:R-:W-:Y:S02]  /*5850*/  IMAD.IADD R56, R10, 0x1, -R17 ;  /* 0x000000010a387824 */ /* 0x000fe400078e0a11 */
[----:B------:R-:W-:-:S03]  /*5860*/  VIADD R58, R7, UR4 ;  /* 0x00000004073a7c36 */ /* 0x000fc60008000000 */
[----:B------:R-:W3:Y:S01]  /*5870*/  MUFU.TANH R27, R27 ;  /* 0x0000001b001b7308 */ /* 0x000ee20000002400 */
[----:B------:R-:W-:Y:S01]  /*5880*/  VIADDMNMX R10, R5, R21, R56, PT ;  /* 0x00000015050a7246 */ /* 0x000fe20003800138 */
[----:B------:R-:W-:-:S06]  /*5890*/  IMAD.IADD R7, R58, 0x1, R5 ;  /* 0x000000013a077824 */ /* 0x000fcc00078e0205 */
        /* <DEDUP_REMOVED lines=27> */
[----:B------:R-:W1:Y:S01]  /*5a50*/  MUFU.TANH R55, R55 ;  /* 0x0000003700377308 */ /* 0x000e620000002400 */
[----:B--234-:R-:W-:Y:S05]  /*5a60*/  @!P2 BRA `(.L_x_1509) ;  /* 0x000000000054a947 */ /* 0x01cfea0003800000 */
        /* <DEDUP_REMOVED lines=12> */
.L_x_1511:
[----:B------:R-:W-:-:S13]  /*5b30*/  ISETP.NE.AND P3, PT, R13, 0x1, PT ;  /* 0x000000010d00780c */ /* 0x000fda0003f65270 */
[----:B------:R-:W2:Y:S02]  /*5b40*/  @P3 LDC.64 R60, c[0x0][0xae0] ;  /* 0x0002b800ff3c3b82 */ /* 0x000ea40000000a00 */
[----:B--2---:R-:W-:-:S05]  /*5b50*/  @P3 IMAD.HI.U32 R20, R14, R60, RZ ;  /* 0x0000003c0e143227 */ /* 0x004fca00078e00ff */
[----:B------:R-:W-:-:S07]  /*5b60*/  @P3 SHF.R.U32.HI R14, RZ, R61, R20 ;  /* 0x0000003dff0e3219 */ /* 0x000fce0000011614 */
.L_x_1512:
[----:B------:R-:W-:Y:S05]  /*5b70*/  BSYNC B0 ;  /* 0x0000000000007941 */ /* 0x000fea0003800000 */
.L_x_1510:
[----:B------:R-:W-:-:S04]  /*5b80*/  IMAD R14, R14, R13, -R26 ;  /* 0x0000000d0e0e7224 */ /* 0x000fc800078e0a1a */
[----:B------:R-:W-:-:S05]  /*5b90*/  IMAD.IADD R14, R14, 0x1, -R17 ;  /* 0x000000010e0e7824 */ /* 0x000fca00078e0a11 */
[----:B------:R-:W-:Y:S02]  /*5ba0*/  VIMNMX R7, R7, R14, !PT ;  /* 0x0000000e07077248 */ /* 0x000fe40007fe0100 */
[----:B------:R-:W-:-:S07]  /*5bb0*/  VIADDMNMX R10, R14, R13, R10, PT ;  /* 0x0000000d0e0a7246 */ /* 0x000fce000380010a */
.L_x_1509:
[C---:B------:R-:W-:Y:S02]  /*5bc0*/  ISETP.GE.AND P3, PT, R57.reuse, 0x2, PT ;  /* 0x000000023900780c */ /* 0x040fe40003f66270 */
[----:B------:R-:W-:Y:S02]  /*5bd0*/  ISETP.GE.AND P4, PT, R57, 0x9, PT ;  /* 0x000000093900780c */ /* 0x000fe40003f86270 */
[C---:B------:R-:W-:Y:S02]  /*5be0*/  ISETP.GT.AND P6, PT, R7.reuse, 0x1, !P3 ;  /* 0x000000010700780c */ /* 0x040fe40005fc4270 */
[----:B------:R-:W-:Y:S02]  /*5bf0*/  ISETP.GT.AND P5, PT, R7, 0x8, !P4 ;  /* 0x000000080700780c */ /* 0x000fe400067a4270 */
[C---:B------:R-:W-:Y:S02]  /*5c00*/  ISETP.LT.OR P6, PT, R10.reuse, 0x2, P6 ;  /* 0x000000020a00780c */ /* 0x040fe400037c1670 */
[----:B------:R-:W-:-:S02]  /*5c10*/  ISETP.LT.OR P5, PT, R10, 0x9, P5 ;  /* 0x000000090a00780c */ /* 0x000fc40002fa1670 */
[----:B-1----:R-:W-:Y:S02]  /*5c20*/  FSEL R60, R25, -INF , !P6 ;  /* 0xff800000193c7808 */ /* 0x002fe40007000000 */
        /* <DEDUP_REMOVED lines=67> */
[----:B------:R-:W-:Y:S02]  /*6060*/  ISETP.GT.AND P6, PT, R7, 0x39, !P6 ;  /* 0x000000390700780c */ /* 0x000fe400077c4270 */
[----:B------:R-:W-:Y:S02]  /*6070*/  IADD3 R7, R5, 0x8, RZ ;  /* 0x0000000805077810 */ /* 0x000fe40007ffe0ff */
[----:B------:R-:W-:Y:S02]  /*6080*/  ISETP.LT.OR P6, PT, R10, 0x3a, P6 ;  /* 0x0000003a0a00780c */ /* 0x000fe400037c1670 */
[----:B------:R-:W-:Y:S02]  /*6090*/  VIADDMNMX R14, R7, R21, R56, PT ;  /* 0x00000015070e7246 */ /* 0x000fe40003800138 */
[----:B------:R-:W-:-:S02]  /*60a0*/  FSEL R180, R53, -INF , !P6 ;  /* 0xff80000035b47808 */ /* 0x000fc40007000000 */
        /* <DEDUP_REMOVED lines=14> */
.L_x_1515:
[----:B------:R-:W-:-:S13]  /*6190*/  ISETP.NE.AND P6, PT, R13, 0x1, PT ;  /* 0x000000010d00780c */ /* 0x000fda0003fc5270 */
[----:B------:R-:W1:Y:S02]  /*61a0*/  @P6 LDC.64 R20, c[0x0][0xae0] ;  /* 0x0002b800ff146b82 */ /* 0x000e640000000a00 */
[----:B-1----:R-:W-:-:S05]  /*61b0*/  @P6 IMAD.HI.U32 R20, R10, R20, RZ ;  /* 0x000000140a146227 */ /* 0x002fca00078e00ff */
[----:B------:R-:W-:-:S07]  /*61c0*/  @P6 SHF.R.U32.HI R10, RZ, R21, R20 ;  /* 0x00000015ff0a6219 */ /* 0x000fce0000011614 */
.L_x_1516:
[----:B------:R-:W-:Y:S05]  /*61d0*/  BSYNC B0 ;  /* 0x0000000000007941 */ /* 0x000fea0003800000 */
.L_x_1514:
[----:B------:R-:W-:-:S04]  /*61e0*/  IMAD R10, R10, R13, -R26 ;  /* 0x0000000d0a0a7224 */ /* 0x000fc800078e0a1a */
[----:B------:R-:W-:-:S05]  /*61f0*/  IMAD.IADD R10, R10, 0x1, -R17 ;  /* 0x000000010a0a7824 */ /* 0x000fca00078e0a11 */
[----:B------:R-:W-:Y:S02]  /*6200*/  VIMNMX R7, R7, R10, !PT ;  /* 0x0000000a07077248 */ /* 0x000fe40007fe0100 */
[----:B------:R-:W-:-:S07]  /*6210*/  VIADDMNMX R14, R10, R13, R14, PT ;  /* 0x0000000d0a0e7246 */ /* 0x000fce000380010e */
.L_x_1513:
[----:B------:R-:W-:Y:S01]  /*6220*/  ISETP.GT.AND P3, PT, R7, 0x1, !P3 ;  /* 0x000000010700780c */ /* 0x000fe20005f64270 */
[----:B------:R-:W-:Y:S01]  /*6230*/  ULDC UR10, c[0x0][0xa80] ;  /* 0x0002a000000a7ab9 */ /* 0x000fe20000000800 */
[----:B------:R-:W-:Y:S01]  /*6240*/  ISETP.NE.AND P6, PT, R25, RZ, PT ;  /* 0x000000ff1900720c */ /* 0x000fe20003fc5270 */
[----:B------:R-:W-:Y:S01]  /*6250*/  IMAD R205, R2, 0x1000, R18 ;  /* 0x0000100002cd7824 */ /* 0x000fe200078e0212 */
[----:B------:R-:W-:Y:S01]  /*6260*/  ISETP.LT.OR P3, PT, R14, 0x2, P3 ;  /* 0x000000020e00780c */ /* 0x000fe20001f61670 */
[----:B------:R-:W-:Y:S01]  /*6270*/  UMOV UR7, 0x40000040 ;  /* 0x4000004000077882 */ /* 0x000fe20000000000 */
[----:B------:R-:W-:Y:S01]  /*6280*/  ISETP.GT.AND P4, PT, R7, 0x8, !P4 ;  /* 0x000000080700780c */ /* 0x000fe20006784270 */
[----:B------:R-:W-:Y:S01]  /*6290*/  VIADD R207, R205, 0x80 ;  /* 0x00000080cdcf7836 */ /* 0x000fe20000000000 */
[----:B------:R-:W-:Y:S01]  /*62a0*/  FSEL R25, R27, -INF , !P3 ;  /* 0xff8000001b197808 */ /* 0x000fe20005800000 */
[----:B------:R-:W-:Y:S01]  /*62b0*/  @!P1 VIADD R6, R6, 0x38860 ;  /* 0x0003886006069836 */ /* 0x000fe20000000000 */
[----:B------:R-:W-:Y:S01]  /*62c0*/  BAR.SYNC.DEFER_BLOCKING 0xf, 0x100 ;  /* 0x03c4000000007b1d */ /* 0x000fe20000010000 */
[----:B------:R-:W-:Y:S01]  /*62d0*/  ISETP.NE.AND P3, PT, R28, RZ, PT ;  /* 0x000000ff1c00720c */ /* 0x000fe20003f65270 */
[----:B------:R-:W-:Y:S01]  /*62e0*/  IMAD R9, R9, UR38, -R8 ;  /* 0x0000002609097c24 */ /* 0x000fe2000f8e0a08 */
[----:B------:R-:W-:-:S02]  /*62f0*/  ISETP.LT.OR P4, PT, R14, 0x9, P4 ;  /* 0x000000090e00780c */ /* 0x000fc40002781670 */
[----:B------:R-:W-:Y:S02]  /*6300*/  ISETP.GT.AND P3, PT, R7, 0x9, !P3 ;  /* 0x000000090700780c */ /* 0x000fe40005f64270 */
[----:B------:R-:W-:Y:S02]  /*6310*/  FSEL R26, R30, -INF , !P4 ;  /* 0xff8000001e1a7808 */ /* 0x000fe40006000000 */
[----:B------:R-:W-:Y:S02]  /*6320*/  ISETP.LT.OR P3, PT, R14, 0xa, P3 ;  /* 0x0000000a0e00780c */ /* 0x000fe40001f61670 */
        /* <DEDUP_REMOVED lines=21> */
[----:B------:R-:W-:Y:S02]  /*6480*/  ISETP.NE.AND P4, PT, R61, RZ, PT ;  /* 0x000000ff3d00720c */ /* 0x000fe40003f85270 */
        /* <DEDUP_REMOVED lines=11> */
[----:B------:R-:W-:Y:S02]  /*6540*/  FMNMX.FTZ R10, R52, R10, !PT ;  /* 0x0000000a340a7209 */ /* 0x000fe40007810000 */
[----:B------:R-:W-:Y:S02]  /*6550*/  ISETP.LT.OR P3, PT, R14, 0x21, P3 ;  /* 0x000000210e00780c */ /* 0x000fe40001f61670 */
[----:B------:R-:W-:Y:S02]  /*6560*/  ISETP.GT.AND P5, PT, R7, 0x38, !P5 ;  /* 0x000000380700780c */ /* 0x000fe40006fa4270 */
[----:B------:R-:W-:Y:S02]  /*6570*/  FSEL R32, R42, -INF , !P3 ;  /* 0xff8000002a207808 */ /* 0x000fe40005800000 */
[----:B------:R-:W-:Y:S02]  /*6580*/  ISETP.NE.AND P3, PT, R40, RZ, PT ;  /* 0x000000ff2800720c */ /* 0x000fe40003f65270 */
[----:B------:R-:W-:-:S02]  /*6590*/  ISETP.LT.OR P5, PT, R14, 0x39, P5 ;  /* 0x000000390e00780c */ /* 0x000fc40002fa1670 */
[----:B------:R-:W-:Y:S02]  /*65a0*/  ISETP.GT.AND P3, PT, R7, 0x21, !P3 ;  /* 0x000000210700780c */ /* 0x000fe40005f64270 */
[----:B------:R-:W-:Y:S02]  /*65b0*/  FSEL R38, R54, -INF , !P5 ;  /* 0xff80000036267808 */ /* 0x000fe40006800000 */
[----:B------:R-:W-:Y:S02]  /*65c0*/  ISETP.LT.OR P3, PT, R14, 0x22, P3 ;  /* 0x000000220e00780c */ /* 0x000fe40001f61670 */
[----:B------:R-:W-:Y:S02]  /*65d0*/  R2UR UR6, R205 ;  /* 0x00000000cd0672ca */ /* 0x000fe400000e0000 */
[----:B------:R-:W-:Y:S02]  /*65e0*/  FSEL R33, R43, -INF , !P3 ;  /* 0xff8000002b217808 */ /* 0x000fe40005800000 */
[----:B------:R-:W-:-:S02]  /*65f0*/  ISETP.NE.AND P3, PT, R41, RZ, PT ;  /* 0x000000ff2900720c */ /* 0x000fc40003f65270 */
[----:B------:R-:W-:Y:S02]  /*6600*/  @!P1 PRMT R6, RZ, 0x654, R6 ;  /* 0x00000654ff069816 */ /* 0x000fe40000000006 */
[----:B------:R-:W-:Y:S02]  /*6610*/  ISETP.GT.AND P3, PT, R7, 0x28, !P3 ;  /* 0x000000280700780c */ /* 0x000fe40005f64270 */
[----:B------:R-:W-:Y:S02]  /*6620*/  IADD3 R8, R168, -0x2, RZ ;  /* 0xfffffffea8087810 */ /* 0x000fe40007ffe0ff */
[----:B------:R-:W-:-:S04]  /*6630*/  ISETP.LT.OR P3, PT, R14, 0x29, P3 ;  /* 0x000000290e00780c */ /* 0x000fc80001f61670 */
[----:B------:R-:W-:Y:S02]  /*6640*/  FSEL R34, R46, -INF , !P3 ;  /* 0xff8000002e227808 */ /* 0x000fe40005800000 */
[----:B------:R-:W-:Y:S02]  /*6650*/  ISETP.GT.AND P3, PT, R7, 0x29, !P4 ;  /* 0x000000290700780c */ /* 0x000fe40006764270 */
[----:B------:R-:W-:Y:S02]  /*6660*/  ISETP.NE.AND P4, PT, R63, RZ, PT ;  /* 0x000000ff3f00720c */ /* 0x000fe40003f85270 */
[----:B------:R-:W-:Y:S02]  /*6670*/  ISETP.LT.OR P3, PT, R14, 0x2a, P3 ;  /* 0x0000002a0e00780c */ /* 0x000fe40001f61670 */
[----:B------:R-:W-:Y:S02]  /*6680*/  ISETP.GT.AND P4, PT, R7, 0x31, !P4 ;  /* 0x000000310700780c */ /* 0x000fe40006784270 */
[----:B------:R-:W-:-:S02]  /*6690*/  FSEL R35, R47, -INF , !P3 ;  /* 0xff8000002f237808 */ /* 0x000fc40005800000 */
[C---:B------:R-:W-:Y:S02]  /*66a0*/  ISETP.GT.AND P3, PT, R7.reuse, RZ, !P6 ;  /* 0x000000ff0700720c */ /* 0x040fe40007764270 */
[----:B------:R-:W-:Y:S02]  /*66b0*/  ISETP.NE.AND P6, PT, R24, RZ, PT ;  /* 0x000000ff1800720c */ /* 0x000fe40003fc5270 */
[----:B------:R-:W-:Y:S02]  /*66c0*/  ISETP.LT.OR P3, PT, R14, 0x1, P3 ;  /* 0x000000010e00780c */ /* 0x000fe40001f61670 */
[----:B------:R-:W-:Y:S02]  /*66d0*/  ISETP.GT.AND P6, PT, R7, 0x39, !P6 ;  /* 0x000000390700780c */ /* 0x000fe400077c4270 */
[----:B------:R-:W-:Y:S02]  /*66e0*/  FSEL R24, R15, -INF , !P3 ;  /* 0xff8000000f187808 */ /* 0x000fe40005800000 */
[----:B------:R-:W-:-:S02]  /*66f0*/  FMNMX.FTZ R15, R180, R10, !PT ;  /* 0x0000000ab40f7209 */ /* 0x000fc40007810000 */
[C---:B------:R-:W-:Y:S02]  /*6700*/  ISETP.LT.OR P4, PT, R14.reuse, 0x32, P4 ;  /* 0x000000320e00780c */ /* 0x040fe40002781670 */
[----:B------:R-:W-:Y:S01]  /*6710*/  ISETP.LT.OR P6, PT, R14, 0x3a, P6 ;  /* 0x0000003a0e00780c */ /* 0x000fe200037c1670 */
[----:B------:R-:W1:Y:S01]  /*6720*/  SHFL.BFLY PT, R10, R15, 0x2, 0x1f ;  /* 0x0c401f000f0a7f89 */ /* 0x000e6200000e0000 */
[----:B------:R-:W-:Y:S02]  /*6730*/  FSEL R37, R51, -INF , !P4 ;  /* 0xff80000033257808 */ /* 0x000fe40006000000 */
[----:B------:R-:W-:Y:S02]  /*6740*/  FSEL R39, R55, -INF , !P6 ;  /* 0xff80000037277808 */ /* 0x000fe40007000000 */
[----:B-1----:R-:W-:-:S05]  /*6750*/  FMNMX.FTZ R21, R15, R10, !PT ;  /* 0x0000000a0f157209 */ /* 0x002fca0007810000 */
[----:B------:R-:W1:Y:S02]  /*6760*/  SHFL.BFLY PT, R10, R21, 0x1, 0x1f ;  /* 0x0c201f00150a7f89 */ /* 0x000e6400000e0000 */
[----:B-1----:R-:W-:-:S04]  /*6770*/  FMNMX.FTZ R10, R21, R10, !PT ;  /* 0x0000000a150a7209 */ /* 0x002fc80007810000 */
[C---:B------:R-:W-:Y:S01]  /*6780*/  FSETP.NEU.FTZ.AND P3, PT, R10.reuse, -INF , PT ;  /* 0xff8000000a00780b */ /* 0x040fe20003f7d000 */
[----:B------:R-:W-:-:S05]  /*6790*/  FMUL.FTZ R11, R10, UR10 ;  /* 0x0000000a0a0b7c20 */ /* 0x000fca0008410000 */
        /* <DEDUP_REMOVED lines=9> */
[--C-:B------:R-:W-:Y:S01]  /*6830*/  FFMA.FTZ R170, R170, UR10, -R41.reuse ;  /* 0x0000000aaaaa7c23 */ /* 0x100fe20008010829 */
[----:B------:R-:W-:Y:S01]  /*6840*/  ISETP.LT.OR P3, PT, R14, 0x31, P3 ;  /* 0x000000310e00780c */ /* 0x000fe20001f61670 */
[--C-:B------:R-:W-:Y:S01]  /*6850*/  FFMA.FTZ R169, R68, UR10, -R41.reuse ;  /* 0x0000000a44a97c23 */ /* 0x100fe20008010829 */
[----:B------:R-:W-:Y:S01]  /*6860*/  FMNMX.FTZ R20, R28, R11, !PT ;  /* 0x0000000b1c147209 */ /* 0x000fe20007810000 */
[--C-:B------:R-:W-:Y:S01]  /*6870*/  FFMA.FTZ R172, R172, UR10, -R41.reuse ;  /* 0x0000000aacac7c23 */ /* 0x100fe20008010829 */
[----:B------:R-:W-:Y:S01]  /*6880*/  FSEL R36, R50, -INF , !P3 ;  /* 0xff80000032247808 */ /* 0x000fe20005800000 */
        /* <DEDUP_REMOVED lines=11> */
[----:B------:R-:W-:Y:S01]  /*6940*/  FFMA.FTZ R180, R180, UR10, -R41 ;  /* 0x0000000ab4b47c23 */ /* 0x000fe20008010829 */
[----:B------:R-:W-:Y:S01]  /*6950*/  MUFU.EX2 R7, R7 ;  /* 0x0000000700077308 */ /* 0x000fe20000000800 */
[----:B------:R-:W-:-:S04]  /*6960*/  FMNMX.FTZ R20, R32, R11, !PT ;  /* 0x0000000b20147209 */ /* 0x000fc80007810000 */
[----:B------:R-:W-:-:S03]  /*6970*/  FMNMX.FTZ R11, R33, R20, !PT ;  /* 0x00000014210b7209 */ /* 0x000fc60007810000 */
[----:B------:R-:W1:Y:S01]  /*6980*/  MUFU.EX2 R14, R21 ;  /* 0x00000015000e7308 */ /* 0x000e620000000800 */
[----:B------:R-:W-:-:S04]  /*6990*/  FMNMX.FTZ R20, R34, R11, !PT ;  /* 0x0000000b22147209 */ /* 0x000fc80007810000 */
[----:B------:R-:W-:-:S03]  /*69a0*/  FMNMX.FTZ R11, R35, R20, !PT ;  /* 0x00000014230b7209 */ /* 0x000fc60007810000 */
[----:B------:R-:W-:Y:S01]  /*69b0*/  MUFU.EX2 R15, R15 ;  /* 0x0000000f000f7308 */ /* 0x000fe20000000800 */
[----:B------:R-:W-:-:S04]  /*69c0*/  FMNMX.FTZ R20, R36, R11, !PT ;  /* 0x0000000b24147209 */ /* 0x000fc80007810000 */
[----:B------:R-:W-:-:S03]  /*69d0*/  FMNMX.FTZ R11, R37, R20, !PT ;  /* 0x00000014250b7209 */ /* 0x000fc60007810000 */
[----:B------:R-:W-:Y:S01]  /*69e0*/  MUFU.EX2 R21, R42 ;  /* 0x0000002a00157308 */ /* 0x000fe20000000800 */
[----:B------:R-:W-:Y:S02]  /*69f0*/  FMNMX.FTZ R20, R38, R11, !PT ;  /* 0x0000000b26147209 */ /* 0x000fe40007810000 */
[----:B-1----:R-:W-:Y:S01]  /*6a00*/  F2FP.F16.F32.PACK_AB R152, R14, R7 ;  /* 0x000000070e98723e */ /* 0x002fe200000000ff */
[----:B------:R-:W-:Y:S01]  /*6a10*/  FADD.FTZ R14, R7, R14 ;  /* 0x0000000e070e7221 */ /* 0x000fe20000010000 */
[----:B------:R-:W-:Y:S01]  /*6a20*/  FMNMX.FTZ R11, R39, R20, !PT ;  /* 0x00000014270b7209 */ /* 0x000fe20007810000 */
[----:B------:R-:W-:Y:S02]  /*6a30*/  FFMA.FTZ R20, R64, UR10, -R41 ;  /* 0x0000000a40147c23 */ /* 0x000fe40008010829 */
[----:B------:R-:W1:Y:S02]  /*6a40*/  MUFU.EX2 R170, R170 ;  /* 0x000000aa00aa7308 */ /* 0x000e640000000800 */
[----:B------:R-:W2:Y:S06]  /*6a50*/  SHFL.BFLY PT, R40, R11, 0x2, 0x1f ;  /* 0x0c401f000b287f89 */ /* 0x000eac00000e0000 */
[----:B------:R-:W3:Y:S08]  /*6a60*/  MUFU.EX2 R20, R20 ;  /* 0x0000001400147308 */ /* 0x000ef00000000800 */
[----:B------:R-:W-:Y:S01]  /*6a70*/  MUFU.EX2 R169, R169 ;  /* 0x000000a900a97308 */ /* 0x000fe20000000800 */
[----:B-1----:R-:W-:-:S07]  /*6a80*/  F2FP.F16.F32.PACK_AB R156, R170, R21 ;  /* 0x00000015aa9c723e */ /* 0x002fce00000000ff */
[----:B------:R-:W1:Y:S01]  /*6a90*/  MUFU.EX2 R172, R172 ;  /* 0x000000ac00ac7308 */ /* 0x000e620000000800 */
[----:B---3--:R-:W-:Y:S01]  /*6aa0*/  F2FP.F16.F32.PACK_AB R154, R20, R15 ;  /* 0x0000000f149a723e */ /* 0x008fe200000000ff */
[----:B------:R-:W-:Y:S01]  /*6ab0*/  FADD.FTZ R15, R15, R14 ;  /* 0x0000000e0f0f7221 */ /* 0x000fe20000010000 */
[----:B--2---:R-:W-:-:S03]  /*6ac0*/  FMNMX.FTZ R40, R11, R40, !PT ;  /* 0x000000280b287209 */ /* 0x004fc60007810000 */
[----:B------:R-:W-:Y:S01]  /*6ad0*/  FADD.FTZ R20, R20, R15 ;  /* 0x0000000f14147221 */ /* 0x000fe20000010000 */
[----:B------:R-:W-:Y:S01]  /*6ae0*/  VIADD R15, R9, UR42 ;  /* 0x0000002a090f7c36 */ /* 0x000fe20008000000 */
[----:B------:R-:W2:Y:S01]  /*6af0*/  SHFL.BFLY PT, R11, R40, 0x1, 0x1f ;  /* 0x0c201f00280b7f89 */ /* 0x000ea200000e0000 */
[----:B------:R-:W-:Y:S01]  /*6b00*/  MUFU.EX2 R171, R171 ;  /* 0x000000ab00ab7308 */ /* 0x000fe20000000800 */
[----:B------:R-:W-:Y:S01]  /*6b10*/  FADD.FTZ R21, R21, R20 ;  /* 0x0000001415157221 */ /* 0x000fe20000010000 */
[----:B------:R-:W-:-:S03]  /*6b20*/  IMAD.IADD R12, R15, 0x1, R12 ;  /* 0x000000010f0c7824 */ /* 0x000fc600078e020c */
[----:B------:R-:W-:-:S03]  /*6b30*/  FADD.FTZ R170, R170, R21 ;  /* 0x00000015aaaa7221 */ /* 0x000fc60000010000 */
[----:B------:R-:W3:Y:S01]  /*6b40*/  MUFU.EX2 R174, R174 ;  /* 0x000000ae00ae7308 */ /* 0x000ee20000000800 */
[----:B-1----:R-:W-:Y:S01]  /*6b50*/  F2FP.F16.F32.PACK_AB R158, R172, R169 ;  /* 0x000000a9ac9e723e */ /* 0x002fe200000000ff */
[----:B------:R-:W-:-:S04]  /*6b60*/  FADD.FTZ R169, R169, R170 ;  /* 0x000000aaa9a97221 */ /* 0x000fc80000010000 */
[----:B------:R-:W-:Y:S02]  /*6b70*/  FADD.FTZ R172, R172, R169 ;  /* 0x000000a9acac7221 */ /* 0x000fe40000010000 */
[----:B------:R-:W-:Y:S01]  /*6b80*/  MUFU.EX2 R173, R173 ;  /* 0x000000ad00ad7308 */ /* 0x000fe20000000800 */
[----:B--2---:R-:W-:-:S07]  /*6b90*/  FMNMX.FTZ R11, R40, R11, !PT ;  /* 0x0000000b280b7209 */ /* 0x004fce0007810000 */
[----:B------:R-:W1:Y:S01]  /*6ba0*/  MUFU.EX2 R176, R176 ;  /* 0x000000b000b07308 */ /* 0x000e620000000800 */
[C---:B---3--:R-:W-:Y:S01]  /*6bb0*/  F2FP.F16.F32.PACK_AB R160, R174.reuse, R171 ;  /* 0x000000abaea0723e */ /* 0x048fe200000000ff */
[----:B------:R-:W-:Y:S01]  /*6bc0*/  FADD.FTZ R171, R171, R172 ;  /* 0x000000acabab7221 */ /* 0x000fe20000010000 */
[C---:B------:R-:W-:Y:S01]  /*6bd0*/  FSETP.NEU.FTZ.AND P3, PT, R11.reuse, -INF , PT ;  /* 0xff8000000b00780b */ /* 0x040fe20003f7d000 */
[----:B------:R-:W-:Y:S02]  /*6be0*/  FMUL.FTZ R40, R11, UR10 ;  /* 0x0000000a0b287c20 */ /* 0x000fe40008410000 */
[----:B------:R-:W-:Y:S02]  /*6bf0*/  FADD.FTZ R174, R174, R171 ;  /* 0x000000abaeae7221 */ /* 0x000fe40000010000 */
[----:B------:R-:W-:Y:S01]  /*6c00*/  MUFU.EX2 R175, R175 ;  /* 0x000000af00af7308 */ /* 0x000fe20000000800 */
[----:B------:R-:W-:-:S05]  /*6c10*/  FSEL R40, R40, RZ, P3 ;  /* 0x000000ff28287208 */ /* 0x000fca0001800000 */
        /* <DEDUP_REMOVED lines=17> */
[----:B-1----:R-:W-:Y:S01]  /*6d30*/  F2FP.F16.F32.PACK_AB R162, R176, R173 ;  /* 0x000000adb0a2723e */ /* 0x002fe200000000ff */
[----:B------:R-:W-:-:S04]  /*6d40*/  FADD.FTZ R173, R173, R174 ;  /* 0x000000aeadad7221 */ /* 0x000fc80000010000 */
[----:B------:R-:W-:Y:S02]  /*6d50*/  FADD.FTZ R176, R176, R173 ;  /* 0x000000adb0b07221 */ /* 0x000fe40000010000 */
[----:B------:R-:W1:Y:S08]  /*6d60*/  MUFU.EX2 R182, R182 ;  /* 0x000000b600b67308 */ /* 0x000e700000000800 */
[----:B------:R-:W-:Y:S08]  /*6d70*/  MUFU.EX2 R181, R181 ;  /* 0x000000b500b57308 */ /* 0x000ff00000000800 */
[----:B------:R-:W2:Y:S01]  /*6d80*/  MUFU.EX2 R196, R196 ;  /* 0x000000c400c47308 */ /* 0x000ea20000000800 */
[----:B-1----:R-:W-:Y:S01]  /*6d90*/  F2FP.F16.F32.PACK_AB R153, R182, R179 ;  /* 0x000000b3b699723e */ /* 0x002fe200000000ff */
[----:B------:R-:W-:-:S06]  /*6da0*/  FADD.FTZ R182, R179, R182 ;  /* 0x000000b6b3b67221 */ /* 0x000fcc0000010000 */
[----:B------:R-:W-:Y:S08]  /*6db0*/  MUFU.EX2 R183, R183 ;  /* 0x000000b700b77308 */ /* 0x000ff00000000800 */
[----:B------:R-:W1:Y:S01]  /*6dc0*/  MUFU.EX2 R198, R198 ;  /* 0x000000c600c67308 */ /* 0x000e620000000800 */
[----:B--2---:R-:W-:Y:S01]  /*6dd0*/  F2FP.F16.F32.PACK_AB R155, R196, R181 ;  /* 0x000000b5c49b723e */ /* 0x004fe200000000ff */
[----:B------:R-:W-:-:S04]  /*6de0*/  FADD.FTZ R181, R181, R182 ;  /* 0x000000b6b5b57221 */ /* 0x000fc80000010000 */
[----:B------:R2:W-:Y:S01]  /*6df0*/  STSM.16.M88.4 [R23+0x36400], R152 ;  /* 0x0364009817007844 */ /* 0x0005e20000000200 */
        /* <DEDUP_REMOVED lines=17> */
[----:B------:R-:W1:Y:S08]  /*6f10*/  MUFU.EX2 R178, R178 ;  /* 0x000000b200b27308 */ /* 0x000e700000000800 */
        /* <DEDUP_REMOVED lines=12> */
[----:B------:R-:W-:-:S06]  /*6fe0*/  FADD.FTZ R177, R177, R178 ;  /* 0x000000b2b1b17221 */ /* 0x000fcc0000010000 */
[----:B------:R-:W3:Y:S08]  /*6ff0*/  MUFU.EX2 R203, R203 ;  /* 0x000000cb00cb7308 */ /* 0x000ef00000000800 */
[----:B------:R-:W4:Y:S01]  /*7000*/  MUFU.EX2 R208, R208 ;  /* 0x000000d000d07308 */ /* 0x000f220000000800 */
[----:B-1----:R-:W-:Y:S01]  /*7010*/  F2FP.F16.F32.PACK_AB R165, R206, R201 ;  /* 0x000000c9cea5723e */ /* 0x002fe200000000ff */
[----:B------:R-:W-:-:S04]  /*7020*/  FADD.FTZ R201, R201, R204 ;  /* 0x000000ccc9c97221 */ /* 0x000fc80000010000 */
[----:B------:R-:W-:-:S04]  /*7030*/  FADD.FTZ R206, R206, R201 ;  /* 0x000000c9cece7221 */ /* 0x000fc80000010000 */
[----:B---3--:R-:W-:Y:S01]  /*7040*/  FADD.FTZ R7, R203, R206 ;  /* 0x000000cecb077221 */ /* 0x008fe20000010000 */
[----:B----4-:R-:W-:-:S03]  /*7050*/  F2FP.F16.F32.PACK_AB R167, R208, R203 ;  /* 0x000000cbd0a7723e */ /* 0x010fc600000000ff */
[----:B------:R-:W-:Y:S02]  /*7060*/  FADD.FTZ R7, R208, R7 ;  /* 0x00000007d0077221 */ /* 0x000fe40000010000 */
[----:B------:R2:W-:Y:S01]  /*7070*/  STSM.16.M88.4 [R185], R164 ;  /* 0x000000a4b9007844 */ /* 0x0005e20000000200 */
[----:B------:R-:W-:-:S06]  /*7080*/  WARPGROUP.ARRIVE ;  /* 0x00000000000079c5 */ /* 0x000fcc0000000000 */
[----:B------:R-:W-:Y:S01]  /*7090*/  HGMMA.64x256x16.F32 R24, R152, gdesc[UR4].tnspB, RZ, !UPT, gsb0 ;  /* 0x43e0000498187df0 */ /* 0x000fe2000c0008ff */
[----:B------:R-:W-:Y:S01]  /*70a0*/  R2UR UR6, R207 ;  /* 0x00000000cf0672ca */ /* 0x000fe200000e0000 */
[----:B------:R-:W-:Y:S01]  /*70b0*/  UMOV UR7, 0x40000040 ;  /* 0x4000004000077882 */ /* 0x000fe20000000000 */
[C---:B------:R-:W-:Y:S02]  /*70c0*/  VIADD R207, R205.reuse, 0x100 ;  /* 0x00000100cdcf7836 */ /* 0x040fe40000000000 */
[----:B------:R-:W-:Y:S01]  /*70d0*/  VIADD R205, R205, 0x180 ;  /* 0x00000180cdcd7836 */ /* 0x000fe20000000000 */
[----:B------:R-:W-:Y:S02]  /*70e0*/  WARPGROUP.DEPBAR.LE gsb0, 0x0 ;  /* 0x00008000000079c5 */ /* 0x000fe40000010000 */
[----:B------:R-:W-:-:S15]  /*70f0*/  WARPGROUP.ARRIVE ;  /* 0x00000000000079c5 */ /* 0x000fde0000000000 */
[----:B------:R-:W-:-:S05]  /*7100*/  NOP ;  /* 0x0000000000007918 */ /* 0x000fca0000000000 */
        /* <DEDUP_REMOVED lines=14> */
[----:B------:R1:W-:Y:S06]  /*71f0*/  MEMBAR.ALL.CTA ;  /* 0x0000000000007992 */ /* 0x0003ec0000008000 */
[----:B-1----:R-:W1:Y:S02]  /*7200*/  FENCE.VIEW.ASYNC.S ;  /* 0x00000000000073c6 */ /* 0x002e640000000000 */
[----:B-1----:R-:W-:Y:S01]  /*7210*/  NOP ;  /* 0x0000000000007918 */ /* 0x002fe20000000000 */
[----:B------:R-:W-:Y:S06]  /*7220*/  BAR.ARV 0xe, 0x100 ;  /* 0x0384000000007b1d */ /* 0x000fec0000002000 */
[----:B------:R1:W-:Y:S02]  /*7230*/  @!P1 SYNCS.ARRIVE.TRANS64.RED.A1T0 RZ, [R6+URZ], RZ ;  /* 0x000000ff06ff99a7 */ /* 0x0003e4000810043f */
[----:B-1----:R-:W-:Y:S01]  /*7240*/  FADD.FTZ R6, R180, R177 ;  /* 0x000000b1b4067221 */ /* 0x002fe20000010000 */
[----:B--2---:R-:W-:Y:S06]  /*7250*/  @!P2 BRA `(.L_x_1517) ;  /* 0x000000000040a947 */ /* 0x004fec0003800000 */
        /* <DEDUP_REMOVED lines=10> */
.L_x_1518:
[----:B------:R-:W-:-:S13]  /*7300*/  ISETP.NE.AND P3, PT, R13, 0x1, PT ;  /* 0x000000010d00780c */ /* 0x000fda0003f65270 */
[----:B------:R-:W1:Y:S02]  /*7310*/  @P3 LDC.64 R20, c[0x0][0xae0] ;  /* 0x0002b800ff143b82 */ /* 0x000e640000000a00 */
[----:B-1----:R-:W-:-:S05]  /*7320*/  @P3 IMAD.HI.U32 R20, R14, R20, RZ ;  /* 0x000000140e143227 */ /* 0x002fca00078e00ff */
[----:B------:R-:W-:-:S07]  /*7330*/  @P3 SHF.R.U32.HI R14, RZ, R21, R20 ;  /* 0x00000015ff0e3219 */ /* 0x000fce0000011614 */
.L_x_1519:
[----:B------:R-:W-:-:S05]  /*7340*/  IMAD R13, R14, R13, R13 ;  /* 0x0000000d0e0d7224 */ /* 0x000fca00078e020d */
[----:B------:R-:W-:-:S07]  /*7350*/  VIMNMX R12, R12, R13, PT ;  /* 0x0000000d0c0c7248 */ /* 0x000fce0003fe0100 */
.L_x_1517:
[----:B------:R-:W-:-:S04]  /*7360*/  SHF.R.S32.HI R13, RZ, 0x1f, R12 ;  /* 0x0000001fff0d7819 */ /* 0x000fc8000001140c */
[----:B------:R-:W-:-:S04]  /*7370*/  LEA.HI R13, R13, R12, RZ, 0x6 ;  /* 0x0000000c0d0d7211 */ /* 0x000fc800078f30ff */
[----:B------:R-:W-:-:S04]  /*7380*/  SHF.R.S32.HI R13, RZ, 0x6, R13 ;  /* 0x00000006ff0d7819 */ /* 0x000fc8000001140d */
[----:B------:R-:W-:-:S04]  /*7390*/  VIMNMX R15, R13, UR37, !PT ;  /* 0x000000250d0f7c48 */ /* 0x000fc8000ffe0100 */
[----:B------:R-:W-:-:S13]  /*73a0*/  ISETP.GE.AND P3, PT, R8, R15, PT ;  /* 0x0000000f0800720c */ /* 0x000fda0003f66270 */
[----:B------:R-:W-:Y:S05]  /*73b0*/  @!P3 BRA `(.L_x_1520) ;  /* 0x0000003800d8b947 */ /* 0x000fea0003800000 */
.L_x_1537:
[----:B------:R-:W-:-:S05]  /*73c0*/  VIADD R13, R2, 0x1 ;  /* 0x00000001020d7836 */ /* 0x000fca0000000000 */
[----:B------:R-:W-:-:S04]  /*73d0*/  ISETP.NE.AND P3, PT, R13, 0x2, PT ;  /* 0x000000020d00780c */ /* 0x000fc80003f65270 */
[----:B------:R-:W-:Y:S02]  /*73e0*/  SEL R21, RZ, 0x1, P3 ;  /* 0x00000001ff157807 */ /* 0x000fe40001800000 */
[----:B------:R-:W-:Y:S02]  /*73f0*/  SEL R13, R13, RZ, P3 ;  /* 0x000000ff0d0d7207 */ /* 0x000fe40001800000 */
[----:B------:R-:W-:Y:S01]  /*7400*/  LOP3.LUT R16, R16, R21, RZ, 0x3c, !PT ;  /* 0x0000001510107212 */ /* 0x000fe200078e3cff */
[----:B------:R-:W-:Y:S06]  /*7410*/  @!P0 BRA `(.L_x_1521) ;  /* 0x0000000000048947 */ /* 0x000fec0003800000 */
[----:B------:R-:W-:Y:S01]  /*7420*/  BPT.TRAP 0x1 ;  /* 0x000000040000795c */ /* 0x000fe20000300000 */
.L_x_1521:
[----:B------:R-:W-:Y:S02]  /*7430*/  LEA R12, R13, UR36, 0x3 ;  /* 0x000000240d0c7c11 */ /* 0x000fe4000f8e18ff */
[----:B------:R-:W-:-:S04]  /*7440*/  SHF.L.U32 R21, R16, 0x1f, RZ ;  /* 0x0000001f10157819 */ /* 0x000fc800000006ff */
[----:B------:R1:W2:Y:S01]  /*7450*/  SYNCS.PHASECHK.TRANS64.TRYWAIT P3, [R12+URZ+0x38830], R21 ;  /* 0x038830150c0075a7 */ /* 0x0002a2000806017f */
[----:B------:R-:W-:Y:S05]  /*7460*/  @!P0 BRA `(.L_x_1522) ;  /* 0x0000000000048947 */ /* 0x000fea0003800000 */
[----:B------:R-:W-:Y:S01]  /*7470*/  BPT.TRAP 0x1 ;  /* 0x000000040000795c */ /* 0x000fe20000300000 */
.L_x_1522:
[----:B------:R-:W-:Y:S01]  /*7480*/  IMAD R14, R13, 0x200, R4 ;  /* 0x000002000d0e7824 */ /* 0x000fe200078e0204 */
[----:B--2---:R-:W-:Y:S06]  /*7490*/  @P3 BRA `(.L_x_1523) ;  /* 0x0000000000083947 */ /* 0x004fec0003800000 */
[----:B------:R-:W2:Y:S02]  /*74a0*/  SYNCS.PHASECHK.TRANS64.TRYWAIT P3, [R12+URZ+0x38830], R21 ;  /* 0x038830150c0075a7 */ /* 0x000ea4000806017f */
[----:B--2---:R-:W-:Y:S05]  /*74b0*/  @!P3 BRA `(.L_x_1524) ;  /* 0x0000010400ecb947 */ /* 0x004fea0003800000 */
.L_x_1523:
[----:B------:R-:W-:Y:S01]  /*74c0*/  R2UR UR10, R14 ;  /* 0x000000000e0a72ca */ /* 0x000fe200000e0000 */
[----:B------:R-:W-:Y:S01]  /*74d0*/  WARPGROUP.ARRIVE ;  /* 0x00000000000079c5 */ /* 0x000fe20000000000 */
[----:B------:R-:W-:Y:S01]  /*74e0*/  UMOV UR11, 0x40000040 ;  /* 0x40000040000b7882 */ /* 0x000fe20000000000 */
[----:B------:R-:W-:Y:S01]  /*74f0*/  UMOV UR15, 0x40000040 ;  /* 0x40000040000f7882 */ /* 0x000fe20000000000 */
[----:B------:R-:W-:Y:S01]  /*7500*/  UMOV UR19, 0x40000040 ;  /* 0x4000004000137882 */ /* 0x000fe20000000000 */
[----:B------:R-:W-:-:S08]  /*7510*/  UMOV UR23, 0x40000040 ;  /* 0x4000004000177882 */ /* 0x000fd00000000000 */
[----:B------:R-:W-:Y:S01]  /*7520*/  HGMMA.64x64x16.F32 R152, gdesc[UR8], RZ, !UPT, gsb0 ;  /* 0x00e00000089879f0 */ /* 0x000fe2000c0008ff */
[----:B------:R-:W-:Y:S02]  /*7530*/  UIADD3 UR14, UR10, 0x2, URZ ;  /* 0x000000020a0e7890 */ /* 0x000fe4000fffe03f */
[----:B------:R-:W-:Y:S02]  /*7540*/  UIADD3 UR18, UR10, 0x4, URZ ;  /* 0x000000040a127890 */ /* 0x000fe4000fffe03f */
[----:B------:R-:W-:Y:S01]  /*7550*/  UIADD3 UR22, UR10, 0x6, URZ ;  /* 0x000000060a167890 */ /* 0x000fe2000fffe03f */
        /* <DEDUP_REMOVED lines=10> */
[----:B------:R-:W-:Y:S05]  /*7600*/  @!P0 BRA `(.L_x_1525) ;  /* 0x0000000000048947 */ /* 0x000fea0003800000 */
[----:B------:R-:W-:Y:S01]  /*7610*/  BPT.TRAP 0x1 ;  /* 0x000000040000795c */ /* 0x000fe20000300000 */
.L_x_1525:
[----:B------:R3:W4:Y:S01]  /*7620*/  SYNCS.PHASECHK.TRANS64.TRYWAIT P3, [R12+URZ+0x38850], R21 ;  /* 0x038850150c0075a7 */ /* 0x000722000806017f */
[----:B------:R-:W-:Y:S05]  /*7630*/  @!P0 BRA `(.L_x_1526) ;  /* 0x0000000000048947 */ /* 0x000fea0003800000 */
[----:B------:R-:W-:Y:S01]  /*7640*/  BPT.TRAP 0x1 ;  /* 0x000000040000795c */ /* 0x000fe20000300000 */
.L_x_1526:
[----:B------:R-:W-:Y:S01]  /*7650*/  IMAD R14, R13, 0x1000, R3 ;  /* 0x000010000d0e7824 */ /* 0x000fe200078e0203 */
[----:B----4-:R-:W-:Y:S06]  /*7660*/  @P3 BRA `(.L_x_1527) ;  /* 0x0000000000083947 */ /* 0x010fec0003800000 */
[----:B------:R-:W4:Y:S02]  /*7670*/  SYNCS.PHASECHK.TRANS64.TRYWAIT P3, [R12+URZ+0x38850], R21 ;  /* 0x038850150c0075a7 */ /* 0x000f24000806017f */
[----:B----4-:R-:W-:Y:S05]  /*7680*/  @!P3 BRA `(.L_x_1528) ;  /* 0x00000104008cb947 */ /* 0x010fea0003800000 */
.L_x_1527:
[----:B------:R-:W-:Y:S01]  /*7690*/  R2UR UR26, R14 ;  /* 0x000000000e1a72ca */ /* 0x000fe200000e0000 */
[----:B------:R-:W-:Y:S01]  /*76a0*/  WARPGROUP.ARRIVE ;  /* 0x00000000000079c5 */ /* 0x000fe20000000000 */
[----:B------:R-:W-:Y:S01]  /*76b0*/  UMOV UR27, 0x40000040 ;  /* 0x40000040001b7882 */ /* 0x000fe20000000000 */
[----:B-1234-:R-:W-:Y:S01]  /*76c0*/  VIADD R21, R0, 0x2 ;  /* 0x0000000200157836 */ /* 0x01efe20000000000 */
[----:B------:R-:W-:Y:S01]  /*76d0*/  IADD3 R20, R14, 0x2, RZ ;  /* 0x000000020e147810 */ /* 0x000fe20007ffe0ff */
[----:B------:R-:W-:Y:S01]  /*76e0*/  UMOV UR29, 0x40000040 ;  /* 0x40000040001d7882 */ /* 0x000fe20000000000 */
[----:B------:R-:W-:Y:S01]  /*76f0*/  UMOV UR31, 0x40000040 ;  /* 0x40000040001f7882 */ /* 0x000fe20000000000 */
[----:B------:R-:W1:Y:S01]  /*7700*/  S2R R195, SR_TID.X ;  /* 0x0000000000c37919 */ /* 0x000e620000002100 */
[----:B------:R-:W-:Y:S01]  /*7710*/  R2UR UR28, R21 ;  /* 0x00000000151c72ca */ /* 0x000fe200000e0000 */
[----:B------:R-:W-:Y:S01]  /*7720*/  VIADD R21, R0, 0x4 ;  /* 0x0000000400157836 */ /* 0x000fe20000000000 */
[----:B------:R-:W-:Y:S01]  /*7730*/  R2UR UR30, R20 ;  /* 0x00000000141e72ca */ /* 0x000fe200000e0000 */
[----:B------:R-:W-:Y:S01]  /*7740*/  VIADD R20, R14, 0x4 ;  /* 0x000000040e147836 */ /* 0x000fe20000000000 */
[----:B------:R-:W-:Y:S01]  /*7750*/  ULDC UR5, c[0x0][0xad0] ;  /* 0x0002b40000057ab9 */ /* 0x000fe20000000800 */
[----:B------:R-:W-:Y:S01]  /*7760*/  HGMMA.64x64x16.F32 R152, gdesc[UR24], R152, gsb0 ;  /* 0x00e00000189879f0 */ /* 0x000fe20008000898 */
[----:B------:R-:W-:Y:S01]  /*7770*/  VIADD R198, R0, 0x800 ;  /* 0x0000080000c67836 */ /* 0x000fe20000000000 */
[----:B------:R-:W-:Y:S01]  /*7780*/  ULDC UR6, c[0x0][0xadc] ;  /* 0x0002b70000067ab9 */ /* 0x000fe20000000800 */
[----:B------:R-:W-:Y:S01]  /*7790*/  VIADD R196, R14, 0x800 ;  /* 0x000008000ec47836 */ /* 0x000fe20000000000 */
[----:B-1----:R-:W-:Y:S01]  /*77a0*/  SHF.R.U32.HI R195, RZ, 0x7, R195 ;  /* 0x00000007ffc37819 */ /* 0x002fe200000116c3 */
[----:B------:R-:W-:-:S02]  /*77b0*/  WARPGROUP.DEPBAR.LE gsb0, 0x0 ;  /* 0x00008000000079c5 */ /* 0x000fc40000010000 */
        /* <DEDUP_REMOVED lines=123> */
[----:B------:R-:W1:Y:S02]  /*7f70*/  SHFL.IDX PT, R20, R195, RZ, 0x1f ;  /* 0x00001fffc3147589 */ /* 0x000e6400000e0000 */
[----:B-1----:R-:W-:-:S04]  /*7f80*/  ISETP.GT.AND P3, PT, R20, 0x7f, PT ;  /* 0x0000007f1400780c */ /* 0x002fc80003f64270 */
[----:B------:R-:W-:-:S04]  /*7f90*/  SEL R20, RZ, 0x2, !P3 ;  /* 0x00000002ff147807 */ /* 0x000fc80005800000 */
        /* <DEDUP_REMOVED lines=47> */
[----:B------:R-:W-:Y:S02]  /*8290*/  IMAD.IADD R197, R198, 0x1, R20 ;  /* 0x00000001c6c57824 */ /* 0x000fe400078e0214 */
        /* <DEDUP_REMOVED lines=8> */
[----:B------:R-:W-:Y:S02]  /*8320*/  IMAD.IADD R197, R198, 0x1, R21 ;  /* 0x00000001c6c57824 */ /* 0x000fe400078e0215 */
        /* <DEDUP_REMOVED lines=53> */
[----:B------:R-:W-:Y:S01]  /*8680*/  IADD3 R197, R198, R195, RZ ;  /* 0x000000c3c6c57210 */ /* 0x000fe20007ffe0ff */
        /* <DEDUP_REMOVED lines=34> */
[----:B------:R-:W-:Y:S01]  /*88b0*/  IMAD.IADD R21, R21, 0x1, R196 ;  /* 0x0000000115157824 */ /* 0x000fe200078e02c4 */
[----:B------:R-:W-:Y:S02]  /*88c0*/  WARPGROUP.DEPBAR.LE gsb0, 0x0 ;  /* 0x00008000000079c5 */ /* 0x000fe40000010000 */
[----:B------:R-:W-:-:S07]  /*88d0*/  WARPGROUP.ARRIVE ;  /* 0x00000000000079c5 */ /* 0x000fce0000000000 */
        /* <DEDUP_REMOVED lines=21> */
[----:B------:R-:W-:Y:S02]  /*8a30*/  IADD3 R14, R21, R195, R14 ;  /* 0x000000c3150e7210 */ /* 0x000fe40007ffe00e */
[----:B------:R-:W1:Y:S01]  /*8a40*/  LDC R21, c[0x0][0x2e0] ;  /* 0x0000b800ff157b82 */ /* 0x000e620000000800 */
[----:B------:R-:W-:Y:S02]  /*8a50*/  WARPGROUP.DEPBAR.LE gsb0, 0x0 ;  /* 0x00008000000079c5 */ /* 0x000fe40000010000 */
[----:B------:R-:W-:-:S06]  /*8a60*/  WARPGROUP.ARRIVE ;  /* 0x00000000000079c5 */ /* 0x000fcc0000000000 */
[----:B------:R-:W-:Y:S01]  /*8a70*/  HGMMA.64x64x16.F32 R152, gdesc[UR28], R152, gsb0 ;  /* 0x00e000001c9879f0 */ /* 0x000fe20008000898 */
[----:B------:R-:W-:Y:S01]  /*8a80*/  R2UR UR28, R20 ;  /* 0x00000000141c72ca */ /* 0x000fe200000e0000 */
[----:B------:R-:W-:Y:S01]  /*8a90*/  UMOV UR29, 0x40000040 ;  /* 0x40000040001d7882 */ /* 0x000fe20000000000 */
[----:B------:R-:W-:Y:S01]  /*8aa0*/  R2UR UR30, R14 ;  /* 0x000000000e1e72ca */ /* 0x000fe200000e0000 */
[----:B------:R-:W-:Y:S01]  /*8ab0*/  UMOV UR31, 0x40000040 ;  /* 0x40000040001f7882 */ /* 0x000fe20000000000 */
[----:B------:R-:W-:-:S05]  /*8ac0*/  @!P1 VIADD R20, R12, 0x38840 ;  /* 0x000388400c149836 */ /* 0x000fca0000000000 */
[----:B------:R-:W-:Y:S01]  /*8ad0*/  @!P1 PRMT R20, RZ, 0x654, R20 ;  /* 0x00000654ff149816 */ /* 0x000fe20000000014 */
        /* <DEDUP_REMOVED lines=39> */
[----:B------:R-:W-:Y:S01]  /*8d50*/  ULDC UR5, c[0x0][0x288] ;  /* 0x0000a20000057ab9 */ /* 0x000fe20000000800 */
[----:B--2---:R-:W-:-:S06]  /*8d60*/  IADD3 R20, -R173, 0x1, RZ ;  /* 0x00000001ad147810 */ /* 0x004fcc0007ffe1ff */
[----:B------:R-:W2:Y:S01]  /*8d70*/  MUFU.TANH R196, R196 ;  /* 0x000000c400c47308 */ /* 0x000ea20000002400 */
[----:B-1----:R-:W-:-:S07]  /*8d80*/  IMAD R20, R21, UR38, R20 ;  /* 0x0000002615147c24 */ /* 0x002fce000f8e0214 */
[----:B------:R-:W1:Y:S01]  /*8d90*/  MUFU.TANH R14, R14 ;  /* 0x0000000e000e7308 */ /* 0x000e620000002400 */
[----:B------:R-:W-:Y:S01]  /*8da0*/  IADD3 R174, R20, -UR5, -R17 ;  /* 0x8000000514ae7c10 */ /* 0x000fe2000fffe811 */
[----:B------:R-:W-:-:S03]  /*8db0*/  ULDC UR5, c[0x0][0xad8] ;  /* 0x0002b60000057ab9 */ /* 0x000fc60000000800 */
[C-C-:B------:R-:W-:Y:S02]  /*8dc0*/  IADD3 R179, R5.reuse, UR5, R174.reuse ;  /* 0x0000000505b37c10 */ /* 0x140fe4000fffe0ae */
[----:B------:R-:W-:Y:S01]  /*8dd0*/  IADD3 R182, R5, UR4, R174 ;  /* 0x0000000405b67c10 */ /* 0x000fe2000fffe0ae */
        /* <DEDUP_REMOVED lines=42> */
.L_x_1531:
[----:B------:R-:W-:-:S05]  /*9080*/  IMAD.U32 R177, RZ, RZ, UR6 ;  /* 0x00000006ffb17e24 */ /* 0x000fca000f8e00ff */
[----:B------:R-:W-:-:S13]  /*9090*/  ISETP.NE.AND P3, PT, R177, 0x1, PT ;  /* 0x00000001b100780c */ /* 0x000fda0003f65270 */
[----:B------:R-:W2:Y:S02]  /*90a0*/  @P3 LDC.64 R20, c[0x0][0xae0] ;  /* 0x0002b800ff143b82 */ /* 0x000ea40000000a00 */
[----:B--2---:R-:W-:-:S05]  /*90b0*/  @P3 IMAD.HI.U32 R20, R176, R20, RZ ;  /* 0x00000014b0143227 */ /* 0x004fca00078e00ff */
[----:B------:R-:W-:-:S07]  /*90c0*/  @P3 SHF.R.U32.HI R176, RZ, R21, R20 ;  /* 0x00000015ffb03219 */ /* 0x000fce0000011614 */
.L_x_1532:
[----:B------:R-:W-:Y:S05]  /*90d0*/  BSYNC B0 ;  /* 0x0000000000007941 */ /* 0x000fea0003800000 */
.L_x_1530:
[----:B------:R-:W-:-:S04]  /*90e0*/  IMAD R176, R176, R177, -R173 ;  /* 0x000000b1b0b07224 */ /* 0x000fc800078e0aad */
[----:B------:R-:W-:-:S05]  /*90f0*/  IMAD.IADD R176, R176, 0x1, -R17 ;  /* 0x00000001b0b07824 */ /* 0x000fca00078e0a11 */
[----:B------:R-:W-:Y:S02]  /*9100*/  VIADDMNMX R179, R176, R177, R179, PT ;  /* 0x000000b1b0b37246 */ /* 0x000fe400038001b3 */
[----:B------:R-:W-:-:S07]  /*9110*/  VIMNMX R182, R182, R176, !PT ;  /* 0x000000b0b6b67248 */ /* 0x000fce0007fe0100 */
.L_x_1529:
[----:B------:R-:W-:Y:S01]  /*9120*/  ISETP.GT.AND P3, PT, R8, -0x1, PT ;  /* 0xffffffff0800780c */ /* 0x000fe20003f64270 */
[----:B------:R-:W-:-:S03]  /*9130*/  VIADD R20, R174, UR5 ;  /* 0x00000005ae147c36 */ /* 0x000fc60008000000 */
        /* <DEDUP_REMOVED lines=29> */
[----:B------:R-:W-:Y:S01]  /*9310*/  FSEL R175, R168, -INF , !P5 ;  /* 0xff800000a8af7808 */ /* 0x000fe20006800000 */
[----:B------:R-:W-:Y:S01]  /*9320*/  VIADD R168, R174, UR4 ;  /* 0x00000004aea87c36 */ /* 0x000fe20008000000 */
        /* <DEDUP_REMOVED lines=15> */
[--C-:B------:R-:W-:Y:S02]  /*9420*/  IADD3 R169, R20, 0x8, R5.reuse ;  /* 0x0000000814a97810 */ /* 0x100fe40007ffe005 */
[----:B------:R-:W-:Y:S02]  /*9430*/  IADD3 R168, R168, 0x8, R5 ;  /* 0x00000008a8a87810 */ /* 0x000fe40007ffe005 */
[----:B------:R-:W-:Y:S02]  /*9440*/  FSEL R179, R171, -INF , !P6 ;  /* 0xff800000abb37808 */ /* 0x000fe40007000000 */
[----:B------:R-:W-:-:S02]  /*9450*/  FSEL R180, R180, -INF , !P4 ;  /* 0xff800000b4b47808 */ /* 0x000fc40006000000 */
        /* <DEDUP_REMOVED lines=15> */
.L_x_1535:
[----:B------:R-:W-:-:S05]  /*9550*/  IMAD.U32 R170, RZ, RZ, UR6 ;  /* 0x00000006ffaa7e24 */ /* 0x000fca000f8e00ff */
[----:B------:R-:W-:-:S13]  /*9560*/  ISETP.NE.AND P4, PT, R170, 0x1, PT ;  /* 0x00000001aa00780c */ /* 0x000fda0003f85270 */
[----:B------:R-:W1:Y:S02]  /*9570*/  @P4 LDC.64 R20, c[0x0][0xae0] ;  /* 0x0002b800ff144b82 */ /* 0x000e640000000a00 */
[----:B-1----:R-:W-:-:S05]  /*9580*/  @P4 IMAD.HI.U32 R20, R171, R20, RZ ;  /* 0x00000014ab144227 */ /* 0x002fca00078e00ff */
[----:B------:R-:W-:-:S07]  /*9590*/  @P4 SHF.R.U32.HI R171, RZ, R21, R20 ;  /* 0x00000015ffab4219 */ /* 0x000fce0000011614 */
.L_x_1536:
[----:B------:R-:W-:Y:S05]  /*95a0*/  BSYNC B0 ;  /* 0x0000000000007941 */ /* 0x000fea0003800000 */
.L_x_1534:
[----:B------:R-:W-:-:S04]  /*95b0*/  IMAD R20, R171, R170, -R173 ;  /* 0x000000aaab147224 */ /* 0x000fc800078e0aad */
[----:B------:R-:W-:-:S05]  /*95c0*/  IMAD.IADD R20, R20, 0x1, -R17 ;  /* 0x0000000114147824 */ /* 0x000fca00078e0a11 */
[----:B------:R-:W-:Y:S02]  /*95d0*/  VIADDMNMX R169, R20, R170, R169, PT ;  /* 0x000000aa14a97246 */ /* 0x000fe400038001a9 */
[----:B------:R-:W-:-:S07]  /*95e0*/  VIMNMX R168, R168, R20, !PT ;  /* 0x00000014a8a87248 */ /* 0x000fce0007fe0100 */
.L_x_1533:
[----:B------:R-:W-:Y:S01]  /*95f0*/  FMNMX.FTZ R21, R195, R10, !PT ;  /* 0x0000000ac3157209 */ /* 0x000fe20007810000 */
[----:B------:R-:W-:Y:S01]  /*9600*/  ULDC UR10, c[0x0][0xa80] ;  /* 0x0002a000000a7ab9 */ /* 0x000fe20000000800 */
[----:B------:R-:W-:Y:S01]  /*9610*/  ISETP.GT.AND P4, PT, R168, 0x1, P3 ;  /* 0x00000001a800780c */ /* 0x000fe20001f84270 */
[----:B------:R-:W-:Y:S01]  /*9620*/  UMOV UR7, 0x40000040 ;  /* 0x4000004000077882 */ /* 0x000fe20000000000 */
[----:B------:R-:W-:Y:S01]  /*9630*/  FMNMX.FTZ R20, R196, R21, !PT ;  /* 0x00000015c4147209 */ /* 0x000fe20007810000 */
[----:B------:R-:W-:Y:S01]  /*9640*/  @!P1 VIADD R12, R12, 0x38860 ;  /* 0x000388600c0c9836 */ /* 0x000fe20000000000 */
        /* <DEDUP_REMOVED lines=35> */
[C---:B------:R-:W-:Y:S02]  /*9880*/  ISETP.GT.AND P6, PT, R168.reuse, 0x20, P3 ;  /* 0x00000020a800780c */ /* 0x040fe40001fc4270 */
[----:B------:R-:W-:Y:S02]  /*9890*/  ISETP.LT.OR P5, PT, R169, 0x1a, P5 ;  /* 0x0000001aa900780c */ /* 0x000fe40002fa1670 */
        /* <DEDUP_REMOVED lines=12> */
[----:B------:R-:W-:Y:S02]  /*9960*/  FMNMX.FTZ R21, R153, R14, !PT ;  /* 0x0000000e99157209 */ /* 0x000fe40007810000 */
[----:B------:R-:W-:Y:S02]  /*9970*/  FSEL R160, R160, -INF , !P4 ;  /* 0xff800000a0a07808 */ /* 0x000fe40006000000 */
[----:B------:R-:W-:Y:S02]  /*9980*/  FMNMX.FTZ R14, R154, R21, !PT ;  /* 0x000000159a0e7209 */ /* 0x000fe40007810000 */
[----:B------:R-:W-:Y:S02]  /*9990*/  ISETP.GT.AND P4, PT, R168, 0x29, P3 ;  /* 0x00000029a800780c */ /* 0x000fe40001f84270 */
[----:B------:R-:W-:-:S02]  /*99a0*/  FMNMX.FTZ R21, R155, R14, !PT ;  /* 0x0000000e9b157209 */ /* 0x000fc40007810000 */
[----:B------:R-:W-:Y:S02]  /*99b0*/  FSEL R161, R161, -INF , !P5 ;  /* 0xff800000a1a17808 */ /* 0x000fe40006800000 */
[----:B------:R-:W-:Y:S02]  /*99c0*/  FMNMX.FTZ R14, R156, R21, !PT ;  /* 0x000000159c0e7209 */ /* 0x000fe40007810000 */
[----:B------:R-:W-:Y:S02]  /*99d0*/  ISETP.GT.AND P5, PT, R168, 0x30, P3 ;  /* 0x00000030a800780c */ /* 0x000fe40001fa4270 */
[----:B------:R-:W-:Y:S02]  /*99e0*/  FMNMX.FTZ R21, R157, R14, !PT ;  /* 0x0000000e9d157209 */ /* 0x000fe40007810000 */
[----:B------:R-:W-:Y:S02]  /*99f0*/  ISETP.LT.OR P4, PT, R169, 0x2a, P4 ;  /* 0x0000002aa900780c */ /* 0x000fe40002781670 */
[----:B------:R-:W-:-:S02]  /*9a00*/  FMNMX.FTZ R14, R158, R21, !PT ;  /* 0x000000159e0e7209 */ /* 0x000fc40007810000 */
[----:B-1----:R-:W-:Y:S02]  /*9a10*/  FMNMX.FTZ R20, R170, R171, !PT ;  /* 0x000000abaa147209 */ /* 0x002fe40007810000 */
[----:B------:R-:W-:Y:S02]  /*9a20*/  FMNMX.FTZ R171, R159, R14, !PT ;  /* 0x0000000e9fab7209 */ /* 0x000fe40007810000 */
[----:B------:R-:W-:Y:S01]  /*9a30*/  ISETP.LT.OR P5, PT, R169, 0x31, P5 ;  /* 0x00000031a900780c */ /* 0x000fe20002fa1670 */
[----:B------:R-:W-:Y:S01]  /*9a40*/  FMUL.FTZ R204, R20, UR10 ;  /* 0x0000000a14cc7c20 */ /* 0x000fe20008410000 */
[----:B------:R-:W-:Y:S02]  /*9a50*/  FMNMX.FTZ R170, R160, R171, !PT ;  /* 0x000000aba0aa7209 */ /* 0x000fe40007810000 */
[----:B------:R-:W-:Y:S02]  /*9a60*/  FSEL R162, R162, -INF , !P4 ;  /* 0xff800000a2a27808 */ /* 0x000fe40006000000 */
[----:B------:R-:W-:-:S02]  /*9a70*/  ISETP.GT.AND P4, PT, R168, 0x31, P3 ;  /* 0x00000031a800780c */ /* 0x000fc40001f84270 */
[----:B------:R-:W-:Y:S02]  /*9a80*/  FMNMX.FTZ R171, R161, R170, !PT ;  /* 0x000000aaa1ab7209 */ /* 0x000fe40007810000 */
[----:B------:R-:W-:Y:S02]  /*9a90*/  FSEL R163, R163, -INF , !P5 ;  /* 0xff800000a3a37808 */ /* 0x000fe40006800000 */
[----:B------:R-:W-:Y:S02]  /*9aa0*/  ISETP.GT.AND P5, PT, R168, 0x38, P3 ;  /* 0x00000038a800780c */ /* 0x000fe40001fa4270 */
[----:B------:R-:W-:Y:S02]  /*9ab0*/  ISETP.LT.OR P4, PT, R169, 0x32, P4 ;  /* 0x00000032a900780c */ /* 0x000fe40002781670 */
[----:B------:R-:W-:Y:S02]  /*9ac0*/  FMNMX.FTZ R170, R162, R171, !PT ;  /* 0x000000aba2aa7209 */ /* 0x000fe40007810000 */
[----:B------:R-:W-:-:S02]  /*9ad0*/  ISETP.GT.AND P3, PT, R168, 0x39, P3 ;  /* 0x00000039a800780c */ /* 0x000fc40001f64270 */
[----:B------:R-:W-:Y:S02]  /*9ae0*/  ISETP.LT.OR P5, PT, R169, 0x39, P5 ;  /* 0x00000039a900780c */ /* 0x000fe40002fa1670 */
[----:B------:R-:W-:Y:S02]  /*9af0*/  FSEL R164, R164, -INF , !P4 ;  /* 0xff800000a4a47808 */ /* 0x000fe40006000000 */
[----:B------:R-:W-:Y:S02]  /*9b00*/  FMNMX.FTZ R171, R163, R170, !PT ;  /* 0x000000aaa3ab7209 */ /* 0x000fe40007810000 */
[----:B------:R-:W-:Y:S02]  /*9b10*/  ISETP.LT.OR P3, PT, R169, 0x3a, P3 ;  /* 0x0000003aa900780c */ /* 0x000fe40001f61670 */
[----:B------:R-:W-:Y:S02]  /*9b20*/  FSEL R165, R165, -INF , !P5 ;  /* 0xff800000a5a57808 */ /* 0x000fe40006800000 */
[----:B------:R-:W-:-:S02]  /*9b30*/  FMNMX.FTZ R170, R164, R171, !PT ;  /* 0x000000aba4aa7209 */ /* 0x000fc40007810000 */
[----:B------:R-:W-:Y:S02]  /*9b40*/  FSETP.NEU.FTZ.AND P6, PT, R20, -INF , PT ;  /* 0xff8000001400780b */ /* 0x000fe40003fdd000 */
[----:B------:R-:W-:Y:S02]  /*9b50*/  FSEL R166, R166, -INF , !P3 ;  /* 0xff800000a6a67808 */ /* 0x000fe40005800000 */
[----:B------:R-:W-:Y:S02]  /*9b60*/  FMNMX.FTZ R171, R165, R170, !PT ;  /* 0x000000aaa5ab7209 */ /* 0x000fe40007810000 */
[----:B------:R-:W-:Y:S02]  /*9b70*/  FSEL R204, R204, RZ, P6 ;  /* 0x000000ffcccc7208 */ /* 0x000fe40003000000 */
[----:B------:R-:W-:Y:S02]  /*9b80*/  FMNMX.FTZ R183, R166, R171, !PT ;  /* 0x000000aba6b77209 */ /* 0x000fe40007810000 */
[----:B------:R-:W-:Y:S01]  /*9b90*/  @!P1 PRMT R12, RZ, 0x654, R12 ;  /* 0x00000654ff0c9816 */ /* 0x000fe2000000000c */
[--C-:B------:R-:W-:Y:S01]  /*9ba0*/  FFMA.FTZ R14, R196, UR10, -R204.reuse ;  /* 0x0000000ac40e7c23 */ /* 0x100fe200080108cc */
[--C-:B------:R-:W-:Y:S01]  /*9bb0*/  FFMA.FTZ R174, R167, UR10, -R204.reuse ;  /* 0x0000000aa7ae7c23 */ /* 0x100fe200080108cc */
[----:B------:R-:W1:Y:S01]  /*9bc0*/  SHFL.BFLY PT, R196, R183, 0x2, 0x1f ;  /* 0x0c401f00b7c47f89 */ /* 0x000e6200000e0000 */
        /* <DEDUP_REMOVED lines=15> */
[----:B------:R-:W-:-:S07]  /*9cc0*/  IMAD.MOV R198, RZ, RZ, -R22 ;  /* 0x000000ffffc67224 */ /* 0x000fce00078e0a16 */
[----:B------:R-:W-:Y:S01]  /*9cd0*/  MUFU.EX2 R14, R14 ;  /* 0x0000000e000e7308 */ /* 0x000fe20000000800 */
[----:B-1----:R-:W-:Y:S02]  /*9ce0*/  FMNMX.FTZ R196, R183, R196, !PT ;  /* 0x000000c4b7c47209 */ /* 0x002fe40007810000 */
[----:B------:R-:W-:-:S03]  /*9cf0*/  FSEL R183, R20, RZ, P6 ;  /* 0x000000ff14b77208 */ /* 0x000fc60003000000 */
[----:B------:R-:W1:Y:S02]  /*9d00*/  SHFL.BFLY PT, R167, R196, 0x1, 0x1f ;  /* 0x0c201f00c4a77f89 */ /* 0x000e6400000e0000 */
[----:B------:R-:W-:Y:S01]  /*9d10*/  FADD.FTZ R10, -R183, R10 ;  /* 0x0000000ab70a7221 */ /* 0x000fe20000010100 */
[----:B------:R-:W-:Y:S03]  /*9d20*/  MUFU.EX2 R168, R168 ;  /* 0x000000a800a87308 */ /* 0x000fe60000000800 */
[----:B------:R-:W-:-:S05]  /*9d30*/  FMUL.FTZ R10, R10, UR10 ;  /* 0x0000000a0a0a7c20 */ /* 0x000fca0008410000 */
[----:B------:R-:W-:Y:S08]  /*9d40*/  MUFU.EX2 R183, R204 ;  /* 0x000000cc00b77308 */ /* 0x000ff00000000800 */
[----:B------:R-:W2:Y:S01]  /*9d50*/  MUFU.EX2 R10, R10 ;  /* 0x0000000a000a7308 */ /* 0x000ea20000000800 */
[----:B-1----:R-:W-:-:S07]  /*9d60*/  FMNMX.FTZ R181, R196, R167, !PT ;  /* 0x000000a7c4b57209 */ /* 0x002fce0007810000 */
[----:B------:R-:W-:Y:S01]  /*9d70*/  MUFU.EX2 R169, R169 ;  /* 0x000000a900a97308 */ /* 0x000fe20000000800 */
[C---:B------:R-:W-:Y:S01]  /*9d80*/  FSETP.NEU.FTZ.AND P3, PT, R181.reuse, -INF , PT ;  /* 0xff800000b500780b */ /* 0x040fe20003f7d000 */
[----:B------:R-:W-:-:S05]  /*9d90*/  FMUL.FTZ R167, R181, UR10 ;  /* 0x0000000ab5a77c20 */ /* 0x000fca0008410000 */
[----:B------:R-:W-:Y:S01]  /*9da0*/  FSEL R167, R167, RZ, P3 ;  /* 0x000000ffa7a77208 */ /* 0x000fe20001800000 */
[----:B------:R-:W-:Y:S01]  /*9db0*/  MUFU.EX2 R170, R170 ;  /* 0x000000aa00aa7308 */ /* 0x000fe20000000800 */
[-C--:B--2---:R-:W-:Y:S01]  /*9dc0*/  FMUL.FTZ R24, R24, R10.reuse ;  /* 0x0000000a18187220 */ /* 0x084fe20000410000 */
[-C--:B------:R-:W-:Y:S01]  /*9dd0*/  FMUL.FTZ R25, R25, R10.reuse ;  /* 0x0000000a19197220 */ /* 0x080fe20000410000 */
[----:B------:R-:W-:Y:S01]  /*9de0*/  FMUL.FTZ R28, R28, R10 ;  /* 0x0000000a1c1c7220 */ /* 0x000fe20000410000 */
[--C-:B------:R-:W-:Y:S01]  /*9df0*/  FFMA.FTZ R195, R152, UR10, -R167.reuse ;  /* 0x0000000a98c37c23 */ /* 0x100fe200080108a7 */
[----:B------:R-:W-:Y:S01]  /*9e00*/  FSEL R152, R181, RZ, P3 ;  /* 0x000000ffb5987208 */ /* 0x000fe20001800000 */
[--C-:B------:R-:W-:Y:S01]  /*9e10*/  FFMA.FTZ R196, R153, UR10, -R167.reuse ;  /* 0x0000000a99c47c23 */ /* 0x100fe200080108a7 */
[----:B------:R-:W-:Y:S01]  /*9e20*/  ISETP.NE.AND P3, PT, R17, R198, PT ;  /* 0x000000c61100720c */ /* 0x000fe20003f65270 */
[--C-:B------:R-:W-:Y:S01]  /*9e30*/  FFMA.FTZ R182, R182, UR10, -R167.reuse ;  /* 0x0000000ab6b67c23 */ /* 0x100fe200080108a7 */
[----:B------:R-:W-:Y:S01]  /*9e40*/  FFMA.FTZ R199, R156, UR10, -R167 ;  /* 0x0000000a9cc77c23 */ /* 0x000fe200080108a7 */
[----:B------:R-:W-:Y:S01]  /*9e50*/  FADD.FTZ R152, -R152, R11 ;  /* 0x0000000b98987221 */ /* 0x000fe20000010100 */
[--C-:B------:R-:W-:Y:S01]  /*9e60*/  FFMA.FTZ R209, R157, UR10, -R167.reuse ;  /* 0x0000000a9dd17c23 */ /* 0x100fe200080108a7 */
[--C-:B------:R-:W-:Y:S01]  /*9e70*/  FFMA.FTZ R208, R158, UR10, -R167.reuse ;  /* 0x0000000a9ed07c23 */ /* 0x100fe200080108a7 */
[--C-:B------:R-:W-:Y:S01]  /*9e80*/  FFMA.FTZ R154, R154, UR10, -R167.reuse ;  /* 0x0000000a9a9a7c23 */ /* 0x100fe200080108a7 */
[----:B------:R-:W-:Y:S01]  /*9e90*/  FMUL.FTZ R152, R152, UR10 ;  /* 0x0000000a98987c20 */ /* 0x000fe20008410000 */
[--C-:B------:R-:W-:Y:S01]  /*9ea0*/  FFMA.FTZ R206, R159, UR10, -R167.reuse ;  /* 0x0000000a9fce7c23 */ /* 0x100fe200080108a7 */
[--C-:B------:R-:W-:Y:S01]  /*9eb0*/  FFMA.FTZ R201, R160, UR10, -R167.reuse ;  /* 0x0000000aa0c97c23 */ /* 0x100fe200080108a7 */
[--C-:B------:R-:W-:Y:S01]  /*9ec0*/  FFMA.FTZ R200, R161, UR10, -R167.reuse ;  /* 0x0000000aa1c87c23 */ /* 0x100fe200080108a7 */
[----:B------:R1:W2:Y:S01]  /*9ed0*/  MUFU.EX2 R197, R152 ;  /* 0x0000009800c57308 */ /* 0x0002a20000000800 */
[----:B------:R-:W-:Y:S01]  /*9ee0*/  FFMA.FTZ R203, R162, UR10, -R167 ;  /* 0x0000000aa2cb7c23 */ /* 0x000fe200080108a7 */
[----:B------:R-:W-:-:S02]  /*9ef0*/  @!P3 IMAD R2, R2, 0x40, R19 ;  /* 0x000000400202b824 */ /* 0x000fc400078e0213 */
[--C-:B------:R-:W-:Y:S01]  /*9f00*/  FFMA.FTZ R155, R155, UR10, -R167.reuse ;  /* 0x0000000a9b9b7c23 */ /* 0x100fe200080108a7 */
[--C-:B------:R-:W-:Y:S01]  /*9f10*/  FFMA.FTZ R202, R163, UR10, -R167.reuse ;  /* 0x0000000aa3ca7c23 */ /* 0x100fe200080108a7 */
[--C-:B------:R-:W-:Y:S01]  /*9f20*/  FFMA.FTZ R205, R164, UR10, -R167.reuse ;  /* 0x0000000aa4cd7c23 */ /* 0x100fe200080108a7 */
[--C-:B------:R-:W-:Y:S01]  /*9f30*/  FFMA.FTZ R204, R165, UR10, -R167.reuse ;  /* 0x0000000aa5cc7c23 */ /* 0x100fe200080108a7 */
[----:B------:R-:W-:Y:S01]  /*9f40*/  @!P3 LEA R153, R2, UR36, 0x2 ;  /* 0x000000240299bc11 */ /* 0x000fe2000f8e10ff */
[----:B------:R-:W-:Y:S01]  /*9f50*/  FFMA.FTZ R207, R166, UR10, -R167 ;  /* 0x0000000aa6cf7c23 */ /* 0x000fe200080108a7 */
[----:B------:R-:W-:Y:S01]  /*9f60*/  MUFU.EX2 R182, R182 ;  /* 0x000000b600b67308 */ /* 0x000fe20000000800 */
[----:B------:R-:W-:Y:S01]  /*9f70*/  IMAD R198, R13, 0x1000, R18 ;  /* 0x000010000dc67824 */ /* 0x000fe200078e0212 */
[----:B-1----:R-:W-:Y:S01]  /*9f80*/  F2FP.F16.F32.PACK_AB R152, R14, R21 ;  /* 0x000000150e98723e */ /* 0x002fe200000000ff */
[----:B------:R-:W-:Y:S01]  /*9f90*/  @!P3 STS [R153+0x38400], R10 ;  /* 0x0384000a9900b388 */ /* 0x000fe20000000800 */
[-C--:B------:R-:W-:Y:S01]  /*9fa0*/  FMUL.FTZ R29, R29, R10.reuse ;  /* 0x0000000a1d1d7220 */ /* 0x080fe20000410000 */
[-C--:B------:R-:W-:Y:S01]  /*9fb0*/  FMUL.FTZ R32, R32, R10.reuse ;  /* 0x0000000a20207220 */ /* 0x080fe20000410000 */
[----:B------:R-:W-:Y:S01]  /*9fc0*/  R2UR UR6, R198 ;  /* 0x00000000c60672ca */ /* 0x000fe200000e0000 */
[-C--:B------:R-:W-:Y:S01]  /*9fd0*/  FMUL.FTZ R33, R33, R10.reuse ;  /* 0x0000000a21217220 */ /* 0x080fe20000410000 */
[----:B--2---:R1:W-:Y:S01]  /*9fe0*/  @!P3 STS [R153+0x38420], R197 ;  /* 0x038420c59900b388 */ /* 0x0043e20000000800 */
        /* <DEDUP_REMOVED lines=16> */
[----:B------:R2:W-:Y:S01]  /*a0f0*/  MUFU.EX2 R11, R154 ;  /* 0x0000009a000b7308 */ /* 0x0005e20000000800 */
[----:B-1----:R-:W-:Y:S01]  /*a100*/  F2FP.F16.F32.PACK_AB R153, R195, R182 ;  /* 0x000000b6c399723e */ /* 0x002fe200000000ff */
[-C--:B------:R-:W-:Y:S01]  /*a110*/  FMUL.FTZ R64, R64, R10.reuse ;  /* 0x0000000a40407220 */ /* 0x080fe20000410000 */
[-C--:B------:R-:W-:Y:S01]  /*a120*/  FMUL.FTZ R65, R65, R10.reuse ;  /* 0x0000000a41417220 */ /* 0x080fe20000410000 */
[-C--:B------:R-:W-:Y:S01]  /*a130*/  FMUL.FTZ R68, R68, R10.reuse ;  /* 0x0000000a44447220 */ /* 0x080fe20000410000 */
[-C--:B------:R-:W-:Y:S01]  /*a140*/  FMUL.FTZ R69, R69, R10.reuse ;  /* 0x0000000a45457220 */ /* 0x080fe20000410000 */
[-C--:B------:R-:W-:Y:S01]  /*a150*/  FMUL.FTZ R72, R72, R10.reuse ;  /* 0x0000000a48487220 */ /* 0x080fe20000410000 */
[----:B------:R-:W-:Y:S01]  /*a160*/  FMUL.FTZ R73, R73, R10 ;  /* 0x0000000a49497220 */ /* 0x000fe20000410000 */
        /* <DEDUP_REMOVED lines=18> */
[-C--:B------:R-:W-:Y:S01]  /*a290*/  FMUL.FTZ R101, R101, R10.reuse ;  /* 0x0000000a65657220 */ /* 0x080fe20000410000 */
[-C--:B------:R-:W-:Y:S01]  /*a2a0*/  FMUL.FTZ R104, R104, R10.reuse ;  /* 0x0000000a68687220 */ /* 0x080fe20000410000 */
[-C--:B------:R-:W-:Y:S01]  /*a2b0*/  FMUL.FTZ R105, R105, R10.reuse ;  /* 0x0000000a69697220 */ /* 0x080fe20000410000 */
[-C--:B------:R-:W-:Y:S01]  /*a2c0*/  FMUL.FTZ R108, R108, R10.reuse ;  /* 0x0000000a6c6c7220 */ /* 0x080fe20000410000 */
[-C--:B------:R-:W-:Y:S01]  /*a2d0*/  FMUL.FTZ R109, R109, R10.reuse ;  /* 0x0000000a6d6d7220 */ /* 0x080fe20000410000 */
[-C--:B------:R-:W-:Y:S01]  /*a2e0*/  FMUL.FTZ R112, R112, R10.reuse ;  /* 0x0000000a70707220 */ /* 0x080fe20000410000 */
[----:B------:R1:W-:Y:S01]  /*a2f0*/  MUFU.EX2 R2, R155 ;  /* 0x0000009b00027308 */ /* 0x0003e20000000800 */
        /* <DEDUP_REMOVED lines=8> */
[----:B-1----:R-:W-:Y:S01]  /*a380*/  F2FP.F16.F32.PACK_AB R155, R11, R196 ;  /* 0x000000c40b9b723e */ /* 0x002fe200000000ff */
[----:B------:R-:W-:Y:S01]  /*a390*/  BAR.SYNC.DEFER_BLOCKING 0xf, 0x100 ;  /* 0x03c4000000007b1d */ /* 0x000fe20000010000 */
[----:B--2---:R-:W-:Y:S01]  /*a3a0*/  F2FP.F16.F32.PACK_AB R158, R173, R172 ;  /* 0x000000acad9e723e */ /* 0x004fe200000000ff */
        /* <DEDUP_REMOVED lines=12> */
[----:B------:R-:W1:Y:S01]  /*a470*/  MUFU.EX2 R208, R208 ;  /* 0x000000d000d07308 */ /* 0x000e620000000800 */
[----:B---3--:R-:W-:Y:S01]  /*a480*/  F2FP.F16.F32.PACK_AB R157, R199, R2 ;  /* 0x00000002c79d723e */ /* 0x008fe200000000ff */
[----:B------:R-:W-:Y:S01]  /*a490*/  FMUL.FTZ R149, R149, R10 ;  /* 0x0000000a95957220 */ /* 0x000fe20000410000 */
        /* <DEDUP_REMOVED lines=79> */
[----:B------:R1:W-:Y:S01]  /*a990*/  STSM.16.M88.4 [R23+0x36400], R152 ;  /* 0x0364009817007844 */ /* 0x0003e20000000200 */
[----:B------:R-:W-:-:S02]  /*a9a0*/  VIADD R210, R198, 0x80 ;  /* 0x00000080c6d27836 */ /* 0x000fc40000000000 */
[----:B------:R-:W-:Y:S01]  /*a9b0*/  FFMA.FTZ R21, R10, R6, R21 ;  /* 0x000000060a157223 */ /* 0x000fe20000010015 */
[----:B------:R-:W-:Y:S01]  /*a9c0*/  FFMA.FTZ R182, R197, R7, R182 ;  /* 0x00000007c5b67223 */ /* 0x000fe200000100b6 */
[----:B------:R1:W-:Y:S01]  /*a9d0*/  STSM.16.M88.4 [R184], R156 ;  /* 0x0000009cb8007844 */ /* 0x0003e20000000200 */
[----:B------:R-:W-:Y:S01]  /*a9e0*/  ISETP.GT.AND P3, PT, R8, R15, PT ;  /* 0x0000000f0800720c */ /* 0x000fe20003f64270 */
[----:B------:R-:W3:Y:S01]  /*a9f0*/  MUFU.EX2 R180, R180 ;  /* 0x000000b400b47308 */ /* 0x000ee20000000800 */
[----:B------:R-:W-:Y:S01]  /*aa00*/  FADD.FTZ R21, R14, R21 ;  /* 0x000000150e157221 */ /* 0x000fe20000010000 */
[----:B------:R1:W-:Y:S01]  /*aa10*/  STSM.16.M88.4 [R186], R160 ;  /* 0x000000a0ba007844 */ /* 0x0003e20000000200 */
[----:B------:R-:W-:Y:S01]  /*aa20*/  FADD.FTZ R195, R195, R182 ;  /* 0x000000b6c3c37221 */ /* 0x000fe20000010000 */
[----:B------:R-:W-:Y:S02]  /*aa30*/  IMAD.MOV.U32 R10, RZ, RZ, R20 ;  /* 0x000000ffff0a7224 */ /* 0x000fe400078e0014 */
[----:B------:R-:W-:Y:S01]  /*aa40*/  FADD.FTZ R168, R168, R21 ;  /* 0x00000015a8a87221 */ /* 0x000fe20000010000 */
[----:B------:R-:W-:Y:S01]  /*aa50*/  FADD.FTZ R196, R196, R195 ;  /* 0x000000c3c4c47221 */ /* 0x000fe20000010000 */
[----:B------:R-:W-:Y:S01]  /*aa60*/  MUFU.EX2 R202, R202 ;  /* 0x000000ca00ca7308 */ /* 0x000fe20000000800 */
[----:B--2---:R-:W-:Y:S01]  /*aa70*/  F2FP.F16.F32.PACK_AB R164, R179, R178 ;  /* 0x000000b2b3a4723e */ /* 0x004fe200000000ff */
[----:B------:R-:W-:Y:S01]  /*aa80*/  FADD.FTZ R169, R169, R168 ;  /* 0x000000a8a9a97221 */ /* 0x000fe20000010000 */
[----:B------:R-:W-:-:S03]  /*aa90*/  FADD.FTZ R11, R11, R196 ;  /* 0x000000c40b0b7221 */ /* 0x000fc60000010000 */
[----:B------:R-:W-:Y:S01]  /*aaa0*/  FADD.FTZ R170, R170, R169 ;  /* 0x000000a9aaaa7221 */ /* 0x000fe20000010000 */
[----:B------:R-:W-:Y:S01]  /*aab0*/  FADD.FTZ R2, R2, R11 ;  /* 0x0000000b02027221 */ /* 0x000fe20000010000 */
[----:B------:R-:W2:Y:S01]  /*aac0*/  MUFU.EX2 R205, R205 ;  /* 0x000000cd00cd7308 */ /* 0x000ea20000000800 */
[----:B---3--:R-:W-:Y:S01]  /*aad0*/  F2FP.F16.F32.PACK_AB R166, R183, R180 ;  /* 0x000000b4b7a6723e */ /* 0x008fe200000000ff */
[----:B------:R-:W-:Y:S01]  /*aae0*/  FADD.FTZ R171, R171, R170 ;  /* 0x000000aaabab7221 */ /* 0x000fe20000010000 */
[----:B------:R-:W-:Y:S01]  /*aaf0*/  FADD.FTZ R2, R199, R2 ;  /* 0x00000002c7027221 */ /* 0x000fe20000010000 */
[----:B------:R-:W-:Y:S02]  /*ab00*/  IMAD.MOV.U32 R11, RZ, RZ, R181 ;  /* 0x000000ffff0b7224 */ /* 0x000fe400078e00b5 */
[----:B------:R-:W-:Y:S01]  /*ab10*/  FADD.FTZ R172, R172, R171 ;  /* 0x000000abacac7221 */ /* 0x000fe20000010000 */
[----:B------:R-:W-:Y:S01]  /*ab20*/  FADD.FTZ R209, R209, R2 ;  /* 0x00000002d1d17221 */ /* 0x000fe20000010000 */
[----:B------:R-:W-:Y:S01]  /*ab30*/  MUFU.EX2 R204, R204 ;  /* 0x000000cc00cc7308 */ /* 0x000fe20000000800 */
[----:B------:R-:W-:-:S02]  /*ab40*/  IMAD.MOV.U32 R2, RZ, RZ, R13 ;  /* 0x000000ffff027224 */ /* 0x000fc400078e000d */
[----:B------:R-:W-:Y:S01]  /*ab50*/  FADD.FTZ R173, R173, R172 ;  /* 0x000000acadad7221 */ /* 0x000fe20000010000 */
[----:B------:R-:W-:-:S03]  /*ab60*/  FADD.FTZ R209, R208, R209 ;  /* 0x000000d1d0d17221 */ /* 0x000fc60000010000 */
[----:B------:R-:W-:Y:S01]  /*ab70*/  FADD.FTZ R174, R174, R173 ;  /* 0x000000adaeae7221 */ /* 0x000fe20000010000 */
[----:B------:R-:W-:Y:S01]  /*ab80*/  FADD.FTZ R206, R206, R209 ;  /* 0x000000d1cece7221 */ /* 0x000fe20000010000 */
[----:B------:R-:W3:Y:S01]  /*ab90*/  MUFU.EX2 R207, R207 ;  /* 0x000000cf00cf7308 */ /* 0x000ee20000000800 */
[----:B--2---:R-:W-:Y:S01]  /*aba0*/  F2FP.F16.F32.PACK_AB R165, R205, R202 ;  /* 0x000000cacda5723e */ /* 0x004fe200000000ff */
[----:B------:R-:W-:Y:S01]  /*abb0*/  FADD.FTZ R175, R175, R174 ;  /* 0x000000aeafaf7221 */ /* 0x000fe20000010000 */
[----:B------:R-:W-:-:S03]  /*abc0*/  FADD.FTZ R201, R201, R206 ;  /* 0x000000cec9c97221 */ /* 0x000fc60000010000 */
[----:B------:R-:W-:Y:S01]  /*abd0*/  FADD.FTZ R176, R176, R175 ;  /* 0x000000afb0b07221 */ /* 0x000fe20000010000 */
[----:B------:R-:W-:-:S03]  /*abe0*/  FADD.FTZ R200, R200, R201 ;  /* 0x000000c9c8c87221 */ /* 0x000fc60000010000 */
[----:B------:R-:W-:Y:S01]  /*abf0*/  FADD.FTZ R177, R177, R176 ;  /* 0x000000b0b1b17221 */ /* 0x000fe20000010000 */
[----:B------:R-:W-:-:S03]  /*ac00*/  FADD.FTZ R203, R203, R200 ;  /* 0x000000c8cbcb7221 */ /* 0x000fc60000010000 */
[----:B------:R-:W-:Y:S01]  /*ac10*/  FADD.FTZ R178, R178, R177 ;  /* 0x000000b1b2b27221 */ /* 0x000fe20000010000 */
[----:B------:R-:W-:Y:S01]  /*ac20*/  FADD.FTZ R202, R202, R203 ;  /* 0x000000cbcaca7221 */ /* 0x000fe20000010000 */
[----:B---3--:R-:W-:Y:S02]  /*ac30*/  F2FP.F16.F32.PACK_AB R167, R207, R204 ;  /* 0x000000cccfa7723e */ /* 0x008fe400000000ff */
[----:B------:R-:W-:Y:S01]  /*ac40*/  FADD.FTZ R179, R179, R178 ;  /* 0x000000b2b3b37221 */ /* 0x000fe20000010000 */
[----:B------:R-:W-:Y:S02]  /*ac50*/  FADD.FTZ R205, R205, R202 ;  /* 0x000000cacdcd7221 */ /* 0x000fe40000010000 */
[----:B------:R1:W-:Y:S01]  /*ac60*/  STSM.16.M88.4 [R185], R164 ;  /* 0x000000a4b9007844 */ /* 0x0003e20000000200 */
[----:B------:R-:W-:Y:S01]  /*ac70*/  WARPGROUP.ARRIVE ;  /* 0x00000000000079c5 */ /* 0x000fe20000000000 */
[----:B------:R-:W-:Y:S01]  /*ac80*/  FADD.FTZ R6, R180, R179 ;  /* 0x000000b3b4067221 */ /* 0x000fe20000010000 */
[----:B------:R-:W-:-:S03]  /*ac90*/  FADD.FTZ R204, R204, R205 ;  /* 0x000000cdcccc7221 */ /* 0x000fc60000010000 */
[----:B------:R-:W-:Y:S01]  /*aca0*/  FADD.FTZ R6, R183, R6 ;  /* 0x00000006b7067221 */ /* 0x000fe20000010000 */
[----:B------:R-:W-:Y:S01]  /*acb0*/  HGMMA.64x256x16.F32 R24, R152, gdesc[UR4].tnspB, R24, gsb0 ;  /* 0x43e0000498187df0 */ /* 0x000fe20008000818 */
[----:B------:R-:W-:Y:S01]  /*acc0*/  R2UR UR6, R210 ;  /* 0x00000000d20672ca */ /* 0x000fe200000e0000 */
[----:B------:R-:W-:Y:S01]  /*acd0*/  UMOV UR7, 0x40000040 ;  /* 0x4000004000077882 */ /* 0x000fe20000000000 */
[C---:B------:R-:W-:Y:S01]  /*ace0*/  VIADD R210, R198.reuse, 0x100 ;  /* 0x00000100c6d27836 */ /* 0x040fe20000000000 */
[----:B------:R-:W-:Y:S01]  /*acf0*/  IADD3 R198, R198, 0x180, RZ ;  /* 0x00000180c6c67810 */ /* 0x000fe20007ffe0ff */
[----:B------:R-:W-:Y:S01]  /*ad00*/  FADD.FTZ R7, R207, R204 ;  /* 0x000000cccf077221 */ /* 0x000fe20000010000 */
        /* <DEDUP_REMOVED lines=25> */
[----:B------:R2:W-:Y:S02]  /*aea0*/  @!P1 SYNCS.ARRIVE.TRANS64.RED.A1T0 RZ, [R12+URZ], RZ ;  /* 0x000000ff0cff99a7 */ /* 0x0005e4000810043f */
[----:B--2---:R-:W-:-:S04]  /*aeb0*/  VIADD R12, R8, 0xffffffff ;  /* 0xffffffff080c7836 */ /* 0x004fc80000000000 */
[----:B------:R-:W-:Y:S01]  /*aec0*/  IMAD.MOV.U32 R8, RZ, RZ, R12 ;  /* 0x000000ffff087224 */ /* 0x000fe200078e000c */
[----:B-1----:R-:W-:Y:S06]  /*aed0*/  @P3 BRA `(.L_x_1537) ;  /* 0xffffffc400383947 */ /* 0x002fec000383ffff */
[----:B------:R-:W-:Y:S01]  /*aee0*/  IMAD.MOV.U32 R11, RZ, RZ, R181 ;  /* 0x000000ffff0b7224 */ /* 0x000fe200078e00b5 */
[----:B------:R-:W-:Y:S01]  /*aef0*/  MOV R10, R20 ;  /* 0x00000014000a7202 */ /* 0x000fe20000000f00 */
[----:B------:R-:W-:Y:S02]  /*af00*/  IMAD.MOV.U32 R2, RZ, RZ, R13 ;  /* 0x000000ffff027224 */ /* 0x000fe400078e000d */
[----:B------:R-:W-:-:S07]  /*af10*/  IMAD.MOV.U32 R8, RZ, RZ, R12 ;  /* 0x000000ffff087224 */ /* 0x000fce00078e000c */
.L_x_1520:
        /* <DEDUP_REMOVED lines=16> */
.L_x_1539:
[----:B------:R-:W-:-:S11]  /*b020*/  UISETP.NE.AND UP0, UPT, UR11, 0x1, UPT ;  /* 0x000000010b00788c */ /* 0x000fd6000bf05270 */
[----:B------:R-:W-:Y:S02]  /*b030*/  @UP0 ULDC.64 UR14, c[0x0][0xae0] ;  /* 0x0002b800000e0ab9 */ /* 0x000fe40000000a00 */
[----:B------:R-:W-:-:S04]  /*b040*/  UIMAD.WIDE.U32 UR6, UR39, UR14, URZ ;  /* 0x0000000e270672a5 */ /* 0x000fc8000f8e003f */
[----:B------:R-:W-:-:S12]  /*b050*/  @UP0 USHF.R.U32.HI UR39, URZ, UR15, UR7 ;  /* 0x0000000f3f270299 */ /* 0x000fd80008011607 */
.L_x_1540:
[----:B------:R-:W-:-:S04]  /*b060*/  UIMAD UR39, UR39, UR11, URZ ;  /* 0x0000000b272772a4 */ /* 0x000fc8000f8e023f */
[----:B------:R-:W-:-:S04]  /*b070*/  UISETP.LT.AND UP0, UPT, UR5, UR39, UPT ;  /* 0x000000270500728c */ /* 0x000fc8000bf01270 */
[----:B------:R-:W-:-:S12]  /*b080*/  USEL UR5, UR5, UR39, !UP0 ;  /* 0x0000002705057287 */ /* 0x000fd8000c000000 */
.L_x_1538:
        /* <DEDUP_REMOVED lines=8> */
[----:B------:R-:W-:Y:S02]  /*b110*/  IMAD.MOV.U32 R14, RZ, RZ, R11 ;  /* 0x000000ffff0e7224 */ /* 0x000fe400078e000b */
[----:B------:R-:W-:Y:S02]  /*b120*/  IMAD.MOV.U32 R195, RZ, RZ, R10 ;  /* 0x000000ffffc37224 */ /* 0x000fe400078e000a */
[----:B------:R-:W-:Y:S02]  /*b130*/  IMAD.MOV.U32 R12, RZ, RZ, R8 ;  /* 0x000000ffff0c7224 */ /* 0x000fe400078e0008 */
[----:B------:R-:W-:-:S07]  /*b140*/  IMAD.MOV.U32 R20, RZ, RZ, R2 ;  /* 0x000000ffff147224 */ /* 0x000fce00078e0002 */
.L_x_1550:
[----:B------:R-:W-:Y:S01]  /*b150*/  VIADD R2, R20, 0x1 ;  /* 0x0000000114027836 */ /* 0x000fe20000000000 */
[C---:B------:R-:W-:Y:S02]  /*b160*/  ISETP.GT.AND P2, PT, R12.reuse, UR5, PT ;  /* 0x000000050c007c0c */ /* 0x040fe4000bf44270 */
[----:B------:R-:W-:Y:S02]  /*b170*/  IADD3 R12, R12, -0x1, RZ ;  /* 0xffffffff0c0c7810 */ /* 0x000fe40007ffe0ff */
[----:B------:R-:W-:-:S04]  /*b180*/  ISETP.NE.AND P3, PT, R2, 0x2, PT ;  /* 0x000000020200780c */ /* 0x000fc80003f65270 */
[----:B------:R-:W-:Y:S02]  /*b190*/  SEL R11, RZ, 0x1, P3 ;  /* 0x00000001ff0b7807 */ /* 0x000fe40001800000 */
[----:B------:R-:W-:Y:S02]  /*b1a0*/  SEL R2, R2, RZ, P3 ;  /* 0x000000ff02027207 */ /* 0x000fe40001800000 */
[----:B------:R-:W-:Y:S01]  /*b1b0*/  LOP3.LUT R16, R16, R11, RZ, 0x3c, !PT ;  /* 0x0000000b10107212 */ /* 0x000fe200078e3cff */
[----:B-1----:R-:W-:Y:S06]  /*b1c0*/  @!P0 BRA `(.L_x_1542) ;  /* 0x0000000000048947 */ /* 0x002fec0003800000 */
[----:B------:R-:W-:Y:S01]  /*b1d0*/  BPT.TRAP 0x1 ;  /* 0x000000040000795c */ /* 0x000fe20000300000 */
.L_x_1542:
[----:B------:R-:W-:Y:S02]  /*b1e0*/  LEA R8, R2, UR36, 0x3 ;  /* 0x0000002402087c11 */ /* 0x000fe4000f8e18ff */
[----:B------:R-:W-:-:S04]  /*b1f0*/  SHF.L.U32 R11, R16, 0x1f, RZ ;  /* 0x0000001f100b7819 */ /* 0x000fc800000006ff */
[----:B------:R1:W2:Y:S01]  /*b200*/  SYNCS.PHASECHK.TRANS64.TRYWAIT P3, [R8+URZ+0x38830], R11 ;  /* 0x0388300b080075a7 */ /* 0x0002a2000806017f */
[----:B------:R-:W-:Y:S05]  /*b210*/  @!P0 BRA `(.L_x_1543) ;  /* 0x0000000000048947 */ /* 0x000fea0003800000 */
[----:B------:R-:W-:Y:S01]  /*b220*/  BPT.TRAP 0x1 ;  /* 0x000000040000795c */ /* 0x000fe20000300000 */
.L_x_1543:
[----:B------:R-:W-:Y:S01]  /*b230*/  IMAD R10, R2, 0x200, R4 ;  /* 0x00000200020a7824 */ /* 0x000fe200078e0204 */
[----:B--2---:R-:W-:Y:S06]  /*b240*/  @P3 BRA `(.L_x_1544) ;  /* 0x0000000000083947 */ /* 0x004fec0003800000 */
[----:B------:R-:W2:Y:S02]  /*b250*/  SYNCS.PHASECHK.TRANS64.TRYWAIT P3, [R8+URZ+0x38830], R11 ;  /* 0x0388300b080075a7 */ /* 0x000ea4000806017f */
[----:B--2---:R-:W-:Y:S05]  /*b260*/  @!P3 BRA `(.L_x_1545) ;  /* 0x000000c800a8b947 */ /* 0x004fea0003800000 */
.L_x_1544:
        /* <DEDUP_REMOVED lines=22> */
.L_x_1546:
[----:B------:R3:W4:Y:S01]  /*b3d0*/  SYNCS.PHASECHK.TRANS64.TRYWAIT P3, [R8+URZ+0x38850], R11 ;  /* 0x0388500b080075a7 */ /* 0x000722000806017f */
[----:B------:R-:W-:Y:S05]  /*b3e0*/  @!P0 BRA `(.L_x_1547) ;  /* 0x0000000000048947 */ /* 0x000fea0003800000 */
[----:B------:R-:W-:Y:S01]  /*b3f0*/  BPT.TRAP 0x1 ;  /* 0x000000040000795c */ /* 0x000fe20000300000 */
.L_x_1547:
[----:B----4-:R-:W-:Y:S05]  /*b400*/  @P3 BRA `(.L_x_1548) ;  /* 0x0000000000083947 */ /* 0x010fea0003800000 */
[----:B------:R-:W4:Y:S02]  /*b410*/  SYNCS.PHASECHK.TRANS64.TRYWAIT P3, [R8+URZ+0x38850], R11 ;  /* 0x0388500b080075a7 */ /* 0x000f24000806017f */
[----:B----4-:R-:W-:Y:S05]  /*b420*/  @!P3 BRA `(.L_x_1549) ;  /* 0x000000c8004cb947 */ /* 0x010fea0003800000 */
.L_x_1548:
[----:B------:R-:W-:Y:S01]  /*b430*/  IMAD R10, R2, 0x1000, R3 ;  /* 0x00001000020a7824 */ /* 0x000fe200078e0203 */
[----:B------:R-:W-:Y:S01]  /*b440*/  WARPGROUP.ARRIVE ;  /* 0x00000000000079c5 */ /* 0x000fe20000000000 */
[----:B------:R-:W-:Y:S01]  /*b450*/  UMOV UR27, 0x40000040 ;  /* 0x40000040001b7882 */ /* 0x000fe20000000000 */
[----:B-1234-:R-:W-:Y:S01]  /*b460*/  VIADD R11, R0, 0x2 ;  /* 0x00000002000b7836 */ /* 0x01efe20000000000 */
[----:B------:R-:W-:Y:S01]  /*b470*/  UMOV UR29, 0x40000040 ;  /* 0x40000040001d7882 */ /* 0x000fe20000000000 */
[C---:B------:R-:W-:Y:S01]  /*b480*/  R2UR UR26, R10.reuse ;  /* 0x000000000a1a72ca */ /* 0x040fe200000e0000 */
[----:B------:R-:W-:Y:S01]  /*b490*/  VIADD R13, R10, 0x2 ;  /* 0x000000020a0d7836 */ /* 0x000fe20000000000 */
[----:B------:R-:W-:Y:S01]  /*b4a0*/  UMOV UR31, 0x40000040 ;  /* 0x40000040001f7882 */ /* 0x000fe20000000000 */
[----:B------:R-:W-:Y:S01]  /*b4b0*/  R2UR UR28, R11 ;  /* 0x000000000b1c72ca */ /* 0x000fe200000e0000 */
[----:B------:R-:W-:Y:S01]  /*b4c0*/  VIADD R11, R0, 0x4 ;  /* 0x00000004000b7836 */ /* 0x000fe20000000000 */
[----:B------:R-:W1:Y:S01]  /*b4d0*/  S2R R15, SR_TID.X ;  /* 0x00000000000f7919 */ /* 0x000e620000002100 */
[----:B------:R-:W-:Y:S01]  /*b4e0*/  R2UR UR30, R13 ;  /* 0x000000000d1e72ca */ /* 0x000fe200000e0000 */
[----:B------:R-:W-:Y:S01]  /*b4f0*/  VIADD R13, R10, 0x4 ;  /* 0x000000040a0d7836 */ /* 0x000fe20000000000 */
[----:B------:R-:W-:Y:S01]  /*b500*/  ULDC UR6, c[0x0][0xad0] ;  /* 0x0002b40000067ab9 */ /* 0x000fe20000000800 */
[----:B------:R-:W-:Y:S01]  /*b510*/  VIADD R196, R0, 0x800 ;  /* 0x0000080000c47836 */ /* 0x000fe20000000000 */
[----:B------:R-:W-:Y:S01]  /*b520*/  ULDC UR10, c[0x0][0xa80] ;  /* 0x0002a000000a7ab9 */ /* 0x000fe20000000800 */
[----:B------:R-:W-:Y:S01]  /*b530*/  VIADD R198, R10, 0x800 ;  /* 0x000008000ac67836 */ /* 0x000fe20000000000 */
[----:B------:R-:W-:Y:S01]  /*b540*/  UMOV UR7, 0x40000040 ;  /* 0x4000004000077882 */ /* 0x000fe20000000000 */
[----:B------:R-:W-:Y:S01]  /*b550*/  HGMMA.64x64x16.F32 R152, gdesc[UR24], R152, gsb0 ;  /* 0x00e00000189879f0 */ /* 0x000fe20008000898 */
[----:B------:R-:W-:Y:S01]  /*b560*/  IMAD R209, R2, 0x1000, R18 ;  /* 0x0000100002d17824 */ /* 0x000fe200078e0212 */
        /* <DEDUP_REMOVED lines=150> */
[----:B------:R-:W-:Y:S02]  /*bed0*/  IMAD.IADD R196, R198, 0x1, R15 ;  /* 0x00000001c6c47824 */ /* 0x000fe400078e020f */
        /* <DEDUP_REMOVED lines=42> */
[--C-:B------:R-:W-:Y:S02]  /*c180*/  IMAD.IADD R21, R196, 0x1, R15.reuse ;  /* 0x00000001c4157824 */ /* 0x100fe400078e020f */
[----:B------:R-:W-:Y:S02]  /*c190*/  IMAD.IADD R196, R198, 0x1, R15 ;  /* 0x00000001c6c47824 */ /* 0x000fe400078e020f */
[----:B------:R-:W-:Y:S01]  /*c1a0*/  VIADD R198, R10, 0xc00 ;  /* 0x00000c000ac67836 */ /* 0x000fe20000000000 */
[----:B------:R-:W-:-:S02]  /*c1b0*/  WARPGROUP.DEPBAR.LE gsb0, 0x0 ;  /* 0x00008000000079c5 */ /* 0x000fc40000010000 */
        /* <DEDUP_REMOVED lines=159> */
[----:B-1----:R-:W-:Y:S01]  /*cbb0*/  FMNMX.FTZ R10, R164, R157, !PT ;  /* 0x0000009da40a7209 */ /* 0x002fe20007810000 */
[----:B------:R-:W-:Y:S01]  /*cbc0*/  FMUL.FTZ R157, R162, UR6 ;  /* 0x00000006a29d7c20 */ /* 0x000fe20008410000 */
[----:B------:R-:W-:Y:S01]  /*cbd0*/  FMUL.FTZ R162, R166, UR6 ;  /* 0x00000006a6a27c20 */ /* 0x000fe20008410000 */
[----:B------:R-:W-:-:S04]  /*cbe0*/  FMUL.FTZ R166, R170, UR6 ;  /* 0x00000006aaa67c20 */ /* 0x000fc80008410000 */
[----:B------:R-:W1:Y:S01]  /*cbf0*/  MUFU.TANH R198, R198 ;  /* 0x000000c600c67308 */ /* 0x000e620000002400 */
[----:B--2---:R-:W-:-:S07]  /*cc00*/  FMNMX.FTZ R10, R165, R10, !PT ;  /* 0x0000000aa50a7209 */ /* 0x004fce0007810000 */
[----:B------:R-:W2:Y:S01]  /*cc10*/  MUFU.TANH R199, R199 ;  /* 0x000000c700c77308 */ /* 0x000ea20000002400 */
[----:B---3--:R-:W-:-:S07]  /*cc20*/  FMNMX.FTZ R161, R197, R10, !PT ;  /* 0x0000000ac5a17209 */ /* 0x008fce0007810000 */
[----:B------:R-:W3:Y:S01]  /*cc30*/  MUFU.TANH R200, R200 ;  /* 0x000000c800c87308 */ /* 0x000ee20000002400 */
[----:B-1----:R-:W-:Y:S01]  /*cc40*/  FMNMX.FTZ R10, R198, R161, !PT ;  /* 0x000000a1c60a7209 */ /* 0x002fe20007810000 */
[----:B------:R-:W-:-:S06]  /*cc50*/  FMUL.FTZ R161, R163, UR6 ;  /* 0x00000006a3a17c20 */ /* 0x000fcc0008410000 */
        /* <DEDUP_REMOVED lines=8> */
[----:B------:R-:W-:Y:S02]  /*cce0*/  R2UR UR6, R209 ;  /* 0x00000000d10672ca */ /* 0x000fe400000e0000 */
[----:B------:R-:W1:Y:S02]  /*ccf0*/  SHFL.BFLY PT, R169, R10, 0x2, 0x1f ;  /* 0x0c401f000aa97f89 */ /* 0x000e6400000e0000 */
[----:B------:R-:W4:Y:S08]  /*cd00*/  MUFU.TANH R21, R21 ;  /* 0x0000001500157308 */ /* 0x000f300000002400 */
[----:B------:R-:W5:Y:S08]  /*cd10*/  MUFU.TANH R152, R152 ;  /* 0x0000009800987308 */ /* 0x000f700000002400 */
[----:B------:R-:W5:Y:S01]  /*cd20*/  MUFU.TANH R157, R157 ;  /* 0x0000009d009d7308 */ /* 0x000f620000002400 */
[----:B-1----:R-:W-:-:S02]  /*cd30*/  FMNMX.FTZ R170, R10, R169, !PT ;  /* 0x000000a90aaa7209 */ /* 0x002fc40007810000 */
        /* <DEDUP_REMOVED lines=15> */
[C---:B------:R-:W-:Y:S01]  /*ce30*/  FADD.FTZ R170, -R10.reuse, R195 ;  /* 0x000000c30aaa7221 */ /* 0x040fe20000010100 */
[----:B------:R-:W-:-:S03]  /*ce40*/  FMUL.FTZ R205, R10, UR10 ;  /* 0x0000000a0acd7c20 */ /* 0x000fc60008410000 */
[----:B------:R-:W-:Y:S01]  /*ce50*/  FMUL.FTZ R169, R170, UR10 ;  /* 0x0000000aaaa97c20 */ /* 0x000fe20008410000 */
        /* <DEDUP_REMOVED lines=16> */
[----:B------:R-:W-:Y:S01]  /*cf60*/  FFMA.FTZ R178, R165, UR10, -R205 ;  /* 0x0000000aa5b27c23 */ /* 0x000fe200080108cd */
        /* <DEDUP_REMOVED lines=8> */
[----:B------:R3:W-:Y:S01]  /*cff0*/  MUFU.EX2 R168, R196 ;  /* 0x000000c400a87308 */ /* 0x0007e20000000800 */
[----:B-1----:R-:W-:-:S07]  /*d000*/  FMNMX.FTZ R172, R182, R11, !PT ;  /* 0x0000000bb6ac7209 */ /* 0x002fce0007810000 */
[----:B------:R-:W1:Y:S01]  /*d010*/  MUFU.EX2 R169, R169 ;  /* 0x000000a900a97308 */ /* 0x000e620000000800 */
[----:B--2---:R-:W-:Y:S01]  /*d020*/  FMNMX.FTZ R11, R183, R172, !PT ;  /* 0x000000acb70b7209 */ /* 0x004fe20007810000 */
[--C-:B---3--:R-:W-:Y:S01]  /*d030*/  FFMA.FTZ R196, R198, UR10, -R205.reuse ;  /* 0x0000000ac6c47c23 */ /* 0x108fe200080108cd */
[--C-:B------:R-:W-:Y:S01]  /*d040*/  FFMA.FTZ R198, R200, UR10, -R205.reuse ;  /* 0x0000000ac8c67c23 */ /* 0x100fe200080108cd */
[----:B------:R-:W-:Y:S02]  /*d050*/  FFMA.FTZ R172, R155, UR10, -R205 ;  /* 0x0000000a9bac7c23 */ /* 0x000fe400080108cd */
[----:B------:R-:W2:Y:S02]  /*d060*/  SHFL.BFLY PT, R154, R11, 0x2, 0x1f ;  /* 0x0c401f000b9a7f89 */ /* 0x000ea400000e0000 */
[----:B------:R-:W-:Y:S08]  /*d070*/  MUFU.EX2 R170, R153 ;  /* 0x0000009900aa7308 */ /* 0x000ff00000000800 */
[----:B------:R-:W-:Y:S01]  /*d080*/  MUFU.EX2 R171, R171 ;  /* 0x000000ab00ab7308 */ /* 0x000fe20000000800 */
[-C--:B-1----:R-:W-:Y:S01]  /*d090*/  FMUL.FTZ R24, R24, R169.reuse ;  /* 0x000000a918187220 */ /* 0x082fe20000410000 */
        /* <DEDUP_REMOVED lines=39> */
[----:B--2---:R-:W-:Y:S01]  /*d310*/  F2FP.F16.F32.PACK_AB R156, R175, R172 ;  /* 0x000000acaf9c723e */ /* 0x004fe200000000ff */
[----:B------:R-:W-:Y:S01]  /*d320*/  FMUL.FTZ R89, R89, R169 ;  /* 0x000000a959597220 */ /* 0x000fe20000410000 */
        /* <DEDUP_REMOVED lines=16> */
[----:B------:R-:W-:Y:S01]  /*d430*/  @!P1 VIADD R152, R8, 0x38840 ;  /* 0x0003884008989836 */ /* 0x000fe20000000000 */
[----:B------:R-:W1:Y:S01]  /*d440*/  MUFU.EX2 R14, R14 ;  /* 0x0000000e000e7308 */ /* 0x000e620000000800 */
        /* <DEDUP_REMOVED lines=8> */
[--C-:B------:R-:W-:Y:S01]  /*d4d0*/  FFMA.FTZ R181, R181, UR10, -R154.reuse ;  /* 0x0000000ab5b57c23 */ /* 0x100fe2000801089a */
[--C-:B------:R-:W-:Y:S01]  /*d4e0*/  FFMA.FTZ R201, R202, UR10, -R154.reuse ;  /* 0x0000000acac97c23 */ /* 0x100fe2000801089a */
[----:B------:R-:W-:Y:S01]  /*d4f0*/  @!P3 IMAD R20, R20, 0x40, R19 ;  /* 0x000000401414b824 */ /* 0x000fe200078e0213 */
[----:B------:R2:W-:Y:S01]  /*d500*/  @!P1 SYNCS.ARRIVE.TRANS64.RED.A1T0 RZ, [R152+URZ], RZ ;  /* 0x000000ff98ff99a7 */ /* 0x0005e2000810043f */
[--C-:B------:R-:W-:Y:S01]  /*d510*/  FFMA.FTZ R202, R203, UR10, -R154.reuse ;  /* 0x0000000acbca7c23 */ /* 0x100fe2000801089a */
[--C-:B------:R-:W-:Y:S01]  /*d520*/  FFMA.FTZ R183, R183, UR10, -R154.reuse ;  /* 0x0000000ab7b77c23 */ /* 0x100fe2000801089a */
[----:B------:R-:W-:Y:S01]  /*d530*/  FFMA.FTZ R182, R182, UR10, -R154 ;  /* 0x0000000ab6b67c23 */ /* 0x000fe2000801089a */
[----:B------:R-:W-:Y:S01]  /*d540*/  @!P3 LEA R153, R20, UR36, 0x2 ;  /* 0x000000241499bc11 */ /* 0x000fe2000f8e10ff */
[----:B------:R-:W-:Y:S01]  /*d550*/  MUFU.EX2 R13, R13 ;  /* 0x0000000d000d7308 */ /* 0x000fe20000000800 */
[----:B------:R-:W-:Y:S01]  /*d560*/  F2FP.F16.F32.PACK_AB R154, R173, R170 ;  /* 0x000000aaad9a723e */ /* 0x000fe200000000ff */
[----:B-1----:R-:W-:Y:S01]  /*d570*/  FMUL.FTZ R26, R26, R14 ;  /* 0x0000000e1a1a7220 */ /* 0x002fe20000410000 */
[----:B--2---:R-:W-:Y:S01]  /*d580*/  F2FP.F16.F32.PACK_AB R152, R171, R168 ;  /* 0x000000a8ab98723e */ /* 0x004fe200000000ff */
[----:B------:R-:W-:Y:S01]  /*d590*/  @!P3 STS [R153+0x38400], R169 ;  /* 0x038400a99900b388 */ /* 0x000fe20000000800 */
[----:B------:R-:W-:Y:S01]  /*d5a0*/  F2FP.F16.F32.PACK_AB R158, R177, R174 ;  /* 0x000000aeb19e723e */ /* 0x000fe200000000ff */
[-C--:B------:R-:W-:Y:S01]  /*d5b0*/  FMUL.FTZ R27, R27, R14.reuse ;  /* 0x0000000e1b1b7220 */ /* 0x080fe20000410000 */
[-C--:B------:R-:W-:Y:S01]  /*d5c0*/  FMUL.FTZ R30, R30, R14.reuse ;  /* 0x0000000e1e1e7220 */ /* 0x080fe20000410000 */
[----:B------:R1:W-:Y:S01]  /*d5d0*/  @!P3 STS [R153+0x38420], R14 ;  /* 0x0384200e9900b388 */ /* 0x0003e20000000800 */
        /* <DEDUP_REMOVED lines=34> */
[----:B------:R-:W-:Y:S01]  /*d800*/  BAR.SYNC.DEFER_BLOCKING 0xf, 0x100 ;  /* 0x03c4000000007b1d */ /* 0x000fe20000010000 */
        /* <DEDUP_REMOVED lines=28> */
[----:B------:R-:W-:Y:S01]  /*d9d0*/  FMUL.FTZ R117, R117, R169 ;  /* 0x000000a975757220 */ /* 0x000fe20000410000 */
[----:B------:R-:W-:Y:S01]  /*d9e0*/  MUFU.EX2 R178, R178 ;  /* 0x000000b200b27308 */ /* 0x000fe20000000800 */
[----:B--2---:R-:W-:Y:S01]  /*d9f0*/  F2FP.F16.F32.PACK_AB R159, R206, R205 ;  /* 0x000000cdce9f723e */ /* 0x004fe200000000ff */
        /* <DEDUP_REMOVED lines=41> */
[----:B------:R-:W-:Y:S01]  /*dc90*/  FMUL.FTZ R151, R151, R14 ;  /* 0x0000000e97977220 */ /* 0x000fe20000410000 */
[----:B------:R1:W-:Y:S01]  /*dca0*/  STSM.16.M88.4 [R23+0x36400], R152 ;  /* 0x0364009817007844 */ /* 0x0003e20000000200 */
[----:B------:R-:W-:Y:S01]  /*dcb0*/  FFMA.FTZ R7, R14, R7, R13 ;  /* 0x000000070e077223 */ /* 0x000fe2000001000d */
[----:B------:R-:W-:Y:S01]  /*dcc0*/  FFMA.FTZ R6, R169, R6, R168 ;  /* 0x00000006a9067223 */ /* 0x000fe200000100a8 */
[----:B------:R-:W-:Y:S01]  /*dcd0*/  @!P1 VIADD R8, R8, 0x38860 ;  /* 0x0003886008089836 */ /* 0x000fe20000000000 */
[----:B------:R-:W-:Y:S01]  /*dce0*/  MUFU.EX2 R196, R196 ;  /* 0x000000c400c47308 */ /* 0x000fe20000000800 */
[----:B------:R1:W-:Y:S01]  /*dcf0*/  STSM.16.M88.4 [R184], R156 ;  /* 0x0000009cb8007844 */ /* 0x0003e20000000200 */
[----:B------:R-:W-:Y:S01]  /*dd00*/  FADD.FTZ R180, R180, R7 ;  /* 0x00000007b4b47221 */ /* 0x000fe20000010000 */
[----:B------:R-:W-:Y:S01]  /*dd10*/  FADD.FTZ R171, R171, R6 ;  /* 0x00000006abab7221 */ /* 0x000fe20000010000 */
[----:B------:R-:W-:Y:S01]  /*dd20*/  @!P1 PRMT R8, RZ, 0x654, R8 ;  /* 0x00000654ff089816 */ /* 0x000fe20000000008 */
[----:B------:R-:W-:-:S02]  /*dd30*/  IMAD.MOV.U32 R14, RZ, RZ, R11 ;  /* 0x000000ffff0e7224 */ /* 0x000fc400078e000b */
[----:B------:R-:W-:Y:S01]  /*dd40*/  FADD.FTZ R15, R15, R180 ;  /* 0x000000b40f0f7221 */ /* 0x000fe20000010000 */
[----:B------:R-:W-:Y:S01]  /*dd50*/  FADD.FTZ R170, R170, R171 ;  /* 0x000000abaaaa7221 */ /* 0x000fe20000010000 */
[----:B------:R-:W3:Y:S01]  /*dd60*/  MUFU.EX2 R197, R197 ;  /* 0x000000c500c57308 */ /* 0x000ee20000000800 */
[----:B--2---:R-:W-:Y:S01]  /*dd70*/  F2FP.F16.F32.PACK_AB R163, R210, R181 ;  /* 0x000000b5d2a3723e */ /* 0x004fe200000000ff */
[----:B------:R-:W-:Y:S01]  /*dd80*/  FADD.FTZ R200, R200, R15 ;  /* 0x0000000fc8c87221 */ /* 0x000fe20000010000 */
[----:B------:R-:W-:-:S03]  /*dd90*/  FADD.FTZ R173, R173, R170 ;  /* 0x000000aaadad7221 */ /* 0x000fc60000010000 */
[----:B------:R1:W-:Y:S01]  /*dda0*/  STSM.16.M88.4 [R186], R160 ;  /* 0x000000a0ba007844 */ /* 0x0003e20000000200 */
[----:B------:R-:W-:Y:S01]  /*ddb0*/  FADD.FTZ R21, R21, R200 ;  /* 0x000000c815157221 */ /* 0x000fe20000010000 */
[----:B------:R-:W-:Y:S01]  /*ddc0*/  MUFU.EX2 R198, R198 ;  /* 0x000000c600c67308 */ /* 0x000fe20000000800 */
[----:B------:R-:W-:Y:S02]  /*ddd0*/  FADD.FTZ R172, R172, R173 ;  /* 0x000000adacac7221 */ /* 0x000fe40000010000 */
[----:B------:R-:W-:Y:S02]  /*dde0*/  FADD.FTZ R204, R204, R21 ;  /* 0x00000015cccc7221 */ /* 0x000fe40000010000 */
[----:B------:R-:W-:Y:S02]  /*ddf0*/  FADD.FTZ R175, R175, R172 ;  /* 0x000000acafaf7221 */ /* 0x000fe40000010000 */
[----:B------:R-:W-:Y:S01]  /*de00*/  FADD.FTZ R205, R205, R204 ;  /* 0x000000cccdcd7221 */ /* 0x000fe20000010000 */
[----:B------:R-:W2:Y:S01]  /*de10*/  MUFU.EX2 R199, R199 ;  /* 0x000000c700c77308 */ /* 0x000ea20000000800 */
        /* <DEDUP_REMOVED lines=14> */
[----:B------:R-:W-:Y:S02]  /*df00*/  FADD.FTZ R195, R195, R178 ;  /* 0x000000b2c3c37221 */ /* 0x000fe40000010000 */
[----:B------:R2:W-:Y:S02]  /*df10*/  MUFU.EX2 R20, R182 ;  /* 0x000000b600147308 */ /* 0x0005e40000000800 */
[----:B------:R-:W-:Y:S01]  /*df20*/  FADD.FTZ R196, R196, R195 ;  /* 0x000000c3c4c47221 */ /* 0x000fe20000010000 */
[----:B------:R-:W-:-:S03]  /*df30*/  IMAD.MOV.U32 R195, RZ, RZ, R10 ;  /* 0x000000ffffc37224 */ /* 0x000fc600078e000a */
[----:B------:R-:W-:Y:S02]  /*df40*/  FADD.FTZ R197, R197, R196 ;  /* 0x000000c4c5c57221 */ /* 0x000fe40000010000 */
[----:B------:R-:W4:Y:S01]  /*df50*/  MUFU.EX2 R183, R183 ;  /* 0x000000b700b77308 */ /* 0x000f220000000800 */
[----:B---3--:R-:W-:Y:S01]  /*df60*/  F2FP.F16.F32.PACK_AB R165, R202, R201 ;  /* 0x000000c9caa5723e */ /* 0x008fe200000000ff */
[----:B--2---:R-:W-:Y:S02]  /*df70*/  VIADD R182, R209, 0x80 ;  /* 0x00000080d1b67836 */ /* 0x004fe40000000000 */
[----:B------:R-:W-:Y:S01]  /*df80*/  FADD.FTZ R201, R201, R210 ;  /* 0x000000d2c9c97221 */ /* 0x000fe20000010000 */
[----:B------:R-:W-:-:S03]  /*df90*/  FADD.FTZ R6, R198, R197 ;  /* 0x000000c5c6067221 */ /* 0x000fc60000010000 */
[----:B------:R-:W-:Y:S01]  /*dfa0*/  FADD.FTZ R201, R202, R201 ;  /* 0x000000c9cac97221 */ /* 0x000fe20000010000 */
[----:B------:R-:W-:Y:S01]  /*dfb0*/  FADD.FTZ R6, R199, R6 ;  /* 0x00000006c7067221 */ /* 0x000fe20000010000 */
[----:B----4-:R-:W-:Y:S02]  /*dfc0*/  F2FP.F16.F32.PACK_AB R167, R183, R20 ;  /* 0x00000014b7a7723e */ /* 0x010fe400000000ff */
[----:B------:R-:W-:-:S03]  /*dfd0*/  FADD.FTZ R20, R20, R201 ;  /* 0x000000c914147221 */ /* 0x000fc60000010000 */
[----:B------:R1:W-:Y:S01]  /*dfe0*/  STSM.16.M88.4 [R185], R164 ;  /* 0x000000a4b9007844 */ /* 0x0003e20000000200 */
[----:B------:R-:W-:Y:S01]  /*dff0*/  WARPGROUP.ARRIVE ;  /* 0x00000000000079c5 */ /* 0x000fe20000000000 */
[----:B------:R-:W-:Y:S01]  /*e000*/  FADD.FTZ R7, R183, R20 ;  /* 0x00000014b7077221 */ /* 0x000fe20000010000 */
[----:B------:R-:W-:-:S04]  /*e010*/  IMAD.MOV.U32 R20, RZ, RZ, R2 ;  /* 0x000000ffff147224 */ /* 0x000fc800078e0002 */
[----:B------:R-:W-:Y:S01]  /*e020*/  HGMMA.64x256x16.F32 R24, R152, gdesc[UR4].tnspB, R24, gsb0 ;  /* 0x43e0000498187df0 */ /* 0x000fe20008000818 */
[----:B------:R-:W-:Y:S01]  /*e030*/  R2UR UR6, R182 ;  /* 0x00000000b60672ca */ /* 0x000fe200000e0000 */
[----:B------:R-:W-:Y:S01]  /*e040*/  UMOV UR7, 0x40000040 ;  /* 0x4000004000077882 */ /* 0x000fe20000000000 */
[C---:B------:R-:W-:Y:S01]  /*e050*/  VIADD R182, R209.reuse, 0x100 ;  /* 0x00000100d1b67836 */ /* 0x040fe20000000000 */
[----:B------:R-:W-:Y:S01]  /*e060*/  IADD3 R209, R209, 0x180, RZ ;  /* 0x00000180d1d17810 */ /* 0x000fe20007ffe0ff */
        /* <DEDUP_REMOVED lines=26> */
[----:B------:R-:W-:Y:S05]  /*e210*/  @P2 BRA `(.L_x_1550) ;  /* 0xffffffcc00cc2947 */ /* 0x000fea000383ffff */
[----:B-1----:R-:W-:-:S07]  /*e220*/  IMAD.MOV.U32 R8, RZ, RZ, R12 ;  /* 0x000000ffff087224 */ /* 0x002fce00078e000c */
.L_x_1541:
[----:B------:R-:W-:-:S13]  /*e230*/  ISETP.GE.AND P2, PT, R8, UR37, PT ;  /* 0x0000002508007c0c */ /* 0x000fda000bf46270 */
[----:B------:R-:W-:Y:S05]  /*e240*/  @!P2 BRA `(.L_x_1551) ;  /* 0x0000003800d0a947 */ /* 0x000fea0003800000 */
[----:B------:R-:W-:Y:S01]  /*e250*/  IMAD.MOV.U32 R15, RZ, RZ, R11 ;  /* 0x000000ffff0f7224 */ /* 0x000fe200078e000b */
[----:B------:R-:W-:Y:S01]  /*e260*/  MOV R14, R2 ;  /* 0x00000002000e7202 */ /* 0x000fe20000000f00 */
[----:B------:R-:W-:-:S07]  /*e270*/  IMAD.MOV.U32 R13, RZ, RZ, R10 ;  /* 0x000000ffff0d7224 */ /* 0x000fce00078e000a */
.L_x_1568:
[----:B------:R-:W-:-:S05]  /*e280*/  VIADD R2, R14, 0x1 ;  /* 0x000000010e027836 */ /* 0x000fca0000000000 */
[----:B------:R-:W-:-:S04]  /*e290*/  ISETP.NE.AND P2, PT, R2, 0x2, PT ;  /* 0x000000020200780c */ /* 0x000fc80003f45270 */
[----:B------:R-:W-:Y:S02]  /*e2a0*/  SEL R11, RZ, 0x1, P2 ;  /* 0x00000001ff0b7807 */ /* 0x000fe40001000000 */
[----:B------:R-:W-:Y:S02]  /*e2b0*/  SEL R2, R2, RZ, P2 ;  /* 0x000000ff02027207 */ /* 0x000fe40001000000 */
[----:B------:R-:W-:Y:S01]  /*e2c0*/  LOP3.LUT R16, R16, R11, RZ, 0x3c, !PT ;  /* 0x0000000b10107212 */ /* 0x000fe200078e3cff */
[----:B------:R-:W-:Y:S06]  /*e2d0*/  @!P0 BRA `(.L_x_1552) ;  /* 0x0000000000048947 */ /* 0x000fec0003800000 */
[----:B------:R-:W-:Y:S01]  /*e2e0*/  BPT.TRAP 0x1 ;  /* 0x000000040000795c */ /* 0x000fe20000300000 */
.L_x_1552:
[----:B------:R-:W-:Y:S02]  /*e2f0*/  LEA R12, R2, UR36, 0x3 ;  /* 0x00000024020c7c11 */ /* 0x000fe4000f8e18ff */
[----:B------:R-:W-:-:S04]  /*e300*/  SHF.L.U32 R11, R16, 0x1f, RZ ;  /* 0x0000001f100b7819 */ /* 0x000fc800000006ff */
[----:B------:R1:W2:Y:S01]  /*e310*/  SYNCS.PHASECHK.TRANS64.TRYWAIT P2, [R12+URZ+0x38830], R11 ;  /* 0x0388300b0c0075a7 */ /* 0x0002a2000804017f */
[----:B------:R-:W-:Y:S05]  /*e320*/  @!P0 BRA `(.L_x_1553) ;  /* 0x0000000000048947 */ /* 0x000fea0003800000 */
[----:B------:R-:W-:Y:S01]  /*e330*/  BPT.TRAP 0x1 ;  /* 0x000000040000795c */ /* 0x000fe20000300000 */
.L_x_1553:
[----:B------:R-:W-:Y:S01]  /*e340*/  IMAD R10, R2, 0x200, R4 ;  /* 0x00000200020a7824 */ /* 0x000fe200078e0204 */
[----:B--2---:R-:W-:Y:S06]  /*e350*/  @P2 BRA `(.L_x_1554) ;  /* 0x0000000000082947 */ /* 0x004fec0003800000 */
[----:B------:R-:W2:Y:S02]  /*e360*/  SYNCS.PHASECHK.TRANS64.TRYWAIT P2, [R12+URZ+0x38830], R11 ;  /* 0x0388300b0c0075a7 */ /* 0x000ea4000804017f */
[----:B--2---:R-:W-:Y:S05]  /*e370*/  @!P2 BRA `(.L_x_1555) ;  /* 0x00000098008ca947 */ /* 0x004fea0003800000 */
.L_x_1554:
        /* <DEDUP_REMOVED lines=22> */
.L_x_1556:
[----:B------:R3:W4:Y:S01]  /*e4e0*/  SYNCS.PHASECHK.TRANS64.TRYWAIT P2, [R12+URZ+0x38850], R11 ;  /* 0x0388500b0c0075a7 */ /* 0x000722000804017f */
[----:B------:R-:W-:Y:S05]  /*e4f0*/  @!P0 BRA `(.L_x_1557) ;  /* 0x0000000000048947 */ /* 0x000fea0003800000 */
[----:B------:R-:W-:Y:S01]  /*e500*/  BPT.TRAP 0x1 ;  /* 0x000000040000795c */ /* 0x000fe20000300000 */
.L_x_1557:
[----:B------:R-:W-:Y:S01]  /*e510*/  IMAD R10, R2, 0x1000, R3 ;  /* 0x00001000020a7824 */ /* 0x000fe200078e0203 */
[----:B----4-:R-:W-:Y:S06]  /*e520*/  @P2 BRA `(.L_x_1558) ;  /* 0x0000000000082947 */ /* 0x010fec0003800000 */
[----:B------:R-:W4:Y:S02]  /*e530*/  SYNCS.PHASECHK.TRANS64.TRYWAIT P2, [R12+URZ+0x38850], R11 ;  /* 0x0388500b0c0075a7 */ /* 0x000f24000804017f */
[----:B----4-:R-:W-:Y:S05]  /*e540*/  @!P2 BRA `(.L_x_1559) ;  /* 0x00000098002ca947 */ /* 0x010fea0003800000 */
.L_x_1558:
[----:B------:R-:W-:Y:S01]  /*e550*/  R2UR UR26, R10 ;  /* 0x000000000a1a72ca */ /* 0x000fe200000e0000 */
[----:B------:R-:W-:Y:S01]  /*e560*/  WARPGROUP.ARRIVE ;  /* 0x00000000000079c5 */ /* 0x000fe20000000000 */
[----:B------:R-:W-:Y:S01]  /*e570*/  UMOV UR27, 0x40000040 ;  /* 0x40000040001b7882 */ /* 0x000fe20000000000 */
[----:B-1234-:R-:W-:Y:S01]  /*e580*/  VIADD R11, R0, 0x2 ;  /* 0x00000002000b7836 */ /* 0x01efe20000000000 */
[----:B------:R-:W-:Y:S01]  /*e590*/  UMOV UR29, 0x40000040 ;  /* 0x40000040001d7882 */ /* 0x000fe20000000000 */
[----:B------:R-:W-:Y:S01]  /*e5a0*/  VIADD R20, R10, 0x2 ;  /* 0x000000020a147836 */ /* 0x000fe20000000000 */
        /* <DEDUP_REMOVED lines=409> */
.L_x_1562:
[----:B------:R-:W-:-:S05]  /*ff40*/  IMAD.U32 R174, RZ, RZ, UR6 ;  /* 0x00000006ffae7e24 */ /* 0x000fca000f8e00ff */
[----:B------:R-:W-:-:S13]  /*ff50*/  ISETP.NE.AND P2, PT, R174, 0x1, PT ;  /* 0x00000001ae00780c */ /* 0x000fda0003f45270 */
[----:B------:R-:W2:Y:S02]  /*ff60*/  @P2 LDC.64 R10, c[0x0][0xae0] ;  /* 0x0002b800ff0a2b82 */ /* 0x000ea40000000a00 */
[----:B--2---:R-:W-:-:S05]  /*ff70*/  @P2 IMAD.HI.U32 R10, R175, R10, RZ ;  /* 0x0000000aaf0a2227 */ /* 0x004fca00078e00ff */
[----:B------:R-:W-:-:S07]  /*ff80*/  @P2 SHF.R.U32.HI R175, RZ, R11, R10 ;  /* 0x0000000bffaf2219 */ /* 0x000fce000001160a */
.L_x_1563:
[----:B------:R-:W-:Y:S05]  /*ff90*/  BSYNC B0 ;  /* 0x0000000000007941 */ /* 0x000fea0003800000 */
.L_x_1561:
[----:B------:R-:W-:-:S05]  /*ffa0*/  IMAD R10, R175, R174, -R172 ;  /* 0x000000aeaf0a7224 */ /* 0x000fca00078e0aac */
[----:B------:R-:W-:-:S04]  /*ffb0*/  IADD3 R10, -R17, R10, RZ ;  /* 0x0000000a110a7210 */ /* 0x000fc80007ffe1ff */
[----:B------:R-:W-:Y:S02]  /*ffc0*/  VIADDMNMX R173, R10, R174, R173, PT ;  /* 0x000000ae0aad7246 */ /* 0x000fe400038001ad */
[----:B------:R-:W-:-:S07]  /*ffd0*/  VIMNMX R181, R181, R10, !PT ;  /* 0x0000000ab5b57248 */ /* 0x000fce0007fe0100 */
.L_x_1560:
[----:B------:R-:W-:Y:S01]  /*ffe0*/  ISETP.GT.AND P2, PT, R8, -0x1, PT ;  /* 0xffffffff0800780c */ /* 0x000fe20003f44270 */
[----:B------:R-:W-:-:S03]  /*fff0*/  VIADD R10, R178, UR5 ;  /* 0x00000005b20a7c36 */ /* 0x000fc60008000000 */
[C---:B------:R-:W-:Y:S02]  /*10000*/  ISETP.GT.AND P3, PT, R181.reuse, RZ, P2 ;  /* 0x000000ffb500720c */ /* 0x040fe40001764270 */
[----:B------:R-:W-:Y:S02]  /*10010*/  ISETP.GT.AND P5, PT, R181, 0x1, P2 ;  /* 0x00000001b500780c */ /* 0x000fe400017a4270 */
[----:B------:R-:W-:Y:S02]  /*10020*/  ISETP.LT.OR P4, PT, R173, 0x1, P3 ;  /* 0x00000001ad00780c */ /* 0x000fe40001f81670 */
[----:B------:R-:W-:Y:S02]  /*10030*/  ISETP.GT.AND P3, PT, R181, 0x8, P2 ;  /* 0x00000008b500780c */ /* 0x000fe40001764270 */
        /* <DEDUP_REMOVED lines=32> */
[----:B------:R-:W-:Y:S01]  /*10240*/  FSEL R175, R168, -INF , !P5 ;  /* 0xff800000a8af7808 */ /* 0x000fe20006800000 */
[----:B------:R-:W-:Y:S01]  /*10250*/  VIADD R168, R178, UR4 ;  /* 0x00000004b2a87c36 */ /* 0x000fe20008000000 */
        /* <DEDUP_REMOVED lines=8> */
[--C-:B------:R-:W-:Y:S02]  /*102e0*/  IADD3 R169, R10, 0x8, R5.reuse ;  /* 0x000000080aa97810 */ /* 0x100fe40007ffe005 */
[----:B------:R-:W-:Y:S02]  /*102f0*/  IADD3 R168, R168, 0x8, R5 ;  /* 0x00000008a8a87810 */ /* 0x000fe40007ffe005 */
[----:B------:R-:W-:-:S02]  /*10300*/  FSEL R178, R170, -INF , !P5 ;  /* 0xff800000aab27808 */ /* 0x000fc40006800000 */
        /* <DEDUP_REMOVED lines=8> */
[----:B------:R-:W-:Y:S01]  /*10390*/  IMAD.U32 R170, RZ, RZ, UR6 ;  /* 0x00000006ffaa7e24 */ /* 0x000fe2000f8e00ff */
[----:B------:R-:W-:-:S04]  /*103a0*/  LOP3.LUT R171, RZ, R171, RZ, 0x33, !PT ;  /* 0x000000abffab7212 */ /* 0x000fc800078e33ff */
[----:B------:R-:W-:-:S13]  /*103b0*/  ISETP.NE.AND P3, PT, R170, 0x1, PT ;  /* 0x00000001aa00780c */ /* 0x000fda0003f65270 */
[----:B------:R-:W1:Y:S02]  /*103c0*/  @P3 LDC.64 R10, c[0x0][0xae0] ;  /* 0x0002b800ff0a3b82 */ /* 0x000e640000000a00 */
[----:B-1----:R-:W-:-:S05]  /*103d0*/  @P3 IMAD.HI.U32 R10, R171, R10, RZ ;  /* 0x0000000aab0a3227 */ /* 0x002fca00078e00ff */
[----:B------:R-:W-:-:S04]  /*103e0*/  @P3 SHF.R.U32.HI R171, RZ, R11, R10 ;  /* 0x0000000bffab3219 */ /* 0x000fc8000001160a */
[----:B------:R-:W-:Y:S01]  /*103f0*/  LOP3.LUT R171, RZ, R171, RZ, 0x33, !PT ;  /* 0x000000abffab7212 */ /* 0x000fe200078e33ff */
[----:B------:R-:W-:Y:S06]  /*10400*/  BRA `(.L_x_1567) ;  /* 0x0000000000147947 */ /* 0x000fec0003800000 */
.L_x_1566:
[----:B------:R-:W-:-:S05]  /*10410*/  IMAD.U32 R170, RZ, RZ, UR6 ;  /* 0x00000006ffaa7e24 */ /* 0x000fca000f8e00ff */
[----:B------:R-:W-:-:S13]  /*10420*/  ISETP.NE.AND P3, PT, R170, 0x1, PT ;  /* 0x00000001aa00780c */ /* 0x000fda0003f65270 */
[----:B------:R-:W1:Y:S02]  /*10430*/  @P3 LDC.64 R10, c[0x0][0xae0] ;  /* 0x0002b800ff0a3b82 */ /* 0x000e640000000a00 */
[----:B-1----:R-:W-:-:S05]  /*10440*/  @P3 IMAD.HI.U32 R10, R171, R10, RZ ;  /* 0x0000000aab0a3227 */ /* 0x002fca00078e00ff */
[----:B------:R-:W-:-:S07]  /*10450*/  @P3 SHF.R.U32.HI R171, RZ, R11, R10 ;  /* 0x0000000bffab3219 */ /* 0x000fce000001160a */
.L_x_1567:
[----:B------:R-:W-:Y:S05]  /*10460*/  BSYNC B0 ;  /* 0x0000000000007941 */ /* 0x000fea0003800000 */
.L_x_1565:
[----:B------:R-:W-:-:S04]  /*10470*/  IMAD R172, R171, R170, -R172 ;  /* 0x000000aaabac7224 */ /* 0x000fc800078e0aac */
[----:B------:R-:W-:-:S05]  /*10480*/  IMAD.IADD R172, R172, 0x1, -R17 ;  /* 0x00000001acac7824 */ /* 0x000fca00078e0a11 */
[----:B------:R-:W-:Y:S02]  /*10490*/  VIADDMNMX R169, R172, R170, R169, PT ;  /* 0x000000aaaca97246 */ /* 0x000fe400038001a9 */
[----:B------:R-:W-:-:S07]  /*104a0*/  VIMNMX R168, R168, R172, !PT ;  /* 0x000000aca8a87248 */ /* 0x000fce0007fe0100 */
.L_x_1564:
        /* <DEDUP_REMOVED lines=22> */
[----:B------:R-:W-:Y:S02]  /*10610*/  FMNMX.FTZ R20, R182, R15, !PT ;  /* 0x0000000fb6147209 */ /* 0x000fe40007810000 */
[----:B------:R-:W-:Y:S02]  /*10620*/  FMNMX.FTZ R11, R175, R10, !PT ;  /* 0x0000000aaf0b7209 */ /* 0x000fe40007810000 */
[----:B------:R-:W-:Y:S02]  /*10630*/  FSEL R152, R152, -INF , !P4 ;  /* 0xff80000098987808 */ /* 0x000fe40006000000 */
[----:B------:R-:W-:Y:S02]  /*10640*/  FMNMX.FTZ R10, R176, R11, !PT ;  /* 0x0000000bb00a7209 */ /* 0x000fe40007810000 */
[----:B------:R-:W-:-:S02]  /*10650*/  ISETP.LT.OR P5, PT, R169, 0xa, P5 ;  /* 0x0000000aa900780c */ /* 0x000fc40002fa1670 */
[----:B------:R-:W-:Y:S02]  /*10660*/  FMNMX.FTZ R11, R177, R10, !PT ;  /* 0x0000000ab10b7209 */ /* 0x000fe40007810000 */
[----:B------:R-:W-:Y:S02]  /*10670*/  ISETP.GT.AND P4, PT, R168, 0x10, P2 ;  /* 0x00000010a800780c */ /* 0x000fe40001784270 */
[----:B------:R-:W-:Y:S02]  /*10680*/  FMNMX.FTZ R10, R178, R11, !PT ;  /* 0x0000000bb20a7209 */ /* 0x000fe40007810000 */
[----:B------:R-:W-:Y:S02]  /*10690*/  FSEL R153, R153, -INF , !P5 ;  /* 0xff80000099997808 */ /* 0x000fe40006800000 */
[----:B------:R-:W-:Y:S02]  /*106a0*/  FMNMX.FTZ R11, R179, R10, !PT ;  /* 0x0000000ab30b7209 */ /* 0x000fe40007810000 */
[----:B------:R-:W-:-:S02]  /*106b0*/  ISETP.LT.OR P4, PT, R169, 0x11, P4 ;  /* 0x00000011a900780c */ /* 0x000fc40002781670 */
[----:B------:R-:W-:Y:S02]  /*106c0*/  FMNMX.FTZ R11, R180, R11, !PT ;  /* 0x0000000bb40b7209 */ /* 0x000fe40007810000 */
[----:B------:R-:W-:Y:S02]  /*106d0*/  ISETP.GT.AND P5, PT, R168, 0x11, P2 ;  /* 0x00000011a800780c */ /* 0x000fe400017a4270 */
[----:B------:R-:W-:Y:S01]  /*106e0*/  FSEL R154, R154, -INF , !P4 ;  /* 0xff8000009a9a7808 */ /* 0x000fe20006000000 */
[----:B------:R-:W1:Y:S01]  /*106f0*/  SHFL.BFLY PT, R10, R11, 0x2, 0x1f ;  /* 0x0c401f000b0a7f89 */ /* 0x000e6200000e0000 */
[C---:B------:R-:W-:Y:S02]  /*10700*/  ISETP.GT.AND P3, PT, R168.reuse, 0x18, P2 ;  /* 0x00000018a800780c */ /* 0x040fe40001764270 */
[----:B------:R-:W-:Y:S02]  /*10710*/  ISETP.LT.OR P5, PT, R169, 0x12, P5 ;  /* 0x00000012a900780c */ /* 0x000fe40002fa1670 */
[----:B------:R-:W-:-:S02]  /*10720*/  ISETP.GT.AND P4, PT, R168, 0x19, P2 ;  /* 0x00000019a800780c */ /* 0x000fc40001784270 */
[----:B------:R-:W-:Y:S02]  /*10730*/  ISETP.LT.OR P3, PT, R169, 0x19, P3 ;  /* 0x00000019a900780c */ /* 0x000fe40001f61670 */
[----:B------:R-:W-:Y:S02]  /*10740*/  FSEL R155, R155, -INF , !P5 ;  /* 0xff8000009b9b7808 */ /* 0x000fe40006800000 */
[----:B------:R-:W-:Y:S02]  /*10750*/  ISETP.GT.AND P5, PT, R168, 0x20, P2 ;  /* 0x00000020a800780c */ /* 0x000fe400017a4270 */
[----:B------:R-:W-:Y:S02]  /*10760*/  ISETP.LT.OR P4, PT, R169, 0x1a, P4 ;  /* 0x0000001aa900780c */ /* 0x000fe40002781670 */
[----:B------:R-:W-:Y:S02]  /*10770*/  FSEL R156, R156, -INF , !P3 ;  /* 0xff8000009c9c7808 */ /* 0x000fe40005800000 */
[----:B------:R-:W-:-:S02]  /*10780*/  ISETP.GT.AND P3, PT, R168, 0x21, P2 ;  /* 0x00000021a800780c */ /* 0x000fc40001764270 */
[----:B------:R-:W-:Y:S02]  /*10790*/  ISETP.LT.OR P5, PT, R169, 0x21, P5 ;  /* 0x00000021a900780c */ /* 0x000fe40002fa1670 */
[----:B------:R-:W-:Y:S02]  /*107a0*/  FSEL R157, R157, -INF , !P4 ;  /* 0xff8000009d9d7808 */ /* 0x000fe40006000000 */
[----:B------:R-:W-:Y:S02]  /*107b0*/  ISETP.GT.AND P4, PT, R168, 0x28, P2 ;  /* 0x00000028a800780c */ /* 0x000fe40001784270 */
[----:B-1----:R-:W-:Y:S02]  /*107c0*/  FMNMX.FTZ R170, R11, R10, !PT ;  /* 0x0000000a0baa7209 */ /* 0x002fe40007810000 */
[----:B------:R-:W-:Y:S02]  /*107d0*/  FMNMX.FTZ R11, R181, R20, !PT ;  /* 0x00000014b50b7209 */ /* 0x000fe40007810000 */
[----:B------:R-:W-:Y:S01]  /*107e0*/  ISETP.LT.OR P3, PT, R169, 0x22, P3 ;  /* 0x00000022a900780c */ /* 0x000fe20001f61670 */
[----:B------:R-:W1:Y:S01]  /*107f0*/  SHFL.BFLY PT, R171, R170, 0x1, 0x1f ;  /* 0x0c201f00aaab7f89 */ /* 0x000e6200000e0000 */
[----:B------:R-:W-:-:S02]  /*10800*/  FMNMX.FTZ R20, R152, R11, !PT ;  /* 0x0000000b98147209 */ /* 0x000fc40007810000 */
[----:B------:R-:W-:Y:S02]  /*10810*/  FSEL R158, R158, -INF , !P5 ;  /* 0xff8000009e9e7808 */ /* 0x000fe40006800000 */
[----:B------:R-:W-:Y:S02]  /*10820*/  FMNMX.FTZ R11, R153, R20, !PT ;  /* 0x00000014990b7209 */ /* 0x000fe40007810000 */
[----:B------:R-:W-:Y:S02]  /*10830*/  ISETP.LT.OR P4, PT, R169, 0x29, P4 ;  /* 0x00000029a900780c */ /* 0x000fe40002781670 */
[----:B------:R-:W-:Y:S02]  /*10840*/  FMNMX.FTZ R20, R154, R11, !PT ;  /* 0x0000000b9a147209 */ /* 0x000fe40007810000 */
[----:B------:R-:W-:Y:S02]  /*10850*/  FSEL R159, R159, -INF , !P3 ;  /* 0xff8000009f9f7808 */ /* 0x000fe40005800000 */
[----:B------:R-:W-:-:S02]  /*10860*/  FMNMX.FTZ R21, R155, R20, !PT ;  /* 0x000000149b157209 */ /* 0x000fc40007810000 */
[----:B------:R-:W-:Y:S02]  /*10870*/  ISETP.GT.AND P3, PT, R168, 0x29, P2 ;  /* 0x00000029a800780c */ /* 0x000fe40001764270 */
[----:B------:R-:W-:Y:S02]  /*10880*/  FMNMX.FTZ R20, R156, R21, !PT ;  /* 0x000000159c147209 */ /* 0x000fe40007810000 */
[----:B------:R-:W-:Y:S02]  /*10890*/  FSEL R160, R160, -INF , !P4 ;  /* 0xff800000a0a07808 */ /* 0x000fe40006000000 */
[----:B------:R-:W-:Y:S02]  /*108a0*/  ISETP.GT.AND P4, PT, R168, 0x30, P2 ;  /* 0x00000030a800780c */ /* 0x000fe40001784270 */
[----:B------:R-:W-:Y:S02]  /*108b0*/  ISETP.LT.OR P3, PT, R169, 0x2a, P3 ;  /* 0x0000002aa900780c */ /* 0x000fe40001f61670 */
[----:B-1----:R-:W-:-:S02]  /*108c0*/  FMNMX.FTZ R10, R170, R171, !PT ;  /* 0x000000abaa0a7209 */ /* 0x002fc40007810000 */
[----:B------:R-:W-:Y:S02]  /*108d0*/  FMNMX.FTZ R171, R157, R20, !PT ;  /* 0x000000149dab7209 */ /* 0x000fe40007810000 */
[----:B------:R-:W-:Y:S01]  /*108e0*/  ISETP.LT.OR P4, PT, R169, 0x31, P4 ;  /* 0x00000031a900780c */ /* 0x000fe20002781670 */
[----:B------:R-:W-:Y:S01]  /*108f0*/  FMUL.FTZ R11, R10, UR10 ;  /* 0x0000000a0a0b7c20 */ /* 0x000fe20008410000 */
[----:B------:R-:W-:Y:S02]  /*10900*/  FMNMX.FTZ R20, R158, R171, !PT ;  /* 0x000000ab9e147209 */ /* 0x000fe40007810000 */
[----:B------:R-:W-:Y:S02]  /*10910*/  FSEL R161, R161, -INF , !P3 ;  /* 0xff800000a1a17808 */ /* 0x000fe40005800000 */
[----:B------:R-:W-:Y:S02]  /*10920*/  FMNMX.FTZ R171, R159, R20, !PT ;  /* 0x000000149fab7209 */ /* 0x000fe40007810000 */
[----:B------:R-:W-:-:S02]  /*10930*/  ISETP.GT.AND P3, PT, R168, 0x31, P2 ;  /* 0x00000031a800780c */ /* 0x000fc40001764270 */
[----:B------:R-:W-:Y:S02]  /*10940*/  FMNMX.FTZ R170, R160, R171, !PT ;  /* 0x000000aba0aa7209 */ /* 0x000fe40007810000 */
[----:B------:R-:W-:Y:S02]  /*10950*/  FSEL R162, R162, -INF , !P4 ;  /* 0xff800000a2a27808 */ /* 0x000fe40006000000 */
[C---:B------:R-:W-:Y:S02]  /*10960*/  ISETP.GT.AND P4, PT, R168.reuse, 0x38, P2 ;  /* 0x00000038a800780c */ /* 0x040fe40001784270 */
[----:B------:R-:W-:Y:S02]  /*10970*/  ISETP.LT.OR P3, PT, R169, 0x32, P3 ;  /* 0x00000032a900780c */ /* 0x000fe40001f61670 */
[----:B------:R-:W-:Y:S02]  /*10980*/  FMNMX.FTZ R171, R161, R170, !PT ;  /* 0x000000aaa1ab7209 */ /* 0x000fe40007810000 */
[----:B------:R-:W-:-:S02]  /*10990*/  ISETP.GT.AND P2, PT, R168, 0x39, P2 ;  /* 0x00000039a800780c */ /* 0x000fc40001744270 */
[----:B------:R-:W-:Y:S02]  /*109a0*/  ISETP.LT.OR P4, PT, R169, 0x39, P4 ;  /* 0x00000039a900780c */ /* 0x000fe40002781670 */
[----:B------:R-:W-:Y:S02]  /*109b0*/  FSEL R163, R163, -INF , !P3 ;  /* 0xff800000a3a37808 */ /* 0x000fe40005800000 */
[----:B------:R-:W-:Y:S02]  /*109c0*/  FMNMX.FTZ R170, R162, R171, !PT ;  /* 0x000000aba2aa7209 */ /* 0x000fe40007810000 */
[----:B------:R-:W-:Y:S02]  /*109d0*/  FSETP.NEU.FTZ.AND P5, PT, R10, -INF , PT ;  /* 0xff8000000a00780b */ /* 0x000fe40003fbd000 */
[----:B------:R-:W-:Y:S02]  /*109e0*/  ISETP.LT.OR P2, PT, R169, 0x3a, P2 ;  /* 0x0000003aa900780c */ /* 0x000fe40001741670 */
[----:B------:R-:W-:-:S02]  /*109f0*/  FSEL R164, R164, -INF , !P4 ;  /* 0xff800000a4a47808 */ /* 0x000fc40006000000 */
[----:B------:R-:W-:Y:S02]  /*10a00*/  FMNMX.FTZ R171, R163, R170, !PT ;  /* 0x000000aaa3ab7209 */ /* 0x000fe40007810000 */
[----:B------:R-:W-:Y:S02]  /*10a10*/  FSEL R11, R11, RZ, P5 ;  /* 0x000000ff0b0b7208 */ /* 0x000fe40002800000 */
[----:B------:R-:W-:Y:S02]  /*10a20*/  FSEL R165, R165, -INF , !P2 ;  /* 0xff800000a5a57808 */ /* 0x000fe40005000000 */
[----:B------:R-:W-:Y:S01]  /*10a30*/  FMNMX.FTZ R170, R164, R171, !PT ;  /* 0x000000aba4aa7209 */ /* 0x000fe20007810000 */
[--C-:B------:R-:W-:Y:S01]  /*10a40*/  FFMA.FTZ R196, R196, UR10, -R11.reuse ;  /* 0x0000000ac4c47c23 */ /* 0x100fe2000801080b */
[--C-:B------:R-:W-:Y:S01]  /*10a50*/  FFMA.FTZ R183, R167, UR10, -R11.reuse ;  /* 0x0000000aa7b77c23 */ /* 0x100fe2000801080b */
[--C-:B------:R-:W-:Y:S01]  /*10a60*/  FFMA.FTZ R21, R174, UR10, -R11.reuse ;  /* 0x0000000aae157c23 */ /* 0x100fe2000801080b */
[----:B------:R-:W-:Y:S01]  /*10a70*/  FMNMX.FTZ R195, R165, R170, !PT ;  /* 0x000000aaa5c37209 */ /* 0x000fe20007810000 */
[----:B------:R1:W-:Y:S01]  /*10a80*/  MUFU.EX2 R20, R196 ;  /* 0x000000c400147308 */ /* 0x0003e20000000800 */
        /* <DEDUP_REMOVED lines=13> */
[----:B------:R-:W-:Y:S01]  /*10b60*/  FFMA.FTZ R180, R180, UR10, -R11 ;  /* 0x0000000ab4b47c23 */ /* 0x000fe2000801080b */
[----:B------:R-:W-:Y:S01]  /*10b70*/  FSEL R166, R10, RZ, P5 ;  /* 0x000000ff0aa67208 */ /* 0x000fe20002800000 */
[----:B------:R2:W-:Y:S01]  /*10b80*/  MUFU.EX2 R170, R199 ;  /* 0x000000c700aa7308 */ /* 0x0005e20000000800 */
[----:B------:R-:W-:-:S02]  /*10b90*/  IADD3 R198, -R22, RZ, RZ ;  /* 0x000000ff16c67210 */ /* 0x000fc40007ffe1ff */
[----:B------:R-:W-:Y:S01]  /*10ba0*/  @!P1 PRMT R12, RZ, 0x654, R12 ;  /* 0x00000654ff0c9816 */ /* 0x000fe2000000000c */
[----:B------:R-:W-:-:S04]  /*10bb0*/  FADD.FTZ R166, -R166, R13 ;  /* 0x0000000da6a67221 */ /* 0x000fc80000010100 */
[----:B------:R-:W-:Y:S01]  /*10bc0*/  FMUL.FTZ R166, R166, UR10 ;  /* 0x0000000aa6a67c20 */ /* 0x000fe20008410000 */
[----:B------:R-:W3:Y:S01]  /*10bd0*/  MUFU.EX2 R21, R21 ;  /* 0x0000001500157308 */ /* 0x000ee20000000800 */
[----:B-1----:R-:W-:-:S07]  /*10be0*/  FMNMX.FTZ R196, R195, R196, !PT ;  /* 0x000000c4c3c47209 */ /* 0x002fce0007810000 */
[----:B------:R-:W-:Y:S01]  /*10bf0*/  MUFU.EX2 R168, R168 ;  /* 0x000000a800a87308 */ /* 0x000fe20000000800 */
[----:B------:R-:W-:Y:S01]  /*10c00*/  IMAD R195, R2, 0x1000, R18 ;  /* 0x0000100002c37824 */ /* 0x000fe200078e0212 */
[----:B------:R-:W1:Y:S03]  /*10c10*/  SHFL.BFLY PT, R167, R196, 0x1, 0x1f ;  /* 0x0c201f00c4a77f89 */ /* 0x000e6600000e0000 */
[C---:B------:R-:W-:Y:S01]  /*10c20*/  VIADD R209, R195.reuse, 0x80 ;  /* 0x00000080c3d17836 */ /* 0x040fe20000000000 */
[----:B------:R-:W-:Y:S02]  /*10c30*/  R2UR UR6, R195 ;  /* 0x00000000c30672ca */ /* 0x000fe400000e0000 */
[----:B------:R-:W-:Y:S08]  /*10c40*/  MUFU.EX2 R169, R169 ;  /* 0x000000a900a97308 */ /* 0x000ff00000000800 */
[----:B------:R-:W-:Y:S08]  /*10c50*/  MUFU.EX2 R171, R171 ;  /* 0x000000ab00ab7308 */ /* 0x000ff00000000800 */
[----:B------:R-:W-:Y:S01]  /*10c60*/  MUFU.EX2 R172, R172 ;  /* 0x000000ac00ac7308 */ /* 0x000fe20000000800 */
[----:B-1----:R-:W-:-:S04]  /*10c70*/  FMNMX.FTZ R11, R196, R167, !PT ;  /* 0x000000a7c40b7209 */ /* 0x002fc80007810000 */
[C---:B------:R-:W-:Y:S01]  /*10c80*/  FSETP.NEU.FTZ.AND P2, PT, R11.reuse, -INF , PT ;  /* 0xff8000000b00780b */ /* 0x040fe20003f5d000 */
[----:B------:R-:W-:Y:S02]  /*10c90*/  FMUL.FTZ R167, R11, UR10 ;  /* 0x0000000a0ba77c20 */ /* 0x000fe40008410000 */
[----:B------:R-:W1:Y:S03]  /*10ca0*/  MUFU.EX2 R196, R166 ;  /* 0x000000a600c47308 */ /* 0x000e660000000800 */
[----:B------:R-:W-:-:S05]  /*10cb0*/  FSEL R167, R167, RZ, P2 ;  /* 0x000000ffa7a77208 */ /* 0x000fca0001000000 */
[----:B------:R-:W4:Y:S01]  /*10cc0*/  MUFU.EX2 R173, R173 ;  /* 0x000000ad00ad7308 */ /* 0x000f220000000800 */
[--C-:B------:R-:W-:Y:S01]  /*10cd0*/  FFMA.FTZ R13, R181, UR10, -R167.reuse ;  /* 0x0000000ab50d7c23 */ /* 0x100fe200080108a7 */
        /* <DEDUP_REMOVED lines=12> */
[--C-:B--2---:R-:W-:Y:S01]  /*10da0*/  FFMA.FTZ R199, R161, UR10, -R167.reuse ;  /* 0x0000000aa1c77c23 */ /* 0x104fe200080108a7 */
[--C-:B------:R-:W-:Y:S01]  /*10db0*/  FFMA.FTZ R154, R154, UR10, -R167.reuse ;  /* 0x0000000a9a9a7c23 */ /* 0x100fe200080108a7 */
[--C-:B------:R-:W-:Y:S01]  /*10dc0*/  FFMA.FTZ R155, R156, UR10, -R167.reuse ;  /* 0x0000000a9c9b7c23 */ /* 0x100fe200080108a7 */
[----:B------:R-:W-:Y:S01]  /*10dd0*/  FFMA.FTZ R201, R162, UR10, -R167 ;  /* 0x0000000aa2c97c23 */ /* 0x000fe200080108a7 */
[----:B------:R-:W2:Y:S01]  /*10de0*/  MUFU.EX2 R15, R15 ;  /* 0x0000000f000f7308 */ /* 0x000ea20000000800 */
[----:B------:R-:W-:-:S02]  /*10df0*/  @!P2 IMAD R14, R14, 0x40, R19 ;  /* 0x000000400e0ea824 */ /* 0x000fc400078e0213 */
[--C-:B------:R-:W-:Y:S01]  /*10e00*/  FFMA.FTZ R202, R163, UR10, -R167.reuse ;  /* 0x0000000aa3ca7c23 */ /* 0x100fe200080108a7 */
[--C-:B------:R-:W-:Y:S01]  /*10e10*/  FFMA.FTZ R203, R164, UR10, -R167.reuse ;  /* 0x0000000aa4cb7c23 */ /* 0x100fe200080108a7 */
[----:B------:R-:W-:Y:S01]  /*10e20*/  FFMA.FTZ R204, R165, UR10, -R167 ;  /* 0x0000000aa5cc7c23 */ /* 0x000fe200080108a7 */
[----:B---3--:R-:W-:Y:S01]  /*10e30*/  F2FP.F16.F32.PACK_AB R152, R20, R21 ;  /* 0x000000151498723e */ /* 0x008fe200000000ff */
[----:B-1----:R-:W-:Y:S01]  /*10e40*/  FMUL.FTZ R24, R24, R196 ;  /* 0x000000c418187220 */ /* 0x002fe20000410000 */
[----:B------:R-:W-:Y:S01]  /*10e50*/  @!P2 LEA R153, R14, UR36, 0x2 ;  /* 0x000000240e99ac11 */ /* 0x000fe2000f8e10ff */
[----:B------:R-:W-:Y:S01]  /*10e60*/  MUFU.EX2 R182, R182 ;  /* 0x000000b600b67308 */ /* 0x000fe20000000800 */
[----:B------:R-:W-:Y:S01]  /*10e70*/  F2FP.F16.F32.PACK_AB R156, R171, R170 ;  /* 0x000000aaab9c723e */ /* 0x000fe200000000ff */
[----:B------:R-:W-:Y:S01]  /*10e80*/  FMUL.FTZ R25, R25, R196 ;  /* 0x000000c419197220 */ /* 0x000fe20000410000 */
[----:B----4-:R-:W-:Y:S01]  /*10e90*/  F2FP.F16.F32.PACK_AB R158, R173, R172 ;  /* 0x000000acad9e723e */ /* 0x010fe200000000ff */
[----:B------:R-:W-:Y:S01]  /*10ea0*/  @!P2 STS [R153+0x38400], R196 ;  /* 0x038400c49900a388 */ /* 0x000fe20000000800 */
[-C--:B------:R-:W-:Y:S01]  /*10eb0*/  FMUL.FTZ R28, R28, R196.reuse ;  /* 0x000000c41c1c7220 */ /* 0x080fe20000410000 */
[-C--:B------:R-:W-:Y:S01]  /*10ec0*/  FMUL.FTZ R29, R29, R196.reuse ;  /* 0x000000c41d1d7220 */ /* 0x080fe20000410000 */
[-C--:B------:R-:W-:Y:S01]  /*10ed0*/  FMUL.FTZ R32, R32, R196.reuse ;  /* 0x000000c420207220 */ /* 0x080fe20000410000 */
[----:B------:R-:W1:Y:S01]  /*10ee0*/  MUFU.EX2 R13, R13 ;  /* 0x0000000d000d7308 */ /* 0x000e620000000800 */
[----:B--2---:R1:W-:Y:S01]  /*10ef0*/  @!P2 STS [R153+0x38420], R15 ;  /* 0x0384200f9900a388 */ /* 0x0043e20000000800 */
        /* <DEDUP_REMOVED lines=48> */
[----:B------:R-:W-:Y:S01]  /*11200*/  BAR.SYNC.DEFER_BLOCKING 0xf, 0x100 ;  /* 0x03c4000000007b1d */ /* 0x000fe20000010000 */
[----:B---3--:R-:W-:Y:S01]  /*11210*/  F2FP.F16.F32.PACK_AB R157, R197, R14 ;  /* 0x0000000ec59d723e */ /* 0x008fe200000000ff */
        /* <DEDUP_REMOVED lines=23> */
[----:B------:R-:W-:Y:S01]  /*11390*/  FMUL.FTZ R149, R149, R196 ;  /* 0x000000c495957220 */ /* 0x000fe20000410000 */
        /* <DEDUP_REMOVED lines=79> */
[----:B------:R2:W-:Y:S01]  /*11890*/  STSM.16.M88.4 [R23+0x36400], R152 ;  /* 0x0364009817007844 */ /* 0x0005e20000000200 */
[----:B------:R-:W-:Y:S01]  /*118a0*/  FFMA.FTZ R21, R196, R6, R21 ;  /* 0x00000006c4157223 */ /* 0x000fe20000010015 */
[----:B------:R-:W-:Y:S01]  /*118b0*/  FFMA.FTZ R182, R15, R7, R182 ;  /* 0x000000070fb67223 */ /* 0x000fe200000100b6 */
[----:B------:R-:W-:Y:S01]  /*118c0*/  ISETP.GT.AND P2, PT, R8, UR37, PT ;  /* 0x0000002508007c0c */ /* 0x000fe2000bf44270 */
[----:B------:R2:W-:Y:S01]  /*118d0*/  STSM.16.M88.4 [R184], R156 ;  /* 0x0000009cb8007844 */ /* 0x0005e20000000200 */
[----:B------:R-:W3:Y:S01]  /*118e0*/  MUFU.EX2 R202, R202 ;  /* 0x000000ca00ca7308 */ /* 0x000ee20000000800 */
[----:B-1----:R-:W-:Y:S01]  /*118f0*/  F2FP.F16.F32.PACK_AB R166, R180, R179 ;  /* 0x000000b3b4a6723e */ /* 0x002fe200000000ff */
[----:B------:R-:W-:Y:S01]  /*11900*/  FADD.FTZ R21, R20, R21 ;  /* 0x0000001514157221 */ /* 0x000fe20000010000 */
[----:B------:R2:W-:Y:S01]  /*11910*/  STSM.16.M88.4 [R186], R160 ;  /* 0x000000a0ba007844 */ /* 0x0005e20000000200 */
[----:B------:R-:W-:Y:S01]  /*11920*/  FADD.FTZ R182, R13, R182 ;  /* 0x000000b60db67221 */ /* 0x000fe20000010000 */
[----:B------:R-:W-:-:S02]  /*11930*/  IMAD.MOV.U32 R13, RZ, RZ, R10 ;  /* 0x000000ffff0d7224 */ /* 0x000fc400078e000a */
[----:B------:R-:W-:Y:S01]  /*11940*/  FADD.FTZ R168, R168, R21 ;  /* 0x00000015a8a87221 */ /* 0x000fe20000010000 */
[----:B------:R-:W-:Y:S01]  /*11950*/  IMAD.MOV.U32 R15, RZ, RZ, R11 ;  /* 0x000000ffff0f7224 */ /* 0x000fe200078e000b */
[----:B------:R-:W-:Y:S01]  /*11960*/  MUFU.EX2 R203, R203 ;  /* 0x000000cb00cb7308 */ /* 0x000fe20000000800 */
[----:B------:R-:W-:Y:S01]  /*11970*/  FADD.FTZ R181, R181, R182 ;  /* 0x000000b6b5b57221 */ /* 0x000fe20000010000 */
[----:B------:R-:W-:-:S03]  /*11980*/  FADD.FTZ R169, R169, R168 ;  /* 0x000000a8a9a97221 */ /* 0x000fc60000010000 */
[----:B------:R-:W-:Y:S01]  /*11990*/  FADD.FTZ R181, R198, R181 ;  /* 0x000000b5c6b57221 */ /* 0x000fe20000010000 */
[----:B------:R-:W-:Y:S02]  /*119a0*/  FADD.FTZ R170, R170, R169 ;  /* 0x000000a9aaaa7221 */ /* 0x000fe40000010000 */
[----:B------:R-:W1:Y:S01]  /*119b0*/  MUFU.EX2 R204, R204 ;  /* 0x000000cc00cc7308 */ /* 0x000e620000000800 */
[----:B---3--:R-:W-:Y:S01]  /*119c0*/  F2FP.F16.F32.PACK_AB R165, R202, R201 ;  /* 0x000000c9caa5723e */ /* 0x008fe200000000ff */
[----:B------:R-:W-:Y:S01]  /*119d0*/  FADD.FTZ R14, R14, R181 ;  /* 0x000000b50e0e7221 */ /* 0x000fe20000010000 */
[----:B------:R-:W-:-:S03]  /*119e0*/  FADD.FTZ R171, R171, R170 ;  /* 0x000000aaabab7221 */ /* 0x000fc60000010000 */
[----:B------:R-:W-:Y:S01]  /*119f0*/  FADD.FTZ R197, R197, R14 ;  /* 0x0000000ec5c57221 */ /* 0x000fe20000010000 */
[----:B------:R-:W-:Y:S01]  /*11a00*/  FADD.FTZ R172, R172, R171 ;  /* 0x000000abacac7221 */ /* 0x000fe20000010000 */
[----:B------:R-:W-:Y:S02]  /*11a10*/  IMAD.MOV.U32 R14, RZ, RZ, R2 ;  /* 0x000000ffff0e7224 */ /* 0x000fe400078e0002 */
[----:B------:R-:W-:Y:S01]  /*11a20*/  FADD.FTZ R208, R208, R197 ;  /* 0x000000c5d0d07221 */ /* 0x000fe20000010000 */
[----:B------:R-:W-:-:S03]  /*11a30*/  FADD.FTZ R173, R173, R172 ;  /* 0x000000acadad7221 */ /* 0x000fc60000010000 */
[----:B------:R-:W-:Y:S01]  /*11a40*/  FADD.FTZ R207, R207, R208 ;  /* 0x000000d0cfcf7221 */ /* 0x000fe20000010000 */
[----:B------:R-:W-:Y:S01]  /*11a50*/  FADD.FTZ R174, R174, R173 ;  /* 0x000000adaeae7221 */ /* 0x000fe20000010000 */
[----:B-1----:R-:W-:Y:S02]  /*11a60*/  F2FP.F16.F32.PACK_AB R167, R204, R203 ;  /* 0x000000cbcca7723e */ /* 0x002fe400000000ff */
        /* <DEDUP_REMOVED lines=10> */
[C---:B------:R-:W-:Y:S02]  /*11b10*/  VIADD R209, R195.reuse, 0x100 ;  /* 0x00000100c3d17836 */ /* 0x040fe40000000000 */
[----:B------:R-:W-:Y:S01]  /*11b20*/  FADD.FTZ R176, R176, R175 ;  /* 0x000000afb0b07221 */ /* 0x000fe20000010000 */
[----:B------:R-:W-:Y:S02]  /*11b30*/  VIADD R195, R195, 0x180 ;  /* 0x00000180c3c37836 */ /* 0x000fe40000000000 */
[----:B------:R-:W-:Y:S01]  /*11b40*/  FADD.FTZ R200, R199, R200 ;  /* 0x000000c8c7c87221 */ /* 0x000fe20000010000 */
[----:B------:R-:W-:-:S03]  /*11b50*/  FADD.FTZ R177, R177, R176 ;  /* 0x000000b0b1b17221 */ /* 0x000fc60000010000 */
[----:B------:R-:W-:Y:S01]  /*11b60*/  FADD.FTZ R201, R201, R200 ;  /* 0x000000c8c9c97221 */ /* 0x000fe20000010000 */
[----:B------:R-:W-:-:S03]  /*11b70*/  FADD.FTZ R178, R178, R177 ;  /* 0x000000b1b2b27221 */ /* 0x000fc60000010000 */
[----:B------:R-:W-:Y:S01]  /*11b80*/  FADD.FTZ R202, R202, R201 ;  /* 0x000000c9caca7221 */ /* 0x000fe20000010000 */
[----:B------:R-:W-:-:S03]  /*11b90*/  FADD.FTZ R179, R179, R178 ;  /* 0x000000b2b3b37221 */ /* 0x000fc60000010000 */
[----:B------:R-:W-:Y:S01]  /*11ba0*/  FADD.FTZ R7, R203, R202 ;  /* 0x000000cacb077221 */ /* 0x000fe20000010000 */
[----:B------:R-:W-:-:S03]  /*11bb0*/  FADD.FTZ R6, R180, R179 ;  /* 0x000000b3b4067221 */ /* 0x000fc60000010000 */
[----:B------:R-:W-:Y:S01]  /*11bc0*/  FADD.FTZ R7, R204, R7 ;  /* 0x00000007cc077221 */ /* 0x000fe20000010000 */
[----:B------:R-:W-:Y:S02]  /*11bd0*/  WARPGROUP.DEPBAR.LE gsb0, 0x0 ;  /* 0x00008000000079c5 */ /* 0x000fe40000010000 */
[----:B------:R-:W-:-:S06]  /*11be0*/  WARPGROUP.ARRIVE ;  /* 0x00000000000079c5 */ /* 0x000fcc0000000000 */
        /* <DEDUP_REMOVED lines=23> */
[----:B-1----:R-:W-:-:S05]  /*11d60*/  VIADD R12, R8, 0xffffffff ;  /* 0xffffffff080c7836 */ /* 0x002fca0000000000 */
[----:B------:R-:W-:Y:S01]  /*11d70*/  MOV R8, R12 ;  /* 0x0000000c00087202 */ /* 0x000fe20000000f00 */
[----:B--2---:R-:W-:Y:S06]  /*11d80*/  @P2 BRA `(.L_x_1568) ;  /* 0xffffffc4003c2947 */ /* 0x004fec000383ffff */
.L_x_1551:
[----:B------:R-:W1:Y:S01]  /*11d90*/  SHFL.BFLY PT, R3, R6, 0x2, 0x1f ;  /* 0x0c401f0006037f89 */ /* 0x000e6200000e0000 */
[----:B------:R-:W-:Y:S01]  /*11da0*/  IMAD.MOV.U32 R9, RZ, RZ, RZ ;  /* 0x000000ffff097224 */ /* 0x000fe200078e00ff */
[----:B------:R-:W-:Y:S01]  /*11db0*/  UIADD3 UR46, UR46, 0x1, URZ ;  /* 0x000000012e2e7890 */ /* 0x000fe2000fffe03f */
[----:B------:R-:W-:Y:S01]  /*11dc0*/  IMAD.U32 R13, RZ, RZ, UR10 ;  /* 0x0000000aff0d7e24 */ /* 0x000fe2000f8e00ff */
[----:B------:R-:W2:Y:S01]  /*11dd0*/  SHFL.BFLY PT, R4, R7, 0x2, 0x1f ;  /* 0x0c401f0007047f89 */ /* 0x000ea200000e0000 */
[----:B------:R-:W-:Y:S01]  /*11de0*/  IMAD.MOV.U32 R18, RZ, RZ, -0x800000 ;  /* 0xff800000ff127424 */ /* 0x000fe200078e00ff */
[----:B------:R-:W-:Y:S08]  /*11df0*/  BAR.ARV 0x8, 0xa0 ;  /* 0x0202800000007b1d */ /* 0x000ff00000002000 */
[----:B------:R-:W-:Y:S01]  /*11e00*/  BAR.SYNC.DEFER_BLOCKING 0xf, 0x100 ;  /* 0x03c4000000007b1d */ /* 0x000fe20000010000 */
[----:B-1----:R-:W-:Y:S01]  /*11e10*/  FADD.FTZ R3, R3, R6 ;  /* 0x0000000603037221 */ /* 0x002fe20000010000 */
[----:B--2---:R-:W-:-:S04]  /*11e20*/  FADD.FTZ R5, R4, R7 ;  /* 0x0000000704057221 */ /* 0x004fc80000010000 */
[----:B------:R-:W1:Y:S01]  /*11e30*/  SHFL.BFLY PT, R0, R3, 0x1, 0x1f ;  /* 0x0c201f0003007f89 */ /* 0x000e6200000e0000 */
[----:B------:R-:W-:Y:S02]  /*11e40*/  VIADD R4, R2, 0x1 ;  /* 0x0000000102047836 */ /* 0x000fe40000000000 */
[----:B------:R-:W-:Y:S01]  /*11e50*/  IMAD.U32 R7, RZ, RZ, UR10 ;  /* 0x0000000aff077e24 */ /* 0x000fe2000f8e00ff */
[----:B------:R-:W2:Y:S02]  /*11e60*/  SHFL.BFLY PT, R8, R5, 0x1, 0x1f ;  /* 0x0c201f0005087f89 */ /* 0x000ea400000e0000 */
[----:B------:R-:W-:Y:S01]  /*11e70*/  ISETP.NE.AND P1, PT, R4, 0x2, PT ;  /* 0x000000020400780c */ /* 0x000fe20003f25270 */
[----:B-1----:R-:W-:Y:S01]  /*11e80*/  FADD.FTZ R12, R3, R0 ;  /* 0x00000000030c7221 */ /* 0x002fe20000010000 */
[----:B------:R-:W-:Y:S02]  /*11e90*/  IMAD.MOV R0, RZ, RZ, -R22 ;  /* 0x000000ffff007224 */ /* 0x000fe400078e0a16 */
[----:B------:R-:W-:Y:S01]  /*11ea0*/  SEL R3, RZ, 0x1, P1 ;  /* 0x00000001ff037807 */ /* 0x000fe20000800000 */
[----:B--2---:R-:W-:Y:S01]  /*11eb0*/  FADD.FTZ R8, R5, R8 ;  /* 0x0000000805087221 */ /* 0x004fe20000010000 */
[----:B------:R-:W-:-:S02]  /*11ec0*/  FSETP.NE.FTZ.AND P2, PT, R12, RZ, PT ;  /* 0x000000ff0c00720b */ /* 0x000fc40003f55000 */
[----:B------:R-:W-:Y:S01]  /*11ed0*/  ISETP.NE.AND P0, PT, R17, R0, PT ;  /* 0x000000001100720c */ /* 0x000fe20003f05270 */
[----:B------:R-:W-:Y:S01]  /*11ee0*/  IMAD.MOV.U32 R0, RZ, RZ, RZ ;  /* 0x000000ffff007224 */ /* 0x000fe200078e00ff */
[----:B------:R-:W-:Y:S02]  /*11ef0*/  FSETP.NE.FTZ.AND P3, PT, R8, RZ, PT ;  /* 0x000000ff0800720b */ /* 0x000fe40003f75000 */
[----:B------:R-:W-:Y:S01]  /*11f00*/  LOP3.LUT R16, R16, R3, RZ, 0x3c, !PT ;  /* 0x0000000310107212 */ /* 0x000fe200078e3cff */
[----:B------:R-:W-:-:S06]  /*11f10*/  IMAD.MOV.U32 R3, RZ, RZ, -0x800000 ;  /* 0xff800000ff037424 */ /* 0x000fcc00078e00ff */
[----:B------:R-:W1:Y:S01]  /*11f20*/  @P2 MUFU.RCP R9, R12 ;  /* 0x0000000c00092308 */ /* 0x000e620000001000 */
[----:B------:R-:W-:Y:S01]  /*11f30*/  @P2 FMUL.FTZ R13, R13, 0.69314718246459960938 ;  /* 0x3f3172180d0d2820 */ /* 0x000fe20000410000 */
[----:B------:R-:W-:-:S04]  /*11f40*/  @!P0 LEA R2, R2, R19, 0x6 ;  /* 0x0000001302028211 */ /* 0x000fc800078e30ff */
[----:B------:R-:W-:Y:S02]  /*11f50*/  @!P0 LEA R5, R2, UR36, 0x2 ;  /* 0x0000002402058c11 */ /* 0x000fe4000f8e10ff */
        /* <DEDUP_REMOVED lines=69> */
[----:B---3--:R-:W-:Y:S01]  /*123b0*/  @P2 FMUL.FTZ R2, R2, 0.69314718246459960938 ;  /* 0x3f31721802022820 */ /* 0x008fe20000410000 */
[----:B-1----:R-:W-:Y:S01]  /*123c0*/  @P3 FMUL.FTZ R9, R7, 0.69314718246459960938 ;  /* 0x3f31721807093820 */ /* 0x002fe20000410000 */
[----:B----4-:R-:W-:Y:S01]  /*123d0*/  @P3 FMUL.FTZ R8, R8, 0.69314718246459960938 ;  /* 0x3f31721808083820 */ /* 0x010fe20000410000 */
[-C--:B--2---:R-:W-:Y:S01]  /*123e0*/  FMUL.FTZ R5, R26, R0.reuse ;  /* 0x000000001a057220 */ /* 0x084fe20000410000 */
[----:B------:R-:W-:Y:S01]  /*123f0*/  FMUL.FTZ R7, R30, R0 ;  /* 0x000000001e077220 */ /* 0x000fe20000410000 */
[----:B------:R-:W-:Y:S01]  /*12400*/  @P2 FFMA.FTZ R3, R13, R10, R2 ;  /* 0x0000000a0d032223 */ /* 0x000fe20000010002 */
        /* <DEDUP_REMOVED lines=66> */
.L_x_1489:
        /* <DEDUP_REMOVED lines=26> */
[----:B------:R-:W-:Y:S01]  /*129d0*/  F2FP.F16.F32.PACK_AB R51, R55, R54 ;  /* 0x000000363733723e */ /* 0x000fe200000000ff */
[----:B------:R-:W-:Y:S01]  /*129e0*/  IMAD.U32 R123, RZ, RZ, UR7 ;  /* 0x00000007ff7b7e24 */ /* 0x000fe2000f8e00ff */
[----:B------:R-:W-:-:S02]  /*129f0*/  F2FP.F16.F32.PACK_AB R57, R59, R58 ;  /* 0x0000003a3b39723e */ /* 0x000fc400000000ff */
[----:B------:R-:W-:Y:S01]  /*12a00*/  F2FP.F16.F32.PACK_AB R64, R65, R64 ;  /* 0x000000404140723e */ /* 0x000fe200000000ff */
[----:B------:R-:W-:Y:S01]  /*12a10*/  IMAD.WIDE R122, R193, 0x2, R122 ;  /* 0x00000002c17a7825 */ /* 0x000fe200078e027a */
[----:B------:R-:W-:Y:S02]  /*12a20*/  F2FP.F16.F32.PACK_AB R58, R61, R60 ;  /* 0x0000003c3d3a723e */ /* 0x000fe400000000ff */
[----:B------:R-:W-:Y:S02]  /*12a30*/  F2FP.F16.F32.PACK_AB R59, R63, R62 ;  /* 0x0000003e3f3b723e */ /* 0x000fe400000000ff */
[C---:B------:R-:W-:Y:S02]  /*12a40*/  IADD3 R175, P3, R122.reuse, 0x40, RZ ;  /* 0x000000407aaf7810 */ /* 0x040fe40007f7e0ff */
[----:B------:R-:W-:Y:S02]  /*12a50*/  IADD3 R173, P2, R122, 0x20, RZ ;  /* 0x000000207aad7810 */ /* 0x000fe40007f5e0ff */
[----:B------:R-:W-:-:S02]  /*12a60*/  LOP3.LUT R4, R175, 0x380, RZ, 0xc0, !PT ;  /* 0x00000380af047812 */ /* 0x000fc400078ec0ff */
[----:B------:R-:W-:Y:S01]  /*12a70*/  IADD3 R183, P1, R122, 0x2040, RZ ;  /* 0x000020407ab77810 */ /* 0x000fe20007f3e0ff */
[--C-:B------:R-:W-:Y:S01]  /*12a80*/  IMAD.X R9, RZ, RZ, R123.reuse, P2 ;  /* 0x000000ffff097224 */ /* 0x100fe200010e067b */
[----:B------:R-:W-:Y:S02]  /*12a90*/  SHF.R.U64 R4, R4, 0x3, RZ ;  /* 0x0000000304047819 */ /* 0x000fe400000012ff */
[----:B------:R-:W-:Y:S01]  /*12aa0*/  LOP3.LUT R0, R173, 0x380, RZ, 0xc0, !PT ;  /* 0x00000380ad007812 */ /* 0x000fe200078ec0ff */
[--C-:B------:R-:W-:Y:S01]  /*12ab0*/  IMAD.X R25, RZ, RZ, R123.reuse, P1 ;  /* 0x000000ffff197224 */ /* 0x100fe200008e067b */
[----:B------:R-:W-:Y:S02]  /*12ac0*/  IADD3 R179, P5, R122, 0x2000, RZ ;  /* 0x000020007ab37810 */ /* 0x000fe40007fbe0ff */
[----:B------:R-:W-:Y:S02]  /*12ad0*/  LOP3.LUT R10, R4, R175, RZ, 0x3c, !PT ;  /* 0x000000af040a7212 */ /* 0x000fe400078e3cff */
[----:B------:R-:W-:Y:S01]  /*12ae0*/  SHF.R.U64 R0, R0, 0x3, RZ ;  /* 0x0000000300007819 */ /* 0x000fe200000012ff */
[----:B------:R-:W-:Y:S01]  /*12af0*/  IMAD.X R15, RZ, RZ, R123, P5 ;  /* 0x000000ffff0f7224 */ /* 0x000fe200028e067b */
[----:B------:R-:W-:-:S02]  /*12b00*/  LOP3.LUT R4, R183, 0x380, RZ, 0xc0, !PT ;  /* 0x00000380b7047812 */ /* 0x000fc400078ec0ff */
[C---:B------:R-:W-:Y:S02]  /*12b10*/  IADD3 R177, P4, R122.reuse, 0x60, RZ ;  /* 0x000000607ab17810 */ /* 0x040fe40007f9e0ff */
[----:B------:R-:W-:Y:S02]  /*12b20*/  IADD3 R181, P6, R122, 0x2020, RZ ;  /* 0x000020207ab57810 */ /* 0x000fe40007fde0ff */
[----:B------:R-:W-:Y:S01]  /*12b30*/  LOP3.LUT R8, R0, R173, RZ, 0x3c, !PT ;  /* 0x000000ad00087212 */ /* 0x000fe200078e3cff */
[--C-:B------:R-:W-:Y:S01]  /*12b40*/  IMAD.X R13, RZ, RZ, R123.reuse, P4 ;  /* 0x000000ffff0d7224 */ /* 0x100fe200020e067b */
[----:B------:R-:W-:Y:S01]  /*12b50*/  SHF.R.U64 R4, R4, 0x3, RZ ;  /* 0x0000000304047819 */ /* 0x000fe200000012ff */
[----:B------:R-:W-:Y:S01]  /*12b60*/  IMAD.X R21, RZ, RZ, R123, P6 ;  /* 0x000000ffff157224 */ /* 0x000fe200030e067b */
[----:B------:R-:W-:Y:S02]  /*12b70*/  IADD3 R201, P5, R122, 0x4040, RZ ;  /* 0x000040407ac97810 */ /* 0x000fe40007fbe0ff */
[----:B------:R-:W-:-:S02]  /*12b80*/  LOP3.LUT R0, R181, 0x380, RZ, 0xc0, !PT ;  /* 0x00000380b5007812 */ /* 0x000fc400078ec0ff */
[C---:B------:R-:W-:Y:S02]  /*12b90*/  LOP3.LUT R107, R122.reuse, 0x380, RZ, 0xc0, !PT ;  /* 0x000003807a6b7812 */ /* 0x040fe400078ec0ff */
[----:B------:R-:W-:Y:S02]  /*12ba0*/  IADD3.X R11, RZ, R123, RZ, P3, !PT ;  /* 0x0000007bff0b7210 */ /* 0x000fe40001ffe4ff */
[C---:B------:R-:W-:Y:S02]  /*12bb0*/  IADD3 R195, P2, R122.reuse, 0x2060, RZ ;  /* 0x000020607ac37810 */ /* 0x040fe40007f5e0ff */
[C---:B------:R-:W-:Y:S02]  /*12bc0*/  IADD3 R197, P3, R122.reuse, 0x4000, RZ ;  /* 0x000040007ac57810 */ /* 0x040fe40007f7e0ff */
[----:B------:R-:W-:Y:S01]  /*12bd0*/  IADD3 R199, P4, R122, 0x4020, RZ ;  /* 0x000040207ac77810 */ /* 0x000fe20007f9e0ff */
[--C-:B------:R-:W-:Y:S01]  /*12be0*/  IMAD.X R29, RZ, RZ, R123.reuse, P2 ;  /* 0x000000ffff1d7224 */ /* 0x100fe200010e067b */
[----:B------:R-:W-:Y:S01]  /*12bf0*/  LOP3.LUT R24, R4, R183, RZ, 0x3c, !PT ;  /* 0x000000b704187212 */ /* 0x000fe200078e3cff */
[--C-:B------:R-:W-:Y:S01]  /*12c00*/  IMAD.X R91, RZ, RZ, R123.reuse, P3 ;  /* 0x000000ffff5b7224 */ /* 0x100fe200018e067b */
[----:B------:R-:W-:Y:S01]  /*12c10*/  SHF.R.U64 R0, R0, 0x3, RZ ;  /* 0x0000000300007819 */ /* 0x000fe200000012ff */
[----:B------:R-:W-:Y:S01]  /*12c20*/  IMAD.X R95, RZ, RZ, R123, P4 ;  /* 0x000000ffff5f7224 */ /* 0x000fe200020e067b */
[----:B------:R-:W-:-:S02]  /*12c30*/  LOP3.LUT R4, R201, 0x380, RZ, 0xc0, !PT ;  /* 0x00000380c9047812 */ /* 0x000fc400078ec0ff */
[----:B------:R-:W-:Y:S02]  /*12c40*/  SHF.R.U64 R107, R107, 0x3, RZ ;  /* 0x000000036b6b7819 */ /* 0x000fe400000012ff */
[C---:B------:R-:W-:Y:S02]  /*12c50*/  IADD3 R203, P6, R122.reuse, 0x4060, RZ ;  /* 0x000040607acb7810 */ /* 0x040fe40007fde0ff */
[C---:B------:R-:W-:Y:S02]  /*12c60*/  IADD3 R205, P1, R122.reuse, 0x6000, RZ ;  /* 0x000060007acd7810 */ /* 0x040fe40007f3e0ff */
[C---:B------:R-:W-:Y:S01]  /*12c70*/  IADD3 R207, P2, R122.reuse, 0x6020, RZ ;  /* 0x000060207acf7810 */ /* 0x040fe20007f5e0ff */
[--C-:B------:R-:W-:Y:S01]  /*12c80*/  IMAD.X R103, RZ, RZ, R123.reuse, P6 ;  /* 0x000000ffff677224 */ /* 0x100fe200030e067b */
[C---:B------:R-:W-:Y:S02]  /*12c90*/  IADD3 R114, P3, R122.reuse, 0x6040, RZ ;  /* 0x000060407a727810 */ /* 0x040fe40007f7e0ff */
[----:B------:R-:W-:Y:S01]  /*12ca0*/  IADD3 R209, P4, R122, 0x6060, RZ ;  /* 0x000060607ad17810 */ /* 0x000fe20007f9e0ff */
[--C-:B------:R-:W-:Y:S01]  /*12cb0*/  IMAD.X R111, RZ, RZ, R123.reuse, P2 ;  /* 0x000000ffff6f7224 */ /* 0x100fe200010e067b */
[----:B------:R-:W-:Y:S01]  /*12cc0*/  LOP3.LUT R20, R0, R181, RZ, 0x3c, !PT ;  /* 0x000000b500147212 */ /* 0x000fe200078e3cff */
[--C-:B------:R-:W-:Y:S01]  /*12cd0*/  IMAD.X R115, RZ, RZ, R123.reuse, P3 ;  /* 0x000000ffff737224 */ /* 0x100fe200018e067b */
[----:B------:R-:W-:Y:S01]  /*12ce0*/  SHF.R.U64 R4, R4, 0x3, RZ ;  /* 0x0000000304047819 */ /* 0x000fe200000012ff */
[--C-:B------:R-:W-:Y:S01]  /*12cf0*/  IMAD.X R119, RZ, RZ, R123.reuse, P4 ;  /* 0x000000ffff777224 */ /* 0x100fe200020e067b */
[----:B------:R-:W-:Y:S01]  /*12d00*/  LOP3.LUT R122, R107, R122, RZ, 0x3c, !PT ;  /* 0x0000007a6b7a7212 */ /* 0x000fe200078e3cff */
[----:B------:R-:W-:Y:S01]  /*12d10*/  IMAD.X R107, RZ, RZ, R123, P1 ;  /* 0x000000ffff6b7224 */ /* 0x000fe200008e067b */
[----:B------:R-:W-:-:S02]  /*12d20*/  LOP3.LUT R12, R177, 0x380, RZ, 0xc0, !PT ;  /* 0x00000380b10c7812 */ /* 0x000fc400078ec0ff */
[----:B------:R-:W-:Y:S02]  /*12d30*/  LOP3.LUT R0, R199, 0x380, RZ, 0xc0, !PT ;  /* 0x00000380c7007812 */ /* 0x000fe400078ec0ff */
[----:B------:R-:W-:Y:S02]  /*12d40*/  LOP3.LUT R14, R179, 0x380, RZ, 0xc0, !PT ;  /* 0x00000380b30e7812 */ /* 0x000fe400078ec0ff */
[----:B------:R-:W-:Y:S02]  /*12d50*/  LOP3.LUT R98, R4, R201, RZ, 0x3c, !PT ;  /* 0x000000c904627212 */ /* 0x000fe400078e3cff */
[----:B------:R-:W-:Y:S02]  /*12d60*/  SHF.R.U64 R12, R12, 0x3, RZ ;  /* 0x000000030c0c7819 */ /* 0x000fe400000012ff */
[----:B------:R-:W-:Y:S02]  /*12d70*/  LOP3.LUT R28, R195, 0x380, RZ, 0xc0, !PT ;  /* 0x00000380c31c7812 */ /* 0x000fe400078ec0ff */
[----:B------:R-:W-:-:S02]  /*12d80*/  LOP3.LUT R90, R197, 0x380, RZ, 0xc0, !PT ;  /* 0x00000380c55a7812 */ /* 0x000fc400078ec0ff */
[----:B------:R-:W-:Y:S02]  /*12d90*/  SHF.R.U64 R0, R0, 0x3, RZ ;  /* 0x0000000300007819 */ /* 0x000fe400000012ff */
[----:B------:R-:W-:Y:S02]  /*12da0*/  MOV R122, R122 ;  /* 0x0000007a007a7202 */ /* 0x000fe40000000f00 */
[----:B------:R-:W-:Y:S02]  /*12db0*/  F2FP.F16.F32.PACK_AB R4, R158, R166 ;  /* 0x000000a69e04723e */ /* 0x000fe400000000ff */
[----:B------:R-:W-:Y:S02]  /*12dc0*/  SHF.R.U64 R14, R14, 0x3, RZ ;  /* 0x000000030e0e7819 */ /* 0x000fe400000012ff */
[----:B------:R-:W-:Y:S01]  /*12dd0*/  LOP3.LUT R106, R205, 0x380, RZ, 0xc0, !PT ;  /* 0x00000380cd6a7812 */ /* 0x000fe200078ec0ff */
[----:B------:R1:W-:Y:S01]  /*12de0*/  STSM.16.M88.4 [R122], R4 ;  /* 0x000000047a007844 */ /* 0x0003e20000000200 */
[----:B------:R-:W-:-:S02]  /*12df0*/  LOP3.LUT R12, R12, R177, RZ, 0x3c, !PT ;  /* 0x000000b10c0c7212 */ /* 0x000fc400078e3cff */
[----:B------:R-:W-:Y:S02]  /*12e00*/  SHF.R.U64 R28, R28, 0x3, RZ ;  /* 0x000000031c1c7819 */ /* 0x000fe400000012ff */
[----:B------:R-:W-:Y:S02]  /*12e10*/  SHF.R.U64 R90, R90, 0x3, RZ ;  /* 0x000000035a5a7819 */ /* 0x000fe400000012ff */
[----:B------:R-:W-:Y:S02]  /*12e20*/  LOP3.LUT R102, R203, 0x380, RZ, 0xc0, !PT ;  /* 0x00000380cb667812 */ /* 0x000fe400078ec0ff */
[----:B------:R-:W-:Y:S02]  /*12e30*/  LOP3.LUT R94, R0, R199, RZ, 0x3c, !PT ;  /* 0x000000c7005e7212 */ /* 0x000fe400078e3cff */
[----:B------:R-:W-:Y:S02]  /*12e40*/  LOP3.LUT R14, R14, R179, RZ, 0x3c, !PT ;  /* 0x000000b30e0e7212 */ /* 0x000fe400078e3cff */
[----:B------:R-:W-:-:S02]  /*12e50*/  LOP3.LUT R0, R207, 0x380, RZ, 0xc0, !PT ;  /* 0x00000380cf007812 */ /* 0x000fc400078ec0ff */
[----:B------:R-:W-:Y:S02]  /*12e60*/  SHF.R.U64 R106, R106, 0x3, RZ ;  /* 0x000000036a6a7819 */ /* 0x000fe400000012ff */
[----:B------:R-:W-:Y:S02]  /*12e70*/  MOV R9, R8 ;  /* 0x0000000800097202 */ /* 0x000fe40000000f00 */
[----:B-1----:R-:W-:Y:S02]  /*12e80*/  F2FP.F16.F32.PACK_AB R4, R33, R156 ;  /* 0x0000009c2104723e */ /* 0x002fe400000000ff */
[----:B------:R-:W-:Y:S02]  /*12e90*/  F2FP.F16.F32.PACK_AB R5, R35, R34 ;  /* 0x000000222305723e */ /* 0x000fe400000000ff */
[----:B------:R-:W-:Y:S02]  /*12ea0*/  F2FP.F16.F32.PACK_AB R6, R37, R36 ;  /* 0x000000242506723e */ /* 0x000fe400000000ff */
[----:B------:R-:W-:-:S02]  /*12eb0*/  F2FP.F16.F32.PACK_AB R7, R39, R38 ;  /* 0x000000262707723e */ /* 0x000fc400000000ff */
[----:B------:R-:W-:Y:S02]  /*12ec0*/  LOP3.LUT R27, R114, 0x380, RZ, 0xc0, !PT ;  /* 0x00000380721b7812 */ /* 0x000fe400078ec0ff */
[----:B------:R-:W-:Y:S01]  /*12ed0*/  MOV R10, R10 ;  /* 0x0000000a000a7202 */ /* 0x000fe20000000f00 */
[----:B------:R1:W-:Y:S01]  /*12ee0*/  STSM.16.M88.4 [R9], R4 ;  /* 0x0000000409007844 */ /* 0x0003e20000000200 */
[----:B------:R-:W-:Y:S02]  /*12ef0*/  LOP3.LUT R28, R28, R195, RZ, 0x3c, !PT ;  /* 0x000000c31c1c7212 */ /* 0x000fe400078e3cff */
[----:B------:R-:W-:Y:S01]  /*12f00*/  LOP3.LUT R90, R90, R197, RZ, 0x3c, !PT ;  /* 0x000000c55a5a7212 */ /* 0x000fe200078e3cff */
[----:B------:R1:W-:Y:S01]  /*12f10*/  STSM.16.M88.4 [R10], R40 ;  /* 0x000000280a007844 */ /* 0x0003e20000000200 */
[----:B------:R-:W-:Y:S02]  /*12f20*/  SHF.R.U64 R102, R102, 0x3, RZ ;  /* 0x0000000366667819 */ /* 0x000fe400000012ff */
[----:B------:R-:W-:-:S02]  /*12f30*/  LOP3.LUT R118, R209, 0x380, RZ, 0xc0, !PT ;  /* 0x00000380d1767812 */ /* 0x000fc400078ec0ff */
[----:B------:R-:W-:Y:S02]  /*12f40*/  MOV R12, R12 ;  /* 0x0000000c000c7202 */ /* 0x000fe40000000f00 */
[----:B------:R-:W-:Y:S02]  /*12f50*/  SHF.R.U64 R0, R0, 0x3, RZ ;  /* 0x0000000300007819 */ /* 0x000fe400000012ff */
[----:B------:R-:W-:Y:S01]  /*12f60*/  MOV R14, R14 ;  /* 0x0000000e000e7202 */ /* 0x000fe20000000f00 */
[----:B------:R1:W-:Y:S01]  /*12f70*/  STSM.16.M88.4 [R12], R48 ;  /* 0x000000300c007844 */ /* 0x0003e20000000200 */
[----:B------:R-:W-:Y:S02]  /*12f80*/  F2FP.F16.F32.PACK_AB R65, R67, R66 ;  /* 0x000000424341723e */ /* 0x000fe400000000ff */
[----:B------:R-:W-:Y:S01]  /*12f90*/  F2FP.F16.F32.PACK_AB R72, R73, R72 ;  /* 0x000000484948723e */ /* 0x000fe200000000ff */
[----:B------:R1:W-:Y:S01]  /*12fa0*/  STSM.16.M88.4 [R14], R56 ;  /* 0x000000380e007844 */ /* 0x0003e20000000200 */
[----:B------:R-:W-:-:S02]  /*12fb0*/  LOP3.LUT R106, R106, R205, RZ, 0x3c, !PT ;  /* 0x000000cd6a6a7212 */ /* 0x000fc400078e3cff */
[----:B------:R-:W-:Y:S02]  /*12fc0*/  MOV R20, R20 ;  /* 0x0000001400147202 */ /* 0x000fe40000000f00 */
[----:B------:R-:W-:Y:S02]  /*12fd0*/  F2FP.F16.F32.PACK_AB R66, R69, R68 ;  /* 0x000000444542723e */ /* 0x000fe400000000ff */
[----:B------:R-:W-:Y:S02]  /*12fe0*/  F2FP.F16.F32.PACK_AB R67, R71, R70 ;  /* 0x000000464743723e */ /* 0x000fe400000000ff */
[----:B------:R-:W-:Y:S02]  /*12ff0*/  F2FP.F16.F32.PACK_AB R73, R75, R74 ;  /* 0x0000004a4b49723e */ /* 0x000fe400000000ff */
[----:B------:R-:W-:Y:S01]  /*13000*/  F2FP.F16.F32.PACK_AB R80, R81, R80 ;  /* 0x000000505150723e */ /* 0x000fe200000000ff */
[----:B------:R1:W-:Y:S01]  /*13010*/  STSM.16.M88.4 [R20], R64 ;  /* 0x0000004014007844 */ /* 0x0003e20000000200 */
[----:B------:R-:W-:-:S02]  /*13020*/  IADD3.X R99, RZ, R123, RZ, P5, !PT ;  /* 0x0000007bff637210 */ /* 0x000fc40002ffe4ff */
[----:B------:R-:W-:Y:S02]  /*13030*/  SHF.R.U64 R27, R27, 0x3, RZ ;  /* 0x000000031b1b7819 */ /* 0x000fe400000012ff */
[----:B------:R-:W-:Y:S02]  /*13040*/  MOV R24, R24 ;  /* 0x0000001800187202 */ /* 0x000fe40000000f00 */
[----:B------:R-:W-:Y:S02]  /*13050*/  F2FP.F16.F32.PACK_AB R74, R77, R76 ;  /* 0x0000004c4d4a723e */ /* 0x000fe400000000ff */
[----:B------:R-:W-:Y:S02]  /*13060*/  F2FP.F16.F32.PACK_AB R75, R79, R78 ;  /* 0x0000004e4f4b723e */ /* 0x000fe400000000ff */
[----:B------:R-:W-:Y:S02]  /*13070*/  F2FP.F16.F32.PACK_AB R81, R83, R82 ;  /* 0x000000525351723e */ /* 0x000fe400000000ff */
[----:B------:R-:W-:Y:S01]  /*13080*/  LOP3.LUT R102, R102, R203, RZ, 0x3c, !PT ;  /* 0x000000cb66667212 */ /* 0x000fe200078e3cff */
[----:B------:R1:W-:Y:S01]  /*13090*/  STSM.16.M88.4 [R24], R72 ;  /* 0x0000004818007844 */ /* 0x0003e20000000200 */
[----:B------:R-:W-:-:S02]  /*130a0*/  SHF.R.U64 R118, R118, 0x3, RZ ;  /* 0x0000000376767819 */ /* 0x000fc400000012ff */
[----:B------:R-:W-:Y:S02]  /*130b0*/  MOV R28, R28 ;  /* 0x0000001c001c7202 */ /* 0x000fe40000000f00 */
[----:B------:R-:W-:Y:S02]  /*130c0*/  MOV R8, R90 ;  /* 0x0000005a00087202 */ /* 0x000fe40000000f00 */
[----:B------:R-:W-:Y:S02]  /*130d0*/  F2FP.F16.F32.PACK_AB R82, R85, R84 ;  /* 0x000000545552723e */ /* 0x000fe400000000ff */
[----:B------:R-:W-:Y:S02]  /*130e0*/  F2FP.F16.F32.PACK_AB R83, R87, R86 ;  /* 0x000000565753723e */ /* 0x000fe400000000ff */
[----:B------:R-:W-:Y:S02]  /*130f0*/  F2FP.F16.F32.PACK_AB R88, R89, R88 ;  /* 0x000000585958723e */ /* 0x000fe400000000ff */
[----:B------:R-:W-:Y:S01]  /*13100*/  LOP3.LUT R110, R0, R207, RZ, 0x3c, !PT ;  /* 0x000000cf006e7212 */ /* 0x000fe200078e3cff */
[----:B------:R1:W-:Y:S01]  /*13110*/  STSM.16.M88.4 [R28], R80 ;  /* 0x000000501c007844 */ /* 0x0003e20000000200 */
[----:B------:R-:W-:-:S02]  /*13120*/  F2FP.F16.F32.PACK_AB R89, R30, R26 ;  /* 0x0000001a1e59723e */ /* 0x000fc400000000ff */
        /* <DEDUP_REMOVED lines=9> */
[----:B------:R-:W-:Y:S02]  /*131c0*/  F2FP.F16.F32.PACK_AB R104, R105, R104 ;  /* 0x000000686968723e */ /* 0x000fe400000000ff */
[----:B------:R-:W-:Y:S01]  /*131d0*/  LOP3.LUT R114, R27, R114, RZ, 0x3c, !PT ;  /* 0x000000721b727212 */ /* 0x000fe200078e3cff */
[----:B------:R1:W-:Y:S01]  /*131e0*/  STSM.16.M88.4 [R94], R152 ;  /* 0x000000985e007844 */ /* 0x0003e20000000200 */
[----:B------:R-:W-:Y:S02]  /*131f0*/  MOV R98, R98 ;  /* 0x0000006200627202 */ /* 0x000fe40000000f00 */
[----:B------:R-:W-:-:S02]  /*13200*/  F2FP.F16.F32.PACK_AB R105, R160, R159 ;  /* 0x0000009fa069723e */ /* 0x000fc400000000ff */
[----:B------:R-:W-:Y:S02]  /*13210*/  F2FP.F16.F32.PACK_AB R106, R109, R108 ;  /* 0x0000006c6d6a723e */ /* 0x000fe400000000ff */
[----:B------:R-:W-:Y:S02]  /*13220*/  F2FP.F16.F32.PACK_AB R107, R162, R161 ;  /* 0x000000a1a26b723e */ /* 0x000fe400000000ff */
[----:B------:R-:W-:Y:S02]  /*13230*/  LOP3.LUT R118, R118, R209, RZ, 0x3c, !PT ;  /* 0x000000d176767212 */ /* 0x000fe400078e3cff */
[----:B------:R-:W-:Y:S01]  /*13240*/  MOV R102, R102 ;  /* 0x0000006600667202 */ /* 0x000fe20000000f00 */
[----:B------:R1:W-:Y:S01]  /*13250*/  STSM.16.M88.4 [R98], R104 ;  /* 0x0000006862007844 */ /* 0x0003e20000000200 */
[----:B------:R-:W-:Y:S02]  /*13260*/  F2FP.F16.F32.PACK_AB R164, R113, R112 ;  /* 0x0000007071a4723e */ /* 0x000fe400000000ff */
[----:B------:R-:W-:-:S02]  /*13270*/  F2FP.F16.F32.PACK_AB R165, R165, R163 ;  /* 0x000000a3a5a5723e */ /* 0x000fc400000000ff */
[----:B------:R-:W-:Y:S02]  /*13280*/  F2FP.F16.F32.PACK_AB R166, R117, R116 ;  /* 0x0000007475a6723e */ /* 0x000fe400000000ff */
[----:B------:R-:W-:Y:S02]  /*13290*/  F2FP.F16.F32.PACK_AB R167, R169, R167 ;  /* 0x000000a7a9a7723e */ /* 0x000fe400000000ff */
[----:B------:R-:W-:Y:S02]  /*132a0*/  F2FP.F16.F32.PACK_AB R120, R121, R120 ;  /* 0x000000787978723e */ /* 0x000fe400000000ff */
[----:B------:R-:W-:Y:S01]  /*132b0*/  F2FP.F16.F32.PACK_AB R128, R129, R128 ;  /* 0x000000808180723e */ /* 0x000fe200000000ff */
[----:B------:R1:W-:Y:S01]  /*132c0*/  STSM.16.M88.4 [R102], R164 ;  /* 0x000000a466007844 */ /* 0x0003e20000000200 */
[----:B------:R-:W-:Y:S02]  /*132d0*/  F2FP.F16.F32.PACK_AB R121, R171, R170 ;  /* 0x000000aaab79723e */ /* 0x000fe400000000ff */
        /* <DEDUP_REMOVED lines=25> */
[----:B--2---:R-:W2:Y:S02]  /*13470*/  FENCE.VIEW.ASYNC.S ;  /* 0x00000000000073c6 */ /* 0x004ea40000000000 */
[----:B--2---:R-:W-:Y:S06]  /*13480*/  BAR.ARV 0x1, 0x120 ;  /* 0x0044800000007b1d */ /* 0x004fec0000002000 */
[----:B------:R-:W-:Y:S05]  /*13490*/  @P0 BRA `(.L_x_1570) ;  /* 0x0000000000740947 */ /* 0x000fea0003800000 */
[----:B-1----:R-:W1:Y:S01]  /*134a0*/  LDC.64 R6, c[0x0][0xc78] ;  /* 0x00031e00ff067b82 */ /* 0x002e620000000a00 */
[----:B------:R-:W-:Y:S01]  /*134b0*/  USHF.R.S32.HI UR5, URZ, 0x1f, UR43 ;  /* 0x0000001f3f057899 */ /* 0x000fe2000801142b */
[----:B------:R-:W-:Y:S01]  /*134c0*/  IMAD.MOV R0, RZ, RZ, -R22 ;  /* 0x000000ffff007224 */ /* 0x000fe200078e0a16 */
[----:B------:R-:W-:Y:S01]  /*134d0*/  ULDC.64 UR8, c[0x0][0xc70] ;  /* 0x00031c0000087ab9 */ /* 0x000fe20000000a00 */
[----:B------:R-:W-:Y:S01]  /*134e0*/  VIADD R9, R19, UR42 ;  /* 0x0000002a13097c36 */ /* 0x000fe20008000000 */
[----:B------:R-:W-:Y:S02]  /*134f0*/  UIMAD UR5, UR5, UR8, URZ ;  /* 0x00000008050572a4 */ /* 0x000fe4000f8e023f */
[----:B------:R-:W-:Y:S01]  /*13500*/  UIMAD.WIDE.U32 UR6, UR43, UR8, URZ ;  /* 0x000000082b0672a5 */ /* 0x000fe2000f8e003f */
[----:B------:R-:W-:Y:S01]  /*13510*/  ISETP.NE.AND P0, PT, R17, R0, PT ;  /* 0x000000001100720c */ /* 0x000fe20003f05270 */
[----:B------:R-:W-:Y:S01]  /*13520*/  UIMAD UR5, UR43, UR9, UR5 ;  /* 0x000000092b0572a4 */ /* 0x000fe2000f8e0205 */
[----:B------:R-:W-:Y:S01]  /*13530*/  VIADD R8, R9, 0x8 ;  /* 0x0000000809087836 */ /* 0x000fe20000000000 */
[----:B------:R-:W-:-:S02]  /*13540*/  USHF.R.S32.HI UR8, URZ, 0x1f, UR44 ;  /* 0x0000001f3f087899 */ /* 0x000fc4000801142c */
[----:B------:R-:W-:Y:S02]  /*13550*/  UIADD3 UR5, UR7, UR5, URZ ;  /* 0x0000000507057290 */ /* 0x000fe4000fffe03f */
[----:B------:R-:W-:Y:S01]  /*13560*/  MOV R5, UR7 ;  /* 0x0000000700057c02 */ /* 0x000fe20008000f00 */
[----:B------:R-:W-:Y:S01]  /*13570*/  IMAD.U32 R4, RZ, RZ, UR6 ;  /* 0x00000006ff047e24 */ /* 0x000fe2000f8e00ff */
[----:B------:R-:W-:Y:S02]  /*13580*/  ULDC.64 UR6, c[0x0][0xc40] ;  /* 0x0003100000067ab9 */ /* 0x000fe40000000a00 */
        /* <DEDUP_REMOVED lines=14> */
.L_x_1570:
[----:B-1----:R-:W1:Y:S02]  /*13670*/  SHFL.IDX PT, R0, R192, RZ, 0x1f ;  /* 0x00001fffc0007589 */ /* 0x002e6400000e0000 */
[----:B-1----:R-:W-:-:S13]  /*13680*/  ISETP.NE.AND P0, PT, R0, 0x7, PT ;  /* 0x000000070000780c */ /* 0x002fda0003f05270 */
        /* <DEDUP_REMOVED lines=19> */
[----:B-1----:R-:W-:Y:S01]  /*137c0*/  UMOV UR40, UR5 ;  /* 0x0000000500287c82 */ /* 0x002fe20008000000 */
[----:B------:R-:W-:Y:S01]  /*137d0*/  UMOV UR41, UR8 ;  /* 0x0000000800297c82 */ /* 0x000fe20008000000 */
[----:B------:R-:W-:Y:S01]  /*137e0*/  UIADD3 UR5, UR36, 0xa000, URZ ;  /* 0x0000a00024057890 */ /* 0x000fe2000fffe03f */
[----:B------:R1:W-:Y:S01]  /*137f0*/  UTMASTG.5D [UR40], [UR6] ;  /* 0x00000028060073b5 */ /* 0x0003e20008020000 */
[----:B------:R-:W-:Y:S01]  /*13800*/  UMOV UR8, 0x140 ;  /* 0x0000014000087882 */ /* 0x000fe20000000000 */
[----:B-1----:R-:W-:Y:S01]  /*13810*/  UMOV UR40, UR9 ;  /* 0x0000000900287c82 */ /* 0x002fe20008000000 */
[----:B------:R-:W-:Y:S01]  /*13820*/  UMOV UR41, UR10 ;  /* 0x0000000a00297c82 */ /* 0x000fe20008000000 */
[----:B------:R-:W-:Y:S01]  /*13830*/  UIADD3 UR9, UR36, 0xc000, URZ ;  /* 0x0000c00024097890 */ /* 0x000fe2000fffe03f */
[----:B------:R1:W-:Y:S01]  /*13840*/  UTMASTG.5D [UR40], [UR6] ;  /* 0x00000028060073b5 */ /* 0x0003e20008020000 */
[----:B------:R-:W-:Y:S01]  /*13850*/  UIADD3 UR10, UR36, 0xe000, URZ ;  /* 0x0000e000240a7890 */ /* 0x000fe2000fffe03f */
[----:B-1----:R-:W-:Y:S01]  /*13860*/  UMOV UR40, UR11 ;  /* 0x0000000b00287c82 */ /* 0x002fe20008000000 */
[----:B------:R-:W-:-:S02]  /*13870*/  UMOV UR41, UR12 ;  /* 0x0000000c00297c82 */ /* 0x000fc40008000000 */
[----:B------:R1:W-:Y:S02]  /*13880*/  UTMASTG.5D [UR40], [UR6] ;  /* 0x00000028060073b5 */ /* 0x0003e40008020000 */
[----:B-1----:R-:W-:Y:S01]  /*13890*/  UMOV UR40, UR13 ;  /* 0x0000000d00287c82 */ /* 0x002fe20008000000 */
[----:B------:R-:W-:Y:S02]  /*138a0*/  UMOV UR41, UR14 ;  /* 0x0000000e00297c82 */ /* 0x000fe40008000000 */
[----:B------:R1:W-:Y:S02]  /*138b0*/  UTMASTG.5D [UR40], [UR6] ;  /* 0x00000028060073b5 */ /* 0x0003e40008020000 */
[----:B-1----:R-:W-:Y:S01]  /*138c0*/  UMOV UR40, UR5 ;  /* 0x0000000500287c82 */ /* 0x002fe20008000000 */
[----:B------:R-:W-:Y:S01]  /*138d0*/  UMOV UR41, UR8 ;  /* 0x0000000800297c82 */ /* 0x000fe20008000000 */
[----:B------:R-:W-:Y:S01]  /*138e0*/  UMOV UR5, 0x180 ;  /* 0x0000018000057882 */ /* 0x000fe20000000000 */
[----:B------:R1:W-:Y:S02]  /*138f0*/  UTMASTG.5D [UR40], [UR6] ;  /* 0x00000028060073b5 */ /* 0x0003e40008020000 */
[----:B-1----:R-:W-:Y:S01]  /*13900*/  UMOV UR40, UR9 ;  /* 0x0000000900287c82 */ /* 0x002fe20008000000 */
[----:B------:R-:W-:Y:S01]  /*13910*/  UMOV UR41, UR5 ;  /* 0x0000000500297c82 */ /* 0x000fe20008000000 */
[----:B------:R-:W-:Y:S01]  /*13920*/  UMOV UR5, 0x1c0 ;  /* 0x000001c000057882 */ /* 0x000fe20000000000 */
[----:B------:R1:W-:Y:S02]  /*13930*/  UTMASTG.5D [UR40], [UR6] ;  /* 0x00000028060073b5 */ /* 0x0003e40008020000 */
[----:B-1----:R-:W-:Y:S01]  /*13940*/  UMOV UR40, UR10 ;  /* 0x0000000a00287c82 */ /* 0x002fe20008000000 */
[----:B------:R-:W-:Y:S01]  /*13950*/  UMOV UR41, UR5 ;  /* 0x0000000500297c82 */ /* 0x000fe20008000000 */
[----:B------:R-:W-:Y:S01]  /*13960*/  UIADD3 UR5, UR36, 0x38820, URZ ;  /* 0x0003882024057890 */ /* 0x000fe2000fffe03f */
[----:B------:R1:W-:Y:S03]  /*13970*/  UTMASTG.5D [UR40], [UR6] ;  /* 0x00000028060073b5 */ /* 0x0003e60008020000 */
[----:B------:R-:W-:Y:S01]  /*13980*/  UPRMT UR5, URZ, 0x654, UR5 ;  /* 0x000006543f057896 */ /* 0x000fe20008000005 */
[----:B------:R0:W-:Y:S01]  /*13990*/  UTMACMDFLUSH ;  /* 0x00000000000079b7 */ /* 0x0001e20000000000 */
[----:B------:R-:W-:-:S07]  /*139a0*/  DEPBAR.LE SB0, 0x0 ;  /* 0x000080000000791a */ /* 0x000fce0000000000 */
[----:B-1----:R-:W-:Y:S03]  /*139b0*/  SYNCS.ARRIVE.TRANS64.RED.A1T0 RZ, [UR5], RZ ;  /* 0x000000ffffff79a7 */ /* 0x002fe60008100405 */
.L_x_1573:
[----:B------:R-:W-:Y:S05]  /*139c0*/  BSYNC B0 ;  /* 0x0000000000007941 */ /* 0x000fea0003800000 */
.L_x_1572:
[----:B------:R-:W-:Y:S05]  /*139d0*/  BRA `(.L_x_1571) ;  /* 0x0000000800287947 */ /* 0x000fea0003800000 */
.L_x_1569:
[----:B------:R-:W1:Y:S01]  /*139e0*/  LDC.64 R8, c[0x0][0xbe0] ;  /* 0x0002f800ff087b82 */ /* 0x000e620000000a00 */
[----:B------:R-:W-:Y:S01]  /*139f0*/  ISETP.GT.AND P0, PT, R194, 0x3f, PT ;  /* 0x0000003fc200780c */ /* 0x000fe20003f04270 */
[----:B------:R-:W-:Y:S01]  /*13a00*/  USHF.R.S32.HI UR5, URZ, 0x1f, UR43 ;  /* 0x0000001f3f057899 */ /* 0x000fe2000801142b */
[----:B------:R-:W-:Y:S01]  /*13a10*/  BSSY B0, `(.L_x_1574) ;  /* 0x000001a000007945 */ /* 0x000fe20003800000 */
[----:B------:R-:W-:Y:S01]  /*13a20*/  USHF.R.S32.HI UR8, URZ, 0x1f, UR44 ;  /* 0x0000001f3f087899 */ /* 0x000fe2000801142c */
[----:B------:R-:W-:-:S09]  /*13a30*/  VIADD R12, R188, 0x40 ;  /* 0x00000040bc0c7836 */ /* 0x000fd20000000000 */
        /* <DEDUP_REMOVED lines=14> */
[C---:B---3--:R-:W-:Y:S02]  /*13b20*/  IMAD R0, R10.reuse, UR8, RZ ;  /* 0x000000080a007c24 */ /* 0x048fe4000f8e02ff */
[----:B------:R-:W-:Y:S02]  /*13b30*/  IMAD.IADD R5, R5, 0x1, R3 ;  /* 0x0000000105057824 */ /* 0x000fe400078e0203 */
[----:B------:R-:W-:Y:S02]  /*13b40*/  IMAD R3, R11, UR44, R0 ;  /* 0x0000002c0b037c24 */ /* 0x000fe4000f8e0200 */
[----:B------:R-:W-:-:S04]  /*13b50*/  IMAD.WIDE.U32 R4, R10, UR44, R4 ;  /* 0x0000002c0a047c25 */ /* 0x000fc8000f8e0004 */
[----:B------:R-:W-:Y:S01]  /*13b60*/  IMAD.IADD R3, R5, 0x1, R3 ;  /* 0x0000000105037824 */ /* 0x000fe200078e0203 */
[----:B------:R-:W-:-:S04]  /*13b70*/  LEA R6, P0, R4, UR6, 0x2 ;  /* 0x0000000604067c11 */ /* 0x000fc8000f8010ff */
[----:B------:R-:W-:Y:S02]  /*13b80*/  LEA.HI.X R7, R4, UR7, R3, 0x2, P0 ;  /* 0x0000000704077c11 */ /* 0x000fe400080f1403 */
[----:B------:R-:W-:-:S05]  /*13b90*/  MOV R3, 0xff800000 ;  /* 0xff80000000037802 */ /* 0x000fca0000000f00 */
[----:B------:R2:W-:Y:S02]  /*13ba0*/  STG.E desc[UR54][R6.64], R3 ;  /* 0x0000000306007986 */ /* 0x0005e4000c101936 */
.L_x_1575:
[----:B------:R-:W-:Y:S05]  /*13bb0*/  BSYNC B0 ;  /* 0x0000000000007941 */ /* 0x000fea0003800000 */
.L_x_1574:
[----:B------:R-:W-:Y:S01]  /*13bc0*/  ULDC.64 UR6, c[0x0][0xb88] ;  /* 0x0002e20000067ab9 */ /* 0x000fe20000000a00 */
[----:B-12---:R-:W-:Y:S01]  /*13bd0*/  IMAD R6, R8, UR5, RZ ;  /* 0x0000000508067c24 */ /* 0x006fe2000f8e02ff */
[----:B------:R-:W-:Y:S01]  /*13be0*/  ISETP.GE.AND P1, PT, R12, UR7, PT ;  /* 0x000000070c007c0c */ /* 0x000fe2000bf26270 */
[----:B------:R-:W1:Y:S01]  /*13bf0*/  LDC.64 R10, c[0x0][0xbe8] ;  /* 0x0002fa00ff0a7b82 */ /* 0x000e620000000a00 */
[C---:B------:R-:W-:Y:S01]  /*13c00*/  ISETP.GE.AND P0, PT, R188.reuse, UR7, PT ;  /* 0x00000007bc007c0c */ /* 0x040fe2000bf06270 */
[C---:B------:R-:W-:Y:S01]  /*13c10*/  VIADD R14, R188.reuse, 0x80 ;  /* 0x00000080bc0e7836 */ /* 0x040fe20000000000 */
[----:B------:R-:W-:Y:S01]  /*13c20*/  SEL R3, RZ, 0xffffffff, P1 ;  /* 0xffffffffff037807 */ /* 0x000fe20000800000 */
[----:B------:R-:W-:Y:S01]  /*13c30*/  VIADD R15, R188, 0xc0 ;  /* 0x000000c0bc0f7836 */ /* 0x000fe20000000000 */
[----:B------:R-:W-:Y:S01]  /*13c40*/  SEL R0, RZ, 0x1, P0 ;  /* 0x00000001ff007807 */ /* 0x000fe20000000000 */
[----:B------:R-:W-:Y:S01]  /*13c50*/  IMAD R7, R9, UR43, R6 ;  /* 0x0000002b09077c24 */ /* 0x000fe2000f8e0206 */
[----:B------:R-:W-:Y:S01]  /*13c60*/  ISETP.GE.AND P0, PT, R14, UR7, PT ;  /* 0x000000070e007c0c */ /* 0x000fe2000bf06270 */
[----:B------:R-:W2:Y:S01]  /*13c70*/  LDC R9, c[0x0][0xeac] ;  /* 0x0003ab00ff097b82 */ /* 0x000ea20000000800 */
[----:B------:R-:W-:Y:S01]  /*13c80*/  IMAD.SHL.U32 R3, R3, 0x2, RZ ;  /* 0x0000000203037824 */ /* 0x000fe200078e00ff */
[----:B------:R-:W-:Y:S01]  /*13c90*/  ISETP.GE.AND P2, PT, R15, UR7, PT ;  /* 0x000000070f007c0c */ /* 0x000fe2000bf46270 */
[C---:B------:R-:W-:Y:S01]  /*13ca0*/  VIADD R20, R188.reuse, 0x140 ;  /* 0x00000140bc147836 */ /* 0x040fe20000000000 */
[----:B------:R-:W-:Y:S01]  /*13cb0*/  UIADD3 UR42, -UR42, UR6, URZ ;  /* 0x000000062a2a7290 */ /* 0x000fe2000fffe13f */
[C---:B------:R-:W-:Y:S01]  /*13cc0*/  VIADD R18, R188.reuse, 0x100 ;  /* 0x00000100bc127836 */ /* 0x040fe20000000000 */
[----:B------:R-:W-:Y:S01]  /*13cd0*/  LOP3.LUT R0, R3, 0x2, R0, 0xe2, !PT ;  /* 0x0000000203007812 */ /* 0x000fe200078ee200 */
[C---:B------:R-:W-:Y:S01]  /*13ce0*/  VIADD R4, R188.reuse, 0x180 ;  /* 0x00000180bc047836 */ /* 0x040fe20000000000 */
[----:B------:R-:W-:Y:S01]  /*13cf0*/  SEL R3, RZ, 0x4, P0 ;  /* 0x00000004ff037807 */ /* 0x000fe20000000000 */
[----:B------:R-:W-:Y:S01]  /*13d00*/  VIADD R5, R188, 0x1c0 ;  /* 0x000001c0bc057836 */ /* 0x000fe20000000000 */
[----:B------:R-:W-:Y:S01]  /*13d10*/  SEL R6, RZ, 0x8, P2 ;  /* 0x00000008ff067807 */ /* 0x000fe20001000000 */
[----:B------:R-:W-:Y:S01]  /*13d20*/  ULOP3.LUT UR40, URZ, UR40, URZ, 0x33, !UPT ;  /* 0x000000283f287292 */ /* 0x000fe2000f8e333f */
[----:B------:R-:W-:Y:S01]  /*13d30*/  SHF.R.S32.HI R189, RZ, 0x1f, R188 ;  /* 0x0000001fffbd7819 */ /* 0x000fe200000114bc */
[----:B------:R-:W-:Y:S01]  /*13d40*/  BSSY B0, `(.L_x_1576) ;  /* 0x0000034000007945 */ /* 0x000fe20003800000 */
[----:B------:R-:W-:-:S02]  /*13d50*/  ISETP.GE.AND P2, PT, R20, UR7, PT ;  /* 0x0000000714007c0c */ /* 0x000fc4000bf46270 */
[----:B------:R-:W-:Y:S02]  /*13d60*/  ISETP.GE.AND P0, PT, R18, UR7, PT ;  /* 0x0000000712007c0c */ /* 0x000fe4000bf06270 */
[----:B------:R-:W-:Y:S02]  /*13d70*/  LOP3.LUT R0, R6, R0, R3, 0xfe, !PT ;  /* 0x0000000006007212 */ /* 0x000fe400078efe03 */
[----:B------:R-:W-:Y:S02]  /*13d80*/  ISETP.GE.AND P3, PT, R4, UR7, PT ;  /* 0x0000000704007c0c */ /* 0x000fe4000bf66270 */
[----:B------:R-:W-:Y:S01]  /*13d90*/  ISETP.GE.AND P1, PT, R5, UR7, PT ;  /* 0x0000000705007c0c */ /* 0x000fe2000bf26270 */
[----:B------:R-:W-:Y:S01]  /*13da0*/  IMAD.WIDE.U32 R4, R8, UR43, R188 ;  /* 0x0000002b08047c25 */ /* 0x000fe2000f8e00bc */
[----:B------:R-:W-:Y:S02]  /*13db0*/  SEL R6, RZ, 0x20, P2 ;  /* 0x00000020ff067807 */ /* 0x000fe40001000000 */
[C---:B------:R-:W-:Y:S01]  /*13dc0*/  ISETP.GE.AND P2, PT, R190.reuse, UR42, PT ;  /* 0x0000002abe007c0c */ /* 0x040fe2000bf46270 */
[----:B------:R-:W-:Y:S01]  /*13dd0*/  IMAD.IADD R5, R5, 0x1, R7 ;  /* 0x0000000105057824 */ /* 0x000fe200078e0207 */
[----:B------:R-:W-:Y:S01]  /*13de0*/  IADD3 R8, R190, 0x20, RZ ;  /* 0x00000020be087810 */ /* 0x000fe20007ffe0ff */
[----:B--2---:R-:W-:Y:S01]  /*13df0*/  VIADD R7, R9, UR40 ;  /* 0x0000002809077c36 */ /* 0x004fe20008000000 */
[----:B------:R-:W-:-:S02]  /*13e00*/  SEL R3, RZ, 0x10, P0 ;  /* 0x00000010ff037807 */ /* 0x000fc40000000000 */
[----:B------:R-:W-:Y:S01]  /*13e10*/  ISETP.GE.AND P0, PT, R8, UR42, PT ;  /* 0x0000002a08007c0c */ /* 0x000fe2000bf06270 */
[----:B-1----:R-:W-:Y:S01]  /*13e20*/  IMAD R8, R10, UR8, RZ ;  /* 0x000000080a087c24 */ /* 0x002fe2000f8e02ff */
[----:B------:R-:W-:Y:S02]  /*13e30*/  LOP3.LUT R3, R6, R0, R3, 0xfe, !PT ;  /* 0x0000000006037212 */ /* 0x000fe400078efe03 */
[----:B------:R-:W-:Y:S01]  /*13e40*/  SEL R0, RZ, 0x40, P3 ;  /* 0x00000040ff007807 */ /* 0x000fe20001800000 */
[----:B------:R-:W-:Y:S01]  /*13e50*/  IMAD R11, R11, UR44, R8 ;  /* 0x0000002c0b0b7c24 */ /* 0x000fe2000f8e0208 */
[----:B------:R-:W-:Y:S01]  /*13e60*/  SHF.R.S32.HI R191, RZ, 0x1f, R190 ;  /* 0x0000001fffbf7819 */ /* 0x000fe200000114be */
[----:B------:R-:W-:Y:S01]  /*13e70*/  IMAD.WIDE.U32 R8, R10, UR44, R4 ;  /* 0x0000002c0a087c25 */ /* 0x000fe2000f8e0004 */
[----:B------:R-:W-:Y:S02]  /*13e80*/  LOP3.LUT R3, R3, R0, RZ, 0xfc, !PT ;  /* 0x0000000003037212 */ /* 0x000fe400078efcff */
[----:B------:R-:W-:Y:S01]  /*13e90*/  SEL R0, RZ, 0x80, P1 ;  /* 0x00000080ff007807 */ /* 0x000fe20000800000 */
[----:B------:R-:W-:-:S03]  /*13ea0*/  IMAD.WIDE R6, R7, 0x40, R190 ;  /* 0x0000004007067825 */ /* 0x000fc600078e02be */
[----:B------:R-:W-:Y:S01]  /*13eb0*/  LOP3.LUT R0, R3, R0, RZ, 0xfc, !PT ;  /* 0x0000000003007212 */ /* 0x000fe200078efcff */
[----:B------:R-:W-:Y:S01]  /*13ec0*/  IMAD.IADD R13, R9, 0x1, R11 ;  /* 0x00000001090d7824 */ /* 0x000fe200078e020b */
        /* <DEDUP_REMOVED lines=27> */
.L_x_1577:
[----:B------:R-:W-:Y:S05]  /*14080*/  BSYNC B0 ;  /* 0x0000000000007941 */ /* 0x000fea0003800000 */
.L_x_1576:
        /* <DEDUP_REMOVED lines=30> */
.L_x_1578:
[----:B------:R-:W-:Y:S05]  /*14270*/  BSYNC B0 ;  /* 0x0000000000007941 */ /* 0x000fea0003800000 */
.L_x_1571:
[----:B------:R-:W3:Y:S02]  /*14280*/  LDC R0, c[0x0][0xea8] ;  /* 0x0003aa00ff007b82 */ /* 0x000ee40000000800 */
[----:B---3--:R-:W-:-:S13]  /*14290*/  ISETP.LE.AND P0, PT, R0, UR4, PT ;  /* 0x0000000400007c0c */ /* 0x008fda000bf03270 */
[----:B------:R-:W-:Y:S05]  /*142a0*/  @!P0 BRA `(.L_x_1579) ;  /* 0xfffffecc00308947 */ /* 0x000fea000383ffff */
[----:B------:R-:W-:Y:S05]  /*142b0*/  EXIT ;  /* 0x000000000000794d */ /* 0x000fea0003800000 */
.L_x_1478:
[----:B------:R-:W-:-:S08]  /*142c0*/  NOP ;  /* 0x0000000000007918 */ /* 0x000fd00000000000 */
[----:B-1----:R-:W1:-:S00]  /*142d0*/  USETMAXREG.DEALLOC.CTAPOOL 0x18 ;  /* 0x00000018000079c8 */ /* 0x002e4000080e0500 */
[----:B-1----:R-:W-:-:S06]  /*142e0*/  LOP3.LUT R0, R0, 0x3, RZ, 0xc0, !PT ;  /* 0x0000000300007812 */ /* 0x002fcc00078ec0ff */
[----:B------:R-:W1:Y:S02]  /*142f0*/  SHFL.IDX PT, R0, R0, RZ, 0x1f ;  /* 0x00001fff00007589 */ /* 0x000e6400000e0000 */
[----:B-1----:R-:W-:-:S13]  /*14300*/  ISETP.NE.AND P0, PT, R0, RZ, PT ;  /* 0x000000ff0000720c */ /* 0x002fda0003f05270 */
[----:B------:R-:W-:Y:S05]  /*14310*/  @P0 EXIT ;  /* 0x000000000000094d */ /* 0x000fea0003800000 */
[----:B------:R-:W1:Y:S01]  /*14320*/  S2UR UR4, SR_CTAID.X ;  /* 0x00000000000479c3 */ /* 0x000e620000002500 */
[----:B------:R-:W-:Y:S01]  /*14330*/  UMOV UR61, URZ ;  /* 0x0000003f003d7c82 */ /* 0x000fe20008000000 */
[----:B------:R-:W-:Y:S02]  /*14340*/  IMAD.MOV.U32 R16, RZ, RZ, RZ ;  /* 0x000000ffff107224 */ /* 0x000fe400078e00ff */
[----:B------:R-:W-:-:S04]  /*14350*/  IMAD.MOV.U32 R17, RZ, RZ, 0x1 ;  /* 0x00000001ff117424 */ /* 0x000fc800078e00ff */
[----:B------:R-:W1:Y:S02]  /*14360*/  LDC R0, c[0x0][0xea8] ;  /* 0x0003aa00ff007b82 */ /* 0x000e640000000800 */
[----:B-1----:R-:W-:-:S13]  /*14370*/  ISETP.LE.AND P0, PT, R0, UR4, PT ;  /* 0x0000000400007c0c */ /* 0x002fda000bf03270 */
[----:B------:R-:W-:Y:S05]  /*14380*/  @P0 BRA `(.L_x_1580) ;  /* 0x0000003400080947 */ /* 0x000fea0003800000 */
[----:B------:R-:W-:Y:S01]  /*14390*/  ULDC UR5, c[0x0][0xc] ;  /* 0x0000030000057ab9 */ /* 0x000fe20000000800 */
[----:B------:R-:W-:Y:S01]  /*143a0*/  LOP3.LUT R19, R19, 0x1f, RZ, 0xc0, !PT ;  /* 0x0000001f13137812 */ /* 0x000fe200078ec0ff */
[----:B------:R-:W-:Y:S01]  /*143b0*/  IMAD.U32 R0, RZ, RZ, UR5 ;  /* 0x00000005ff007e24 */ /* 0x000fe2000f8e00ff */
[----:B------:R-:W-:Y:S01]  /*143c0*/  MOV R16, RZ ;  /* 0x000000ff00107202 */ /* 0x000fe20000000f00 */
[----:B------:R-:W-:Y:S01]  /*143d0*/  IMAD.U32 R18, RZ, RZ, UR4 ;  /* 0x00000004ff127e24 */ /* 0x000fe2000f8e00ff */
[----:B------:R-:W-:Y:S01]  /*143e0*/  ULDC.64 UR46, c[0x0][0x198] ;  /* 0x00006600002e7ab9 */ /* 0x000fe20000000a00 */
[----:B------:R-:W-:Y:S01]  /*143f0*/  IMAD.MOV.U32 R17, RZ, RZ, 0x1 ;  /* 0x00000001ff117424 */ /* 0x000fe200078e00ff */
[----:B------:R1:W-:Y:S01]  /*14400*/  STL [R1], R0 ;  /* 0x0000000001007387 */ /* 0x0003e20000100800 */
[----:B------:R-:W-:-:S05]  /*14410*/  UMOV UR61, URZ ;  /* 0x0000003f003d7c82 */ /* 0x000fca0008000000 */
.L_x_1636:
[----:B------:R-:W-:Y:S01]  /*14420*/  ULDC UR10, c[0x0][0xed0] ;  /* 0x0003b400000a7ab9 */ /* 0x000fe20000000800 */
[----:B-1----:R-:W1:Y:S01]  /*14430*/  LDC R0, c[0x0][0xee8] ;  /* 0x0003ba00ff007b82 */ /* 0x002e620000000800 */
        /* <DEDUP_REMOVED lines=19> */
.L_x_1581:
[----:B------:R-:W-:Y:S01]  /*14570*/  ULDC UR11, c[0x0][0xec4] ;  /* 0x0003b100000b7ab9 */ /* 0x000fe20000000800 */
[----:B------:R-:W-:Y:S01]  /*14580*/  UMOV UR9, UR10 ;  /* 0x0000000a00097c82 */ /* 0x000fe20008000000 */
[----:B------:R-:W-:-:S11]  /*14590*/  UISETP.NE.AND UP0, UPT, UR11, 0x1, UPT ;  /* 0x000000010b00788c */ /* 0x000fd6000bf05270 */
[----:B------:R-:W-:Y:S02]  /*145a0*/  @UP0 ULDC.64 UR12, c[0x0][0xec8] ;  /* 0x0003b200000c0ab9 */ /* 0x000fe40000000a00 */
[----:B------:R-:W-:-:S04]  /*145b0*/  UIMAD.WIDE.U32 UR6, UR10, UR12, URZ ;  /* 0x0000000c0a0672a5 */ /* 0x000fc8000f8e003f */
[----:B------:R-:W-:-:S04]  /*145c0*/  @UP0 USHF.R.U32.HI UR9, URZ, UR13, UR7 ;  /* 0x0000000d3f090299 */ /* 0x000fc80008011607 */
[----:B------:R-:W-:-:S12]  /*145d0*/  UIMAD UR6, UR9, UR11, URZ ;  /* 0x0000000b090672a4 */ /* 0x000fd8000f8e023f */
.L_x_1582:
        /* <DEDUP_REMOVED lines=40> */
.L_x_1584:
[----:B------:R-:W-:-:S11]  /*14860*/  UISETP.NE.AND UP0, UPT, UR7, 0x1, UPT ;  /* 0x000000010700788c */ /* 0x000fd6000bf05270 */
[----:B------:R-:W-:Y:S02]  /*14870*/  @UP0 ULDC.64 UR16, c[0x0][0xae0] ;  /* 0x0002b80000100ab9 */ /* 0x000fe40000000a00 */
[----:B------:R-:W-:-:S04]  /*14880*/  UIMAD.WIDE.U32 UR8, UR10, UR16, URZ ;  /* 0x000000100a0872a5 */ /* 0x000fc8000f8e003f */
[----:B------:R-:W-:-:S12]  /*14890*/  @UP0 USHF.R.U32.HI UR10, URZ, UR17, UR9 ;  /* 0x000000113f0a0299 */ /* 0x000fd80008011609 */
.L_x_1585:
[----:B------:R-:W-:-:S04]  /*148a0*/  UIMAD UR10, UR10, UR7, UR7 ;  /* 0x000000070a0a72a4 */ /* 0x000fc8000f8e0207 */
[----:B------:R-:W-:-:S04]  /*148b0*/  UISETP.LT.AND UP0, UPT, UR6, UR10, UPT ;  /* 0x0000000a0600728c */ /* 0x000fc8000bf01270 */
[----:B------:R-:W-:-:S12]  /*148c0*/  USEL UR6, UR6, UR10, UP0 ;  /* 0x0000000a06067287 */ /* 0x000fd80008000000 */
.L_x_1583:
        /* <DEDUP_REMOVED lines=25> */
.L_x_1587:
[----:B------:R-:W-:-:S11]  /*14a60*/  UISETP.NE.AND UP0, UPT, UR7, 0x1, UPT ;  /* 0x000000010700788c */ /* 0x000fd6000bf05270 */
[----:B------:R-:W-:Y:S02]  /*14a70*/  @UP0 ULDC.64 UR12, c[0x0][0xae0] ;  /* 0x0002b800000c0ab9 */ /* 0x000fe40000000a00 */
[----:B------:R-:W-:-:S04]  /*14a80*/  UIMAD.WIDE.U32 UR8, UR6, UR12, URZ ;  /* 0x0000000c060872a5 */ /* 0x000fc8000f8e003f */
[----:B------:R-:W-:-:S12]  /*14a90*/  @UP0 USHF.R.U32.HI UR6, URZ, UR13, UR9 ;  /* 0x0000000d3f060299 */ /* 0x000fd80008011609 */
.L_x_1588:
[----:B------:R-:W-:-:S04]  /*14aa0*/  UIMAD UR6, UR6, UR7, URZ ;  /* 0x00000007060672a4 */ /* 0x000fc8000f8e023f */
[----:B------:R-:W-:-:S04]  /*14ab0*/  UISETP.LT.AND UP0, UPT, UR10, UR6, UPT ;  /* 0x000000060a00728c */ /* 0x000fc8000bf01270 */
[----:B------:R-:W-:-:S12]  /*14ac0*/  USEL UR10, UR10, UR6, !UP0 ;  /* 0x000000060a0a7287 */ /* 0x000fd8000c000000 */
.L_x_1586:
        /* <DEDUP_REMOVED lines=9> */
[----:B------:R-:W-:Y:S01]  /*14b60*/  ISETP.NE.AND P0, PT, R19, RZ, PT ;  /* 0x000000ff1300720c */ /* 0x000fe20003f05270 */
[----:B------:R-:W-:-:S12]  /*14b70*/  IMAD.MOV.U32 R13, RZ, RZ, R18 ;  /* 0x000000ffff0d7224 */ /* 0x000fd800078e0012 */
[----:B------:R-:W-:Y:S05]  /*14b80*/  @P0 BRA `(.L_x_1591) ;  /* 0x0000002800c80947 */ /* 0x000fea0003800000 */
[----:B------:R-:W2:Y:S01]  /*14b90*/  LDL R0, [R1] ;  /* 0x0000000001007983 */ /* 0x000ea20000100800 */
[----:B------:R-:W-:Y:S01]  /*14ba0*/  VOTEU.ANY UR6, UPT, PT ;  /* 0x0000000000067886 */ /* 0x000fe200038e0100 */
[----:B------:R-:W1:Y:S01]  /*14bb0*/  LDC.64 R2, c[0x0][0xef0] ;  /* 0x0003bc00ff027b82 */ /* 0x000e620000000a00 */
[----:B------:R-:W3:Y:S01]  /*14bc0*/  S2R R5, SR_LANEID ;  /* 0x0000000000057919 */ /* 0x000ee20000000000 */
[----:B--2---:R-:W-:Y:S02]  /*14bd0*/  R2UR UR7, R0 ;  /* 0x00000000000772ca */ /* 0x004fe400000e0000 */
[----:B------:R-:W3:Y:S02]  /*14be0*/  FLO.U32 R0, UR6 ;  /* 0x0000000600007d00 */ /* 0x000ee400080e0000 */
[----:B---3--:R-:W-:-:S06]  /*14bf0*/  ISETP.EQ.U32.AND P0, PT, R0, R5, PT ;  /* 0x000000050000720c */ /* 0x008fcc0003f02070 */
[----:B------:R-:W1:Y:S07]  /*14c00*/  POPC R5, UR6 ;  /* 0x0000000600057d09 */ /* 0x000e6e0008000000 */
[----:B-1----:R-:W2:Y:S01]  /*14c10*/  @P0 ATOMG.E.ADD.STRONG.GPU PT, R3, desc[UR54][R2.64], R5 ;  /* 0x00000005020309a8 */ /* 0x002ea200081ee1f6 */
[----:B------:R-:W1:Y:S02]  /*14c20*/  S2R R4, SR_LTMASK ;  /* 0x0000000000047919 */ /* 0x000e640000003900 */
[----:B-1----:R-:W-:-:S04]  /*14c30*/  LOP3.LUT R4, R4, UR6, RZ, 0xc0, !PT ;  /* 0x0000000604047c12 */ /* 0x002fc8000f8ec0ff */
[----:B------:R-:W1:Y:S01]  /*14c40*/  POPC R13, R4 ;  /* 0x00000004000d7309 */ /* 0x000e620000000000 */
[----:B--2---:R-:W1:Y:S02]  /*14c50*/  SHFL.IDX PT, R0, R3, R0, 0x1f ;  /* 0x00001f0003007589 */ /* 0x004e6400000e0000 */
[----:B-1----:R-:W-:Y:S01]  /*14c60*/  IADD3 R13, R0, UR7, R13 ;  /* 0x00000007000d7c10 */ /* 0x002fe2000fffe00d */
[----:B------:R-:W-:Y:S06]  /*14c70*/  BRA `(.L_x_1591) ;  /* 0x00000028008c7947 */ /* 0x000fec0003800000 */
.L_x_1590:
        /* <DEDUP_REMOVED lines=12> */
[----:B------:R-:W-:Y:S01]  /*14d40*/  MOV R8, 0x70 ;  /* 0x0000007000087802 */ /* 0x000fe20000000f00 */
[----:B------:R-:W1:Y:S01]  /*14d50*/  LDC.64 R2, c[0x4][R2] ;  /* 0x0100000002027b82 */ /* 0x000e620000000a00 */
[----:B------:R-:W-:Y:S02]  /*14d60*/  IMAD.U32 R5, RZ, RZ, UR7 ;  /* 0x00000007ff057e24 */ /* 0x000fe4000f8e00ff */
[----:B------:R-:W-:Y:S02]  /*14d70*/  IMAD.U32 R6, RZ, RZ, UR8 ;  /* 0x00000008ff067e24 */ /* 0x000fe4000f8e00ff */
[----:B------:R-:W-:-:S02]  /*14d80*/  IMAD.U32 R7, RZ, RZ, UR9 ;  /* 0x00000009ff077e24 */ /* 0x000fc4000f8e00ff */
[----:B------:R-:W-:Y:S02]  /*14d90*/  IMAD.U32 R10, RZ, RZ, UR4 ;  /* 0x00000004ff0a7e24 */ /* 0x000fe4000f8e00ff */
[----:B------:R-:W-:Y:S02]  /*14da0*/  IMAD.U32 R11, RZ, RZ, UR5 ;  /* 0x00000005ff0b7e24 */ /* 0x000fe4000f8e00ff */
[----:B------:R-:W-:Y:S02]  /*14db0*/  IMAD.MOV.U32 R12, RZ, RZ, 0x1 ;  /* 0x00000001ff0c7424 */ /* 0x000fe400078e00ff */
[----:B------:R-:W-:-:S07]  /*14dc0*/  IMAD.MOV.U32 R13, RZ, RZ, RZ ;  /* 0x000000ffff0d7224 */ /* 0x000fce00078e00ff */
[----:B------:R-:W-:-:S07]  /*14dd0*/  LEPC R20, `(.L_x_1592) ;  /* 0x000000001014794e */ /* 0x000fce0000000000 */
[----:B-1----:R-:W-:Y:S05]  /*14de0*/  CALL.ABS.NOINC R2 ;  /* 0x0000000002007343 */ /* 0x002fea0003c00000 */
.L_x_1592:
        /* <DEDUP_REMOVED lines=9> */
[----:B------:R-:W-:Y:S01]  /*14e80*/  IMAD.U32 R4, RZ, RZ, UR6 ;  /* 0x00000006ff047e24 */ /* 0x000fe2000f8e00ff */
[----:B------:R-:W-:Y:S01]  /*14e90*/  MOV R11, UR5 ;  /* 0x00000005000b7c02 */ /* 0x000fe20008000f00 */
[----:B------:R-:W-:Y:S02]  /*14ea0*/  IMAD.U32 R5, RZ, RZ, UR7 ;  /* 0x00000007ff057e24 */ /* 0x000fe4000f8e00ff */
[----:B------:R-:W-:Y:S02]  /*14eb0*/  IMAD.U32 R6, RZ, RZ, UR8 ;  /* 0x00000008ff067e24 */ /* 0x000fe4000f8e00ff */
[----:B------:R-:W-:-:S02]  /*14ec0*/  IMAD.U32 R7, RZ, RZ, UR9 ;  /* 0x00000009ff077e24 */ /* 0x000fc4000f8e00ff */
[----:B------:R-:W-:Y:S02]  /*14ed0*/  IMAD.U32 R10, RZ, RZ, UR4 ;  /* 0x00000004ff0a7e24 */ /* 0x000fe4000f8e00ff */
[----:B------:R-:W-:Y:S02]  /*14ee0*/  IMAD.MOV.U32 R8, RZ, RZ, 0x70 ;  /* 0x00000070ff087424 */ /* 0x000fe400078e00ff */
[----:B------:R-:W-:Y:S02]  /*14ef0*/  IMAD.MOV.U32 R12, RZ, RZ, 0x1 ;  /* 0x00000001ff0c7424 */ /* 0x000fe400078e00ff */
[----:B-1----:R-:W-:-:S07]  /*14f00*/  IMAD.MOV.U32 R13, RZ, RZ, RZ ;  /* 0x000000ffff0d7224 */ /* 0x002fce00078e00ff */
[----:B------:R-:W-:-:S07]  /*14f10*/  LEPC R20, `(.L_x_1594) ;  /* 0x000000001014794e */ /* 0x000fce0000000000 */
[----:B--2---:R-:W-:Y:S05]  /*14f20*/  CALL.ABS.NOINC R2 ;  /* 0x0000000002007343 */ /* 0x004fea0003c00000 */
.L_x_1594:
[----:B------:R-:W-:Y:S01]  /*14f30*/  MOV R2, 0x0 ;  /* 0x0000000000027802 */ /* 0x000fe20000000f00 */
[----:B------:R-:W-:Y:S01]  /*14f40*/  ULDC.64 UR6, c[0x4][0x88] ;  /* 0x0100220000067ab9 */ /* 0x000fe20000000a00 */
[----:B------:R-:W-:Y:S01]  /*14f50*/  ULDC.64 UR8, c[0x4][0x90] ;  /* 0x0100240000087ab9 */ /* 0x000fe20000000a00 */
[----:B------:R-:W-:Y:S01]  /*14f60*/  ULDC.64 UR4, c[0x4][0x18] ;  /* 0x0100060000047ab9 */ /* 0x000fe20000000a00 */
[----:B------:R-:W-:Y:S01]  /*14f70*/  IMAD.U32 R4, RZ, RZ, UR6 ;  /* 0x00000006ff047e24 */ /* 0x000fe2000f8e00ff */
[----:B------:R-:W-:Y:S01]  /*14f80*/  MOV R7, UR9 ;  /* 0x0000000900077c02 */ /* 0x000fe20008000f00 */
[----:B------:R-:W1:Y:S01]  /*14f90*/  LDC.64 R2, c[0x4][R2] ;  /* 0x0100000002027b82 */ /* 0x000e620000000a00 */
[----:B------:R-:W-:Y:S02]  /*14fa0*/  IMAD.U32 R5, RZ, RZ, UR7 ;  /* 0x00000007ff057e24 */ /* 0x000fe4000f8e00ff */
[----:B------:R-:W-:Y:S02]  /*14fb0*/  IMAD.U32 R6, RZ, RZ, UR8 ;  /* 0x00000008ff067e24 */ /* 0x000fe4000f8e00ff */
[----:B------:R-:W-:-:S02]  /*14fc0*/  IMAD.U32 R10, RZ, RZ, UR4 ;  /* 0x00000004ff0a7e24 */ /* 0x000fc4000f8e00ff */
[----:B------:R-:W-:Y:S02]  /*14fd0*/  IMAD.U32 R11, RZ, RZ, UR5 ;  /* 0x00000005ff0b7e24 */ /* 0x000fe4000f8e00ff */
[----:B------:R-:W-:Y:S02]  /*14fe0*/  IMAD.MOV.U32 R8, RZ, RZ, 0x70 ;  /* 0x00000070ff087424 */ /* 0x000fe400078e00ff */
[----:B------:R-:W-:Y:S02]  /*14ff0*/  IMAD.MOV.U32 R12, RZ, RZ, 0x1 ;  /* 0x00000001ff0c7424 */ /* 0x000fe400078e00ff */
[----:B------:R-:W-:-:S07]  /*15000*/  IMAD.MOV.U32 R13, RZ, RZ, RZ ;  /* 0x000000ffff0d7224 */ /* 0x000fce00078e00ff */
[----:B------:R-:W-:-:S07]  /*15010*/  LEPC R20, `(.L_x_1593) ;  /* 0x000000001014794e */ /* 0x000fce0000000000 */
[----:B-1----:R-:W-:Y:S05]  /*15020*/  CALL.ABS.NOINC R2 ;  /* 0x0000000002007343 */ /* 0x002fea0003c00000 */
.L_x_1593:
[----:B------:R-:W-:Y:S01]  /*15030*/  ULDC.64 UR4, c[0x0][0xaf0] ;  /* 0x0002bc0000047ab9 */ /* 0x000fe20000000a00 */
[----:B------:R-:W-:Y:S01]  /*15040*/  IMAD.U32 R5, RZ, RZ, UR59 ;  /* 0x0000003bff057e24 */ /* 0x000fe2000f8e00ff */
[----:B------:R-:W-:Y:S01]  /*15050*/  ISETP.NE.U32.AND P0, PT, RZ, UR4, PT ;  /* 0x00000004ff007c0c */ /* 0x000fe2000bf05070 */
[----:B------:R-:W1:Y:S01]  /*15060*/  LDC R0, c[0x0][0x428] ;  /* 0x00010a00ff007b82 */ /* 0x000e620000000800 */
[----:B------:R-:W-:Y:S02]  /*15070*/  MOV R6, UR59 ;  /* 0x0000003b00067c02 */ /* 0x000fe40008000f00 */
[----:B------:R-:W-:-:S13]  /*15080*/  ISETP.NE.AND.EX P0, PT, RZ, UR5, PT, P0 ;  /* 0x00000005ff007c0c */ /* 0x000fda000bf05300 */
[----:B------:R-:W2:Y:S02]  /*15090*/  @P0 LDC.64 R2, c[0x0][0xaf0] ;  /* 0x0002bc00ff020b82 */ /* 0x000ea40000000a00 */
[----:B--2---:R-:W-:-:S05]  /*150a0*/  @P0 IMAD.WIDE R2, R5, 0x4, R2 ;  /* 0x0000000405020825 */ /* 0x004fca00078e0202 */
[----:B------:R2:W3:Y:S01]  /*150b0*/  @P0 LDG.E R6, desc[UR54][R2.64] ;  /* 0x0000003602060981 */ /* 0x0004e2000c1e1900 */
[----:B-1----:R-:W-:Y:S01]  /*150c0*/  ISETP.NE.AND P0, PT, R0, 0x1, PT ;  /* 0x000000010000780c */ /* 0x002fe20003f05270 */
[----:B------:R-:W-:Y:S01]  /*150d0*/  IMAD.U32 R0, RZ, RZ, UR58 ;  /* 0x0000003aff007e24 */ /* 0x000fe2000f8e00ff */
[----:B------:R-:W-:Y:S01]  /*150e0*/  ISETP.NE.AND P1, PT, R19, RZ, PT ;  /* 0x000000ff1300720c */ /* 0x000fe20003f25270 */
[----:B------:R-:W-:Y:S01]  /*150f0*/  UMOV UR56, URZ ;  /* 0x0000003f00387c82 */ /* 0x000fe20008000000 */
[----:B------:R-:W-:Y:S01]  /*15100*/  UMOV UR6, 0xffffffff ;  /* 0xffffffff00067882 */ /* 0x000fe20000000000 */
[----:B------:R-:W-:Y:S01]  /*15110*/  IMAD.U32 R10, RZ, RZ, UR60 ;  /* 0x0000003cff0a7e24 */ /* 0x000fe2000f8e00ff */
[----:B--2---:R-:W1:Y:S03]  /*15120*/  LDC.64 R2, c[0x0][0x3f8] ;  /* 0x0000fe00ff027b82 */ /* 0x004e660000000a00 */
[----:B------:R-:W-:-:S06]  /*15130*/  VIADD R10, R10, 0xffffffff ;  /* 0xffffffff0a0a7836 */ /* 0x000fcc0000000000 */
[----:B------:R-:W-:Y:S01]  /*15140*/  VOTEU.ALL UP1, P1 ;  /* 0x00000000003f7886 */ /* 0x000fe20000820000 */
[----:B------:R-:W2:Y:S04]  /*15150*/  @P0 LDC R4, c[0x0][0x42c] ;  /* 0x00010b00ff040b82 */ /* 0x000ea80000000800 */
        /* <DEDUP_REMOVED lines=10> */
.L_x_1649:
[----:B------:R-:W-:Y:S01]  /*15200*/  UMOV UR4, 0xffffffff ;  /* 0xffffffff00047882 */ /* 0x000fe20000000000 */
[----:B------:R-:W-:Y:S02]  /*15210*/  SHF.R.S32.HI R7, RZ, 0x1f, R6 ;  /* 0x0000001fff077819 */ /* 0x000fe40000011406 */
[----:B------:R-:W-:Y:S05]  /*15220*/  BRA.DIV UR4, `(.L_x_1596) ;  /* 0x0000002e04347947 */ /* 0x000fea000b800000 */
[----:B------:R-:W-:-:S13]  /*15230*/  ELECT P6, URZ, PT ;  /* 0x00000000003f782f */ /* 0x000fda00038c0000 */
.L_x_1652:
[----:B------:R-:W-:Y:S05]  /*15240*/  @!P6 BRA `(.L_x_1597) ;  /* 0x0000000000c4e947 */ /* 0x000fea0003800000 */
[----:B------:R-:W-:Y:S01]  /*15250*/  IMAD.MOV.U32 R4, RZ, RZ, R6 ;  /* 0x000000ffff047224 */ /* 0x000fe200078e0006 */
[----:B------:R-:W-:Y:S06]  /*15260*/  @!P0 BRA `(.L_x_1598) ;  /* 0x0000000000488947 */ /* 0x000fec0003800000 */
[----:B------:R-:W1:Y:S01]  /*15270*/  LDC R12, c[0x0][0x41c] ;  /* 0x00010700ff0c7b82 */ /* 0x000e620000000800 */
[----:B------:R-:W-:Y:S01]  /*15280*/  IMAD.MOV.U32 R11, RZ, RZ, R10 ;  /* 0x000000ffff0b7224 */ /* 0x000fe200078e000a */
        /* <DEDUP_REMOVED lines=16> */
.L_x_1598:
[----:B-1----:R-:W-:Y:S01]  /*15390*/  LEA R8, R16, UR38, 0x3 ;  /* 0x0000002610087c11 */ /* 0x002fe2000f8e18ff */
[----:B------:R-:W1:Y:S01]  /*153a0*/  S2R R9, SR_TID.X ;  /* 0x0000000000097919 */ /* 0x000e620000002100 */
[----:B------:R-:W-:-:S04]  /*153b0*/  SHF.L.U32 R5, R17, 0x1f, RZ ;  /* 0x0000001f11057819 */ /* 0x000fc800000006ff */
[----:B------:R-:W2:Y:S01]  /*153c0*/  SYNCS.PHASECHK.TRANS64.TRYWAIT P2, [R8+URZ+0x38840], R5 ;  /* 0x03884005080075a7 */ /* 0x000ea2000804017f */
[----:B-1----:R-:W-:-:S04]  /*153d0*/  LOP3.LUT R9, R9, 0x7f, RZ, 0xc0, !PT ;  /* 0x0000007f09097812 */ /* 0x002fc800078ec0ff */
[----:B------:R-:W-:Y:S01]  /*153e0*/  ISETP.NE.AND P3, PT, R9, RZ, PT ;  /* 0x000000ff0900720c */ /* 0x000fe20003f65270 */
[----:B--2---:R-:W-:-:S12]  /*153f0*/  @!P2 BRA `(.L_x_1599) ;  /* 0x0000002800e0a947 */ /* 0x004fd80003800000 */
.L_x_1653:
[----:B------:R-:W-:Y:S05]  /*15400*/  @P3 BRA `(.L_x_1600) ;  /* 0x0000000000143947 */ /* 0x000fea0003800000 */
[----:B------:R-:W-:Y:S01]  /*15410*/  ISETP.NE.AND P2, PT, R19, RZ, PT ;  /* 0x000000ff1300720c */ /* 0x000fe20003f45270 */
[----:B-1----:R-:W-:-:S04]  /*15420*/  IMAD.MOV.U32 R5, RZ, RZ, 0x2000 ;  /* 0x00002000ff057424 */ /* 0x002fc800078e00ff */
[----:B------:R2:W-:Y:S08]  /*15430*/  SYNCS.ARRIVE.TRANS64 RZ, [R8+URZ+0x38830], R5 ;  /* 0x0388300508ff79a7 */ /* 0x0005f0000800003f */
[----:B------:R-:W-:Y:S05]  /*15440*/  @!P2 BRA `(.L_x_1600) ;  /* 0x000000000004a947 */ /* 0x000fea0003800000 */
[----:B------:R-:W-:Y:S01]  /*15450*/  BPT.TRAP 0x1 ;  /* 0x000000040000795c */ /* 0x000fe20000300000 */
.L_x_1600:
        /* <DEDUP_REMOVED lines=16> */
.L_x_1597:
[----:B------:R-:W-:Y:S05]  /*15560*/  WARPSYNC.ALL ;  /* 0x0000000000007948 */ /* 0x000fea0003800000 */
[----:B------:R-:W-:Y:S01]  /*15570*/  BAR.SYNC.DEFER_BLOCKING 0x8, 0xa0 ;  /* 0x0202800000007b1d */ /* 0x000fe20000010000 */
[----:B------:R-:W-:-:S05]  /*15580*/  ELECT P2, URZ, PT ;  /* 0x00000000003f782f */ /* 0x000fca0003840000 */
[----:B------:R-:W-:Y:S08]  /*15590*/  BSSY B0, `(.L_x_1601) ;  /* 0x0000041000007945 */ /* 0x000ff00003800000 */
[----:B------:R-:W-:Y:S05]  /*155a0*/  @!P2 BRA `(.L_x_1602) ;  /* 0x0000000000fca947 */ /* 0x000fea0003800000 */
[----:B------:R-:W-:Y:S01]  /*155b0*/  UIADD3 UR14, UP0, UR46, 0x270, URZ ;  /* 0x000002702e0e7890 */ /* 0x000fe2000ff1e03f */
[----:B-12---:R-:W-:Y:S01]  /*155c0*/  IMAD.MOV.U32 R5, RZ, RZ, 0x2000 ;  /* 0x00002000ff057424 */ /* 0x006fe200078e00ff */
[----:B------:R-:W-:Y:S02]  /*155d0*/  UIADD3 UR16, UR38, 0x20400, URZ ;  /* 0x0002040026107890 */ /* 0x000fe4000fffe03f */
[----:B------:R-:W-:Y:S01]  /*155e0*/  UIADD3.X UR15, URZ, UR47, URZ, UP0, !UPT ;  /* 0x0000002f3f0f7290 */ /* 0x000fe200087fe43f */
[----:B------:R1:W-:Y:S01]  /*155f0*/  SYNCS.ARRIVE.TRANS64 RZ, [UR38+0x38800], R5 ;  /* 0x03880005ffff79a7 */ /* 0x0003e20008000026 */
[----:B------:R-:W-:Y:S02]  /*15600*/  UIADD3 UR4, UP0, UR46, 0x770, URZ ;  /* 0x000007702e047890 */ /* 0x000fe4000ff1e03f */
[----:B------:R-:W-:Y:S02]  /*15610*/  UIADD3 UR17, UR38, 0x38800, URZ ;  /* 0x0003880026117890 */ /* 0x000fe4000fffe03f */
[----:B------:R-:W-:-:S02]  /*15620*/  UIADD3 UR8, UR38, 0x26400, URZ ;  /* 0x0002640026087890 */ /* 0x000fc4000fffe03f */
[----:B------:R-:W-:Y:S01]  /*15630*/  UIADD3 UR9, UR38, 0x38810, URZ ;  /* 0x0003881026097890 */ /* 0x000fe2000fffe03f */
[----:B-1----:R-:W-:Y:S01]  /*15640*/  IMAD.MOV.U32 R5, RZ, RZ, 0x10000 ;  /* 0x00010000ff057424 */ /* 0x002fe200078e00ff */
[----:B------:R-:W-:Y:S02]  /*15650*/  UIADD3.X UR5, URZ, UR47, URZ, UP0, !UPT ;  /* 0x0000002f3f057290 */ /* 0x000fe400087fe43f */
[----:B------:R-:W-:Y:S01]  /*15660*/  UIADD3 UR24, UR38, 0x28400, URZ ;  /* 0x0002840026187890 */ /* 0x000fe2000fffe03f */
[----:B------:R-:W-:Y:S01]  /*15670*/  UMOV UR6, 0x0 ;  /* 0x0000000000067882 */ /* 0x000fe20000000000 */
[----:B------:R-:W-:Y:S01]  /*15680*/  UMOV UR7, 0x12f00000 ;  /* 0x12f0000000077882 */ /* 0x000fe20000000000 */
[----:B------:R-:W-:Y:S01]  /*15690*/  UMOV UR18, URZ ;  /* 0x0000003f00127c82 */ /* 0x000fe20008000000 */
[----:B------:R-:W-:Y:S01]  /*156a0*/  UMOV UR19, UR57 ;  /* 0x0000003900137c82 */ /* 0x000fe20008000000 */
[----:B------:R-:W-:Y:S01]  /*156b0*/  UMOV UR20, UR58 ;  /* 0x0000003a00147c82 */ /* 0x000fe20008000000 */
[----:B------:R-:W-:Y:S01]  /*156c0*/  UMOV UR21, UR59 ;  /* 0x0000003b00157c82 */ /* 0x000fe20008000000 */
[----:B------:R-:W-:Y:S01]  /*156d0*/  UMOV UR11, UR57 ;  /* 0x00000039000b7c82 */ /* 0x000fe20008000000 */
[----:B------:R1:W-:Y:S01]  /*156e0*/  UTMALDG.4D [UR16], [UR14], desc[UR6] ;  /* 0x000006100e0075b4 */ /* 0x0003e20008019000 */
[----:B------:R-:W-:Y:S01]  /*156f0*/  UMOV UR12, UR58 ;  /* 0x0000003a000c7c82 */ /* 0x000fe20008000000 */
[----:B------:R-:W-:Y:S01]  /*15700*/  UMOV UR13, UR59 ;  /* 0x0000003b000d7c82 */ /* 0x000fe20008000000 */
[----:B------:R-:W-:Y:S01]  /*15710*/  UMOV UR10, UR18 ;  /* 0x00000012000a7c82 */ /* 0x000fe20008000000 */
[----:B------:R3:W-:Y:S01]  /*15720*/  SYNCS.ARRIVE.TRANS64 RZ, [UR38+0x38810], R5 ;  /* 0x03881005ffff79a7 */ /* 0x0007e20008000026 */
[----:B------:R-:W-:Y:S01]  /*15730*/  UMOV UR26, 0x40 ;  /* 0x00000040001a7882 */ /* 0x000fe20000000000 */
[----:B------:R-:W-:Y:S01]  /*15740*/  UMOV UR27, UR57 ;  /* 0x00000039001b7c82 */ /* 0x000fe20008000000 */
[----:B------:R-:W-:Y:S01]  /*15750*/  UMOV UR28, UR58 ;  /* 0x0000003a001c7c82 */ /* 0x000fe20008000000 */
[----:B------:R-:W-:Y:S01]  /*15760*/  UMOV UR29, UR59 ;  /* 0x0000003b001d7c82 */ /* 0x000fe20008000000 */
[----:B------:R-:W-:Y:S01]  /*15770*/  UIADD3 UR48, UR38, 0x2a400, URZ ;  /* 0x0002a40026307890 */ /* 0x000fe2000fffe03f */
[----:B------:R2:W-:Y:S01]  /*15780*/  UTMALDG.4D [UR8], [UR4], desc[UR6] ;  /* 0x00000608040075b4 */ /* 0x0005e20008019000 */
[----:B------:R-:W-:Y:S01]  /*15790*/  UMOV UR25, UR9 ;  /* 0x0000000900197c82 */ /* 0x000fe20008000000 */
[----:B------:R-:W-:-:S02]  /*157a0*/  UIADD3 UR40, UR38, 0x2c400, URZ ;  /* 0x0002c40026287890 */ /* 0x000fc4000fffe03f */
[----:B------:R-:W-:Y:S01]  /*157b0*/  UIADD3 UR32, UR38, 0x2e400, URZ ;  /* 0x0002e40026207890 */ /* 0x000fe2000fffe03f */
[----:B------:R-:W-:Y:S01]  /*157c0*/  UMOV UR50, 0x80 ;  /* 0x0000008000327882 */ /* 0x000fe20000000000 */
[----:B------:R-:W-:Y:S01]  /*157d0*/  UMOV UR51, UR57 ;  /* 0x0000003900337c82 */ /* 0x000fe20008000000 */
[----:B------:R4:W-:Y:S01]  /*157e0*/  UTMALDG.4D [UR24], [UR4], desc[UR6] ;  /* 0x00000618040075b4 */ /* 0x0009e20008019000 */
[----:B------:R-:W-:Y:S01]  /*157f0*/  UMOV UR52, UR58 ;  /* 0x0000003a00347c82 */ /* 0x000fe20008000000 */
[----:B------:R-:W-:Y:S01]  /*15800*/  UMOV UR53, UR59 ;  /* 0x0000003b00357c82 */ /* 0x000fe20008000000 */
[----:B------:R-:W-:Y:S01]  /*15810*/  UMOV UR49, UR9 ;  /* 0x0000000900317c82 */ /* 0x000fe20008000000 */
[----:B------:R-:W-:Y:S01]  /*15820*/  UMOV UR42, 0xc0 ;  /* 0x000000c0002a7882 */ /* 0x000fe20000000000 */
[----:B------:R-:W-:Y:S01]  /*15830*/  UMOV UR43, UR57 ;  /* 0x00000039002b7c82 */ /* 0x000fe20008000000 */
[----:B------:R-:W-:Y:S01]  /*15840*/  UMOV UR44, UR58 ;  /* 0x0000003a002c7c82 */ /* 0x000fe20008000000 */
[----:B------:R-:W-:Y:S01]  /*15850*/  UMOV UR45, UR59 ;  /* 0x0000003b002d7c82 */ /* 0x000fe20008000000 */
[----:B-1----:R-:W-:Y:S01]  /*15860*/  UIADD3 UR16, UR38, 0x32400, URZ ;  /* 0x0003240026107890 */ /* 0x002fe2000fffe03f */
[----:B------:R3:W-:Y:S01]  /*15870*/  UTMALDG.4D [UR48], [UR4], desc[UR6] ;  /* 0x00000630040075b4 */ /* 0x0007e20008019000 */
[----:B------:R-:W-:Y:S01]  /*15880*/  UMOV UR41, UR9 ;  /* 0x0000000900297c82 */ /* 0x000fe20008000000 */
[----:B------:R-:W-:Y:S01]  /*15890*/  UMOV UR34, 0x100 ;  /* 0x0000010000227882 */ /* 0x000fe20000000000 */
[----:B------:R-:W-:Y:S01]  /*158a0*/  UMOV UR35, UR57 ;  /* 0x0000003900237c82 */ /* 0x000fe20008000000 */
[----:B------:R-:W-:Y:S01]  /*158b0*/  UMOV UR36, UR58 ;  /* 0x0000003a00247c82 */ /* 0x000fe20008000000 */
[----:B------:R-:W-:Y:S01]  /*158c0*/  UMOV UR37, UR59 ;  /* 0x0000003b00257c82 */ /* 0x000fe20008000000 */
[----:B------:R-:W-:Y:S01]  /*158d0*/  UMOV UR33, UR9 ;  /* 0x0000000900217c82 */ /* 0x000fe20008000000 */
[----:B------:R-:W-:Y:S01]  /*158e0*/  UMOV UR18, 0x180 ;  /* 0x0000018000127882 */ /* 0x000fe20000000000 */
[----:B------:R3:W-:Y:S01]  /*158f0*/  UTMALDG.4D [UR40], [UR4], desc[UR6] ;  /* 0x00000628040075b4 */ /* 0x0007e20008019000 */
[----:B--2---:R-:W-:Y:S01]  /*15900*/  UIADD3 UR8, UR38, 0x34400, URZ ;  /* 0x0003440026087890 */ /* 0x004fe2000fffe03f */
[----:B------:R-:W-:Y:S01]  /*15910*/  UMOV UR17, UR9 ;  /* 0x0000000900117c82 */ /* 0x000fe20008000000 */
[----:B------:R-:W-:Y:S01]  /*15920*/  UMOV UR10, 0x1c0 ;  /* 0x000001c0000a7882 */ /* 0x000fe20000000000 */
[----:B------:R3:W-:Y:S01]  /*15930*/  UTMALDG.4D [UR32], [UR4], desc[UR6] ;  /* 0x00000620040075b4 */ /* 0x0007e20008019000 */
[----:B----4-:R-:W-:Y:S01]  /*15940*/  UIADD3 UR24, UR38, 0x30400, URZ ;  /* 0x0003040026187890 */ /* 0x010fe2000fffe03f */
[----:B------:R-:W-:-:S08]  /*15950*/  UMOV UR26, 0x140 ;  /* 0x00000140001a7882 */ /* 0x000fd00000000000 */
[----:B------:R3:W-:Y:S01]  /*15960*/  UTMALDG.4D [UR24], [UR4], desc[UR6] ;  /* 0x00000618040075b4 */ /* 0x0007e20008019000 */
[----:B------:R3:W-:Y:S01]  /*15970*/  UTMALDG.4D [UR16], [UR4], desc[UR6] ;  /* 0x00000610040075b4 */ /* 0x0007e20008019000 */
[----:B------:R3:W-:Y:S02]  /*15980*/  UTMALDG.4D [UR8], [UR4], desc[UR6] ;  /* 0x00000608040075b4 */ /* 0x0007e40008019000 */
[----:B---3--:R-:W-:Y:S01]  /*15990*/  NOP ;  /* 0x0000000000007918 */ /* 0x008fe20000000000 */
.L_x_1602:
[----:B------:R-:W-:Y:S05]  /*159a0*/  BSYNC B0 ;  /* 0x0000000000007941 */ /* 0x000fea0003800000 */
.L_x_1601:
[----:B------:R-:W-:-:S04]  /*159b0*/  UIADD3 UR61, UR61, 0x1, URZ ;  /* 0x000000013d3d7890 */ /* 0x000fc8000fffe03f */
[----:B------:R-:W-:-:S04]  /*159c0*/  ULEA.HI UR4, UR61, UR61, URZ, 0x1 ;  /* 0x0000003d3d047291 */ /* 0x000fc8000f8f083f */
[----:B------:R-:W-:-:S04]  /*159d0*/  ULOP3.LUT UR4, UR4, 0xfffffffe, URZ, 0xc0, !UPT ;  /* 0xfffffffe04047892 */ /* 0x000fc8000f8ec03f */
[----:B------:R-:W-:-:S06]  /*159e0*/  UIADD3 UR4, UR61, -UR4, URZ ;  /* 0x800000043d047290 */ /* 0x000fcc000fffe03f */
[----:B-12---:R-:W-:-:S05]  /*159f0*/  IMAD.U32 R5, RZ, RZ, UR4 ;  /* 0x00000004ff057e24 */ /* 0x006fca000f8e00ff */
[----:B------:R-:W-:-:S04]  /*15a00*/  SHF.L.U32 R5, R5, 0x1f, RZ ;  /* 0x0000001f05057819 */ /* 0x000fc800000006ff */
[----:B------:R-:W1:Y:S02]  /*15a10*/  SYNCS.PHASECHK.TRANS64.TRYWAIT P2, [UR38+0x38820], R5 ;  /* 0x03882005ff0075a7 */ /* 0x000e640008040166 */
[----:B-1----:R-:W-:Y:S05]  /*15a20*/  @!P2 BRA `(.L_x_1603) ;  /* 0x000000240068a947 */ /* 0x002fea0003800000 */
.L_x_1654:
        /* <DEDUP_REMOVED lines=10> */
.L_x_1655:
[----:B------:R-:W-:Y:S05]  /*15ad0*/  @P3 BRA `(.L_x_1607) ;  /* 0x0000000000143947 */ /* 0x000fea0003800000 */
[----:B------:R-:W-:Y:S01]  /*15ae0*/  ISETP.NE.AND P2, PT, R19, RZ, PT ;  /* 0x000000ff1300720c */ /* 0x000fe20003f45270 */
[----:B-1----:R-:W-:-:S04]  /*15af0*/  IMAD.MOV.U32 R8, RZ, RZ, 0x10000 ;  /* 0x00010000ff087424 */ /* 0x002fc800078e00ff */
[----:B------:R2:W-:Y:S08]  /*15b00*/  SYNCS.ARRIVE.TRANS64 RZ, [R5+URZ+0x38850], R8 ;  /* 0x0388500805ff79a7 */ /* 0x0005f0000800003f */
[----:B------:R-:W-:Y:S05]  /*15b10*/  @!P2 BRA `(.L_x_1607) ;  /* 0x000000000004a947 */ /* 0x000fea0003800000 */
[----:B------:R-:W-:Y:S01]  /*15b20*/  BPT.TRAP 0x1 ;  /* 0x000000040000795c */ /* 0x000fe20000300000 */
.L_x_1607:
        /* <DEDUP_REMOVED lines=26> */
[----:B------:R3:W-:Y:S02]  /*15cd0*/  UTMALDG.4D [UR8], [UR14], desc[UR6] ;  /* 0x000006080e0075b4 */ /* 0x0007e40008019000 */
[----:B---3--:R-:W-:Y:S01]  /*15ce0*/  UMOV UR8, UR18 ;  /* 0x0000001200087c82 */ /* 0x008fe20008000000 */
[----:B------:R-:W-:Y:S01]  /*15cf0*/  UMOV UR10, UR21 ;  /* 0x00000015000a7c82 */ /* 0x000fe20008000000 */
[----:B------:R-:W-:Y:S01]  /*15d00*/  UIADD3 UR18, UR16, 0xa400, URZ ;  /* 0x0000a40010127890 */ /* 0x000fe2000fffe03f */
[----:B------:R3:W-:Y:S02]  /*15d10*/  UTMALDG.4D [UR8], [UR14], desc[UR6] ;  /* 0x000006080e0075b4 */ /* 0x0007e40008019000 */
[----:B---3--:R-:W-:Y:S01]  /*15d20*/  UMOV UR8, UR19 ;  /* 0x0000001300087c82 */ /* 0x008fe20008000000 */
[----:B------:R-:W-:Y:S01]  /*15d30*/  UMOV UR10, UR22 ;  /* 0x00000016000a7c82 */ /* 0x000fe20008000000 */
[----:B------:R-:W-:Y:S01]  /*15d40*/  UIADD3 UR19, UR16, 0xc400, URZ ;  /* 0x0000c40010137890 */ /* 0x000fe2000fffe03f */
[----:B------:R3:W-:Y:S01]  /*15d50*/  UTMALDG.4D [UR8], [UR14], desc[UR6] ;  /* 0x000006080e0075b4 */ /* 0x0007e20008019000 */
[----:B------:R-:W-:Y:S01]  /*15d60*/  UIADD3 UR16, UR16, 0xe400, URZ ;  /* 0x0000e40010107890 */ /* 0x000fe2000fffe03f */
[----:B---3--:R-:W-:Y:S01]  /*15d70*/  UMOV UR8, UR17 ;  /* 0x0000001100087c82 */ /* 0x008fe20008000000 */
[----:B------:R-:W-:Y:S01]  /*15d80*/  UMOV UR10, UR23 ;  /* 0x00000017000a7c82 */ /* 0x000fe20008000000 */
[----:B------:R-:W-:Y:S01]  /*15d90*/  UMOV UR17, 0x180 ;  /* 0x0000018000117882 */ /* 0x000fe20000000000 */
[----:B------:R3:W-:Y:S02]  /*15da0*/  UTMALDG.4D [UR8], [UR14], desc[UR6] ;  /* 0x000006080e0075b4 */ /* 0x0007e40008019000 */
[----:B---3--:R-:W-:Y:S01]  /*15db0*/  UMOV UR8, UR18 ;  /* 0x0000001200087c82 */ /* 0x008fe20008000000 */
[----:B------:R-:W-:-:S02]  /*15dc0*/  UMOV UR10, UR24 ;  /* 0x00000018000a7c82 */ /* 0x000fc40008000000 */
[----:B------:R3:W-:Y:S02]  /*15dd0*/  UTMALDG.4D [UR8], [UR14], desc[UR6] ;  /* 0x000006080e0075b4 */ /* 0x0007e40008019000 */
[----:B---3--:R-:W-:Y:S01]  /*15de0*/  UMOV UR8, UR19 ;  /* 0x0000001300087c82 */ /* 0x008fe20008000000 */
[----:B------:R-:W-:Y:S01]  /*15df0*/  UMOV UR10, UR17 ;  /* 0x00000011000a7c82 */ /* 0x000fe20008000000 */
[----:B------:R-:W-:Y:S01]  /*15e00*/  UMOV UR17, 0x1c0 ;  /* 0x000001c000117882 */ /* 0x000fe20000000000 */
[----:B------:R3:W-:Y:S02]  /*15e10*/  UTMALDG.4D [UR8], [UR14], desc[UR6] ;  /* 0x000006080e0075b4 */ /* 0x0007e40008019000 */
[----:B---3--:R-:W-:Y:S01]  /*15e20*/  UMOV UR8, UR16 ;  /* 0x0000001000087c82 */ /* 0x008fe20008000000 */
[----:B------:R-:W-:Y:S02]  /*15e30*/  UMOV UR10, UR17 ;  /* 0x00000011000a7c82 */ /* 0x000fe40008000000 */
[----:B------:R3:W-:Y:S02]  /*15e40*/  UTMALDG.4D [UR8], [UR14], desc[UR6] ;  /* 0x000006080e0075b4 */ /* 0x0007e40008019000 */
[----:B---3--:R-:W-:Y:S01]  /*15e50*/  NOP ;  /* 0x0000000000007918 */ /* 0x008fe20000000000 */
.L_x_1605:
[----:B------:R-:W-:Y:S05]  /*15e60*/  BSYNC B0 ;  /* 0x0000000000007941 */ /* 0x000fea0003800000 */
.L_x_1604:
[----:B------:R-:W-:-:S04]  /*15e70*/  UIADD3 UR6, UR60, -0x2, URZ ;  /* 0xfffffffe3c067890 */ /* 0x000fc8000fffe03f */
[----:B------:R-:W-:-:S06]  /*15e80*/  UISETP.GE.AND UP0, UPT, UR6, UR39, UPT ;  /* 0x000000270600728c */ /* 0x000fcc000bf06270 */
[----:B------:R-:W-:-:S13]  /*15e90*/  PLOP3.LUT P2, PT, PT, PT, UP0, 0x80, 0x0 ;  /* 0x000000000000781c */ /* 0x000fda0003f4f008 */
[----:B------:R-:W-:Y:S05]  /*15ea0*/  @!P2 BRA `(.L_x_1608) ;  /* 0x0000001400a4a947 */ /* 0x000fea0003800000 */
[----:B------:R-:W-:Y:S02]  /*15eb0*/  LOP3.LUT R9, RZ, UR39, RZ, 0x33, !PT ;  /* 0x00000027ff097c12 */ /* 0x000fe4000f8e33ff */
[----:B-12---:R-:W-:-:S04]  /*15ec0*/  IADD3 R8, RZ, -UR60, RZ ;  /* 0x8000003cff087c10 */ /* 0x006fc8000fffe0ff */
[----:B------:R-:W-:Y:S01]  /*15ed0*/  VIADDMNMX R9, R8, 0x1, R9, !PT ;  /* 0x0000000108097846 */ /* 0x000fe20007800109 */
[----:B------:R-:W-:-:S04]  /*15ee0*/  IMAD.U32 R8, RZ, RZ, UR6 ;  /* 0x00000006ff087e24 */ /* 0x000fc8000f8e00ff */
        /* <DEDUP_REMOVED lines=25> */
[----:B------:R-:W-:-:S04]  /*16080*/  LEA R2, P2, R4, R2, 0x2 ;  /* 0x0000000204027211 */ /* 0x000fc800078410ff */
[----:B------:R-:W-:-:S05]  /*16090*/  LEA.HI.X R3, R4, R3, R12, 0x2, P2 ;  /* 0x0000000304037211 */ /* 0x000fca00010f140c */
[----:B------:R1:W5:Y:S01]  /*160a0*/  LDG.E R4, desc[UR54][R2.64] ;  /* 0x0000003602047981 */ /* 0x000362000c1e1900 */
[----:B------:R-:W-:-:S05]  /*160b0*/  IADD3 R5, -R10, RZ, RZ ;  /* 0x000000ff0a057210 */ /* 0x000fca0007ffe1ff */
[----:B------:R-:W-:-:S07]  /*160c0*/  IMAD R8, R11, R5, R8 ;  /* 0x000000050b087224 */ /* 0x000fce00078e0208 */
.L_x_1612:
[----:B-1----:R-:W-:Y:S01]  /*160d0*/  LEA R2, R16, UR38, 0x3 ;  /* 0x0000002610027c11 */ /* 0x002fe2000f8e18ff */
[----:B------:R-:W1:Y:S01]  /*160e0*/  S2R R5, SR_TID.X ;  /* 0x0000000000057919 */ /* 0x000e620000002100 */
[----:B------:R-:W-:-:S04]  /*160f0*/  SHF.L.U32 R3, R17, 0x1f, RZ ;  /* 0x0000001f11037819 */ /* 0x000fc800000006ff */
[----:B------:R-:W2:Y:S01]  /*16100*/  SYNCS.PHASECHK.TRANS64.TRYWAIT P3, [R2+URZ+0x38840], R3 ;  /* 0x03884003020075a7 */ /* 0x000ea2000806017f */
[----:B-1----:R-:W-:-:S04]  /*16110*/  LOP3.LUT R5, R5, 0x7f, RZ, 0xc0, !PT ;  /* 0x0000007f05057812 */ /* 0x002fc800078ec0ff */
[----:B------:R-:W-:Y:S01]  /*16120*/  ISETP.NE.AND P2, PT, R5, RZ, PT ;  /* 0x000000ff0500720c */ /* 0x000fe20003f45270 */
[----:B--2---:R-:W-:-:S12]  /*16130*/  @!P3 BRA `(.L_x_1613) ;  /* 0x0000001c00d0b947 */ /* 0x004fd80003800000 */
.L_x_1656:
[----:B------:R-:W-:Y:S05]  /*16140*/  @P2 BRA `(.L_x_1614) ;  /* 0x0000000000142947 */ /* 0x000fea0003800000 */
[----:B------:R-:W-:Y:S01]  /*16150*/  ISETP.NE.AND P3, PT, R19, RZ, PT ;  /* 0x000000ff1300720c */ /* 0x000fe20003f65270 */
[----:B------:R-:W-:-:S04]  /*16160*/  IMAD.MOV.U32 R5, RZ, RZ, 0x2000 ;  /* 0x00002000ff057424 */ /* 0x000fc800078e00ff */
[----:B------:R2:W-:Y:S08]  /*16170*/  SYNCS.ARRIVE.TRANS64 RZ, [R2+URZ+0x38830], R5 ;  /* 0x0388300502ff79a7 */ /* 0x0005f0000800003f */
[----:B------:R-:W-:Y:S05]  /*16180*/  @!P3 BRA `(.L_x_1614) ;  /* 0x000000000004b947 */ /* 0x000fea0003800000 */
[----:B------:R-:W-:Y:S01]  /*16190*/  BPT.TRAP 0x1 ;  /* 0x000000040000795c */ /* 0x000fe20000300000 */
.L_x_1614:
        /* <DEDUP_REMOVED lines=17> */
.L_x_1657:
[----:B------:R-:W-:Y:S05]  /*162b0*/  @P2 BRA `(.L_x_1616) ;  /* 0x0000000000142947 */ /* 0x000fea0003800000 */
[----:B------:R-:W-:Y:S01]  /*162c0*/  ISETP.NE.AND P2, PT, R19, RZ, PT ;  /* 0x000000ff1300720c */ /* 0x000fe20003f45270 */
[----:B-1-3--:R-:W-:-:S04]  /*162d0*/  IMAD.MOV.U32 R3, RZ, RZ, 0x10000 ;  /* 0x00010000ff037424 */ /* 0x00afc800078e00ff */
[----:B------:R4:W-:Y:S08]  /*162e0*/  SYNCS.ARRIVE.TRANS64 RZ, [R2+URZ+0x38850], R3 ;  /* 0x0388500302ff79a7 */ /* 0x0009f0000800003f */
[----:B------:R-:W-:Y:S05]  /*162f0*/  @!P2 BRA `(.L_x_1616) ;  /* 0x000000000004a947 */ /* 0x000fea0003800000 */
[----:B------:R-:W-:Y:S01]  /*16300*/  BPT.TRAP 0x1 ;  /* 0x000000040000795c */ /* 0x000fe20000300000 */
.L_x_1616:
        /* <DEDUP_REMOVED lines=50> */
.L_x_1611:
[----:B------:R-:W-:Y:S05]  /*16630*/  BSYNC B0 ;  /* 0x0000000000007941 */ /* 0x000fea0003800000 */
.L_x_1610:
[----:B------:R-:W-:-:S06]  /*16640*/  UIADD3 UR6, UR60, -0x3, URZ ;  /* 0xfffffffd3c067890 */ /* 0x000fcc000fffe03f */
[----:B------:R-:W-:-:S07]  /*16650*/  IMAD.U32 R8, RZ, RZ, UR6 ;  /* 0x00000006ff087e24 */ /* 0x000fce000f8e00ff */
.L_x_1609:
[----:B------:R-:W-:Y:S01]  /*16660*/  ULOP3.LUT UR6, URZ, UR60, URZ, 0x33, !UPT ;  /* 0x0000003c3f067292 */ /* 0x000fe2000f8e333f */
[----:B------:R-:W-:Y:S01]  /*16670*/  VIADD R9, R9, 0xfffffffe ;  /* 0xfffffffe09097836 */ /* 0x000fe20000000000 */
[----:B------:R-:W-:Y:S04]  /*16680*/  BSSY B0, `(.L_x_1608) ;  /* 0x00000eb000007945 */ /* 0x000fe80003800000 */
[----:B------:R-:W-:-:S13]  /*16690*/  ISETP.NE.AND P2, PT, R9, UR6, PT ;  /* 0x0000000609007c0c */ /* 0x000fda000bf45270 */
[----:B------:R-:W-:Y:S05]  /*166a0*/  @!P2 BRA `(.L_x_1617) ;  /* 0x0000000c00a0a947 */ /* 0x000fea0003800000 */
.L_x_1632:
        /* <DEDUP_REMOVED lines=23> */
[----:B--2---:R-:W-:-:S04]  /*16820*/  LEA R4, P2, R2, R4, 0x2 ;  /* 0x0000000402047211 */ /* 0x004fc800078410ff */
[----:B------:R-:W-:-:S05]  /*16830*/  LEA.HI.X R5, R2, R5, R3, 0x2, P2 ;  /* 0x0000000502057211 */ /* 0x000fca00010f1403 */
[----:B------:R1:W5:Y:S01]  /*16840*/  LDG.E R4, desc[UR54][R4.64] ;  /* 0x0000003604047981 */ /* 0x000362000c1e1900 */
[----:B------:R-:W-:-:S04]  /*16850*/  IMAD.MOV R3, RZ, RZ, -R11 ;  /* 0x000000ffff037224 */ /* 0x000fc800078e0a0b */
[----:B------:R-:W-:-:S07]  /*16860*/  IMAD R10, R10, R3, R8 ;  /* 0x000000030a0a7224 */ /* 0x000fce00078e0208 */
.L_x_1620:
[----:B------:R-:W-:Y:S01]  /*16870*/  LEA R3, R9, UR38, 0x3 ;  /* 0x0000002609037c11 */ /* 0x000fe2000f8e18ff */
[----:B-1----:R-:W1:Y:S01]  /*16880*/  S2R R5, SR_TID.X ;  /* 0x0000000000057919 */ /* 0x002e620000002100 */
[----:B------:R-:W-:-:S04]  /*16890*/  SHF.L.U32 R2, R17, 0x1f, RZ ;  /* 0x0000001f11027819 */ /* 0x000fc800000006ff */
[----:B------:R-:W2:Y:S01]  /*168a0*/  SYNCS.PHASECHK.TRANS64.TRYWAIT P3, [R3+URZ+0x38840], R2 ;  /* 0x03884002030075a7 */ /* 0x000ea2000806017f */
[----:B-1----:R-:W-:-:S04]  /*168b0*/  LOP3.LUT R5, R5, 0x7f, RZ, 0xc0, !PT ;  /* 0x0000007f05057812 */ /* 0x002fc800078ec0ff */
[----:B------:R-:W-:Y:S01]  /*168c0*/  ISETP.NE.AND P2, PT, R5, RZ, PT ;  /* 0x000000ff0500720c */ /* 0x000fe20003f45270 */
[----:B--2---:R-:W-:-:S12]  /*168d0*/  @!P3 BRA `(.L_x_1621) ;  /* 0x000000180010b947 */ /* 0x004fd80003800000 */
.L_x_1658:
[----:B------:R-:W-:Y:S05]  /*168e0*/  @P2 BRA `(.L_x_1622) ;  /* 0x0000000000142947 */ /* 0x000fea0003800000 */
[----:B------:R-:W-:Y:S01]  /*168f0*/  ISETP.NE.AND P3, PT, R19, RZ, PT ;  /* 0x000000ff1300720c */ /* 0x000fe20003f65270 */
[----:B------:R-:W-:-:S04]  /*16900*/  IMAD.MOV.U32 R12, RZ, RZ, 0x2000 ;  /* 0x00002000ff0c7424 */ /* 0x000fc800078e00ff */
[----:B------:R2:W-:Y:S08]  /*16910*/  SYNCS.ARRIVE.TRANS64 RZ, [R3+URZ+0x38830], R12 ;  /* 0x0388300c03ff79a7 */ /* 0x0005f0000800003f */
[----:B------:R-:W-:Y:S05]  /*16920*/  @!P3 BRA `(.L_x_1622) ;  /* 0x000000000004b947 */ /* 0x000fea0003800000 */
[----:B------:R-:W-:Y:S01]  /*16930*/  BPT.TRAP 0x1 ;  /* 0x000000040000795c */ /* 0x000fe20000300000 */
.L_x_1622:
        /* <DEDUP_REMOVED lines=17> */
.L_x_1659:
[----:B------:R-:W-:Y:S05]  /*16a50*/  @P2 BRA `(.L_x_1624) ;  /* 0x0000000000142947 */ /* 0x000fea0003800000 */
[----:B------:R-:W-:Y:S02]  /*16a60*/  ISETP.NE.AND P2, PT, R19, RZ, PT ;  /* 0x000000ff1300720c */ /* 0x000fe40003f45270 */
[----:B-1-3--:R-:W-:-:S04]  /*16a70*/  MOV R2, 0x10000 ;  /* 0x0001000000027802 */ /* 0x00afc80000000f00 */
[----:B------:R4:W-:Y:S07]  /*16a80*/  SYNCS.ARRIVE.TRANS64 RZ, [R3+URZ+0x38850], R2 ;  /* 0x0388500203ff79a7 */ /* 0x0009ee000800003f */
[----:B------:R-:W-:Y:S05]  /*16a90*/  @!P2 BRA `(.L_x_1624) ;  /* 0x000000000004a947 */ /* 0x000fea0003800000 */
[----:B------:R-:W-:Y:S01]  /*16aa0*/  BPT.TRAP 0x1 ;  /* 0x000000040000795c */ /* 0x000fe20000300000 */
.L_x_1624:
        /* <DEDUP_REMOVED lines=50> */
.L_x_1619:
[----:B------:R-:W-:Y:S05]  /*16dd0*/  BSYNC B1 ;  /* 0x0000000000017941 */ /* 0x000fea0003800000 */
.L_x_1618:
[----:B------:R-:W-:Y:S01]  /*16de0*/  VIADD R9, R9, 0x1 ;  /* 0x0000000109097836 */ /* 0x000fe20000000000 */
[----:B------:R-:W-:Y:S04]  /*16df0*/  BSSY B1, `(.L_x_1625) ;  /* 0x0000070000017945 */ /* 0x000fe80003800000 */
[----:B------:R-:W-:-:S04]  /*16e00*/  ISETP.NE.AND P2, PT, R9, 0x2, PT ;  /* 0x000000020900780c */ /* 0x000fc80003f45270 */
[----:B---34-:R-:W-:Y:S02]  /*16e10*/  SEL R2, RZ, 0x1, P2 ;  /* 0x00000001ff027807 */ /* 0x018fe40001000000 */
[----:B------:R-:W-:Y:S01]  /*16e20*/  SEL R16, R9, RZ, P2 ;  /* 0x000000ff09107207 */ /* 0x000fe20001000000 */
[----:B------:R-:W-:Y:S01]  /*16e30*/  VIADD R9, R8, 0xffffffff ;  /* 0xffffffff08097836 */ /* 0x000fe20000000000 */
[----:B------:R-:W-:Y:S01]  /*16e40*/  LOP3.LUT R17, R17, R2, RZ, 0x3c, !PT ;  /* 0x0000000211117212 */ /* 0x000fe200078e3cff */
[----:B------:R-:W-:Y:S06]  /*16e50*/  @!P6 BRA `(.L_x_1626) ;  /* 0x0000000400a4e947 */ /* 0x000fec0003800000 */
[----:B------:R-:W-:Y:S01]  /*16e60*/  IMAD.MOV.U32 R10, RZ, RZ, R9 ;  /* 0x000000ffff0a7224 */ /* 0x000fe200078e0009 */
[----:B------:R-:W-:Y:S06]  /*16e70*/  @!P0 BRA `(.L_x_1627) ;  /* 0x0000000000448947 */ /* 0x000fec0003800000 */
[----:B------:R-:W1:Y:S02]  /*16e80*/  LDC R11, c[0x0][0x41c] ;  /* 0x00010700ff0b7b82 */ /* 0x000e640000000800 */
[----:B-1----:R-:W-:-:S13]  /*16e90*/  ISETP.NE.AND P2, PT, R11, 0x1, PT ;  /* 0x000000010b00780c */ /* 0x002fda0003f45270 */
[----:B--2---:R-:W1:Y:S02]  /*16ea0*/  @P2 LDC.64 R2, c[0x0][0x420] ;  /* 0x00010800ff022b82 */ /* 0x004e640000000a00 */
[----:B-1----:R-:W-:-:S04]  /*16eb0*/  @P2 IMAD.HI.U32 R4, R10, R2, RZ ;  /* 0x000000020a042227 */ /* 0x002fc800078e00ff */
[----:B------:R-:W-:Y:S01]  /*16ec0*/  IMAD.MOV.U32 R2, RZ, RZ, R10 ;  /* 0x000000ffff027224 */ /* 0x000fe200078e000a */
[----:B------:R-:W-:Y:S02]  /*16ed0*/  @P2 SHF.R.U32.HI R2, RZ, R3, R4 ;  /* 0x00000003ff022219 */ /* 0x000fe40000011604 */
[----:B------:R-:W1:Y:S03]  /*16ee0*/  LDC.64 R4, c[0x0][0x3f8] ;  /* 0x0000fe00ff047b82 */ /* 0x000e660000000a00 */
[----:B------:R-:W-:-:S04]  /*16ef0*/  IMAD.MOV R3, RZ, RZ, -R2 ;  /* 0x000000ffff037224 */ /* 0x000fc800078e0a02 */
        /* <DEDUP_REMOVED lines=9> */
.L_x_1627:
[----:B------:R-:W-:Y:S01]  /*16f90*/  LEA R2, R16, UR38, 0x3 ;  /* 0x0000002610027c11 */ /* 0x000fe2000f8e18ff */
[----:B-1----:R-:W1:Y:S01]  /*16fa0*/  S2R R5, SR_TID.X ;  /* 0x0000000000057919 */ /* 0x002e620000002100 */
[----:B--2---:R-:W-:-:S04]  /*16fb0*/  SHF.L.U32 R3, R17, 0x1f, RZ ;  /* 0x0000001f11037819 */ /* 0x004fc800000006ff */
[----:B------:R-:W2:Y:S01]  /*16fc0*/  SYNCS.PHASECHK.TRANS64.TRYWAIT P3, [R2+URZ+0x38840], R3 ;  /* 0x03884003020075a7 */ /* 0x000ea2000806017f */
[----:B-1----:R-:W-:-:S04]  /*16fd0*/  LOP3.LUT R5, R5, 0x7f, RZ, 0xc0, !PT ;  /* 0x0000007f05057812 */ /* 0x002fc800078ec0ff */
[----:B------:R-:W-:Y:S01]  /*16fe0*/  ISETP.NE.AND P2, PT, R5, RZ, PT ;  /* 0x000000ff0500720c */ /* 0x000fe20003f45270 */
[----:B--2---:R-:W-:-:S12]  /*16ff0*/  @!P3 BRA `(.L_x_1628) ;  /* 0x000000100070b947 */ /* 0x004fd80003800000 */
.L_x_1660:
[----:B------:R-:W-:Y:S05]  /*17000*/  @P2 BRA `(.L_x_1629) ;  /* 0x0000000000142947 */ /* 0x000fea0003800000 */
[----:B------:R-:W-:Y:S02]  /*17010*/  ISETP.NE.AND P3, PT, R19, RZ, PT ;  /* 0x000000ff1300720c */ /* 0x000fe40003f65270 */
[----:B------:R-:W-:-:S04]  /*17020*/  MOV R5, 0x2000 ;  /* 0x0000200000057802 */ /* 0x000fc80000000f00 */
[----:B------:R2:W-:Y:S07]  /*17030*/  SYNCS.ARRIVE.TRANS64 RZ, [R2+URZ+0x38830], R5 ;  /* 0x0388300502ff79a7 */ /* 0x0005ee000800003f */
[----:B------:R-:W-:Y:S05]  /*17040*/  @!P3 BRA `(.L_x_1629) ;  /* 0x000000000004b947 */ /* 0x000fea0003800000 */
[----:B------:R-:W-:Y:S01]  /*17050*/  BPT.TRAP 0x1 ;  /* 0x000000040000795c */ /* 0x000fe20000300000 */
.L_x_1629:
        /* <DEDUP_REMOVED lines=17> */
.L_x_1661:
[----:B------:R-:W-:Y:S05]  /*17170*/  @P2 BRA `(.L_x_1631) ;  /* 0x0000000000142947 */ /* 0x000fea0003800000 */
[----:B------:R-:W-:Y:S01]  /*17180*/  ISETP.NE.AND P2, PT, R19, RZ, PT ;  /* 0x000000ff1300720c */ /* 0x000fe20003f45270 */
[----:B-12---:R-:W-:-:S04]  /*17190*/  IMAD.MOV.U32 R3, RZ, RZ, 0x10000 ;  /* 0x00010000ff037424 */ /* 0x006fc800078e00ff */
[----:B------:R3:W-:Y:S08]  /*171a0*/  SYNCS.ARRIVE.TRANS64 RZ, [R2+URZ+0x38850], R3 ;  /* 0x0388500302ff79a7 */ /* 0x0007f0000800003f */
[----:B------:R-:W-:Y:S05]  /*171b0*/  @!P2 BRA `(.L_x_1631) ;  /* 0x000000000004a947 */ /* 0x000fea0003800000 */
[----:B------:R-:W-:Y:S01]  /*171c0*/  BPT.TRAP 0x1 ;  /* 0x000000040000795c */ /* 0x000fe20000300000 */
.L_x_1631:
        /* <DEDUP_REMOVED lines=50> */
.L_x_1626:
[----:B------:R-:W-:Y:S05]  /*174f0*/  BSYNC B1 ;  /* 0x0000000000017941 */ /* 0x000fea0003800000 */
.L_x_1625:
[----:B------:R-:W-:Y:S01]  /*17500*/  ISETP.GT.AND P2, PT, R9, UR39, PT ;  /* 0x0000002709007c0c */ /* 0x000fe2000bf44270 */
[----:B------:R-:W-:-:S12]  /*17510*/  VIADD R8, R8, 0xfffffffe ;  /* 0xfffffffe08087836 */ /* 0x000fd80000000000 */
[----:B------:R-:W-:Y:S05]  /*17520*/  @P2 BRA `(.L_x_1632) ;  /* 0xfffffff000602947 */ /* 0x000fea000383ffff */
.L_x_1617:
[----:B------:R-:W-:Y:S05]  /*17530*/  BSYNC B0 ;  /* 0x0000000000007941 */ /* 0x000fea0003800000 */
.L_x_1608:
[----:B------:R-:W-:Y:S01]  /*17540*/  VIADD R16, R16, 0x1 ;  /* 0x0000000110107836 */ /* 0x000fe20000000000 */
[----:B------:R-:W-:Y:S04]  /*17550*/  BSSY B0, `(.L_x_1633) ;  /* 0x0000013000007945 */ /* 0x000fe80003800000 */
[----:B------:R-:W-:-:S04]  /*17560*/  ISETP.NE.AND P0, PT, R16, 0x2, PT ;  /* 0x000000021000780c */ /* 0x000fc80003f05270 */
[----:B------:R-:W-:-:S04]  /*17570*/  SEL R0, RZ, 0x1, P0 ;  /* 0x00000001ff007807 */ /* 0x000fc80000000000 */
[----:B------:R-:W-:Y:S01]  /*17580*/  LOP3.LUT R17, R17, R0, RZ, 0x3c, !PT ;  /* 0x0000000011117212 */ /* 0x000fe200078e3cff */
[----:B------:R-:W-:Y:S06]  /*17590*/  @P1 BRA `(.L_x_1634) ;  /* 0x0000000000381947 */ /* 0x000fec0003800000 */
[----:B-1234-:R-:W2:Y:S01]  /*175a0*/  LDL R2, [R1] ;  /* 0x0000000001027983 */ /* 0x01eea20000100800 */
[----:B------:R-:W-:Y:S02]  /*175b0*/  VOTEU.ANY UR6, UPT, PT ;  /* 0x0000000000067886 */ /* 0x000fe400038e0100 */
[----:B------:R-:W1:Y:S01]  /*175c0*/  FLO.U32 R0, UR6 ;  /* 0x0000000600007d00 */ /* 0x000e6200080e0000 */
[----:B------:R-:W1:Y:S02]  /*175d0*/  S2R R5, SR_LANEID ;  /* 0x0000000000057919 */ /* 0x000e640000000000 */
[----:B-1----:R-:W-:-:S05]  /*175e0*/  ISETP.EQ.U32.AND P1, PT, R0, R5, PT ;  /* 0x000000050000720c */ /* 0x002fca0003f22070 */
[----:B------:R-:W1:Y:S01]  /*175f0*/  POPC R5, UR6 ;  /* 0x0000000600057d09 */ /* 0x000e620008000000 */
[----:B--2---:R-:W-:Y:S02]  /*17600*/  R2UR UR7, R2 ;  /* 0x00000000020772ca */ /* 0x004fe400000e0000 */
[----:B------:R-:W1:Y:S05]  /*17610*/  LDC.64 R2, c[0x0][0xef0] ;  /* 0x0003bc00ff027b82 */ /* 0x000e6a0000000a00 */
[----:B-1----:R-:W2:Y:S01]  /*17620*/  @P1 ATOMG.E.ADD.STRONG.GPU PT, R3, desc[UR54][R2.64], R5 ;  /* 0x00000005020319a8 */ /* 0x002ea200081ee1f6 */
[----:B------:R-:W1:Y:S02]  /*17630*/  S2R R4, SR_LTMASK ;  /* 0x0000000000047919 */ /* 0x000e640000003900 */
[----:B-1----:R-:W-:-:S04]  /*17640*/  LOP3.LUT R4, R4, UR6, RZ, 0xc0, !PT ;  /* 0x0000000604047c12 */ /* 0x002fc8000f8ec0ff */
[----:B------:R-:W1:Y:S01]  /*17650*/  POPC R7, R4 ;  /* 0x0000000400077309 */ /* 0x000e620000000000 */
[----:B--2---:R-:W1:Y:S02]  /*17660*/  SHFL.IDX PT, R0, R3, R0, 0x1f ;  /* 0x00001f0003007589 */ /* 0x004e6400000e0000 */
[----:B-1----:R-:W-:-:S07]  /*17670*/  IADD3 R18, R0, UR7, R7 ;  /* 0x0000000700127c10 */ /* 0x002fce000fffe007 */
.L_x_1634:
[----:B------:R-:W-:Y:S05]  /*17680*/  BSYNC B0 ;  /* 0x0000000000007941 */ /* 0x000fea0003800000 */
.L_x_1633:
[----:B------:R-:W-:Y:S01]  /*17690*/  SEL R16, R16, RZ, P0 ;  /* 0x000000ff10107207 */ /* 0x000fe20000000000 */
[----:B------:R-:W-:-:S07]  /*176a0*/  IMAD.MOV.U32 R13, RZ, RZ, R18 ;  /* 0x000000ffff0d7224 */ /* 0x000fce00078e0012 */
.L_x_1591:
[----:B------:R-:W-:Y:S05]  /*176b0*/  BSYNC B6 ;  /* 0x0000000000067941 */ /* 0x000fea0003800000 */
.L_x_1589:
[----:B------:R-:W-:-:S03]  /*176c0*/  UMOV UR6, 0xffffffff ;  /* 0xffffffff00067882 */ /* 0x000fc60000000000 */
[----:B------:R-:W-:Y:S05]  /*176d0*/  BRA.DIV UR6, `(.L_x_1635) ;  /* 0x0000000a06e07947 */ /* 0x000fea000b800000 */
[----:B------:R1:W1:Y:S02]  /*176e0*/  SHFL.IDX PT, R14, R13, RZ, 0x1f ;  /* 0x00001fff0d0e7589 */ /* 0x00026400000e0000 */
.L_x_1664:
[----:B------:R-:W-:Y:S01]  /*176f0*/  ISETP.NE.AND P0, PT, R19, RZ, PT ;  /* 0x000000ff1300720c */ /* 0x000fe20003f05270 */
[----:B------:R-:W-:Y:S05]  /*17700*/  WARPSYNC.ALL ;  /* 0x0000000000007948 */ /* 0x000fea0003800000 */
[----:B------:R-:W-:Y:S01]  /*17710*/  BAR.SYNC.DEFER_BLOCKING 0x4, 0x120 ;  /* 0x0104800000007b1d */ /* 0x000fe20000010000 */
[----:B-1----:R-:W-:-:S05]  /*17720*/  IMAD.MOV.U32 R18, RZ, RZ, R14 ;  /* 0x000000ffff127224 */ /* 0x002fca00078e000e */
[----:B------:R-:W-:Y:S01]  /*17730*/  ULDC UR6, c[0x0][0xea8] ;  /* 0x0003aa0000067ab9 */ /* 0x000fe20000000800 */
[----:B------:R-:W-:Y:S01]  /*17740*/  @!P0 MOV R0, 0x400 ;  /* 0x0000040000008802 */ /* 0x000fe20000000f00 */
[----:B--234-:R-:W1:Y:S03]  /*17750*/  @!P0 S2R R3, SR_CgaCtaId ;  /* 0x0000000000038919 */ /* 0x01ce660000008800 */
[----:B-1----:R-:W-:-:S05]  /*17760*/  @!P0 LEA R0, R3, R0, 0x18 ;  /* 0x0000000003008211 */ /* 0x002fca00078ec0ff */
[----:B------:R2:W-:Y:S01]  /*17770*/  @!P0 STS [R0+0x388d0], R13 ;  /* 0x0388d00d00008388 */ /* 0x0005e20000000800 */
[----:B------:R-:W-:Y:S06]  /*17780*/  BAR.ARV 0x5, 0x120 ;  /* 0x0144800000007b1d */ /* 0x000fec0000002000 */
[----:B------:R-:W-:-:S13]  /*17790*/  ISETP.GE.AND P0, PT, R18, UR6, PT ;  /* 0x0000000612007c0c */ /* 0x000fda000bf06270 */
[----:B--2---:R-:W-:Y:S05]  /*177a0*/  @!P0 BRA `(.L_x_1636) ;  /* 0xffffffcc001c8947 */ /* 0x004fea000383ffff */
.L_x_1580:
[----:B------:R-:W1:Y:S01]  /*177b0*/  S2R R3, SR_CgaCtaId ;  /* 0x0000000000037919 */ /* 0x000e620000008800 */
[----:B------:R-:W-:Y:S01]  /*177c0*/  UIADD3 UR61, UR61, 0x1, URZ ;  /* 0x000000013d3d7890 */ /* 0x000fe2000fffe03f */
[----:B------:R-:W-:-:S03]  /*177d0*/  MOV R0, 0x400 ;  /* 0x0000040000007802 */ /* 0x000fc60000000f00 */
[----:B------:R-:W-:-:S04]  /*177e0*/  ULEA.HI UR4, UR61, UR61, URZ, 0x1 ;  /* 0x0000003d3d047291 */ /* 0x000fc8000f8f083f */
[----:B------:R-:W-:-:S04]  /*177f0*/  ULOP3.LUT UR4, UR4, 0xfffffffe, URZ, 0xc0, !UPT ;  /* 0xfffffffe04047892 */ /* 0x000fc8000f8ec03f */
[----:B------:R-:W-:Y:S01]  /*17800*/  UIADD3 UR4, UR61, -UR4, URZ ;  /* 0x800000043d047290 */ /* 0x000fe2000fffe03f */
[----:B-1----:R-:W-:-:S05]  /*17810*/  LEA R7, R3, R0, 0x18 ;  /* 0x0000000003077211 */ /* 0x002fca00078ec0ff */
[----:B------:R-:W-:-:S04]  /*17820*/  MOV R0, UR4 ;  /* 0x0000000400007c02 */ /* 0x000fc80008000f00 */
[----:B------:R-:W-:-:S04]  /*17830*/  SHF.L.U32 R0, R0, 0x1f, RZ ;  /* 0x0000001f00007819 */ /* 0x000fc800000006ff */
[----:B------:R-:W1:Y:S02]  /*17840*/  SYNCS.PHASECHK.TRANS64.TRYWAIT P0, [R7+URZ+0x38820], R0 ;  /* 0x03882000070075a7 */ /* 0x000e64000800017f */
[----:B-1----:R-:W-:Y:S05]  /*17850*/  @!P0 BRA `(.L_x_1637) ;  /* 0x0000000800a48947 */ /* 0x002fea0003800000 */
.L_x_1665:
        /* <DEDUP_REMOVED lines=9> */
[----:B------:R-:W2:Y:S02]  /*178f0*/  LDL R2, [R1+0x4] ;  /* 0x0000040001027983 */ /* 0x000ea40000100800 */
[----:B--2---:R-:W-:-:S13]  /*17900*/  R2UR UR4, R2 ;  /* 0x00000000020472ca */ /* 0x004fda00000e0000 */
[----:B------:R-:W-:-:S06]  /*17910*/  ULOP3.LUT UR4, UR4, 0x2, URZ, 0xfc, !UPT ;  /* 0x0000000204047892 */ /* 0x000fcc000f8efc3f */
[----:B------:R-:W-:-:S05]  /*17920*/  IMAD.U32 R0, RZ, RZ, UR4 ;  /* 0x00000004ff007e24 */ /* 0x000fca000f8e00ff */
[----:B------:R-:W-:-:S13]  /*17930*/  ISETP.NE.AND P2, PT, R0, 0x3, PT ;  /* 0x000000030000780c */ /* 0x000fda0003f45270 */
[----:B------:R-:W-:Y:S05]  /*17940*/  @!P2 BRA `(.L_x_1640) ;  /* 0x000000000004a947 */ /* 0x000fea0003800000 */
[----:B------:R-:W-:Y:S01]  /*17950*/  BPT.TRAP 0x1 ;  /* 0x000000040000795c */ /* 0x000fe20000300000 */
.L_x_1640:
[----:B------:R-:W-:Y:S01]  /*17960*/  VIADD R3, R7, 0x38840 ;  /* 0x0003884007037836 */ /* 0x000fe20000000000 */
[----:B------:R-:W-:Y:S01]  /*17970*/  SHF.L.U32 R4, R17, 0x1f, RZ ;  /* 0x0000001f11047819 */ /* 0x000fe200000006ff */
[C---:B------:R-:W-:Y:S02]  /*17980*/  VIADD R0, R16.reuse, 0x1 ;  /* 0x0000000110007836 */ /* 0x040fe40000000000 */
[----:B------:R-:W-:-:S03]  /*17990*/  IMAD R5, R16, 0x8, R3 ;  /* 0x0000000810057824 */ /* 0x000fc600078e0203 */
[----:B------:R-:W-:Y:S01]  /*179a0*/  ISETP.NE.AND P1, PT, R0, 0x2, PT ;  /* 0x000000020000780c */ /* 0x000fe20003f25270 */
[----:B------:R-:W1:Y:S03]  /*179b0*/  SYNCS.PHASECHK.TRANS64.TRYWAIT P0, [R5+URZ], R4 ;  /* 0x00000004050075a7 */ /* 0x000e66000800017f */
[----:B------:R-:W-:-:S04]  /*179c0*/  SEL R2, RZ, 0x1, P1 ;  /* 0x00000001ff027807 */ /* 0x000fc80000800000 */
[----:B------:R-:W-:Y:S02]  /*179d0*/  LOP3.LUT R17, R17, R2, RZ, 0x3c, !PT ;  /* 0x0000000211117212 */ /* 0x000fe400078e3cff */
[----:B------:R-:W-:Y:S02]  /*179e0*/  SEL R2, R0, RZ, P1 ;  /* 0x000000ff00027207 */ /* 0x000fe40000800000 */
[----:B------:R-:W-:-:S03]  /*179f0*/  SHF.L.U32 R0, R17, 0x1f, RZ ;  /* 0x0000001f11007819 */ /* 0x000fc600000006ff */
[----:B------:R-:W-:Y:S01]  /*17a00*/  IMAD R3, R2, 0x8, R3 ;  /* 0x0000000802037824 */ /* 0x000fe200078e0203 */
[----:B-1----:R-:W-:Y:S06]  /*17a10*/  @!P0 BRA `(.L_x_1641) ;  /* 0x0000000800488947 */ /* 0x002fec0003800000 */
.L_x_1666:
[----:B------:R-:W2:Y:S02]  /*17a20*/  SYNCS.PHASECHK.TRANS64.TRYWAIT P0, [R3+URZ], R0 ;  /* 0x00000000030075a7 */ /* 0x000ea4000800017f */
[----:B--2---:R-:W-:Y:S05]  /*17a30*/  @!P0 BRA `(.L_x_1642) ;  /* 0x0000000800548947 */ /* 0x004fea0003800000 */
.L_x_1667:
[----:B------:R-:W-:Y:S05]  /*17a40*/  @!P2 BRA `(.L_x_1643) ;  /* 0x000000000004a947 */ /* 0x000fea0003800000 */
[----:B------:R-:W-:Y:S01]  /*17a50*/  BPT.TRAP 0x1 ;  /* 0x000000040000795c */ /* 0x000fe20000300000 */
.L_x_1643:
[----:B--2---:R-:W-:-:S05]  /*17a60*/  VIADD R3, R7, 0x38860 ;  /* 0x0003886007037836 */ /* 0x004fca0000000000 */
[----:B-1----:R-:W-:-:S04]  /*17a70*/  LEA R5, R16, R3, 0x3 ;  /* 0x0000000310057211 */ /* 0x002fc800078e18ff */
[----:B------:R-:W1:Y:S02]  /*17a80*/  SYNCS.PHASECHK.TRANS64.TRYWAIT P0, [R5+URZ], R4 ;  /* 0x00000004050075a7 */ /* 0x000e64000800017f */
[----:B-1----:R-:W-:Y:S05]  /*17a90*/  @!P0 BRA `(.L_x_1644) ;  /* 0x0000000800508947 */ /* 0x002fea0003800000 */
.L_x_1668:
[----:B------:R-:W-:-:S07]  /*17aa0*/  IMAD R3, R2, 0x8, R3 ;  /* 0x0000000802037824 */ /* 0x000fce00078e0203 */
.L_x_1645:
[----:B--2---:R2:W3:Y:S02]  /*17ab0*/  SYNCS.PHASECHK.TRANS64.TRYWAIT P0, [R3+URZ], R0 ;  /* 0x00000000030075a7 */ /* 0x0044e4000800017f */
[----:B---3--:R-:W-:Y:S05]  /*17ac0*/  @!P0 NANOSLEEP.SYNCS 0x989680 ;  /* 0x009896800000895d */ /* 0x008fea0003900000 */
[----:B------:R-:W3:Y:S02]  /*17ad0*/  @!P0 SYNCS.PHASECHK.TRANS64 P0, [R3+URZ], R0 ;  /* 0x00000000030085a7 */ /* 0x000ee4000800007f */
[----:B---3--:R-:W-:Y:S05]  /*17ae0*/  @!P0 BRA `(.L_x_1645) ;  /* 0xfffffffc00f08947 */ /* 0x008fea000383ffff */
.L_x_1639:
[----:B------:R-:W-:Y:S05]  /*17af0*/  BSYNC B0 ;  /* 0x0000000000007941 */ /* 0x000fea0003800000 */
.L_x_1638:
[----:B------:R-:W-:Y:S05]  /*17b00*/  EXIT ;  /* 0x000000000000794d */ /* 0x000fea0003800000 */
.L_x_1499:
[----:B-1----:R-:W-:-:S04]  /*17b10*/  IMAD.U32 R3, RZ, RZ, UR36 ;  /* 0x00000024ff037e24 */ /* 0x002fc8000f8e00ff */
[----:B------:R1:W2:Y:S03]  /*17b20*/  SYNCS.PHASECHK.TRANS64.TRYWAIT P1, [R3+URZ+0x38800], R0 ;  /* 0x03880000030075a7 */ /* 0x0002a6000802017f */
[----:B--2---:R-:W-:Y:S05]  /*17b30*/  @!P1 NANOSLEEP.SYNCS 0x989680 ;  /* 0x009896800000995d */ /* 0x004fea0003900000 */
[----:B------:R-:W2:Y:S02]  /*17b40*/  @!P1 SYNCS.PHASECHK.TRANS64 P1, [R3+URZ+0x38800], R0 ;  /* 0x03880000030095a7 */ /* 0x000ea4000802007f */
[----:B--2---:R-:W-:Y:S05]  /*17b50*/  @!P1 BRA `(.L_x_1499) ;  /* 0xfffffffc00ec9947 */ /* 0x004fea000383ffff */
[----:B------:R-:W-:Y:S05]  /*17b60*/  BRA `(.L_x_1646) ;  /* 0xfffffec000307947 */ /* 0x000fea000383ffff */
.L_x_1503:
[----:B---3--:R3:W4:Y:S02]  /*17b70*/  SYNCS.PHASECHK.TRANS64.TRYWAIT P1, [R6+URZ+0x38830], R7 ;  /* 0x03883007060075a7 */ /* 0x008724000802017f */
[----:B----4-:R-:W-:Y:S05]  /*17b80*/  @!P1 NANOSLEEP.SYNCS 0x989680 ;  /* 0x009896800000995d */ /* 0x010fea0003900000 */
[----:B------:R-:W4:Y:S02]  /*17b90*/  @!P1 SYNCS.PHASECHK.TRANS64 P1, [R6+URZ+0x38830], R7 ;  /* 0x03883007060095a7 */ /* 0x000f24000802007f */
[----:B----4-:R-:W-:Y:S05]  /*17ba0*/  @!P1 BRA `(.L_x_1503) ;  /* 0xfffffffc00f09947 */ /* 0x010fea000383ffff */
[----:B------:R-:W-:Y:S05]  /*17bb0*/  BRA `(.L_x_1502) ;  /* 0xfffffec000447947 */ /* 0x000fea000383ffff */
.L_x_1504:
[----:B-1----:R-:W-:-:S04]  /*17bc0*/  IMAD.U32 R3, RZ, RZ, UR36 ;  /* 0x00000024ff037e24 */ /* 0x002fc8000f8e00ff */
[----:B------:R1:W4:Y:S03]  /*17bd0*/  SYNCS.PHASECHK.TRANS64.TRYWAIT P1, [R3+URZ+0x38810], R0 ;  /* 0x03881000030075a7 */ /* 0x000326000802017f */
[----:B----4-:R-:W-:Y:S05]  /*17be0*/  @!P1 NANOSLEEP.SYNCS 0x989680 ;  /* 0x009896800000995d */ /* 0x010fea0003900000 */
[----:B------:R-:W4:Y:S02]  /*17bf0*/  @!P1 SYNCS.PHASECHK.TRANS64 P1, [R3+URZ+0x38810], R0 ;  /* 0x03881000030095a7 */ /* 0x000f24000802007f */
[----:B----4-:R-:W-:Y:S05]  /*17c00*/  @!P1 BRA `(.L_x_1504) ;  /* 0xfffffffc00ec9947 */ /* 0x010fea000383ffff */
[----:B------:R-:W-:Y:S05]  /*17c10*/  BRA `(.L_x_1647) ;  /* 0xfffffec000cc7947 */ /* 0x000fea000383ffff */
.L_x_1508:
[----:B------:R1:W1:Y:S02]  /*17c20*/  SYNCS.PHASECHK.TRANS64.TRYWAIT P1, [R6+URZ+0x38850], R7 ;  /* 0x03885007060075a7 */ /* 0x000264000802017f */
[----:B-1----:R-:W-:Y:S05]  /*17c30*/  @!P1 NANOSLEEP.SYNCS 0x989680 ;  /* 0x009896800000995d */ /* 0x002fea0003900000 */
[----:B------:R-:W1:Y:S02]  /*17c40*/  @!P1 SYNCS.PHASECHK.TRANS64 P1, [R6+URZ+0x38850], R7 ;  /* 0x03885007060095a7 */ /* 0x000e64000802007f */
[----:B-1----:R-:W-:Y:S05]  /*17c50*/  @!P1 BRA `(.L_x_1508) ;  /* 0xfffffffc00f09947 */ /* 0x002fea000383ffff */
[----:B------:R-:W-:Y:S05]  /*17c60*/  BRA `(.L_x_1507) ;  /* 0xfffffec400007947 */ /* 0x000fea000383ffff */
.L_x_1524:
[----:B--2---:R2:W3:Y:S02]  /*17c70*/  SYNCS.PHASECHK.TRANS64.TRYWAIT P3, [R12+URZ+0x38830], R21 ;  /* 0x038830150c0075a7 */ /* 0x0044e4000806017f */
[----:B---3--:R-:W-:Y:S05]  /*17c80*/  @!P3 NANOSLEEP.SYNCS 0x989680 ;  /* 0x009896800000b95d */ /* 0x008fea0003900000 */
[----:B------:R-:W3:Y:S02]  /*17c90*/  @!P3 SYNCS.PHASECHK.TRANS64 P3, [R12+URZ+0x38830], R21 ;  /* 0x038830150c00b5a7 */ /* 0x000ee4000806007f */
[----:B---3--:R-:W-:Y:S05]  /*17ca0*/  @!P3 BRA `(.L_x_1524) ;  /* 0xfffffffc00f0b947 */ /* 0x008fea000383ffff */
[----:B------:R-:W-:Y:S05]  /*17cb0*/  BRA `(.L_x_1523) ;  /* 0xfffffef800007947 */ /* 0x000fea000383ffff */
.L_x_1528:
[----:B----4-:R4:W1:Y:S02]  /*17cc0*/  SYNCS.PHASECHK.TRANS64.TRYWAIT P3, [R12+URZ+0x38850], R21 ;  /* 0x038850150c0075a7 */ /* 0x010864000806017f */
[----:B-1----:R-:W-:Y:S05]  /*17cd0*/  @!P3 NANOSLEEP.SYNCS 0x989680 ;  /* 0x009896800000b95d */ /* 0x002fea0003900000 */
[----:B------:R-:W1:Y:S02]  /*17ce0*/  @!P3 SYNCS.PHASECHK.TRANS64 P3, [R12+URZ+0x38850], R21 ;  /* 0x038850150c00b5a7 */ /* 0x000e64000806007f */
[----:B-1----:R-:W-:Y:S05]  /*17cf0*/  @!P3 BRA `(.L_x_1528) ;  /* 0xfffffffc00f0b947 */ /* 0x002fea000383ffff */
[----:B------:R-:W-:Y:S05]  /*17d00*/  BRA `(.L_x_1527) ;  /* 0xfffffef800607947 */ /* 0x000fea000383ffff */
.L_x_1545:
[----:B--2---:R2:W3:Y:S02]  /*17d10*/  SYNCS.PHASECHK.TRANS64.TRYWAIT P3, [R8+URZ+0x38830], R11 ;  /* 0x0388300b080075a7 */ /* 0x0044e4000806017f */
[----:B---3--:R-:W-:Y:S05]  /*17d20*/  @!P3 NANOSLEEP.SYNCS 0x989680 ;  /* 0x009896800000b95d */ /* 0x008fea0003900000 */
[----:B------:R-:W3:Y:S02]  /*17d30*/  @!P3 SYNCS.PHASECHK.TRANS64 P3, [R8+URZ+0x38830], R11 ;  /* 0x0388300b0800b5a7 */ /* 0x000ee4000806007f */
[----:B---3--:R-:W-:Y:S05]  /*17d40*/  @!P3 BRA `(.L_x_1545) ;  /* 0xfffffffc00f0b947 */ /* 0x008fea000383ffff */
[----:B------:R-:W-:Y:S05]  /*17d50*/  BRA `(.L_x_1544) ;  /* 0xffffff3400447947 */ /* 0x000fea000383ffff */
.L_x_1549:
[----:B----4-:R4:W1:Y:S02]  /*17d60*/  SYNCS.PHASECHK.TRANS64.TRYWAIT P3, [R8+URZ+0x38850], R11 ;  /* 0x0388500b080075a7 */ /* 0x010864000806017f */
[----:B-1----:R-:W-:Y:S05]  /*17d70*/  @!P3 NANOSLEEP.SYNCS 0x989680 ;  /* 0x009896800000b95d */ /* 0x002fea0003900000 */
[----:B------:R-:W1:Y:S02]  /*17d80*/  @!P3 SYNCS.PHASECHK.TRANS64 P3, [R8+URZ+0x38850], R11 ;  /* 0x0388500b0800b5a7 */ /* 0x000e64000806007f */
[----:B-1----:R-:W-:Y:S05]  /*17d90*/  @!P3 BRA `(.L_x_1549) ;  /* 0xfffffffc00f0b947 */ /* 0x002fea000383ffff */
[----:B------:R-:W-:Y:S05]  /*17da0*/  BRA `(.L_x_1548) ;  /* 0xffffff3400a07947 */ /* 0x000fea000383ffff */
.L_x_1555:
[----:B--2---:R2:W3:Y:S02]  /*17db0*/  SYNCS.PHASECHK.TRANS64.TRYWAIT P2, [R12+URZ+0x38830], R11 ;  /* 0x0388300b0c0075a7 */ /* 0x0044e4000804017f */
[----:B---3--:R-:W-:Y:S05]  /*17dc0*/  @!P2 NANOSLEEP.SYNCS 0x989680 ;  /* 0x009896800000a95d */ /* 0x008fea0003900000 */
[----:B------:R-:W3:Y:S02]  /*17dd0*/  @!P2 SYNCS.PHASECHK.TRANS64 P2, [R12+URZ+0x38830], R11 ;  /* 0x0388300b0c00a5a7 */ /* 0x000ee4000804007f */
[----:B---3--:R-:W-:Y:S05]  /*17de0*/  @!P2 BRA `(.L_x_1555) ;  /* 0xfffffffc00f0a947 */ /* 0x008fea000383ffff */
[----:B------:R-:W-:Y:S05]  /*17df0*/  BRA `(.L_x_1554) ;  /* 0xffffff6400607947 */ /* 0x000fea000383ffff */
.L_x_1559:
[----:B----4-:R4:W1:Y:S02]  /*17e00*/  SYNCS.PHASECHK.TRANS64.TRYWAIT P2, [R12+URZ+0x38850], R11 ;  /* 0x0388500b0c0075a7 */ /* 0x010864000804017f */
[----:B-1----:R-:W-:Y:S05]  /*17e10*/  @!P2 NANOSLEEP.SYNCS 0x989680 ;  /* 0x009896800000a95d */ /* 0x002fea0003900000 */
[----:B------:R-:W1:Y:S02]  /*17e20*/  @!P2 SYNCS.PHASECHK.TRANS64 P2, [R12+URZ+0x38850], R11 ;  /* 0x0388500b0c00a5a7 */ /* 0x000e64000804007f */
[----:B-1----:R-:W-:Y:S05]  /*17e30*/  @!P2 BRA `(.L_x_1559) ;  /* 0xfffffffc00f0a947 */ /* 0x002fea000383ffff */
[----:B------:R-:W-:Y:S05]  /*17e40*/  BRA `(.L_x_1558) ;  /* 0xffffff6400c07947 */ /* 0x000fea000383ffff */
.L_x_1595:
[----:B------:R-:W1:Y:S01]  /*17e50*/  S2R R7, SR_TID.X ;  /* 0x0000000000077919 */ /* 0x000e620000002100 */
[----:B------:R-:W-:Y:S01]  /*17e60*/  IMAD.MOV.U32 R12, RZ, RZ, RZ ;  /* 0x000000ffff0c7224 */ /* 0x000fe200078e00ff */
[----:B------:R-:W-:Y:S01]  /*17e70*/  MOV R15, 0xffffffff ;  /* 0xffffffff000f7802 */ /* 0x000fe20000000f00 */
[----:B------:R-:W-:Y:S01]  /*17e80*/  IMAD.MOV.U32 R11, RZ, RZ, 0x1f ;  /* 0x0000001fff0b7424 */ /* 0x000fe200078e00ff */
[----:B-1----:R-:W-:-:S04]  /*17e90*/  SHF.R.U32.HI R7, RZ, 0x5, R7 ;  /* 0x00000005ff077819 */ /* 0x002fc80000011607 */
[----:B------:R-:W-:-:S05]  /*17ea0*/  LOP3.LUT R7, R7, 0x3, RZ, 0xc0, !PT ;  /* 0x0000000307077812 */ /* 0x000fca00078ec0ff */
[----:B------:R-:W-:-:S07]  /*17eb0*/  IMAD.MOV.U32 R13, RZ, RZ, R7 ;  /* 0x000000ffff0d7224 */ /* 0x000fce00078e0007 */
[----:B------:R-:W-:Y:S05]  /*17ec0*/  WARPSYNC.COLLECTIVE R15, `(.L_x_1648) ;  /* 0x000000000f087348 */ /* 0x000fea0003c00000 */
[----:B------:R1:W2:Y:S02]  /*17ed0*/  SHFL.IDX P6, R14, R13, R12, R11 ;  /* 0x0000000c0d0e7389 */ /* 0x0002a400000c000b */
[----:B-12---:R-:W-:Y:S01]  /*17ee0*/  ENDCOLLECTIVE ;  /* 0x000000000000791b */ /* 0x006fe20003800000 */
.L_x_1648:
[----:B------:R-:W-:Y:S05]  /*17ef0*/  BRA `(.L_x_1649) ;  /* 0xffffffd000c07947 */ /* 0x000fea000383ffff */
.L_x_1596:
[----:B------:R-:W-:Y:S01]  /*17f00*/  BSSY B0, `(.L_x_1650) ;  /* 0x0000006000007945 */ /* 0x000fe20003800000 */
[----:B------:R-:W-:-:S07]  /*17f10*/  IMAD.MOV.U32 R15, RZ, RZ, -0x1 ;  /* 0xffffffffff0f7424 */ /* 0x000fce00078e00ff */
[----:B------:R-:W-:Y:S05]  /*17f20*/  WARPSYNC.COLLECTIVE R15, `(.L_x_1651) ;  /* 0x000000000f0c7348 */ /* 0x000fea0003c00000 */
[----:B------:R-:W-:Y:S02]  /*17f30*/  ELECT P6, UR62, PT ;  /* 0x00000000003e782f */ /* 0x000fe400038c0000 */
[----:B------:R-:W-:Y:S01]  /*17f40*/  MOV R14, UR62 ;  /* 0x0000003e000e7c02 */ /* 0x000fe20008000f00 */
[----:B------:R-:W-:Y:S10]  /*17f50*/  ENDCOLLECTIVE ;  /* 0x000000000000791b */ /* 0x000ff40003800000 */
.L_x_1651:
[----:B------:R-:W-:Y:S05]  /*17f60*/  BSYNC B0 ;  /* 0x0000000000007941 */ /* 0x000fea0003800000 */
.L_x_1650:
[----:B------:R-:W-:Y:S05]  /*17f70*/  BRA `(.L_x_1652) ;  /* 0xffffffd000b07947 */ /* 0x000fea000383ffff */
.L_x_1599:
[----:B-1----:R1:W2:Y:S02]  /*17f80*/  SYNCS.PHASECHK.TRANS64.TRYWAIT P2, [R8+URZ+0x38840], R5 ;  /* 0x03884005080075a7 */ /* 0x0022a4000804017f */
[----:B--2---:R-:W-:Y:S05]  /*17f90*/  @!P2 NANOSLEEP.SYNCS 0x989680 ;  /* 0x009896800000a95d */ /* 0x004fea0003900000 */
[----:B------:R-:W2:Y:S02]  /*17fa0*/  @!P2 SYNCS.PHASECHK.TRANS64 P2, [R8+URZ+0x38840], R5 ;  /* 0x038840050800a5a7 */ /* 0x000ea4000804007f */
[----:B--2---:R-:W-:Y:S05]  /*17fb0*/  @!P2 BRA `(.L_x_1599) ;  /* 0xfffffffc00f0a947 */ /* 0x004fea000383ffff */
[----:B------:R-:W-:Y:S05]  /*17fc0*/  BRA `(.L_x_1653) ;  /* 0xffffffd4000c7947 */ /* 0x000fea000383ffff */
.L_x_1603:
[----:B-1----:R-:W-:-:S04]  /*17fd0*/  IMAD.U32 R8, RZ, RZ, UR38 ;  /* 0x00000026ff087e24 */ /* 0x002fc8000f8e00ff */
[----:B------:R1:W2:Y:S03]  /*17fe0*/  SYNCS.PHASECHK.TRANS64.TRYWAIT P2, [R8+URZ+0x38820], R5 ;  /* 0x03882005080075a7 */ /* 0x0002a6000804017f */
[----:B--2---:R-:W-:Y:S05]  /*17ff0*/  @!P2 NANOSLEEP.SYNCS 0x989680 ;  /* 0x009896800000a95d */ /* 0x004fea0003900000 */
[----:B------:R-:W2:Y:S02]  /*18000*/  @!P2 SYNCS.PHASECHK.TRANS64 P2, [R8+URZ+0x38820], R5 ;  /* 0x038820050800a5a7 */ /* 0x000ea4000804007f */
[----:B--2---:R-:W-:Y:S05]  /*18010*/  @!P2 BRA `(.L_x_1603) ;  /* 0xfffffffc00eca947 */ /* 0x004fea000383ffff */
[----:B------:R-:W-:Y:S05]  /*18020*/  BRA `(.L_x_1654) ;  /* 0xffffffd800807947 */ /* 0x000fea000383ffff */
.L_x_1606:
[----:B-1----:R1:W2:Y:S02]  /*18030*/  SYNCS.PHASECHK.TRANS64.TRYWAIT P2, [R5+URZ+0x38860], R8 ;  /* 0x03886008050075a7 */ /* 0x0022a4000804017f */
[----:B--2---:R-:W-:Y:S05]  /*18040*/  @!P2 NANOSLEEP.SYNCS 0x989680 ;  /* 0x009896800000a95d */ /* 0x004fea0003900000 */
[----:B------:R-:W2:Y:S02]  /*18050*/  @!P2 SYNCS.PHASECHK.TRANS64 P2, [R5+URZ+0x38860], R8 ;  /* 0x038860080500a5a7 */ /* 0x000ea4000804007f */
[----:B--2---:R-:W-:Y:S05]  /*18060*/  @!P2 BRA `(.L_x_1606) ;  /* 0xfffffffc00f0a947 */ /* 0x004fea000383ffff */
[----:B------:R-:W-:Y:S05]  /*18070*/  BRA `(.L_x_1655) ;  /* 0xffffffd800947947 */ /* 0x000fea000383ffff */
.L_x_1613:
[----:B-1----:R1:W2:Y:S02]  /*18080*/  SYNCS.PHASECHK.TRANS64.TRYWAIT P3, [R2+URZ+0x38840], R3 ;  /* 0x03884003020075a7 */ /* 0x0022a4000806017f */
[----:B--2---:R-:W-:Y:S05]  /*18090*/  @!P3 NANOSLEEP.SYNCS 0x989680 ;  /* 0x009896800000b95d */ /* 0x004fea0003900000 */
[----:B------:R-:W2:Y:S02]  /*180a0*/  @!P3 SYNCS.PHASECHK.TRANS64 P3, [R2+URZ+0x38840], R3 ;  /* 0x038840030200b5a7 */ /* 0x000ea4000806007f */
[----:B--2---:R-:W-:Y:S05]  /*180b0*/  @!P3 BRA `(.L_x_1613) ;  /* 0xfffffffc00f0b947 */ /* 0x004fea000383ffff */
[----:B------:R-:W-:Y:S05]  /*180c0*/  BRA `(.L_x_1656) ;  /* 0xffffffe0001c7947 */ /* 0x000fea000383ffff */
.L_x_1615:
[----:B---3--:R3:W4:Y:S02]  /*180d0*/  SYNCS.PHASECHK.TRANS64.TRYWAIT P3, [R2+URZ+0x38860], R3 ;  /* 0x03886003020075a7 */ /* 0x008724000806017f */
[----:B----4-:R-:W-:Y:S05]  /*180e0*/  @!P3 NANOSLEEP.SYNCS 0x989680 ;  /* 0x009896800000b95d */ /* 0x010fea0003900000 */
[----:B------:R-:W4:Y:S02]  /*180f0*/  @!P3 SYNCS.PHASECHK.TRANS64 P3, [R2+URZ+0x38860], R3 ;  /* 0x038860030200b5a7 */ /* 0x000f24000806007f */
[----:B----4-:R-:W-:Y:S05]  /*18100*/  @!P3 BRA `(.L_x_1615) ;  /* 0xfffffffc00f0b947 */ /* 0x010fea000383ffff */
[----:B------:R-:W-:Y:S05]  /*18110*/  BRA `(.L_x_1657) ;  /* 0xffffffe000647947 */ /* 0x000fea000383ffff */
.L_x_1621:
[----:B-1----:R1:W2:Y:S02]  /*18120*/  SYNCS.PHASECHK.TRANS64.TRYWAIT P3, [R3+URZ+0x38840], R2 ;  /* 0x03884002030075a7 */ /* 0x0022a4000806017f */
[----:B--2---:R-:W-:Y:S05]  /*18130*/  @!P3 NANOSLEEP.SYNCS 0x989680 ;  /* 0x009896800000b95d */ /* 0x004fea0003900000 */
[----:B------:R-:W2:Y:S02]  /*18140*/  @!P3 SYNCS.PHASECHK.TRANS64 P3, [R3+URZ+0x38840], R2 ;  /* 0x038840020300b5a7 */ /* 0x000ea4000806007f */
[----:B--2---:R-:W-:Y:S05]  /*18150*/  @!P3 BRA `(.L_x_1621) ;  /* 0xfffffffc00f0b947 */ /* 0x004fea000383ffff */
[----:B------:R-:W-:Y:S05]  /*18160*/  BRA `(.L_x_1658) ;  /* 0xffffffe400dc7947 */ /* 0x000fea000383ffff */
.L_x_1623:
[----:B---3--:R3:W4:Y:S02]  /*18170*/  SYNCS.PHASECHK.TRANS64.TRYWAIT P3, [R3+URZ+0x38860], R2 ;  /* 0x03886002030075a7 */ /* 0x008724000806017f */
[----:B----4-:R-:W-:Y:S05]  /*18180*/  @!P3 NANOSLEEP.SYNCS 0x989680 ;  /* 0x009896800000b95d */ /* 0x010fea0003900000 */
[----:B------:R-:W4:Y:S02]  /*18190*/  @!P3 SYNCS.PHASECHK.TRANS64 P3, [R3+URZ+0x38860], R2 ;  /* 0x038860020300b5a7 */ /* 0x000f24000806007f */
[----:B----4-:R-:W-:Y:S05]  /*181a0*/  @!P3 BRA `(.L_x_1623) ;  /* 0xfffffffc00f0b947 */ /* 0x010fea000383ffff */
[----:B------:R-:W-:Y:S05]  /*181b0*/  BRA `(.L_x_1659) ;  /* 0xffffffe800247947 */ /* 0x000fea000383ffff */
.L_x_1628:
[----:B-1----:R1:W2:Y:S02]  /*181c0*/  SYNCS.PHASECHK.TRANS64.TRYWAIT P3, [R2+URZ+0x38840], R3 ;  /* 0x03884003020075a7 */ /* 0x0022a4000806017f */
[----:B--2---:R-:W-:Y:S05]  /*181d0*/  @!P3 NANOSLEEP.SYNCS 0x989680 ;  /* 0x009896800000b95d */ /* 0x004fea0003900000 */
[----:B------:R-:W2:Y:S02]  /*181e0*/  @!P3 SYNCS.PHASECHK.TRANS64 P3, [R2+URZ+0x38840], R3 ;  /* 0x038840030200b5a7 */ /* 0x000ea4000806007f */
[----:B--2---:R-:W-:Y:S05]  /*181f0*/  @!P3 BRA `(.L_x_1628) ;  /* 0xfffffffc00f0b947 */ /* 0x004fea000383ffff */
[----:B------:R-:W-:Y:S05]  /*18200*/  BRA `(.L_x_1660) ;  /* 0xffffffec007c7947 */ /* 0x000fea000383ffff */
.L_x_1630:
[----:B--2---:R2:W3:Y:S02]  /*18210*/  SYNCS.PHASECHK.TRANS64.TRYWAIT P3, [R2+URZ+0x38860], R3 ;  /* 0x03886003020075a7 */ /* 0x0044e4000806017f */
[----:B---3--:R-:W-:Y:S05]  /*18220*/  @!P3 NANOSLEEP.SYNCS 0x989680 ;  /* 0x009896800000b95d */ /* 0x008fea0003900000 */
[----:B------:R-:W3:Y:S02]  /*18230*/  @!P3 SYNCS.PHASECHK.TRANS64 P3, [R2+URZ+0x38860], R3 ;  /* 0x038860030200b5a7 */ /* 0x000ee4000806007f */
[----:B---3--:R-:W-:Y:S05]  /*18240*/  @!P3 BRA `(.L_x_1630) ;  /* 0xfffffffc00f0b947 */ /* 0x008fea000383ffff */
[----:B------:R-:W-:Y:S05]  /*18250*/  BRA `(.L_x_1661) ;  /* 0xffffffec00c47947 */ /* 0x000fea000383ffff */
.L_x_1635:
[----:B------:R-:W-:Y:S01]  /*18260*/  BSSY B0, `(.L_x_1662) ;  /* 0x0000007000007945 */ /* 0x000fe20003800000 */
[----:B--2---:R-:W-:Y:S02]  /*18270*/  IMAD.MOV.U32 R12, RZ, RZ, RZ ;  /* 0x000000ffff0c7224 */ /* 0x004fe400078e00ff */
[----:B------:R-:W-:Y:S02]  /*18280*/  IMAD.MOV.U32 R11, RZ, RZ, 0x1f ;  /* 0x0000001fff0b7424 */ /* 0x000fe400078e00ff */
[----:B------:R-:W-:-:S07]  /*18290*/  IMAD.MOV.U32 R15, RZ, RZ, -0x1 ;  /* 0xffffffffff0f7424 */ /* 0x000fce00078e00ff */
[----:B-1-34-:R-:W-:Y:S05]  /*182a0*/  WARPSYNC.COLLECTIVE R15, `(.L_x_1663) ;  /* 0x000000000f087348 */ /* 0x01afea0003c00000 */
[----:B------:R2:W1:Y:S02]  /*182b0*/  SHFL.IDX P6, R14, R13, R12, R11 ;  /* 0x0000000c0d0e7389 */ /* 0x00046400000c000b */
[----:B-1234-:R-:W-:Y:S01]  /*182c0*/  ENDCOLLECTIVE ;  /* 0x000000000000791b */ /* 0x01efe20003800000 */
.L_x_1663:
[----:B------:R-:W-:Y:S05]  /*182d0*/  BSYNC B0 ;  /* 0x0000000000007941 */ /* 0x000fea0003800000 */
.L_x_1662:
[----:B------:R-:W-:Y:S05]  /*182e0*/  BRA `(.L_x_1664) ;  /* 0xfffffff400007947 */ /* 0x000fea000383ffff */
.L_x_1637:
[----:B-1----:R1:W2:Y:S02]  /*182f0*/  SYNCS.PHASECHK.TRANS64.TRYWAIT P0, [R7+URZ+0x38820], R0 ;  /* 0x03882000070075a7 */ /* 0x0022a4000800017f */
[----:B--2---:R-:W-:Y:S05]  /*18300*/  @!P0 NANOSLEEP.SYNCS 0x989680 ;  /* 0x009896800000895d */ /* 0x004fea0003900000 */
[----:B------:R-:W2:Y:S02]  /*18310*/  @!P0 SYNCS.PHASECHK.TRANS64 P0, [R7+URZ+0x38820], R0 ;  /* 0x03882000070085a7 */ /* 0x000ea4000800007f */
[----:B--2---:R-:W-:Y:S05]  /*18320*/  @!P0 BRA `(.L_x_1637) ;  /* 0xfffffffc00f08947 */ /* 0x004fea000383ffff */
[----:B------:R-:W-:Y:S05]  /*18330*/  BRA `(.L_x_1665) ;  /* 0xfffffff400487947 */ /* 0x000fea000383ffff */
.L_x_1641:
[----:B-1----:R1:W2:Y:S02]  /*18340*/  SYNCS.PHASECHK.TRANS64.TRYWAIT P0, [R5+URZ], R4 ;  /* 0x00000004050075a7 */ /* 0x0022a4000800017f */
[----:B--2---:R-:W-:Y:S05]  /*18350*/  @!P0 NANOSLEEP.SYNCS 0x989680 ;  /* 0x009896800000895d */ /* 0x004fea0003900000 */
[----:B------:R-:W2:Y:S02]  /*18360*/  @!P0 SYNCS.PHASECHK.TRANS64 P0, [R5+URZ], R4 ;  /* 0x00000004050085a7 */ /* 0x000ea4000800007f */
[----:B--2---:R-:W-:Y:S05]  /*18370*/  @!P0 BRA `(.L_x_1641) ;  /* 0xfffffffc00f08947 */ /* 0x004fea000383ffff */
[----:B------:R-:W-:Y:S05]  /*18380*/  BRA `(.L_x_1666) ;  /* 0xfffffff400a47947 */ /* 0x000fea000383ffff */
.L_x_1642:
[----:B--2---:R2:W3:Y:S02]  /*18390*/  SYNCS.PHASECHK.TRANS64.TRYWAIT P0, [R3+URZ], R0 ;  /* 0x00000000030075a7 */ /* 0x0044e4000800017f */
[----:B---3--:R-:W-:Y:S05]  /*183a0*/  @!P0 NANOSLEEP.SYNCS 0x989680 ;  /* 0x009896800000895d */ /* 0x008fea0003900000 */
[----:B------:R-:W3:Y:S02]  /*183b0*/  @!P0 SYNCS.PHASECHK.TRANS64 P0, [R3+URZ], R0 ;  /* 0x00000000030085a7 */ /* 0x000ee4000800007f */
[----:B---3--:R-:W-:Y:S05]  /*183c0*/  @!P0 BRA `(.L_x_1642) ;  /* 0xfffffffc00f08947 */ /* 0x008fea000383ffff */
[----:B------:R-:W-:Y:S05]  /*183d0*/  BRA `(.L_x_1667) ;  /* 0xfffffff400987947 */ /* 0x000fea000383ffff */
.L_x_1644:
[----:B-1----:R1:W2:Y:S02]  /*183e0*/  SYNCS.PHASECHK.TRANS64.TRYWAIT P0, [R5+URZ], R4 ;  /* 0x00000004050075a7 */ /* 0x0022a4000800017f */
[----:B--2---:R-:W-:Y:S05]  /*183f0*/  @!P0 NANOSLEEP.SYNCS 0x989680 ;  /* 0x009896800000895d */ /* 0x004fea0003900000 */
[----:B------:R-:W2:Y:S02]  /*18400*/  @!P0 SYNCS.PHASECHK.TRANS64 P0, [R5+URZ], R4 ;  /* 0x00000004050085a7 */ /* 0x000ea4000800007f */
[----:B--2---:R-:W-:Y:S05]  /*18410*/  @!P0 BRA `(.L_x_1644) ;  /* 0xfffffffc00f08947 */ /* 0x004fea000383ffff */
[----:B------:R-:W-:Y:S05]  /*18420*/  BRA `(.L_x_1668) ;  /* 0xfffffff4009c7947 */ /* 0x000fea000383ffff */
.L_x_1669:
        /* <DEDUP_REMOVED lines=13> */
.L_x_4556:


//--------------------- .text._ZN7cutlass13device_kernelIN5flash11enable_sm90INS1_16FlashAttnFwdSm90INS1_25CollectiveMainloopFwdSm90ILi2EN4cute5tupleIJNS5_1CILi1EEES8_S8_EEENS6_IJNS7_ILi64EEESA_SA_EEELi512ENS_6half_tEfNS_4arch4Sm90ELb0ELb1ELb1ELb1ELb0ELb0ELb0ELb0ELb0ELb0ELb0ELb0EEENS1_21CollectiveEpilogueFwdINS6_IJSA_NS7_ILi512EEESA_EEES9_SC_SE_Li256ELb1ELb0ELb0ELb0EEENS1_36VarlenDynamicPersistentTileSchedulerILi64ELi64ELi256ELi32ELb0ELb0ELb1ELb1ELb0ELb1EEEEEEEEEvNT_6ParamsE --------------------------
	.section	.text._ZN7cutlass13device_kernelIN5flash11enable_sm90INS1_16FlashAttnFwdSm90INS1_25CollectiveMainloopFwdSm90ILi2EN4cute5tupleIJNS5_1CILi1EEES8_S8_EEENS6_IJNS7_ILi64EEESA_SA_EEELi512ENS_6half_tEfNS_4arch4Sm90ELb0ELb1ELb1ELb1ELb0ELb0ELb0ELb0ELb0ELb0ELb0ELb0EEENS1_21CollectiveEpilogueFwdINS6_IJSA_NS7_ILi512EEESA_EEES9_SC_SE_Li256ELb1ELb0ELb0ELb0EEENS1_36VarlenDynamicPersistentTileSchedulerILi64ELi64ELi256ELi32ELb0ELb0ELb1ELb1ELb0ELb1EEEEEEEEEvNT_6ParamsE,"ax",@progbits
	.align	128
.text._ZN7cutlass13device_kernelIN5flash11enable_sm90INS1_16FlashAttnFwdSm90INS1_25CollectiveMainloopFwdSm90ILi2EN4cute5tupleIJNS5_1CILi1EEES8_S8_EEENS6_IJNS7_ILi64EEESA_SA_EEELi512ENS_6half_tEfNS_4arch4Sm90ELb0ELb1ELb1ELb1ELb0ELb0ELb0ELb0ELb0ELb0ELb0ELb0EEENS1_21CollectiveEpilogueFwdINS6_IJSA_NS7_ILi512EEESA_EEES9_SC_SE_Li256ELb1ELb0ELb0ELb0EEENS1_36VarlenDynamicPersistentTileSchedulerILi64ELi64ELi256ELi32ELb0ELb0ELb1ELb1ELb0ELb1EEEEEEEEEvNT_6ParamsE:
        .type           _ZN7cutlass13device_kernelIN5flash11enable_sm90INS1_16FlashAttnFwdSm90INS1_25CollectiveMainloopFwdSm90ILi2EN4cute5tupleIJNS5_1CILi1EEES8_S8_EEENS6_IJNS7_ILi64EEESA_SA_EEELi512ENS_6half_tEfNS_4arch4Sm90ELb0ELb1ELb1ELb1ELb0ELb0ELb0ELb0ELb0ELb0ELb0ELb0EEENS1_21CollectiveEpilogueFwdINS6_IJSA_NS7_ILi512EEESA_EEES9_SC_SE_Li256ELb1ELb0ELb0ELb0EEENS1_36VarlenDynamicPersistentTileSchedulerILi64ELi64ELi256ELi32ELb0ELb0ELb1ELb1ELb0ELb1EEEEEEEEEvNT_6ParamsE,@function
        .size           _ZN7cutlass13device_kernelIN5flash11enable_sm90INS1_16FlashAttnFwdSm90INS1_25CollectiveMainloopFwdSm90ILi2EN4cute5tupleIJNS5_1CILi1EEES8_S8_EEENS6_IJNS7_ILi64EEESA_SA_EEELi512ENS_6half_tEfNS_4arch4Sm90ELb0ELb1ELb1ELb1ELb0ELb0ELb0ELb0ELb0ELb0ELb0ELb0EEENS1_21CollectiveEpilogueFwdINS6_IJSA_NS7_ILi512EEESA_EEES9_SC_SE_Li256ELb1ELb0ELb0ELb0EEENS1_36VarlenDynamicPersistentTileSchedulerILi64ELi64ELi256ELi32ELb0ELb0ELb1ELb1ELb0ELb1EEEEEEEEEvNT_6ParamsE,(.L_x_4557 - _ZN7cutlass13device_kernelIN5flash11enable_sm90INS1_16FlashAttnFwdSm90INS1_25CollectiveMainloopFwdSm90ILi2EN4cute5tupleIJNS5_1CILi1EEES8_S8_EEENS6_IJNS7_ILi64EEESA_SA_EEELi512ENS_6half_tEfNS_4arch4Sm90ELb0ELb1ELb1ELb1ELb0ELb0ELb0ELb0ELb0ELb0ELb0ELb0EEENS1_21CollectiveEpilogueFwdINS6_IJSA_NS7_ILi512EEESA_EEES9_SC_SE_Li256ELb1ELb0ELb0ELb0EEENS1_36VarlenDynamicPersistentTileSchedulerILi64ELi64ELi256ELi32ELb0ELb0ELb1ELb1ELb0ELb1EEEEEEEEEvNT_6ParamsE)
        .other          _ZN7cutlass13device_kernelIN5flash11enable_sm90INS1_16FlashAttnFwdSm90INS1_25CollectiveMainloopFwdSm90ILi2EN4cute5tupleIJNS5_1CILi1EEES8_S8_EEENS6_IJNS7_ILi64EEESA_SA_EEELi512ENS_6half_tEfNS_4arch4Sm90ELb0ELb1ELb1ELb1ELb0ELb0ELb0ELb0ELb0ELb0ELb0ELb0EEENS1_21CollectiveEpilogueFwdINS6_IJSA_NS7_ILi512EEESA_EEES9_SC_SE_Li256ELb1ELb0ELb0ELb0EEENS1_36VarlenDynamicPersistentTileSchedulerILi64ELi64ELi256ELi32ELb0ELb0ELb1ELb1ELb0ELb1EEEEEEEEEvNT_6ParamsE,@"STO_CUDA_ENTRY STV_DEFAULT"
_ZN7cutlass13device_kernelIN5flash11enable_sm90INS1_16FlashAttnFwdSm90INS1_25CollectiveMainloopFwdSm90ILi2EN4cute5tupleIJNS5_1CILi1EEES8_S8_EEENS6_IJNS7_ILi64EEESA_SA_EEELi512ENS_6half_tEfNS_4arch4Sm90ELb0ELb1ELb1ELb1ELb0ELb0ELb0ELb0ELb0ELb0ELb0ELb0EEENS1_21CollectiveEpilogueFwdINS6_IJSA_NS7_ILi512EEESA_EEES9_SC_SE_Li256ELb1ELb0ELb0ELb0EEENS1_36VarlenDynamicPersistentTileSchedulerILi64ELi64ELi256ELi32ELb0ELb0ELb1ELb1ELb0ELb1EEEEEEEEEvNT_6ParamsE:
        /* <DEDUP_REMOVED lines=21> */
.L_x_1671:
[----:B------:R-:W-:Y:S05]  /*0150*/  BSYNC B0 ;  /* 0x0000000000007941 */ /* 0x000fea0003800000 */
.L_x_1670:
        /* <DEDUP_REMOVED lines=37> */
.L_x_1672:
        /* <DEDUP_REMOVED lines=22> */
.L_x_1673:
        /* <DEDUP_REMOVED lines=18> */
.L_x_1674:
        /* <DEDUP_REMOVED lines=22> */
.L_x_1675:
        /* <DEDUP_REMOVED lines=22> */
.L_x_1676:
[----:B------:R-:W-:Y:S01]  /*08f0*/  PLOP3.LUT P0, PT, PT, PT, UP0, 0x80, 0x0 ;  /* 0x000000000000781c */ /* 0x000fe20003f0f008 */
[----:B------:R-:W-:Y:S01]  /*0900*/  UMOV UR36, 0x1 ;  /* 0x0000000100247882 */ /* 0x000fe20000000000 */
[----:B------:R-:W-:Y:S01]  /*0910*/  NOP ;  /* 0x0000000000007918 */ /* 0x000fe20000000000 */
[----:B------:R-:W-:Y:S01]  /*0920*/  USEL UR36, UR36, 0x2, !UP0 ;  /* 0x0000000224247887 */ /* 0x000fe2000c000000 */
[----:B------:R-:W-:Y:S01]  /*0930*/  ULDC.64 UR48, c[0x0][0x208] ;  /* 0x0000820000307ab9 */ /* 0x000fe20000000a00 */
[----:B012-4-:R-:W-:Y:S08]  /*0940*/  BAR.SYNC.DEFER_BLOCKING 0x0 ;  /* 0x0000000000007b1d */ /* 0x017ff00000010000 */
[----:B------:R-:W-:Y:S05]  /*0950*/  @!P0 BRA `(.L_x_1677) ;  /* 0x000000f800c08947 */ /* 0x000fea0003800000 */
.L_x_1678:
[----:B------:R-:W-:-:S08]  /*0960*/  NOP ;  /* 0x0000000000007918 */ /* 0x000fd00000000000 */
[----:B------:R-:W0:Y:S02]  /*0970*/  USETMAXREG.TRY_ALLOC.CTAPOOL UP0, 0xf0 ;  /* 0x000000f0000079c8 */ /* 0x000e240008000600 */
[----:B0-----:R-:W-:-:S13]  /*0980*/  PLOP3.LUT P0, PT, PT, PT, UP0, 0x80, 0x0 ;  /* 0x000000000000781c */ /* 0x001fda0003f0f008 */
[----:B------:R-:W-:Y:S05]  /*0990*/  @!P0 BRA `(.L_x_1678) ;  /* 0xfffffffc00f08947 */ /* 0x000fea000383ffff */
[----:B------:R-:W-:Y:S01]  /*09a0*/  LOP3.LUT R0, R4, 0xffffff80, RZ, 0xc0, !PT ;  /* 0xffffff8004007812 */ /* 0x000fe200078ec0ff */
[----:B------:R-:W0:Y:S01]  /*09b0*/  S2UR UR4, SR_CgaCtaId ;  /* 0x00000000000479c3 */ /* 0x000e220000008800 */
[----:B------:R-:W-:Y:S02]  /*09c0*/  UMOV UR38, 0x400 ;  /* 0x0000040000267882 */ /* 0x000fe40000000000 */
[----:B------:R-:W-:-:S13]  /*09d0*/  ISETP.NE.AND P0, PT, R0, 0x80, PT ;  /* 0x000000800000780c */ /* 0x000fda0003f05270 */
[----:B------:R-:W-:Y:S06]  /*09e0*/  @!P0 BAR.ARV 0x8, 0xa0 ;  /* 0x0202800000008b1d */ /* 0x000fec0000002000 */
[----:B------:R-:W-:Y:S01]  /*09f0*/  ISETP.GE.U32.AND P0, PT, R4, 0x100, PT ;  /* 0x000001000400780c */ /* 0x000fe20003f06070 */
[----:B0-----:R-:W-:-:S03]  /*0a00*/  ULEA UR38, UR4, UR38, 0x18 ;  /* 0x0000002604267291 */ /* 0x001fc6000f8ec03f */
[----:B------:R-:W-:-:S09]  /*0a10*/  ULDC UR4, c[0x0][0xc14] ;  /* 0x0003050000047ab9 */ /* 0x000fd20000000800 */
        /* <DEDUP_REMOVED lines=9> */
[----:B------:R-:W-:Y:S01]  /*0ab0*/  R2UR UR6, R14 ;  /* 0x000000000e0672ca */ /* 0x000fe200000e0000 */
[----:B------:R-:W-:Y:S01]  /*0ac0*/  IMAD.MOV.U32 R187, RZ, RZ, RZ ;  /* 0x000000ffffbb7224 */ /* 0x000fe200078e00ff */
[----:B------:R-:W-:Y:S01]  /*0ad0*/  SHF.R.S32.HI R3, RZ, 0x1f, R192 ;  /* 0x0000001fff037819 */ /* 0x000fe200000114c0 */
[----:B------:R-:W-:Y:S01]  /*0ae0*/  ULOP3.LUT UR39, UR36, 0x1, URZ, 0xfc, !UPT ;  /* 0x0000000124277892 */ /* 0x000fe2000f8efc3f */
[----:B------:R-:W-:Y:S01]  /*0af0*/  R2UR UR5, R15 ;  /* 0x000000000f0572ca */ /* 0x000fe200000e0000 */
[----:B------:R-:W-:Y:S01]  /*0b00*/  UMOV UR37, URZ ;  /* 0x0000003f00257c82 */ /* 0x000fe20008000000 */
[CC--:B------:R-:W-:Y:S02]  /*0b10*/  LEA.HI R0, R3.reuse, R192.reuse, RZ, 0x4 ;  /* 0x000000c003007211 */ /* 0x0c0fe400078f20ff */
[----:B------:R-:W-:-:S02]  /*0b20*/  LEA.HI R2, R3, R192, RZ, 0x5 ;  /* 0x000000c003027211 */ /* 0x000fc400078f28ff */
[----:B------:R-:W-:Y:S02]  /*0b30*/  SHF.R.S32.HI R9, RZ, 0x4, R0 ;  /* 0x00000004ff097819 */ /* 0x000fe40000011400 */
[C---:B------:R-:W-:Y:S02]  /*0b40*/  LOP3.LUT R7, R0.reuse, 0xfffffff0, RZ, 0xc0, !PT ;  /* 0xfffffff000077812 */ /* 0x040fe400078ec0ff */
[----:B------:R-:W-:Y:S02]  /*0b50*/  LEA.HI R4, R0, R9, RZ, 0x1 ;  /* 0x0000000900047211 */ /* 0x000fe400078f08ff */
[--C-:B------:R-:W-:Y:S01]  /*0b60*/  SHF.R.S32.HI R0, RZ, 0x5, R2.reuse ;  /* 0x00000005ff007819 */ /* 0x100fe20000011402 */
[----:B------:R-:W-:Y:S01]  /*0b70*/  IMAD.IADD R7, R192, 0x1, -R7 ;  /* 0x00000001c0077824 */ /* 0x000fe200078e0a07 */
[----:B------:R-:W-:Y:S02]  /*0b80*/  SHF.R.S32.HI R11, RZ, 0x1f, R2 ;  /* 0x0000001fff0b7819 */ /* 0x000fe40000011402 */
[----:B------:R-:W-:-:S02]  /*0b90*/  LEA.HI R5, R3, R192, RZ, 0x7 ;  /* 0x000000c003057211 */ /* 0x000fc400078f38ff */
[----:B------:R-:W-:Y:S02]  /*0ba0*/  LEA.HI R11, R11, R0, RZ, 0x2 ;  /* 0x000000000b0b7211 */ /* 0x000fe400078f10ff */
[----:B------:R-:W-:Y:S02]  /*0bb0*/  SHF.R.S32.HI R2, RZ, 0x1f, R7 ;  /* 0x0000001fff027819 */ /* 0x000fe40000011407 */
[----:B------:R-:W-:Y:S02]  /*0bc0*/  SHF.R.S32.HI R190, RZ, 0x7, R5 ;  /* 0x00000007ffbe7819 */ /* 0x000fe40000011405 */
[----:B------:R-:W-:Y:S02]  /*0bd0*/  LOP3.LUT R11, R11, 0x3ffffc, RZ, 0xc0, !PT ;  /* 0x003ffffc0b0b7812 */ /* 0x000fe400078ec0ff */
[-C--:B------:R-:W-:Y:S02]  /*0be0*/  LEA.HI R6, R2, R7.reuse, RZ, 0x3 ;  /* 0x0000000702067211 */ /* 0x080fe400078f18ff */
[----:B------:R-:W-:Y:S01]  /*0bf0*/  LOP3.LUT R4, R4, 0x1ffffffe, RZ, 0xc0, !PT ;  /* 0x1ffffffe04047812 */ /* 0x000fe200078ec0ff */
[----:B------:R-:W-:Y:S01]  /*0c00*/  IMAD.IADD R11, R0, 0x1, -R11 ;  /* 0x00000001000b7824 */ /* 0x000fe200078e0a0b */
[----:B------:R-:W-:Y:S01]  /*0c10*/  LEA R10, R190, R7, 0x8 ;  /* 0x00000007be0a7211 */ /* 0x000fe200078e40ff */
[C---:B------:R-:W-:Y:S01]  /*0c20*/  IMAD.SHL.U32 R12, R6.reuse, 0x40, RZ ;  /* 0x00000040060c7824 */ /* 0x040fe200078e00ff */
[----:B------:R-:W-:Y:S01]  /*0c30*/  LOP3.LUT R8, R6, 0xfffffff8, RZ, 0xc0, !PT ;  /* 0xfffffff806087812 */ /* 0x000fe200078ec0ff */
[----:B------:R-:W-:Y:S01]  /*0c40*/  IMAD.IADD R4, R9, 0x1, -R4 ;  /* 0x0000000109047824 */ /* 0x000fe200078e0a04 */
[----:B------:R-:W-:Y:S01]  /*0c50*/  LOP3.LUT R9, R5, 0xffffff80, RZ, 0xc0, !PT ;  /* 0xffffff8005097812 */ /* 0x000fe200078ec0ff */
[----:B------:R-:W-:Y:S01]  /*0c60*/  IMAD R191, R11, 0x10, R10 ;  /* 0x000000100bbf7824 */ /* 0x000fe200078e020a */
[----:B------:R-:W-:Y:S01]  /*0c70*/  LOP3.LUT R13, R12, 0x7ffffe00, RZ, 0xc0, !PT ;  /* 0x7ffffe000c0d7812 */ /* 0x000fe200078ec0ff */
[----:B------:R-:W-:Y:S01]  /*0c80*/  IMAD.IADD R10, R7, 0x1, -R8 ;  /* 0x00000001070a7824 */ /* 0x000fe200078e0a08 */
[----:B------:R-:W-:Y:S01]  /*0c90*/  LEA.HI R3, R3, R192, RZ, 0x3 ;  /* 0x000000c003037211 */ /* 0x000fe200078f18ff */
[----:B------:R-:W-:Y:S01]  /*0ca0*/  IMAD.IADD R9, R192, 0x1, -R9 ;  /* 0x00000001c0097824 */ /* 0x000fe200078e0a09 */
[----:B------:R-:W-:Y:S01]  /*0cb0*/  LEA R13, R0, R13, 0xa ;  /* 0x0000000d000d7211 */ /* 0x000fe200078e50ff */
[C---:B------:R-:W-:Y:S01]  /*0cc0*/  IMAD.SHL.U32 R11, R10.reuse, 0x40, RZ ;  /* 0x000000400a0b7824 */ /* 0x040fe200078e00ff */
[----:B------:R-:W-:Y:S01]  /*0cd0*/  R2P PR, R10, 0x6 ;  /* 0x000000060a007804 */ /* 0x000fe20000000000 */
[----:B------:R-:W-:Y:S01]  /*0ce0*/  IMAD.SHL.U32 R4, R4, 0x8, RZ ;  /* 0x0000000804047824 */ /* 0x000fe200078e00ff */
[----:B------:R-:W-:-:S02]  /*0cf0*/  SHF.R.S32.HI R2, RZ, 0x1f, R9 ;  /* 0x0000001fff027819 */ /* 0x000fc40000011409 */
[----:B------:R-:W-:Y:S01]  /*0d00*/  LOP3.LUT R11, R11, 0x1c0, RZ, 0xc0, !PT ;  /* 0x000001c00b0b7812 */ /* 0x000fe200078ec0ff */
[--C-:B------:R-:W-:Y:S01]  /*0d10*/  IMAD.U32 R191, R191, 0x40, R4.reuse ;  /* 0x00000040bfbf7824 */ /* 0x100fe200078e0004 */
[----:B------:R-:W-:Y:S02]  /*0d20*/  LEA.HI R6, R2, R9, RZ, 0x2 ;  /* 0x0000000902067211 */ /* 0x000fe400078f10ff */
[----:B------:R-:W-:Y:S02]  /*0d30*/  LOP3.LUT R4, R11, 0x8, R4, 0xf8, !PT ;  /* 0x000000080b047812 */ /* 0x000fe400078ef804 */
[----:B------:R-:W-:Y:S02]  /*0d40*/  SHF.R.U32.HI R11, RZ, 0x3, R11 ;  /* 0x00000003ff0b7819 */ /* 0x000fe4000001160b */
[--C-:B------:R-:W-:Y:S02]  /*0d50*/  SHF.R.S32.HI R7, RZ, 0x2, R6.reuse ;  /* 0x00000002ff077819 */ /* 0x100fe40000011406 */
[----:B------:R-:W-:-:S02]  /*0d60*/  SHF.R.S32.HI R8, RZ, 0x1f, R6 ;  /* 0x0000001fff087819 */ /* 0x000fc40000011406 */
[----:B------:R-:W-:Y:S02]  /*0d70*/  LOP3.LUT R4, R4, R11, RZ, 0x3c, !PT ;  /* 0x0000000b04047212 */ /* 0x000fe400078e3cff */
[----:B------:R-:W-:Y:S02]  /*0d80*/  LEA.HI R8, R8, R7, RZ, 0x3 ;  /* 0x0000000708087211 */ /* 0x000fe400078f18ff */
[----:B------:R-:W-:Y:S02]  /*0d90*/  IADD3 R4, R13, R4, RZ ;  /* 0x000000040d047210 */ /* 0x000fe40007ffe0ff */
[----:B------:R-:W-:Y:S02]  /*0da0*/  LOP3.LUT R8, R8, 0xfffffff8, RZ, 0xc0, !PT ;  /* 0xfffffff808087812 */ /* 0x000fe400078ec0ff */
[----:B------:R-:W-:Y:S02]  /*0db0*/  LEA.HI R5, R5, R190, RZ, 0x1 ;  /* 0x000000be05057211 */ /* 0x000fe400078f08ff */
[----:B------:R-:W-:Y:S01]  /*0dc0*/  LEA R19, R4, UR38, 0x1 ;  /* 0x0000002604137c11 */ /* 0x000fe2000f8e08ff */
[----:B------:R-:W-:Y:S01]  /*0dd0*/  IMAD.IADD R17, R7, 0x1, -R8 ;  /* 0x0000000107117824 */ /* 0x000fe200078e0a08 */
[----:B------:R-:W-:-:S02]  /*0de0*/  LEA.HI R2, R2, R9, RZ, 0x5 ;  /* 0x0000000902027211 */ /* 0x000fc400078f28ff */
[----:B------:R-:W-:Y:S01]  /*0df0*/  LOP3.LUT R6, R6, 0x7ffffffc, RZ, 0xc0, !PT ;  /* 0x7ffffffc06067812 */ /* 0x000fe200078ec0ff */
[----:B------:R-:W-:Y:S01]  /*0e00*/  VIADD R184, R19, 0x26800 ;  /* 0x0002680013b87836 */ /* 0x000fe20000000000 */
[----:B------:R-:W-:Y:S02]  /*0e10*/  LOP3.LUT R7, R3, 0x1ffffff8, RZ, 0xc0, !PT ;  /* 0x1ffffff803077812 */ /* 0x000fe400078ec0ff */
[----:B------:R-:W-:Y:S01]  /*0e20*/  LOP3.LUT R5, R5, 0xfffffe, RZ, 0xc0, !PT ;  /* 0x00fffffe05057812 */ /* 0x000fe200078ec0ff */
[----:B------:R-:W-:Y:S01]  /*0e30*/  IMAD.IADD R6, R9, 0x1, -R6 ;  /* 0x0000000109067824 */ /* 0x000fe200078e0a06 */
[----:B------:R-:W-:Y:S01]  /*0e40*/  SHF.R.S32.HI R2, RZ, 0x5, R2 ;  /* 0x00000005ff027819 */ /* 0x000fe20000011402 */
[----:B------:R-:W-:Y:S01]  /*0e50*/  IMAD.IADD R7, R192, 0x1, -R7 ;  /* 0x00000001c0077824 */ /* 0x000fe200078e0a07 */
[----:B------:R-:W-:Y:S01]  /*0e60*/  IADD3 R22, R19, 0x26820, RZ ;  /* 0x0002682013167810 */ /* 0x000fe20007ffe0ff */
[----:B------:R-:W-:Y:S01]  /*0e70*/  IMAD.IADD R5, R190, 0x1, -R5 ;  /* 0x00000001be057824 */ /* 0x000fe200078e0a05 */
[----:B------:R-:W-:Y:S01]  /*0e80*/  SEL R23, R23, 0xffffffc0, !P2 ;  /* 0xffffffc017177807 */ /* 0x000fe20005000000 */
[----:B------:R-:W-:Y:S01]  /*0e90*/  @P1 VIADD R22, R184, 0xffffffe0 ;  /* 0xffffffe0b8161836 */ /* 0x000fe20000000000 */
[----:B------:R-:W-:Y:S01]  /*0ea0*/  SHF.R.S32.HI R188, RZ, 0x3, R3 ;  /* 0x00000003ffbc7819 */ /* 0x000fe20000011403 */
[----:B------:R-:W-:Y:S01]  /*0eb0*/  IMAD R17, R2, 0x10, R17 ;  /* 0x0000001002117824 */ /* 0x000fe200078e0211 */
[----:B------:R-:W-:Y:S01]  /*0ec0*/  IADD3 R184, R184, R23, RZ ;  /* 0x00000017b8b87210 */ /* 0x000fe20007ffe0ff */
[----:B------:R-:W-:-:S02]  /*0ed0*/  IMAD.MOV.U32 R2, RZ, RZ, RZ ;  /* 0x000000ffff027224 */ /* 0x000fc400078e00ff */
[----:B------:R-:W-:Y:S02]  /*0ee0*/  IMAD.SHL.U32 R185, R7, 0x8, RZ ;  /* 0x0000000807b97824 */ /* 0x000fe400078e00ff */
[----:B------:R-:W-:Y:S02]  /*0ef0*/  IMAD.SHL.U32 R18, R5, 0x100, RZ ;  /* 0x0000010005127824 */ /* 0x000fe400078e00ff */
[----:B------:R-:W-:Y:S02]  /*0f00*/  IMAD.SHL.U32 R16, R6, 0x2, RZ ;  /* 0x0000000206107824 */ /* 0x000fe400078e00ff */
[----:B------:R-:W-:-:S07]  /*0f10*/  IMAD.IADD R23, R23, 0x1, R22 ;  /* 0x0000000117177824 */ /* 0x000fce00078e0216 */
.L_x_1786:
[----:B------:R-:W-:Y:S01]  /*0f20*/  ULDC.64 UR8, c[0x0][0xa28] ;  /* 0x00028a0000087ab9 */ /* 0x000fe20000000a00 */
[----:B------:R-:W-:Y:S01]  /*0f30*/  ULDC UR4, c[0x0][0x404] ;  /* 0x0001010000047ab9 */ /* 0x000fe20000000800 */
[----:B------:R-:W-:Y:S01]  /*0f40*/  UISETP.NE.U32.AND UP0, UPT, UR8, URZ, UPT ;  /* 0x0000003f0800728c */ /* 0x000fe2000bf05070 */
[----:B------:R-:W-:-:S03]  /*0f50*/  ULDC UR7, c[0x0][0x2e0] ;  /* 0x0000b80000077ab9 */ /* 0x000fc60000000800 */
[----:B------:R-:W-:-:S03]  /*0f60*/  UISETP.NE.AND.EX UP0, UPT, UR9, URZ, UPT, UP0 ;  /* 0x0000003f0900728c */ /* 0x000fc6000bf05300 */
[----:B------:R-:W-:Y:S02]  /*0f70*/  ULDC.64 UR8, c[0x0][0xa18] ;  /* 0x0002860000087ab9 */ /* 0x000fe40000000a00 */
[----:B------:R-:W-:Y:S01]  /*0f80*/  UISETP.NE.U32.AND UP1, UPT, UR8, URZ, UPT ;  /* 0x0000003f0800728c */ /* 0x000fe2000bf25070 */
[----:B------:R-:W-:-:S03]  /*0f90*/  PLOP3.LUT P0, PT, PT, PT, UP0, 0x80, 0x0 ;  /* 0x000000000000781c */ /* 0x000fc60003f0f008 */
[----:B------:R-:W-:-:S03]  /*0fa0*/  UISETP.NE.AND.EX UP1, UPT, UR9, URZ, UPT, UP1 ;  /* 0x0000003f0900728c */ /* 0x000fc6000bf25310 */
[----:B------:R-:W-:Y:S02]  /*0fb0*/  @UP0 ULDC.64 UR8, c[0x0][0xa28] ;  /* 0x00028a0000080ab9 */ /* 0x000fe40000000a00 */
[----:B------:R-:W-:Y:S01]  /*0fc0*/  @UP0 UIMAD.WIDE UR8, UR5, 0x4, UR8 ;  /* 0x00000004050808a5 */ /* 0x000fe2000f8e0208 */
[----:B------:R-:W-:-:S05]  /*0fd0*/  PLOP3.LUT P2, PT, PT, PT, UP1, 0x80, 0x0 ;  /* 0x000000000000781c */ /* 0x000fca0003f4f018 */
[----:B------:R-:W-:Y:S01]  /*0fe0*/  @UP1 ULDC.64 UR10, c[0x0][0xa18] ;  /* 0x00028600000a1ab9 */ /* 0x000fe20000000a00 */
[----:B-1---5:R-:W-:Y:S02]  /*0ff0*/  IMAD.U32 R4, RZ, RZ, UR8 ;  /* 0x00000008ff047e24 */ /* 0x022fe4000f8e00ff */
[----:B------:R-:W-:Y:S01]  /*1000*/  IMAD.U32 R5, RZ, RZ, UR9 ;  /* 0x00000009ff057e24 */ /* 0x000fe2000f8e00ff */
[----:B------:R-:W-:-:S04]  /*1010*/  @UP1 UIMAD.WIDE UR8, UR5, 0x4, UR10 ;  /* 0x00000004050818a5 */ /* 0x000fc8000f8e020a */
[----:B--2---:R-:W2:Y:S02]  /*1020*/  @P0 LDG.E R4, desc[UR48][R4.64] ;  /* 0x0000003004040981 */ /* 0x004ea4000c1e1900 */
[----:B---3--:R-:W-:Y:S02]  /*1030*/  IMAD.U32 R6, RZ, RZ, UR8 ;  /* 0x00000008ff067e24 */ /* 0x008fe4000f8e00ff */
[----:B------:R-:W-:Y:S01]  /*1040*/  IMAD.U32 R7, RZ, RZ, UR9 ;  /* 0x00000009ff077e24 */ /* 0x000fe2000f8e00ff */
[----:B------:R-:W-:-:S04]  /*1050*/  ULDC.64 UR8, c[0x0][0x3f8] ;  /* 0x0000fe0000087ab9 */ /* 0x000fc80000000a00 */
[----:B------:R-:W3:Y:S01]  /*1060*/  @P2 LDG.E R6, desc[UR48][R6.64] ;  /* 0x0000003006062981 */ /* 0x000ee2000c1e1900 */
[----:B------:R-:W-:Y:S01]  /*1070*/  UISETP.NE.U32.AND UP0, UPT, UR8, URZ, UPT ;  /* 0x0000003f0800728c */ /* 0x000fe2000bf05070 */
[----:B------:R-:W-:Y:S01]  /*1080*/  UMOV UR44, URZ ;  /* 0x0000003f002c7c82 */ /* 0x000fe20008000000 */
[----:B------:R-:W-:Y:S02]  /*1090*/  ULDC UR40, c[0x0][0x288] ;  /* 0x0000a20000287ab9 */ /* 0x000fe40000000800 */
[----:B------:R-:W-:Y:S01]  /*10a0*/  UISETP.NE.AND.EX UP0, UPT, UR9, URZ, UPT, UP0 ;  /* 0x0000003f0900728c */ /* 0x000fe2000bf05300 */
[----:B------:R-:W-:Y:S02]  /*10b0*/  UMOV UR41, UR6 ;  /* 0x0000000600297c82 */ /* 0x000fe40008000000 */
[----:B------:R-:W-:Y:S01]  /*10c0*/  ULDC.64 UR8, c[0x0][0xa20] ;  /* 0x0002880000087ab9 */ /* 0x000fe20000000a00 */
[----:B------:R-:W-:Y:S01]  /*10d0*/  USEL UR4, UR4, 0x1, UP0 ;  /* 0x0000000104047887 */ /* 0x000fe20008000000 */
[----:B------:R-:W-:-:S03]  /*10e0*/  ISETP.NE.U32.AND P1, PT, RZ, UR8, PT ;  /* 0x00000008ff007c0c */ /* 0x000fc6000bf25070 */
[----:B------:R-:W-:Y:S01]  /*10f0*/  UIMAD UR4, UR4, UR7, URZ ;  /* 0x00000007040472a4 */ /* 0x000fe2000f8e023f */
[----:B------:R-:W-:Y:S02]  /*1100*/  ISETP.NE.AND.EX P1, PT, RZ, UR9, PT, P1 ;  /* 0x00000009ff007c0c */ /* 0x000fe4000bf25310 */
[----:B--2---:R-:W-:Y:S02]  /*1110*/  @P0 R2UR UR44, R4 ;  /* 0x00000000042c02ca */ /* 0x004fe400000e0000 */
[----:B---3--:R-:W-:Y:S01]  /*1120*/  @P2 R2UR UR40, R6 ;  /* 0x00000000062822ca */ /* 0x008fe200000e0000 */
[----:B0-----:R-:W-:-:S14]  /*1130*/  @P2 BRA `(.L_x_1679) ;  /* 0x0000000000342947 */ /* 0x001fdc0003800000 */
[----:B------:R-:W-:Y:S02]  /*1140*/  ULDC.64 UR6, c[0x0][0xa00] ;  /* 0x0002800000067ab9 */ /* 0x000fe40000000a00 */
[----:B------:R-:W-:-:S04]  /*1150*/  ISETP.NE.U32.AND P0, PT, RZ, UR6, PT ;  /* 0x00000006ff007c0c */ /* 0x000fc8000bf05070 */
[----:B------:R-:W-:-:S13]  /*1160*/  ISETP.NE.AND.EX P0, PT, RZ, UR7, PT, P0 ;  /* 0x00000007ff007c0c */ /* 0x000fda000bf05300 */
[----:B------:R-:W-:Y:S05]  /*1170*/  @!P0 BRA `(.L_x_1679) ;  /* 0x0000000000248947 */ /* 0x000fea0003800000 */
[----:B------:R-:W-:Y:S02]  /*1180*/  ULDC.64 UR6, c[0x0][0xa00] ;  /* 0x0002800000067ab9 */ /* 0x000fe40000000a00 */
[----:B------:R-:W-:-:S06]  /*1190*/  UIMAD.WIDE UR6, UR5, 0x4, UR6 ;  /* 0x00000004050678a5 */ /* 0x000fcc000f8e0206 */
[----:B------:R-:W-:Y:S01]  /*11a0*/  MOV R4, UR6 ;  /* 0x0000000600047c02 */ /* 0x000fe20008000f00 */
[----:B------:R-:W-:-:S05]  /*11b0*/  IMAD.U32 R5, RZ, RZ, UR7 ;  /* 0x00000007ff057e24 */ /* 0x000fca000f8e00ff */
[----:B------:R-:W2:Y:S04]  /*11c0*/  LDG.E R3, desc[UR48][R4.64] ;  /* 0x0000003004037981 */ /* 0x000ea8000c1e1900 */
[----:B------:R-:W3:Y:S01]  /*11d0*/  LDG.E R0, desc[UR48][R4.64+0x4] ;  /* 0x0000043004007981 */ /* 0x000ee2000c1e1900 */
[----:B--2---:R-:W-:Y:S02]  /*11e0*/  R2UR UR40, R3 ;  /* 0x00000000032872ca */ /* 0x004fe400000e0000 */
[----:B---3--:R-:W-:-:S13]  /*11f0*/  R2UR UR6, R0 ;  /* 0x00000000000672ca */ /* 0x008fda00000e0000 */
[----:B------:R-:W-:-:S12]  /*1200*/  UIADD3 UR40, -UR40, UR6, URZ ;  /* 0x0000000628287290 */ /* 0x000fd8000fffe13f */
.L_x_1679:
[----:B------:R-:W-:Y:S01]  /*1210*/  UMOV UR42, UR47 ;  /* 0x0000002f002a7c82 */ /* 0x000fe20008000000 */
[----:B------:R-:W-:Y:S01]  /*1220*/  UMOV UR43, UR5 ;  /* 0x00000005002b7c82 */ /* 0x000fe20008000000 */
[----:B------:R-:W-:Y:S05]  /*1230*/  @!P1 BRA `(.L_x_1680) ;  /* 0x00000000001c9947 */ /* 0x000fea0003800000 */
[----:B------:R-:W-:Y:S02]  /*1240*/  ULDC.64 UR6, c[0x0][0xa20] ;  /* 0x0002880000067ab9 */ /* 0x000fe40000000a00 */
[----:B------:R-:W-:-:S06]  /*1250*/  UIMAD.WIDE UR4, UR5, 0x4, UR6 ;  /* 0x00000004050478a5 */ /* 0x000fcc000f8e0206 */
[----:B------:R-:W-:Y:S02]  /*1260*/  IMAD.U32 R4, RZ, RZ, UR4 ;  /* 0x00000004ff047e24 */ /* 0x000fe4000f8e00ff */
[----:B------:R-:W-:-:S05]  /*1270*/  IMAD.U32 R5, RZ, RZ, UR5 ;  /* 0x00000005ff057e24 */ /* 0x000fca000f8e00ff */
[----:B------:R-:W2:Y:S02]  /*1280*/  LDG.E R4, desc[UR48][R4.64] ;  /* 0x0000003004047981 */ /* 0x000ea4000c1e1900 */
[----:B--2---:R-:W-:Y:S01]  /*1290*/  R2UR UR4, R4 ;  /* 0x00000000040472ca */ /* 0x004fe200000e0000 */
[----:B------:R-:W-:-:S14]  /*12a0*/  BRA `(.L_x_1681) ;  /* 0x0000000000347947 */ /* 0x000fdc0003800000 */
.L_x_1680:
[----:B------:R-:W-:Y:S02]  /*12b0*/  ULDC.64 UR6, c[0x0][0xa08] ;  /* 0x0002820000067ab9 */ /* 0x000fe40000000a00 */
[----:B------:R-:W-:-:S04]  /*12c0*/  ISETP.NE.U32.AND P0, PT, RZ, UR6, PT ;  /* 0x00000006ff007c0c */ /* 0x000fc8000bf05070 */
[----:B------:R-:W-:-:S13]  /*12d0*/  ISETP.NE.AND.EX P0, PT, RZ, UR7, PT, P0 ;  /* 0x00000007ff007c0c */ /* 0x000fda000bf05300 */
[----:B------:R-:W-:Y:S05]  /*12e0*/  @!P0 BRA `(.L_x_1681) ;  /* 0x0000000000248947 */ /* 0x000fea0003800000 */
[----:B------:R-:W-:Y:S02]  /*12f0*/  ULDC.64 UR6, c[0x0][0xa08] ;  /* 0x0002820000067ab9 */ /* 0x000fe40000000a00 */
[----:B------:R-:W-:-:S06]  /*1300*/  UIMAD.WIDE UR4, UR5, 0x4, UR6 ;  /* 0x00000004050478a5 */ /* 0x000fcc000f8e0206 */
[----:B------:R-:W-:Y:S02]  /*1310*/  IMAD.U32 R4, RZ, RZ, UR4 ;  /* 0x00000004ff047e24 */ /* 0x000fe4000f8e00ff */
[----:B------:R-:W-:-:S05]  /*1320*/  IMAD.U32 R5, RZ, RZ, UR5 ;  /* 0x00000005ff057e24 */ /* 0x000fca000f8e00ff */
[----:B------:R-:W2:Y:S04]  /*1330*/  LDG.E R3, desc[UR48][R4.64] ;  /* 0x0000003004037981 */ /* 0x000ea8000c1e1900 */
[----:B------:R-:W3:Y:S01]  /*1340*/  LDG.E R0, desc[UR48][R4.64+0x4] ;  /* 0x0000043004007981 */ /* 0x000ee2000c1e1900 */
[----:B--2---:R-:W-:Y:S02]  /*1350*/  R2UR UR4, R3 ;  /* 0x00000000030472ca */ /* 0x004fe400000e0000 */
[----:B---3--:R-:W-:-:S13]  /*1360*/  R2UR UR5, R0 ;  /* 0x00000000000572ca */ /* 0x008fda00000e0000 */
[----:B------:R-:W-:-:S12]  /*1370*/  UIADD3 UR4, -UR4, UR5, URZ ;  /* 0x0000000504047290 */ /* 0x000fd8000fffe13f */
.L_x_1681:
[----:B------:R-:W-:Y:S02]  /*1380*/  UISETP.NE.AND UP0, UPT, UR46, 0x1, UPT ;  /* 0x000000012e00788c */ /* 0x000fe4000bf05270 */
[----:B------:R-:W-:Y:S02]  /*1390*/  UIADD3 UR44, -UR44, UR4, URZ ;  /* 0x000000042c2c7290 */ /* 0x000fe4000fffe13f */
[----:B------:R-:W-:Y:S02]  /*13a0*/  ULEA UR6, UR47, 0x40, 0x6 ;  /* 0x000000402f067891 */ /* 0x000fe4000f8e303f */
[----:B------:R-:W-:Y:S01]  /*13b0*/  UIADD3 UR4, UR44, 0x3f, URZ ;  /* 0x0000003f2c047890 */ /* 0x000fe2000fffe03f */
[----:B------:R-:W-:Y:S01]  /*13c0*/  PLOP3.LUT P0, PT, PT, PT, UP0, 0x80, 0x0 ;  /* 0x000000000000781c */ /* 0x000fe20003f0f008 */
[----:B------:R-:W-:Y:S02]  /*13d0*/  UIADD3 UR9, UR44, UR6, -UR40 ;  /* 0x000000062c097290 */ /* 0x000fe4000fffe828 */
[----:B------:R-:W-:Y:S01]  /*13e0*/  USHF.R.S32.HI UR5, URZ, 0x1f, UR4 ;  /* 0x0000001f3f057899 */ /* 0x000fe20008011404 */
[----:B------:R-:W-:-:S03]  /*13f0*/  ULDC UR7, c[0x0][0x9e0] ;  /* 0x0002780000077ab9 */ /* 0x000fc60000000800 */
[----:B------:R-:W-:Y:S02]  /*1400*/  ULEA.HI UR5, UR5, UR4, URZ, 0x6 ;  /* 0x0000000405057291 */ /* 0x000fe4000f8f303f */
[----:B------:R-:W-:Y:S02]  /*1410*/  UIADD3 UR6, UR9, UR7, URZ ;  /* 0x0000000709067290 */ /* 0x000fe4000fffe03f */
[----:B------:R-:W-:Y:S02]  /*1420*/  USHF.R.S32.HI UR20, URZ, 0x6, UR5 ;  /* 0x000000063f147899 */ /* 0x000fe40008011405 */
[----:B------:R-:W-:Y:S10]  /*1430*/  @!P0 BRA `(.L_x_1682) ;  /* 0x0000001c00fc8947 */ /* 0x000ff40003800000 */
        /* <DEDUP_REMOVED lines=14> */
.L_x_1684:
[----:B------:R-:W-:-:S11]  /*1520*/  UISETP.NE.AND UP0, UPT, UR8, 0x1, UPT ;  /* 0x000000010800788c */ /* 0x000fd6000bf05270 */
[----:B------:R-:W-:Y:S02]  /*1530*/  @UP0 ULDC.64 UR10, c[0x0][0x9e8] ;  /* 0x00027a00000a0ab9 */ /* 0x000fe40000000a00 */
[----:B------:R-:W-:-:S04]  /*1540*/  UIMAD.WIDE.U32 UR4, UR7, UR10, URZ ;  /* 0x0000000a070472a5 */ /* 0x000fc8000f8e003f */
[----:B------:R-:W-:-:S12]  /*1550*/  @UP0 USHF.R.U32.HI UR7, URZ, UR11, UR5 ;  /* 0x0000000b3f070299 */ /* 0x000fd80008011605 */
.L_x_1685:
[----:B------:R-:W-:-:S04]  /*1560*/  UIMAD UR7, UR7, UR8, UR8 ;  /* 0x00000008070772a4 */ /* 0x000fc8000f8e0208 */
[----:B------:R-:W-:-:S04]  /*1570*/  UISETP.LT.AND UP0, UPT, UR6, UR7, UPT ;  /* 0x000000070600728c */ /* 0x000fc8000bf01270 */
[----:B------:R-:W-:-:S12]  /*1580*/  USEL UR6, UR6, UR7, UP0 ;  /* 0x0000000706067287 */ /* 0x000fd80008000000 */
.L_x_1683:
[----:B------:R-:W-:Y:S02]  /*1590*/  UIADD3 UR6, UR6, 0x3f, URZ ;  /* 0x0000003f06067890 */ /* 0x000fe4000fffe03f */
[----:B------:R-:W-:Y:S02]  /*15a0*/  ULEA UR40, UR47, -UR40, 0x6 ;  /* 0x800000282f287291 */ /* 0x000fe4000f8e303f */
[----:B------:R-:W-:Y:S02]  /*15b0*/  USHF.R.S32.HI UR4, URZ, 0x1f, UR6 ;  /* 0x0000001f3f047899 */ /* 0x000fe40008011406 */
[----:B------:R-:W-:Y:S02]  /*15c0*/  UIADD3 UR40, UR44, UR40, URZ ;  /* 0x000000282c287290 */ /* 0x000fe4000fffe03f */
[----:B------:R-:W-:Y:S01]  /*15d0*/  ULEA.HI UR4, UR4, UR6, URZ, 0x6 ;  /* 0x0000000604047291 */ /* 0x000fe2000f8f303f */
[----:B------:R-:W-:-:S03]  /*15e0*/  ULDC UR5, c[0x0][0x9dc] ;  /* 0x0002770000057ab9 */ /* 0x000fc60000000800 */
[----:B------:R-:W-:Y:S02]  /*15f0*/  USHF.R.S32.HI UR4, URZ, 0x6, UR4 ;  /* 0x000000063f047899 */ /* 0x000fe40008011404 */
[----:B------:R-:W-:Y:S02]  /*1600*/  UIADD3 UR5, UR40, -UR5, URZ ;  /* 0x8000000528057290 */ /* 0x000fe4000fffe03f */
[----:B------:R-:W-:-:S04]  /*1610*/  UISETP.LT.AND UP0, UPT, UR20, UR4, UPT ;  /* 0x000000041400728c */ /* 0x000fc8000bf01270 */
[----:B------:R-:W-:Y:S01]  /*1620*/  USEL UR20, UR20, UR4, UP0 ;  /* 0x0000000414147287 */ /* 0x000fe20008000000 */
[----:B------:R-:W-:Y:S01]  /*1630*/  MOV R0, UR5 ;  /* 0x0000000500007c02 */ /* 0x000fe20008000f00 */
[----:B------:R-:W-:Y:S10]  /*1640*/  @!P1 BRA `(.L_x_1686) ;  /* 0x0000000000409947 */ /* 0x000ff40003800000 */
        /* <DEDUP_REMOVED lines=10> */
.L_x_1687:
[----:B------:R-:W-:-:S11]  /*16f0*/  UISETP.NE.AND UP0, UPT, UR8, 0x1, UPT ;  /* 0x000000010800788c */ /* 0x000fd6000bf05270 */
[----:B------:R-:W-:Y:S02]  /*1700*/  @UP0 ULDC.64 UR6, c[0x0][0x9e8] ;  /* 0x00027a0000060ab9 */ /* 0x000fe40000000a00 */
[----:B------:R-:W-:-:S04]  /*1710*/  UIMAD.WIDE.U32 UR4, UR40, UR6, URZ ;  /* 0x00000006280472a5 */ /* 0x000fc8000f8e003f */
[----:B------:R-:W-:-:S12]  /*1720*/  @UP0 USHF.R.U32.HI UR40, URZ, UR7, UR5 ;  /* 0x000000073f280299 */ /* 0x000fd80008011605 */
.L_x_1688:
[----:B------:R-:W-:-:S06]  /*1730*/  UIMAD UR40, UR40, UR8, URZ ;  /* 0x00000008282872a4 */ /* 0x000fcc000f8e023f */
[----:B------:R-:W-:-:S07]  /*1740*/  VIMNMX R0, R0, UR40, !PT ;  /* 0x0000002800007c48 */ /* 0x000fce000ffe0100 */
.L_x_1686:
[----:B------:R-:W-:Y:S01]  /*1750*/  SHF.R.S32.HI R5, RZ, 0x1f, R0 ;  /* 0x0000001fff057819 */ /* 0x000fe20000011400 */
[----:B------:R-:W-:Y:S01]  /*1760*/  IMAD.MOV.U32 R3, RZ, RZ, RZ ;  /* 0x000000ffff037224 */ /* 0x000fe200078e00ff */
[----:B------:R-:W-:Y:S02]  /*1770*/  PLOP3.LUT P0, PT, PT, PT, PT, 0x80, 0x0 ;  /* 0x000000000000781c */ /* 0x000fe40003f0f070 */
[----:B------:R-:W-:Y:S02]  /*1780*/  CS2R R150, SRZ ;  /* 0x0000000000967805 */ /* 0x000fe4000001ff00 */
[----:B------:R-:W-:Y:S01]  /*1790*/  LEA.HI R5, R5, R0, RZ, 0x6 ;  /* 0x0000000005057211 */ /* 0x000fe200078f30ff */
[----:B------:R-:W-:Y:S01]  /*17a0*/  IMAD.MOV.U32 R0, RZ, RZ, RZ ;  /* 0x000000ffff007224 */ /* 0x000fe200078e00ff */
[----:B------:R-:W-:Y:S02]  /*17b0*/  CS2R R148, SRZ ;  /* 0x0000000000947805 */ /* 0x000fe4000001ff00 */
[----:B------:R-:W-:-:S02]  /*17c0*/  CS2R R146, SRZ ;  /* 0x0000000000927805 */ /* 0x000fc4000001ff00 */
[----:B------:R-:W-:Y:S02]  /*17d0*/  SHF.R.S32.HI R4, RZ, 0x6, R5 ;  /* 0x00000006ff047819 */ /* 0x000fe40000011405 */
[----:B------:R-:W-:Y:S02]  /*17e0*/  CS2R R144, SRZ ;  /* 0x0000000000907805 */ /* 0x000fe4000001ff00 */
[----:B------:R-:W-:Y:S02]  /*17f0*/  CS2R R142, SRZ ;  /* 0x00000000008e7805 */ /* 0x000fe4000001ff00 */
[----:B------:R-:W-:Y:S02]  /*1800*/  CS2R R140, SRZ ;  /* 0x00000000008c7805 */ /* 0x000fe4000001ff00 */
[----:B------:R-:W-:Y:S02]  /*1810*/  VIMNMX R4, RZ, R4, !PT ;  /* 0x00000004ff047248 */ /* 0x000fe40007fe0100 */
[----:B------:R-:W-:-:S02]  /*1820*/  CS2R R138, SRZ ;  /* 0x00000000008a7805 */ /* 0x000fc4000001ff00 */
[----:B------:R-:W-:Y:S01]  /*1830*/  CS2R R136, SRZ ;  /* 0x0000000000887805 */ /* 0x000fe2000001ff00 */
[----:B------:R-:W-:Y:S01]  /*1840*/  IMAD.MOV.U32 R172, RZ, RZ, RZ ;  /* 0x000000ffffac7224 */ /* 0x000fe200078e00ff */
[----:B------:R-:W-:Y:S02]  /*1850*/  ISETP.LT.AND P1, PT, R4, UR20, PT ;  /* 0x0000001404007c0c */ /* 0x000fe4000bf21270 */
        /* <DEDUP_REMOVED lines=53> */
[----:B------:R-:W-:Y:S01]  /*1bb0*/  CS2R R30, SRZ ;  /* 0x00000000001e7805 */ /* 0x000fe2000001ff00 */
[----:B------:R-:W-:Y:S01]  /*1bc0*/  IMAD.MOV.U32 R8, RZ, RZ, RZ ;  /* 0x000000ffff087224 */ /* 0x000fe200078e00ff */
[----:B------:R-:W-:Y:S01]  /*1bd0*/  CS2R R26, SRZ ;  /* 0x00000000001a7805 */ /* 0x000fe2000001ff00 */
[----:B------:R-:W-:Y:S06]  /*1be0*/  @!P1 BRA `(.L_x_1689) ;  /* 0x000000bc00b89947 */ /* 0x000fec0003800000 */
        /* <DEDUP_REMOVED lines=14> */
.L_x_1690:
[----:B------:R-:W-:Y:S01]  /*1cd0*/  ULEA UR22, UR37, UR38, 0x3 ;  /* 0x0000002625167291 */ /* 0x000fe2000f8e183f */
[----:B------:R-:W-:-:S08]  /*1ce0*/  SHF.L.U32 R0, R2, 0x1f, RZ ;  /* 0x0000001f02007819 */ /* 0x000fd000000006ff */
[----:B------:R-:W0:Y:S02]  /*1cf0*/  SYNCS.PHASECHK.TRANS64.TRYWAIT P1, [UR22+0x28c50], R0 ;  /* 0x028c5000ff0075a7 */ /* 0x000e240008020156 */
[----:B0-----:R-:W-:Y:S05]  /*1d00*/  @!P1 BRA `(.L_x_1691) ;  /* 0x0000013800b89947 */ /* 0x001fea0003800000 */
.L_x_1880:
        /* <DEDUP_REMOVED lines=24> */
[----:B------:R-:W-:-:S06]  /*1e90*/  UIADD3 UR20, UR20, -0x2, URZ ;  /* 0xfffffffe14147890 */ /* 0x000fcc000fffe03f */
[----:B------:R-:W-:Y:S02]  /*1ea0*/  ISETP.LE.AND P1, PT, R4, UR20, PT ;  /* 0x0000001404007c0c */ /* 0x000fe4000bf23270 */
[----:B0-----:R-:W-:-:S04]  /*1eb0*/  LOP3.LUT R3, R3, 0x7f, RZ, 0xc0, !PT ;  /* 0x0000007f03037812 */ /* 0x001fc800078ec0ff */
        /* <DEDUP_REMOVED lines=18> */
[----:B0-----:R-:W-:-:S07]  /*1fe0*/  IMAD.U32 R0, RZ, RZ, UR20 ;  /* 0x00000014ff007e24 */ /* 0x001fce000f8e00ff */
.L_x_1697:
[----:B------:R-:W-:Y:S01]  /*1ff0*/  BAR.SYNC.DEFER_BLOCKING 0xe, 0x100 ;  /* 0x0384000000007b1d */ /* 0x000fe20000010000 */
[----:B------:R-:W-:Y:S01]  /*2000*/  IMAD.U32 R6, RZ, RZ, UR37 ;  /* 0x00000025ff067e24 */ /* 0x000fe2000f8e00ff */
[----:B------:R-:W-:Y:S01]  /*2010*/  UIADD3 UR37, UR37, 0x1, URZ ;  /* 0x0000000125257890 */ /* 0x000fe2000fffe03f */
[C---:B------:R-:W-:Y:S01]  /*2020*/  ISETP.GT.AND P3, PT, R0.reuse, R4, PT ;  /* 0x000000040000720c */ /* 0x040fe20003f64270 */
[----:B------:R-:W-:Y:S02]  /*2030*/  VIADD R0, R0, 0xffffffff ;  /* 0xffffffff00007836 */ /* 0x000fe40000000000 */
[----:B-1----:R-:W-:Y:S01]  /*2040*/  IMAD R3, R6, 0x40, R17 ;  /* 0x0000004006037824 */ /* 0x002fe200078e0211 */
[----:B------:R-:W-:-:S04]  /*2050*/  UISETP.NE.AND UP0, UPT, UR37, 0x2, UPT ;  /* 0x000000022500788c */ /* 0x000fc8000bf05270 */
        /* <DEDUP_REMOVED lines=136> */
.L_x_1693:
[----:B------:R-:W-:Y:S01]  /*28e0*/  ULEA UR20, UR37, UR38, 0x3 ;  /* 0x0000002625147291 */ /* 0x000fe2000f8e183f */
[----:B------:R-:W-:-:S08]  /*28f0*/  SHF.L.U32 R3, R2, 0x1f, RZ ;  /* 0x0000001f02037819 */ /* 0x000fd000000006ff */
[----:B------:R0:W1:Y:S01]  /*2900*/  SYNCS.PHASECHK.TRANS64.TRYWAIT P1, [UR20+0x28c50], R3 ;  /* 0x028c5003ff0075a7 */ /* 0x0000620008020154 */
[----:B------:R-:W-:Y:S05]  /*2910*/  @!P0 BRA `(.L_x_1694) ;  /* 0x0000000000048947 */ /* 0x000fea0003800000 */
[----:B------:R-:W-:Y:S01]  /*2920*/  BPT.TRAP 0x1 ;  /* 0x000000040000795c */ /* 0x000fe20000300000 */
.L_x_1694:
[----:B-1----:R-:W-:Y:S05]  /*2930*/  @P1 BRA `(.L_x_1695) ;  /* 0x0000000000081947 */ /* 0x002fea0003800000 */
[----:B------:R-:W1:Y:S02]  /*2940*/  SYNCS.PHASECHK.TRANS64.TRYWAIT P1, [UR20+0x28c50], R3 ;  /* 0x028c5003ff0075a7 */ /* 0x000e640008020154 */
[----:B-1----:R-:W-:Y:S05]  /*2950*/  @!P1 BRA `(.L_x_1696) ;  /* 0x0000012c00bc9947 */ /* 0x002fea0003800000 */
.L_x_1695:
[----:B------:R-:W-:Y:S01]  /*2960*/  ULEA UR18, UR37, UR21, 0xc ;  /* 0x0000001525127291 */ /* 0x000fe2000f8e603f */
[----:B------:R-:W-:Y:S01]  /*2970*/  WARPGROUP.ARRIVE ;  /* 0x00000000000079c5 */ /* 0x000fe20000000000 */
[----:B------:R-:W-:Y:S01]  /*2980*/  UMOV UR19, 0x40000040 ;  /* 0x4000004000137882 */ /* 0x000fe20000000000 */
[----:B------:R-:W-:Y:S01]  /*2990*/  UMOV UR7, 0x40000040 ;  /* 0x4000004000077882 */ /* 0x000fe20000000000 */
[----:B------:R-:W-:Y:S01]  /*29a0*/  UIADD3 UR6, UR18, 0x80, URZ ;  /* 0x0000008012067890 */ /* 0x000fe2000fffe03f */
[----:B01----:R-:W-:Y:S01]  /*29b0*/  IMAD.U32 R3, RZ, RZ, UR20 ;  /* 0x00000014ff037e24 */ /* 0x003fe2000f8e00ff */
        /* <DEDUP_REMOVED lines=23> */
.L_x_1692:
[----:B------:R-:W-:Y:S01]  /*2b30*/  BAR.SYNC.DEFER_BLOCKING 0xe, 0x100 ;  /* 0x0384000000007b1d */ /* 0x000fe20000010000 */
[----:B0-----:R-:W-:Y:S01]  /*2b40*/  IMAD.U32 R0, RZ, RZ, UR37 ;  /* 0x00000025ff007e24 */ /* 0x001fe2000f8e00ff */
[----:B------:R-:W-:Y:S01]  /*2b50*/  UIADD3 UR37, UR37, 0x1, URZ ;  /* 0x0000000125257890 */ /* 0x000fe2000fffe03f */
[----:B------:R-:W-:Y:S02]  /*2b60*/  PLOP3.LUT P0, PT, PT, PT, PT, 0x8, 0x0 ;  /* 0x000000000000781c */ /* 0x000fe40003f0e170 */
[----:B------:R-:W-:Y:S01]  /*2b70*/  IMAD R0, R0, 0x40, R17 ;  /* 0x0000004000007824 */ /* 0x000fe200078e0211 */
[----:B------:R-:W-:-:S04]  /*2b80*/  UISETP.NE.AND UP0, UPT, UR37, 0x2, UPT ;  /* 0x000000022500788c */ /* 0x000fc8000bf05270 */
[----:B------:R-:W-:Y:S01]  /*2b90*/  LEA R4, R0, UR38, 0x2 ;  /* 0x0000002600047c11 */ /* 0x000fe2000f8e10ff */
[----:B------:R-:W-:Y:S02]  /*2ba0*/  USEL UR4, URZ, 0x1, UP0 ;  /* 0x000000013f047887 */ /* 0x000fe40008000000 */
[----:B------:R-:W-:-:S04]  /*2bb0*/  USEL UR37, UR37, URZ, UP0 ;  /* 0x0000003f25257287 */ /* 0x000fc80008000000 */
[----:B------:R-:W-:Y:S01]  /*2bc0*/  LOP3.LUT R2, R2, UR4, RZ, 0x3c, !PT ;  /* 0x0000000402027c12 */ /* 0x000fe2000f8e3cff */
        /* <DEDUP_REMOVED lines=130> */
[----:B------:R-:W-:-:S02]  /*33f0*/  IMAD.MOV.U32 R3, RZ, RZ, RZ ;  /* 0x000000ffff037224 */ /* 0x000fc400078e00ff */
[----:B------:R-:W-:Y:S01]  /*3400*/  IMAD.MOV.U32 R0, RZ, RZ, RZ ;  /* 0x000000ffff007224 */ /* 0x000fe200078e00ff */
[----:B------:R-:W-:Y:S06]  /*3410*/  BAR.ARV 0xf, 0x100 ;  /* 0x03c4000000007b1d */ /* 0x000fec0000002000 */
[----:B------:R-:W-:Y:S05]  /*3420*/  BRA `(.L_x_1689) ;  /* 0x000000a400a87947 */ /* 0x000fea0003800000 */
.L_x_1682:
        /* <DEDUP_REMOVED lines=14> */
.L_x_1699:
[----:B------:R-:W-:-:S11]  /*3510*/  UISETP.NE.AND UP0, UPT, UR8, 0x1, UPT ;  /* 0x000000010800788c */ /* 0x000fd6000bf05270 */
[----:B------:R-:W-:Y:S02]  /*3520*/  @UP0 ULDC.64 UR10, c[0x0][0x9e8] ;  /* 0x00027a00000a0ab9 */ /* 0x000fe40000000a00 */
[----:B------:R-:W-:-:S04]  /*3530*/  UIMAD.WIDE.U32 UR4, UR7, UR10, URZ ;  /* 0x0000000a070472a5 */ /* 0x000fc8000f8e003f */
[----:B------:R-:W-:-:S12]  /*3540*/  @UP0 USHF.R.U32.HI UR7, URZ, UR11, UR5 ;  /* 0x0000000b3f070299 */ /* 0x000fd80008011605 */
.L_x_1700:
[----:B------:R-:W-:-:S04]  /*3550*/  UIMAD UR7, UR7, UR8, UR8 ;  /* 0x00000008070772a4 */ /* 0x000fc8000f8e0208 */
[----:B------:R-:W-:-:S04]  /*3560*/  UISETP.LT.AND UP0, UPT, UR6, UR7, UPT ;  /* 0x000000070600728c */ /* 0x000fc8000bf01270 */
[----:B------:R-:W-:-:S12]  /*3570*/  USEL UR6, UR6, UR7, UP0 ;  /* 0x0000000706067287 */ /* 0x000fd80008000000 */
.L_x_1698:
[----:B------:R-:W-:Y:S02]  /*3580*/  UIADD3 UR6, UR6, 0x3f, URZ ;  /* 0x0000003f06067890 */ /* 0x000fe4000fffe03f */
[----:B------:R-:W-:Y:S02]  /*3590*/  ULEA UR5, UR47, -UR40, 0x6 ;  /* 0x800000282f057291 */ /* 0x000fe4000f8e303f */
[----:B------:R-:W-:-:S04]  /*35a0*/  USHF.R.S32.HI UR4, URZ, 0x1f, UR6 ;  /* 0x0000001f3f047899 */ /* 0x000fc80008011406 */
[----:B------:R-:W-:Y:S02]  /*35b0*/  ULEA.HI UR4, UR4, UR6, URZ, 0x6 ;  /* 0x0000000604047291 */ /* 0x000fe4000f8f303f */
[----:B------:R-:W-:Y:S02]  /*35c0*/  UIADD3 UR6, UR44, UR5, URZ ;  /* 0x000000052c067290 */ /* 0x000fe4000fffe03f */
[----:B------:R-:W-:Y:S01]  /*35d0*/  USHF.R.S32.HI UR4, URZ, 0x6, UR4 ;  /* 0x000000063f047899 */ /* 0x000fe20008011404 */
[----:B------:R-:W-:Y:S02]  /*35e0*/  ULDC UR5, c[0x0][0x9dc] ;  /* 0x0002770000057ab9 */ /* 0x000fe40000000800 */
[----:B------:R-:W-:Y:S02]  /*35f0*/  UIADD3 UR5, UR6, -UR5, URZ ;  /* 0x8000000506057290 */ /* 0x000fe4000fffe03f */
[----:B------:R-:W-:-:S04]  /*3600*/  UISETP.LT.AND UP0, UPT, UR20, UR4, UPT ;  /* 0x000000041400728c */ /* 0x000fc8000bf01270 */
[----:B------:R-:W-:Y:S01]  /*3610*/  USEL UR50, UR20, UR4, UP0 ;  /* 0x0000000414327287 */ /* 0x000fe20008000000 */
[----:B------:R-:W-:Y:S01]  /*3620*/  IMAD.U32 R0, RZ, RZ, UR5 ;  /* 0x00000005ff007e24 */ /* 0x000fe2000f8e00ff */
        /* <DEDUP_REMOVED lines=11> */
.L_x_1702:
[----:B------:R-:W-:-:S11]  /*36e0*/  UISETP.NE.AND UP0, UPT, UR8, 0x1, UPT ;  /* 0x000000010800788c */ /* 0x000fd6000bf05270 */
[----:B------:R-:W-:Y:S02]  /*36f0*/  @UP0 ULDC.64 UR10, c[0x0][0x9e8] ;  /* 0x00027a00000a0ab9 */ /* 0x000fe40000000a00 */
[----:B------:R-:W-:-:S04]  /*3700*/  UIMAD.WIDE.U32 UR4, UR6, UR10, URZ ;  /* 0x0000000a060472a5 */ /* 0x000fc8000f8e003f */
[----:B------:R-:W-:-:S12]  /*3710*/  @UP0 USHF.R.U32.HI UR6, URZ, UR11, UR5 ;  /* 0x0000000b3f060299 */ /* 0x000fd80008011605 */
.L_x_1703:
[----:B------:R-:W-:-:S06]  /*3720*/  UIMAD UR6, UR6, UR8, URZ ;  /* 0x00000008060672a4 */ /* 0x000fcc000f8e023f */
[----:B------:R-:W-:-:S07]  /*3730*/  VIMNMX R0, R0, UR6, !PT ;  /* 0x0000000600007c48 */ /* 0x000fce000ffe0100 */
.L_x_1701:
[----:B------:R-:W-:Y:S02]  /*3740*/  SHF.R.S32.HI R5, RZ, 0x1f, R0 ;  /* 0x0000001fff057819 */ /* 0x000fe40000011400 */
[----:B------:R-:W-:Y:S02]  /*3750*/  CS2R R150, SRZ ;  /* 0x0000000000967805 */ /* 0x000fe4000001ff00 */
[----:B------:R-:W-:Y:S02]  /*3760*/  PLOP3.LUT P0, PT, PT, PT, PT, 0x80, 0x0 ;  /* 0x000000000000781c */ /* 0x000fe40003f0f070 */
[----:B------:R-:W-:Y:S02]  /*3770*/  CS2R R148, SRZ ;  /* 0x0000000000947805 */ /* 0x000fe4000001ff00 */
[----:B------:R-:W-:Y:S01]  /*3780*/  LEA.HI R5, R5, R0, RZ, 0x6 ;  /* 0x0000000005057211 */ /* 0x000fe200078f30ff */
[----:B------:R-:W-:Y:S01]  /*3790*/  IMAD.MOV.U32 R0, RZ, RZ, RZ ;  /* 0x000000ffff007224 */ /* 0x000fe200078e00ff */
        /* <DEDUP_REMOVED lines=8> */
[----:B------:R-:W-:Y:S01]  /*3820*/  CS2R R136, SRZ ;  /* 0x0000000000887805 */ /* 0x000fe2000001ff00 */
[----:B------:R-:W-:Y:S01]  /*3830*/  IMAD.MOV.U32 R172, RZ, RZ, RZ ;  /* 0x000000ffffac7224 */ /* 0x000fe200078e00ff */
[----:B------:R-:W-:Y:S02]  /*3840*/  ISETP.LT.AND P1, PT, R186, UR50, PT ;  /* 0x00000032ba007c0c */ /* 0x000fe4000bf21270 */
        /* <DEDUP_REMOVED lines=53> */
[----:B------:R-:W-:Y:S01]  /*3ba0*/  CS2R R30, SRZ ;  /* 0x00000000001e7805 */ /* 0x000fe2000001ff00 */
[----:B------:R-:W-:Y:S01]  /*3bb0*/  IMAD.MOV.U32 R8, RZ, RZ, RZ ;  /* 0x000000ffff087224 */ /* 0x000fe200078e00ff */
[----:B------:R-:W-:Y:S01]  /*3bc0*/  CS2R R26, SRZ ;  /* 0x00000000001a7805 */ /* 0x000fe2000001ff00 */
[----:B------:R-:W-:Y:S06]  /*3bd0*/  @!P1 BRA `(.L_x_1689) ;  /* 0x0000009c00bc9947 */ /* 0x000fec0003800000 */
        /* <DEDUP_REMOVED lines=24> */
[----:B------:R-:W-:Y:S01]  /*3d60*/  MOV R13, RZ ;  /* 0x000000ff000d7202 */ /* 0x000fe20000000f00 */
[----:B------:R-:W-:-:S02]  /*3d70*/  IMAD.U32 R11, RZ, RZ, UR7 ;  /* 0x00000007ff0b7e24 */ /* 0x000fc4000f8e00ff */
[----:B------:R-:W-:Y:S02]  /*3d80*/  IMAD.MOV.U32 R8, RZ, RZ, 0x70 ;  /* 0x00000070ff087424 */ /* 0x000fe400078e00ff */
[----:B0-----:R-:W-:-:S07]  /*3d90*/  IMAD.MOV.U32 R12, RZ, RZ, 0x1 ;  /* 0x00000001ff0c7424 */ /* 0x001fce00078e00ff */
[----:B------:R-:W-:-:S07]  /*3da0*/  LEPC R20, `(.L_x_1704) ;  /* 0x000000001014794e */ /* 0x000fce0000000000 */
[----:B-1----:R-:W-:Y:S05]  /*3db0*/  CALL.ABS.NOINC R14 ;  /* 0x000000000e007343 */ /* 0x002fea0003c00000 */
.L_x_1704:
[----:B------:R-:W-:Y:S01]  /*3dc0*/  LEA.HI R0, R187, R187, RZ, 0x1 ;  /* 0x000000bbbb007211 */ /* 0x000fe200078f08ff */
[----:B------:R-:W-:-:S03]  /*3dd0*/  IMAD.U32 R3, RZ, RZ, UR39 ;  /* 0x00000027ff037e24 */ /* 0x000fc6000f8e00ff */
[----:B------:R-:W-:Y:S02]  /*3de0*/  LOP3.LUT R0, R0, 0xfffffffe, RZ, 0xc0, !PT ;  /* 0xfffffffe00007812 */ /* 0x000fe400078ec0ff */
[----:B------:R-:W-:-:S03]  /*3df0*/  ISETP.NE.AND P4, PT, R3, 0x3, PT ;  /* 0x000000030300780c */ /* 0x000fc60003f85270 */
[----:B------:R-:W-:-:S05]  /*3e00*/  IMAD.IADD R0, R187, 0x1, -R0 ;  /* 0x00000001bb007824 */ /* 0x000fca00078e0a00 */
[----:B------:R-:W-:-:S04]  /*3e10*/  SHF.L.U32 R0, R0, 0x1f, RZ ;  /* 0x0000001f00007819 */ /* 0x000fc800000006ff */
[----:B------:R-:W0:Y:S02]  /*3e20*/  SYNCS.PHASECHK.TRANS64.TRYWAIT P0, [UR38+0x28c00], R0 ;  /* 0x028c0000ff0075a7 */ /* 0x000e240008000166 */
[----:B0-----:R-:W-:Y:S05]  /*3e30*/  @!P0 BRA `(.L_x_1705) ;  /* 0x00000118009c8947 */ /* 0x001fea0003800000 */
.L_x_1881:
[----:B------:R-:W-:Y:S05]  /*3e40*/  @!P4 BRA `(.L_x_1706) ;  /* 0x000000000004c947 */ /* 0x000fea0003800000 */
[----:B------:R-:W-:Y:S01]  /*3e50*/  BPT.TRAP 0x1 ;  /* 0x000000040000795c */ /* 0x000fe20000300000 */
.L_x_1706:
[----:B------:R-:W-:Y:S01]  /*3e60*/  IMAD.U32 R8, RZ, RZ, UR37 ;  /* 0x00000025ff087e24 */ /* 0x000fe2000f8e00ff */
[----:B------:R-:W-:-:S04]  /*3e70*/  SHF.L.U32 R9, R2, 0x1f, RZ ;  /* 0x0000001f02097819 */ /* 0x000fc800000006ff */
[----:B------:R-:W-:-:S04]  /*3e80*/  LEA R8, R8, UR38, 0x3 ;  /* 0x0000002608087c11 */ /* 0x000fc8000f8e18ff */
[----:B------:R1:W2:Y:S01]  /*3e90*/  SYNCS.PHASECHK.TRANS64.TRYWAIT P0, [R8+URZ+0x28c30], R9 ;  /* 0x028c3009080075a7 */ /* 0x0002a2000800017f */
[----:B------:R-:W-:Y:S05]  /*3ea0*/  @!P4 BRA `(.L_x_1707) ;  /* 0x000000000004c947 */ /* 0x000fea0003800000 */
[----:B------:R-:W-:Y:S01]  /*3eb0*/  BPT.TRAP 0x1 ;  /* 0x000000040000795c */ /* 0x000fe20000300000 */
.L_x_1707:
[----:B--2---:R-:W-:Y:S05]  /*3ec0*/  @P0 BRA `(.L_x_1708) ;  /* 0x0000000000080947 */ /* 0x004fea0003800000 */
[----:B------:R-:W2:Y:S02]  /*3ed0*/  SYNCS.PHASECHK.TRANS64.TRYWAIT P0, [R8+URZ+0x28c30], R9 ;  /* 0x028c3009080075a7 */ /* 0x000ea4000800017f */
[----:B--2---:R-:W-:Y:S05]  /*3ee0*/  @!P0 BRA `(.L_x_1709) ;  /* 0x0000011800888947 */ /* 0x004fea0003800000 */
.L_x_1708:
[----:B0-----:R-:W0:Y:S01]  /*3ef0*/  S2R R3, SR_TID.X ;  /* 0x0000000000037919 */ /* 0x001e220000002100 */
[----:B------:R-:W-:-:S04]  /*3f00*/  UIADD3 UR4, UR38, 0x22400, URZ ;  /* 0x0002240026047890 */ /* 0x000fc8000fffe03f */
[----:B------:R-:W-:-:S04]  /*3f10*/  USHF.R.U32.HI UR4, URZ, 0x4, UR4 ;  /* 0x000000043f047899 */ /* 0x000fc80008011604 */
[----:B------:R-:W-:-:S06]  /*3f20*/  ULOP3.LUT UR4, UR4, 0x3fff, URZ, 0xc0, !UPT ;  /* 0x00003fff04047892 */ /* 0x000fcc000f8ec03f */
[----:B------:R-:W-:Y:S01]  /*3f30*/  IMAD.U32 R0, RZ, RZ, UR4 ;  /* 0x00000004ff007e24 */ /* 0x000fe2000f8e00ff */
[----:B------:R-:W-:Y:S05]  /*3f40*/  WARPSYNC.ALL ;  /* 0x0000000000007948 */ /* 0x000fea0003800000 */
[----:B------:R-:W-:Y:S02]  /*3f50*/  LOP3.LUT R0, R0, 0x10000, RZ, 0xfc, !PT ;  /* 0x0001000000007812 */ /* 0x000fe400078efcff */
[----:B0-----:R-:W-:-:S04]  /*3f60*/  LOP3.LUT R3, R3, 0x7f, RZ, 0xc0, !PT ;  /* 0x0000007f03037812 */ /* 0x001fc800078ec0ff */
[----:B------:R-:W-:Y:S02]  /*3f70*/  ISETP.NE.AND P5, PT, R3, RZ, PT ;  /* 0x000000ff0300720c */ /* 0x000fe40003fa5270 */
[----:B------:R-:W-:Y:S01]  /*3f80*/  R2UR UR18, R0 ;  /* 0x00000000001272ca */ /* 0x000fe200000e0000 */
[----:B------:R-:W-:Y:S01]  /*3f90*/  UIADD3 UR4, UR38, 0x20400, URZ ;  /* 0x0002040026047890 */ /* 0x000fe2000fffe03f */
[----:B------:R-:W-:Y:S01]  /*3fa0*/  WARPGROUP.ARRIVE ;  /* 0x00000000000079c5 */ /* 0x000fe20000000000 */
[----:B------:R-:W-:Y:S01]  /*3fb0*/  UMOV UR19, 0x40000040 ;  /* 0x4000004000137882 */ /* 0x000fe20000000000 */
[----:B------:R-:W-:Y:S01]  /*3fc0*/  UMOV UR17, 0x40000040 ;  /* 0x4000004000117882 */ /* 0x000fe20000000000 */
[----:B------:R-:W-:Y:S01]  /*3fd0*/  USHF.R.U32.HI UR4, URZ, 0x4, UR4 ;  /* 0x000000043f047899 */ /* 0x000fe20008011604 */
[----:B------:R-:W0:Y:S01]  /*3fe0*/  LDC.64 R10, c[0x0][0x9e0] ;  /* 0x00027800ff0a7b82 */ /* 0x000e220000000a00 */
[----:B------:R-:W-:Y:S01]  /*3ff0*/  UMOV UR7, 0x40000040 ;  /* 0x4000004000077882 */ /* 0x000fe20000000000 */
[----:B------:R-:W-:Y:S01]  /*4000*/  UMOV UR5, 0x40000040 ;  /* 0x4000004000057882 */ /* 0x000fe20000000000 */
[----:B------:R-:W-:-:S02]  /*4010*/  ULOP3.LUT UR4, UR4, 0x3fff, URZ, 0xc0, !UPT ;  /* 0x00003fff04047892 */ /* 0x000fc4000f8ec03f */
[----:B------:R-:W-:Y:S01]  /*4020*/  @!P5 VIADD R3, R8, 0x28c40 ;  /* 0x00028c400803d836 */ /* 0x000fe20000000000 */
[----:B------:R-:W-:Y:S01]  /*4030*/  UMOV UR11, 0x40000040 ;  /* 0x40000040000b7882 */ /* 0x000fe20000000000 */
[----:B------:R-:W-:Y:S01]  /*4040*/  UMOV UR9, 0x40000040 ;  /* 0x4000004000097882 */ /* 0x000fe20000000000 */
[----:B------:R-:W-:Y:S01]  /*4050*/  ULEA UR18, UR37, UR18, 0x9 ;  /* 0x0000001225127291 */ /* 0x000fe2000f8e483f */
[----:B------:R-:W-:Y:S01]  /*4060*/  MOV R4, UR47 ;  /* 0x0000002f00047c02 */ /* 0x000fe20008000f00 */
[----:B------:R-:W-:Y:S01]  /*4070*/  ULOP3.LUT UR16, UR4, 0x10000, URZ, 0xfc, !UPT ;  /* 0x0001000004107892 */ /* 0x000fe2000f8efc3f */
[----:B------:R-:W-:Y:S01]  /*4080*/  @!P5 PRMT R3, RZ, 0x654, R3 ;  /* 0x00000654ff03d816 */ /* 0x000fe20000000003 */
[----:B------:R-:W-:Y:S02]  /*4090*/  UIADD3 UR6, UR18, 0x2, URZ ;  /* 0x0000000212067890 */ /* 0x000fe4000fffe03f */
[----:B------:R-:W-:Y:S02]  /*40a0*/  UIADD3 UR4, UR16, 0x2, URZ ;  /* 0x0000000210047890 */ /* 0x000fe4000fffe03f */
[----:B------:R-:W-:-:S02]  /*40b0*/  UIADD3 UR10, UR18, 0x4, URZ ;  /* 0x00000004120a7890 */ /* 0x000fc4000fffe03f */
[----:B------:R-:W-:Y:S02]  /*40c0*/  UIADD3 UR8, UR16, 0x4, URZ ;  /* 0x0000000410087890 */ /* 0x000fe4000fffe03f */
[----:B------:R-:W-:Y:S01]  /*40d0*/  HGMMA.64x64x16.F32 R24, gdesc[UR16], RZ, !UPT, gsb0 ;  /* 0x00e00000101879f0 */ /* 0x000fe2000c0008ff */
[----:B------:R-:W-:Y:S02]  /*40e0*/  UIADD3 UR14, UR18, 0x6, URZ ;  /* 0x00000006120e7890 */ /* 0x000fe4000fffe03f */
[----:B------:R-:W-:Y:S01]  /*40f0*/  UIADD3 UR12, UR16, 0x6, URZ ;  /* 0x00000006100c7890 */ /* 0x000fe2000fffe03f */
[----:B------:R-:W-:Y:S01]  /*4100*/  UMOV UR15, 0x40000040 ;  /* 0x40000040000f7882 */ /* 0x000fe20000000000 */
[----:B------:R-:W-:Y:S01]  /*4110*/  UMOV UR13, 0x40000040 ;  /* 0x40000040000d7882 */ /* 0x000fe20000000000 */
[----:B0-----:R-:W-:Y:S01]  /*4120*/  ISETP.GE.AND P6, PT, R11, 0x1, PT ;  /* 0x000000010b00780c */ /* 0x001fe20003fc6270 */
[----:B------:R-:W-:Y:S02]  /*4130*/  WARPGROUP.DEPBAR.LE gsb0, 0x0 ;  /* 0x00008000000079c5 */ /* 0x000fe40000010000 */
[----:B------:R-:W-:-:S06]  /*4140*/  WARPGROUP.ARRIVE ;  /* 0x00000000000079c5 */ /* 0x000fcc0000000000 */
[----:B------:R-:W-:Y:S01]  /*4150*/  HGMMA.64x64x16.F32 R24, gdesc[UR4], R24, gsb0 ;  /* 0x00e00000041879f0 */ /* 0x000fe20008000818 */
[----:B------:R-:W-:Y:S02]  /*4160*/  UMOV UR6, 0xffffffc0 ;  /* 0xffffffc000067882 */ /* 0x000fe40000000000 */
[----:B------:R-:W-:-:S04]  /*4170*/  UIMAD UR6, UR50, UR6, 0x41 ;  /* 0x00000041320674a4 */ /* 0x000fc8000f8e0206 */
[----:B------:R-:W-:Y:S02]  /*4180*/  UIADD3 UR7, -UR40, UR6, UR44 ;  /* 0x0000000628077290 */ /* 0x000fe4000fffe12c */
[----:B------:R-:W-:-:S04]  /*4190*/  UIADD3 UR6, UR6, -0x1, URZ ;  /* 0xffffffff06067890 */ /* 0x000fc8000fffe03f */
[----:B------:R-:W-:-:S05]  /*41a0*/  IADD3 R5, -R16, UR7, RZ ;  /* 0x0000000710057c10 */ /* 0x000fca000fffe1ff */
[----:B------:R-:W-:Y:S01]  /*41b0*/  IMAD.IADD R13, R5, 0x1, R10 ;  /* 0x00000001050d7824 */ /* 0x000fe200078e020a */
[----:B------:R-:W-:Y:S02]  /*41c0*/  WARPGROUP.DEPBAR.LE gsb0, 0x0 ;  /* 0x00008000000079c5 */ /* 0x000fe40000010000 */
[----:B------:R-:W-:-:S06]  /*41d0*/  WARPGROUP.ARRIVE ;  /* 0x00000000000079c5 */ /* 0x000fcc0000000000 */
[----:B------:R-:W-:Y:S01]  /*41e0*/  HGMMA.64x64x16.F32 R24, gdesc[UR8], R24, gsb0 ;  /* 0x00e00000081879f0 */ /* 0x000fe20008000818 */
[----:B------:R-:W-:Y:S02]  /*41f0*/  ULDC.64 UR10, c[0x0][0x9d8] ;  /* 0x00027600000a7ab9 */ /* 0x000fe40000000a00 */
[----:B------:R-:W-:Y:S01]  /*4200*/  ULOP3.LUT UR20, URZ, UR11, URZ, 0x33, !UPT ;  /* 0x0000000b3f147292 */ /* 0x000fe2000f8e333f */
[----:B------:R-:W-:Y:S02]  /*4210*/  WARPGROUP.DEPBAR.LE gsb0, 0x0 ;  /* 0x00008000000079c5 */ /* 0x000fe40000010000 */
[----:B------:R-:W-:-:S06]  /*4220*/  WARPGROUP.ARRIVE ;  /* 0x00000000000079c5 */ /* 0x000fcc0000000000 */
[----:B------:R-:W-:Y:S01]  /*4230*/  HGMMA.64x64x16.F32 R24, gdesc[UR12], R24, gsb0 ;  /* 0x00e000000c1879f0 */ /* 0x000fe20008000818 */
[----:B------:R-:W-:-:S06]  /*4240*/  ULEA UR14, UR50, 0xffffffc0, 0x6 ;  /* 0xffffffc0320e7891 */ /* 0x000fcc000f8e303f */
        /* <DEDUP_REMOVED lines=35> */
[----:B------:R3:W-:Y:S05]  /*4480*/  @!P5 SYNCS.ARRIVE.TRANS64.RED.A1T0 RZ, [R3+URZ], RZ ;  /* 0x000000ff03ffd9a7 */ /* 0x0007ea000810043f */
[----:B------:R-:W4:Y:S01]  /*4490*/  MUFU.TANH R24, R24 ;  /* 0x0000001800187308 */ /* 0x000f220000002400 */
[----:B---3--:R-:W-:-:S07]  /*44a0*/  IMAD R3, R4, 0x40, R17 ;  /* 0x0000004004037824 */ /* 0x008fce00078e0211 */
[----:B------:R-:W3:Y:S08]  /*44b0*/  MUFU.TANH R25, R25 ;  /* 0x0000001900197308 */ /* 0x000ef00000002400 */
[----:B------:R-:W0:Y:S08]  /*44c0*/  MUFU.TANH R26, R26 ;  /* 0x0000001a001a7308 */ /* 0x000e300000002400 */
        /* <DEDUP_REMOVED lines=26> */
[----:B------:R5:W0:Y:S08]  /*4670*/  MUFU.TANH R14, R30 ;  /* 0x0000001e000e7308 */ /* 0x000a300000002400 */
[----:B------:R1:W0:Y:S01]  /*4680*/  MUFU.TANH R20, R34 ;  /* 0x0000002200147308 */ /* 0x0002220000002400 */
[----:B-----5:R-:W-:-:S04]  /*4690*/  IADD3 R30, -R16, UR44, -R7 ;  /* 0x0000002c101e7c10 */ /* 0x020fc8000fffe907 */
[----:B------:R-:W-:Y:S01]  /*46a0*/  VIADDMNMX R4, R3, R13, R30, PT ;  /* 0x0000000d03047246 */ /* 0x000fe2000380011e */
[----:B-1----:R-:W-:-:S04]  /*46b0*/  VIADD R34, R5, UR20 ;  /* 0x0000001405227c36 */ /* 0x002fc80008000000 */
[----:B------:R-:W-:Y:S01]  /*46c0*/  IMAD.IADD R5, R34, 0x1, R3 ;  /* 0x0000000122057824 */ /* 0x000fe200078e0203 */
[----:B---34-:R-:W-:Y:S06]  /*46d0*/  @!P6 BRA `(.L_x_1710) ;  /* 0x000000000054e947 */ /* 0x018fec0003800000 */
[----:B------:R-:W-:Y:S01]  /*46e0*/  MOV R6, UR40 ;  /* 0x0000002800067c02 */ /* 0x000fe20008000f00 */
[----:B------:R-:W-:Y:S03]  /*46f0*/  BSSY B0, `(.L_x_1711) ;  /* 0x000000f000007945 */ /* 0x000fe60003800000 */
[----:B------:R-:W-:-:S04]  /*4700*/  IADD3 R6, R3, UR44, -R6 ;  /* 0x0000002c03067c10 */ /* 0x000fc8000fffe806 */
        /* <DEDUP_REMOVED lines=9> */
.L_x_1712:
[----:B------:R-:W-:-:S13]  /*47a0*/  ISETP.NE.AND P0, PT, R11, 0x1, PT ;  /* 0x000000010b00780c */ /* 0x000fda0003f05270 */
[----:B------:R-:W1:Y:S02]  /*47b0*/  @P0 LDC.64 R56, c[0x0][0x9e8] ;  /* 0x00027a00ff380b82 */ /* 0x000e640000000a00 */
[----:B-1----:R-:W-:-:S05]  /*47c0*/  @P0 IMAD.HI.U32 R12, R6, R56, RZ ;  /* 0x00000038060c0227 */ /* 0x002fca00078e00ff */
[----:B------:R-:W-:-:S07]  /*47d0*/  @P0 SHF.R.U32.HI R6, RZ, R57, R12 ;  /* 0x00000039ff060219 */ /* 0x000fce000001160c */
.L_x_1713:
[----:B------:R-:W-:Y:S05]  /*47e0*/  BSYNC B0 ;  /* 0x0000000000007941 */ /* 0x000fea0003800000 */
.L_x_1711:
[----:B------:R-:W-:-:S04]  /*47f0*/  IMAD R7, R6, R11, -UR14 ;  /* 0x8000000e06077e24 */ /* 0x000fc8000f8e020b */
[----:B------:R-:W-:-:S05]  /*4800*/  IMAD.IADD R6, R7, 0x1, -R16 ;  /* 0x0000000107067824 */ /* 0x000fca00078e0a10 */
[----:B------:R-:W-:Y:S02]  /*4810*/  VIMNMX R5, R5, R6, !PT ;  /* 0x0000000605057248 */ /* 0x000fe40007fe0100 */
[----:B------:R-:W-:-:S07]  /*4820*/  VIADDMNMX R4, R6, R11, R4, PT ;  /* 0x0000000b06047246 */ /* 0x000fce0003800104 */
.L_x_1710:
[----:B------:R-:W-:Y:S02]  /*4830*/  UISETP.GE.AND UP4, UPT, UR6, 0x9, UPT ;  /* 0x000000090600788c */ /* 0x000fe4000bf86270 */
[----:B------:R-:W-:Y:S02]  /*4840*/  UISETP.GE.AND UP1, UPT, UR6, 0x1, UPT ;  /* 0x000000010600788c */ /* 0x000fe4000bf26270 */
[----:B------:R-:W-:Y:S02]  /*4850*/  UISETP.GE.AND UP0, UPT, UR6, 0x2, UPT ;  /* 0x000000020600788c */ /* 0x000fe4000bf06270 */
[----:B------:R-:W-:Y:S01]  /*4860*/  PLOP3.LUT P0, PT, PT, PT, UP4, 0x40, 0x0 ;  /* 0x000000000000781c */ /* 0x000fe20003f0e848 */
[----:B------:R-:W-:Y:S01]  /*4870*/  UISETP.GE.AND UP3, UPT, UR6, 0xa, UPT ;  /* 0x0000000a0600788c */ /* 0x000fe2000bf66270 */
[----:B------:R-:W-:Y:S01]  /*4880*/  PLOP3.LUT P2, PT, PT, PT, UP1, 0x40, 0x0 ;  /* 0x000000000000781c */ /* 0x000fe20003f4e818 */
[----:B------:R-:W-:Y:S01]  /*4890*/  UP2UR UR11, UPR, URZ, 0x1 ;  /* 0x000000013f0b7883 */ /* 0x000fe20008000000 */
[C---:B------:R-:W-:Y:S01]  /*48a0*/  ISETP.GT.AND P0, PT, R5.reuse, 0x8, P0 ;  /* 0x000000080500780c */ /* 0x040fe20000704270 */
[----:B------:R-:W-:Y:S01]  /*48b0*/  UISETP.GE.AND UP2, UPT, UR6, 0x11, UPT ;  /* 0x000000110600788c */ /* 0x000fe2000bf46270 */
[C---:B------:R-:W-:Y:S01]  /*48c0*/  ISETP.GT.AND P2, PT, R5.reuse, RZ, P2 ;  /* 0x000000ff0500720c */ /* 0x040fe20001744270 */
[----:B------:R-:W-:Y:S01]  /*48d0*/  UP2UR UR10, UPR, URZ, 0x2 ;  /* 0x000000023f0a7883 */ /* 0x000fe20008000000 */
[----:B------:R-:W-:Y:S01]  /*48e0*/  PLOP3.LUT P1, PT, PT, PT, UP0, 0x40, 0x0 ;  /* 0x000000000000781c */ /* 0x000fe20003f2e808 */
[----:B------:R-:W-:Y:S01]  /*48f0*/  UISETP.GE.AND UP0, UPT, UR6, 0x19, UPT ;  /* 0x000000190600788c */ /* 0x000fe2000bf06270 */
[----:B------:R-:W-:Y:S01]  /*4900*/  PLOP3.LUT P3, PT, PT, PT, UP3, 0x40, 0x0 ;  /* 0x000000000000781c */ /* 0x000fe20003f6e838 */
[----:B------:R-:W-:Y:S01]  /*4910*/  UISETP.GE.AND UP1, UPT, UR6, 0x12, UPT ;  /* 0x000000120600788c */ /* 0x000fe2000bf26270 */
[C---:B------:R-:W-:Y:S01]  /*4920*/  ISETP.LT.OR P0, PT, R4.reuse, 0x9, P0 ;  /* 0x000000090400780c */ /* 0x040fe20000701670 */
[----:B------:R-:W-:Y:S01]  /*4930*/  UP2UR UR22, UPR, URZ, 0x1 ;  /* 0x000000013f167883 */ /* 0x000fe20008000000 */
[----:B------:R-:W-:Y:S01]  /*4940*/  ISETP.LT.OR P2, PT, R4, 0x1, P2 ;  /* 0x000000010400780c */ /* 0x000fe20001741670 */
[----:B------:R-:W-:Y:S01]  /*4950*/  UP2UR UR19, UPR, URZ, 0x4 ;  /* 0x000000043f137883 */ /* 0x000fe20008000000 */
[C---:B------:R-:W-:Y:S01]  /*4960*/  ISETP.GT.AND P3, PT, R5.reuse, 0x9, P3 ;  /* 0x000000090500780c */ /* 0x040fe20001f64270 */
[----:B------:R-:W-:Y:S01]  /*4970*/  UP2UR UR21, UPR, URZ, 0x2 ;  /* 0x000000023f157883 */ /* 0x000fe20008000000 */
[C---:B------:R-:W-:Y:S01]  /*4980*/  ISETP.GT.AND P1, PT, R5.reuse, 0x1, P1 ;  /* 0x000000010500780c */ /* 0x040fe20000f24270 */
[----:B------:R-:W-:Y:S01]  /*4990*/  UP2UR UR7, UPR, URZ, 0x10 ;  /* 0x000000103f077883 */ /* 0x000fe20008000000 */
[----:B0-----:R-:W-:Y:S01]  /*49a0*/  FSEL R57, R28, -INF , !P0 ;  /* 0xff8000001c397808 */ /* 0x001fe20004000000 */
[----:B------:R-:W-:Y:S01]  /*49b0*/  UP2UR UR18, UPR, URZ, 0x8 ;  /* 0x000000083f127883 */ /* 0x000fe20008000000 */
[----:B------:R-:W-:Y:S01]  /*49c0*/  FSEL R35, R24, -INF , !P2 ;  /* 0xff80000018237808 */ /* 0x000fe20005000000 */
[----:B------:R-:W-:Y:S01]  /*49d0*/  UISETP.GE.AND UP3, UPT, UR6, 0x31, UPT ;  /* 0x000000310600788c */ /* 0x000fe2000bf66270 */
[----:B------:R-:W-:Y:S01]  /*49e0*/  PLOP3.LUT P0, PT, PT, PT, UP0, 0x40, 0x0 ;  /* 0x000000000000781c */ /* 0x000fe20003f0e808 */
[----:B------:R-:W-:Y:S01]  /*49f0*/  UISETP.GE.AND UP0, UPT, UR6, 0x1a, UPT ;  /* 0x0000001a0600788c */ /* 0x000fe2000bf06270 */
[----:B------:R-:W-:Y:S01]  /*4a00*/  PLOP3.LUT P2, PT, PT, PT, UP2, 0x40, 0x0 ;  /* 0x000000000000781c */ /* 0x000fe20003f4e828 */
[----:B------:R-:W-:Y:S01]  /*4a10*/  UISETP.GE.AND UP2, UPT, UR6, 0x2a, UPT ;  /* 0x0000002a0600788c */ /* 0x000fe2000bf46270 */
[C---:B------:R-:W-:Y:S01]  /*4a20*/  ISETP.LT.OR P3, PT, R4.reuse, 0xa, P3 ;  /* 0x0000000a0400780c */ /* 0x040fe20001f61670 */
[----:B------:R-:W-:Y:S01]  /*4a30*/  UP2UR UR23, UPR, URZ, 0x1 ;  /* 0x000000013f177883 */ /* 0x000fe20008000000 */
[----:B------:R-:W-:Y:S01]  /*4a40*/  ISETP.LT.OR P1, PT, R4, 0x2, P1 ;  /* 0x000000020400780c */ /* 0x000fe20000f21670 */
[----:B------:R-:W-:Y:S01]  /*4a50*/  UISETP.GE.AND UP4, UPT, UR6, 0x32, UPT ;  /* 0x000000320600788c */ /* 0x000fe2000bf86270 */
[----:B------:R-:W-:Y:S01]  /*4a60*/  ISETP.GT.AND P2, PT, R5, 0x10, P2 ;  /* 0x000000100500780c */ /* 0x000fe20001744270 */
[----:B------:R-:W-:Y:S01]  /*4a70*/  UISETP.GE.AND UP5, UPT, UR6, 0x39, UPT ;  /* 0x000000390600788c */ /* 0x000fe2000bfa6270 */
[----:B------:R-:W-:Y:S01]  /*4a80*/  FSEL R59, R29, -INF , !P3 ;  /* 0xff8000001d3b7808 */ /* 0x000fe20005800000 */
[----:B------:R-:W-:Y:S01]  /*4a90*/  UISETP.GE.AND UP6, UPT, UR6, 0x3a, UPT ;  /* 0x0000003a0600788c */ /* 0x000fe2000bfc6270 */
[----:B------:R-:W-:-:S02]  /*4aa0*/  FSEL R55, R25, -INF , !P1 ;  /* 0xff80000019377808 */ /* 0x000fc40004800000 */
[----:B------:R-:W-:Y:S01]  /*4ab0*/  PLOP3.LUT P3, PT, PT, PT, UP0, 0x40, 0x0 ;  /* 0x000000000000781c */ /* 0x000fe20003f6e808 */
[----:B------:R-:W-:Y:S01]  /*4ac0*/  UISETP.GE.AND UP0, UPT, UR6, 0x21, UPT ;  /* 0x000000210600788c */ /* 0x000fe2000bf06270 */
[----:B------:R-:W-:Y:S01]  /*4ad0*/  PLOP3.LUT P1, PT, PT, PT, UP1, 0x40, 0x0 ;  /* 0x000000000000781c */ /* 0x000fe20003f2e818 */
[----:B------:R-:W-:Y:S01]  /*4ae0*/  UISETP.GE.AND UP1, UPT, UR6, 0x29, UPT ;  /* 0x000000290600788c */ /* 0x000fe2000bf26270 */
[----:B------:R-:W-:Y:S01]  /*4af0*/  ISETP.LT.OR P2, PT, R4, 0x11, P2 ;  /* 0x000000110400780c */ /* 0x000fe20001741670 */
[----:B------:R-:W-:Y:S01]  /*4b00*/  UP2UR UR24, UPR, URZ, 0x1 ;  /* 0x000000013f187883 */ /* 0x000fe20008000000 */
[C---:B------:R-:W-:Y:S02]  /*4b10*/  ISETP.GT.AND P1, PT, R5.reuse, 0x11, P1 ;  /* 0x000000110500780c */ /* 0x040fe40000f24270 */
[C---:B------:R-:W-:Y:S02]  /*4b20*/  ISETP.GT.AND P0, PT, R5.reuse, 0x18, P0 ;  /* 0x000000180500780c */ /* 0x040fe40000704270 */
[----:B------:R-:W-:-:S02]  /*4b30*/  ISETP.GT.AND P3, PT, R5, 0x19, P3 ;  /* 0x000000190500780c */ /* 0x000fc40001f64270 */
[----:B------:R-:W-:Y:S02]  /*4b40*/  FSEL R61, R32, -INF , !P2 ;  /* 0xff800000203d7808 */ /* 0x000fe40005000000 */
[----:B------:R-:W-:Y:S01]  /*4b50*/  PLOP3.LUT P2, PT, PT, PT, UP0, 0x40, 0x0 ;  /* 0x000000000000781c */ /* 0x000fe20003f4e808 */
[----:B------:R-:W-:Y:S01]  /*4b60*/  UISETP.GE.AND UP0, UPT, UR6, 0x22, UPT ;  /* 0x000000220600788c */ /* 0x000fe2000bf06270 */
[C---:B------:R-:W-:Y:S02]  /*4b70*/  ISETP.LT.OR P1, PT, R4.reuse, 0x12, P1 ;  /* 0x000000120400780c */ /* 0x040fe40000f21670 */
[C---:B------:R-:W-:Y:S02]  /*4b80*/  ISETP.LT.OR P0, PT, R4.reuse, 0x19, P0 ;  /* 0x000000190400780c */ /* 0x040fe40000701670 */
[----:B------:R-:W-:Y:S02]  /*4b90*/  ISETP.LT.OR P3, PT, R4, 0x1a, P3 ;  /* 0x0000001a0400780c */ /* 0x000fe40001f61670 */
[----:B------:R-:W-:-:S02]  /*4ba0*/  FSEL R63, R33, -INF , !P1 ;  /* 0xff800000213f7808 */ /* 0x000fc40004800000 */
[----:B------:R-:W-:Y:S02]  /*4bb0*/  FSEL R65, R36, -INF , !P0 ;  /* 0xff80000024417808 */ /* 0x000fe40004000000 */
[----:B------:R-:W-:Y:S02]  /*4bc0*/  FSEL R67, R37, -INF , !P3 ;  /* 0xff80000025437808 */ /* 0x000fe40005800000 */
[----:B------:R-:W-:Y:S02]  /*4bd0*/  PLOP3.LUT P1, PT, PT, PT, UP0, 0x40, 0x0 ;  /* 0x000000000000781c */ /* 0x000fe40003f2e808 */
[----:B------:R-:W-:Y:S02]  /*4be0*/  PLOP3.LUT P0, PT, PT, PT, UP1, 0x40, 0x0 ;  /* 0x000000000000781c */ /* 0x000fe40003f0e818 */
[----:B------:R-:W-:Y:S02]  /*4bf0*/  PLOP3.LUT P3, PT, PT, PT, UP2, 0x40, 0x0 ;  /* 0x000000000000781c */ /* 0x000fe40003f6e828 */
[----:B------:R-:W-:-:S02]  /*4c00*/  ISETP.GT.AND P2, PT, R5, 0x20, P2 ;  /* 0x000000200500780c */ /* 0x000fc40001744270 */
[C---:B------:R-:W-:Y:S02]  /*4c10*/  ISETP.GT.AND P1, PT, R5.reuse, 0x21, P1 ;  /* 0x000000210500780c */ /* 0x040fe40000f24270 */
[C---:B------:R-:W-:Y:S02]  /*4c20*/  ISETP.GT.AND P0, PT, R5.reuse, 0x28, P0 ;  /* 0x000000280500780c */ /* 0x040fe40000704270 */
[----:B------:R-:W-:Y:S02]  /*4c30*/  ISETP.GT.AND P3, PT, R5, 0x29, P3 ;  /* 0x000000290500780c */ /* 0x000fe40001f64270 */
[C---:B------:R-:W-:Y:S02]  /*4c40*/  ISETP.LT.OR P2, PT, R4.reuse, 0x21, P2 ;  /* 0x000000210400780c */ /* 0x040fe40001741670 */
[C---:B------:R-:W-:Y:S02]  /*4c50*/  ISETP.LT.OR P1, PT, R4.reuse, 0x22, P1 ;  /* 0x000000220400780c */ /* 0x040fe40000f21670 */
[----:B------:R-:W-:-:S02]  /*4c60*/  ISETP.LT.OR P0, PT, R4, 0x29, P0 ;  /* 0x000000290400780c */ /* 0x000fc40000701670 */
[----:B------:R-:W-:Y:S02]  /*4c70*/  ISETP.LT.OR P3, PT, R4, 0x2a, P3 ;  /* 0x0000002a0400780c */ /* 0x000fe40001f61670 */
[----:B------:R-:W-:Y:S02]  /*4c80*/  FSEL R69, R40, -INF , !P2 ;  /* 0xff80000028457808 */ /* 0x000fe40005000000 */
[----:B------:R-:W-:Y:S02]  /*4c90*/  FSEL R71, R41, -INF , !P1 ;  /* 0xff80000029477808 */ /* 0x000fe40004800000 */
[----:B------:R-:W-:Y:S02]  /*4ca0*/  FSEL R73, R44, -INF , !P0 ;  /* 0xff8000002c497808 */ /* 0x000fe40004000000 */
[----:B------:R-:W-:Y:S02]  /*4cb0*/  FSEL R45, R45, -INF , !P3 ;  /* 0xff8000002d2d7808 */ /* 0x000fe40005800000 */
[----:B------:R-:W-:-:S02]  /*4cc0*/  PLOP3.LUT P2, PT, PT, PT, UP3, 0x40, 0x0 ;  /* 0x000000000000781c */ /* 0x000fc40003f4e838 */
[----:B------:R-:W-:Y:S02]  /*4cd0*/  PLOP3.LUT P1, PT, PT, PT, UP4, 0x40, 0x0 ;  /* 0x000000000000781c */ /* 0x000fe40003f2e848 */
[----:B------:R-:W-:Y:S02]  /*4ce0*/  PLOP3.LUT P0, PT, PT, PT, UP5, 0x40, 0x0 ;  /* 0x000000000000781c */ /* 0x000fe40003f0e858 */
[----:B------:R-:W-:Y:S02]  /*4cf0*/  PLOP3.LUT P3, PT, PT, PT, UP6, 0x40, 0x0 ;  /* 0x000000000000781c */ /* 0x000fe40003f6e868 */
[C---:B------:R-:W-:Y:S02]  /*4d00*/  ISETP.GT.AND P2, PT, R5.reuse, 0x30, P2 ;  /* 0x000000300500780c */ /* 0x040fe40001744270 */
[C---:B------:R-:W-:Y:S02]  /*4d10*/  ISETP.GT.AND P1, PT, R5.reuse, 0x31, P1 ;  /* 0x000000310500780c */ /* 0x040fe40000f24270 */
[----:B------:R-:W-:-:S02]  /*4d20*/  ISETP.GT.AND P0, PT, R5, 0x38, P0 ;  /* 0x000000380500780c */ /* 0x000fc40000704270 */
[----:B------:R-:W-:Y:S01]  /*4d30*/  ISETP.GT.AND P3, PT, R5, 0x39, P3 ;  /* 0x000000390500780c */ /* 0x000fe20001f64270 */
[----:B------:R-:W-:Y:S01]  /*4d40*/  VIADD R5, R3, 0x8 ;  /* 0x0000000803057836 */ /* 0x000fe20000000000 */
[C---:B------:R-:W-:Y:S02]  /*4d50*/  ISETP.LT.OR P2, PT, R4.reuse, 0x31, P2 ;  /* 0x000000310400780c */ /* 0x040fe40001741670 */
[C---:B------:R-:W-:Y:S02]  /*4d60*/  ISETP.LT.OR P1, PT, R4.reuse, 0x32, P1 ;  /* 0x000000320400780c */ /* 0x040fe40000f21670 */
[C---:B------:R-:W-:Y:S02]  /*4d70*/  ISETP.LT.OR P0, PT, R4.reuse, 0x39, P0 ;  /* 0x000000390400780c */ /* 0x040fe40000701670 */
[----:B------:R-:W-:Y:S02]  /*4d80*/  ISETP.LT.OR P3, PT, R4, 0x3a, P3 ;  /* 0x0000003a0400780c */ /* 0x000fe40001f61670 */
[----:B------:R-:W-:-:S02]  /*4d90*/  VIADDMNMX R4, R5, R13, R30, PT ;  /* 0x0000000d05047246 */ /* 0x000fc4000380011e */
[----:B------:R-:W-:Y:S02]  /*4da0*/  IADD3 R5, R34, 0x8, R3 ;  /* 0x0000000822057810 */ /* 0x000fe40007ffe003 */
[----:B------:R-:W-:Y:S02]  /*4db0*/  FSEL R75, R48, -INF , !P2 ;  /* 0xff800000304b7808 */ /* 0x000fe40005000000 */
[----:B------:R-:W-:Y:S02]  /*4dc0*/  FSEL R49, R49, -INF , !P1 ;  /* 0xff80000031317808 */ /* 0x000fe40004800000 */
[----:B------:R-:W-:Y:S02]  /*4dd0*/  FSEL R77, R52, -INF , !P0 ;  /* 0xff800000344d7808 */ /* 0x000fe40004000000 */
[----:B------:R-:W-:Y:S01]  /*4de0*/  FSEL R53, R53, -INF , !P3 ;  /* 0xff80000035357808 */ /* 0x000fe20005800000 */
[----:B------:R-:W-:Y:S06]  /*4df0*/  @!P6 BRA `(.L_x_1714) ;  /* 0x000000000058e947 */ /* 0x000fec0003800000 */
[----:B------:R-:W-:Y:S01]  /*4e00*/  IMAD.U32 R6, RZ, RZ, UR40 ;  /* 0x00000028ff067e24 */ /* 0x000fe2000f8e00ff */
[----:B------:R-:W-:Y:S04]  /*4e10*/  BSSY B0, `(.L_x_1715) ;  /* 0x0000010000007945 */ /* 0x000fe80003800000 */
[----:B------:R-:W-:-:S05]  /*4e20*/  IADD3 R6, R3, UR44, -R6 ;  /* 0x0000002c03067c10 */ /* 0x000fca000fffe806 */
[----:B------:R-:W-:-:S05]  /*4e30*/  VIADD R6, R6, 0x8 ;  /* 0x0000000806067836 */ /* 0x000fca0000000000 */
[----:B------:R-:W-:-:S13]  /*4e40*/  ISETP.GT.AND P0, PT, R6, -0x1, PT ;  /* 0xffffffff0600780c */ /* 0x000fda0003f04270 */
[----:B------:R-:W-:Y:S05]  /*4e50*/  @P0 BRA `(.L_x_1716) ;  /* 0x00000000001c0947 */ /* 0x000fea0003800000 */
[----:B------:R-:W-:Y:S02]  /*4e60*/  ISETP.NE.AND P0, PT, R11, 0x1, PT ;  /* 0x000000010b00780c */ /* 0x000fe40003f05270 */
[----:B------:R-:W-:-:S11]  /*4e70*/  LOP3.LUT R7, RZ, R6, RZ, 0x33, !PT ;  /* 0x00000006ff077212 */ /* 0x000fd600078e33ff */
[----:B------:R-:W0:Y:S02]  /*4e80*/  @P0 LDC.64 R12, c[0x0][0x9e8] ;  /* 0x00027a00ff0c0b82 */ /* 0x000e240000000a00 */
[----:B0-----:R-:W-:-:S05]  /*4e90*/  @P0 IMAD.HI.U32 R6, R7, R12, RZ ;  /* 0x0000000c07060227 */ /* 0x001fca00078e00ff */
[----:B------:R-:W-:-:S04]  /*4ea0*/  @P0 SHF.R.U32.HI R7, RZ, R13, R6 ;  /* 0x0000000dff070219 */ /* 0x000fc80000011606 */
[----:B------:R-:W-:Y:S01]  /*4eb0*/  LOP3.LUT R6, RZ, R7, RZ, 0x33, !PT ;  /* 0x00000007ff067212 */ /* 0x000fe200078e33ff */
[----:B------:R-:W-:Y:S06]  /*4ec0*/  BRA `(.L_x_1717) ;  /* 0x0000000000107947 */ /* 0x000fec0003800000 */
.L_x_1716:
[----:B------:R-:W-:-:S13]  /*4ed0*/  ISETP.NE.AND P0, PT, R11, 0x1, PT ;  /* 0x000000010b00780c */ /* 0x000fda0003f05270 */
[----:B------:R-:W0:Y:S02]  /*4ee0*/  @P0 LDC.64 R12, c[0x0][0x9e8] ;  /* 0x00027a00ff0c0b82 */ /* 0x000e240000000a00 */
[----:B0-----:R-:W-:-:S05]  /*4ef0*/  @P0 IMAD.HI.U32 R12, R6, R12, RZ ;  /* 0x0000000c060c0227 */ /* 0x001fca00078e00ff */
[----:B------:R-:W-:-:S07]  /*4f00*/  @P0 SHF.R.U32.HI R6, RZ, R13, R12 ;  /* 0x0000000dff060219 */ /* 0x000fce000001160c */
.L_x_1717:
[----:B------:R-:W-:Y:S05]  /*4f10*/  BSYNC B0 ;  /* 0x0000000000007941 */ /* 0x000fea0003800000 */
.L_x_1715:
[----:B------:R-:W-:-:S04]  /*4f20*/  IMAD R7, R6, R11, -UR14 ;  /* 0x8000000e06077e24 */ /* 0x000fc8000f8e020b */
[----:B------:R-:W-:-:S05]  /*4f30*/  IMAD.IADD R6, R7, 0x1, -R16 ;  /* 0x0000000107067824 */ /* 0x000fca00078e0a10 */
[----:B------:R-:W-:Y:S02]  /*4f40*/  VIMNMX R5, R5, R6, !PT ;  /* 0x0000000605057248 */ /* 0x000fe40007fe0100 */
[----:B------:R-:W-:-:S07]  /*4f50*/  VIADDMNMX R4, R6, R11, R4, PT ;  /* 0x0000000b06047246 */ /* 0x000fce0003800104 */
.L_x_1714:
[----:B------:R-:W-:Y:S01]  /*4f60*/  FMNMX.FTZ R6, R35, R55, !PT ;  /* 0x0000003723067209 */ /* 0x000fe20007810000 */
[----:B------:R-:W-:Y:S01]  /*4f70*/  UP2UR UR6, UPR, URZ, 0x4 ;  /* 0x000000043f067883 */ /* 0x000fe20008000000 */
[----:B------:R-:W-:Y:S01]  /*4f80*/  BAR.SYNC.DEFER_BLOCKING 0xf, 0x100 ;  /* 0x03c4000000007b1d */ /* 0x000fe20000010000 */
[----:B------:R-:W-:Y:S01]  /*4f90*/  UISETP.NE.AND UP2, UPT, UR7, URZ, UPT ;  /* 0x0000003f0700728c */ /* 0x000fe2000bf45270 */
[----:B------:R-:W-:Y:S01]  /*4fa0*/  FMNMX.FTZ R6, R57, R6, !PT ;  /* 0x0000000639067209 */ /* 0x000fe20007810000 */
[----:B------:R-:W-:Y:S02]  /*4fb0*/  UP2UR UR7, UPR, URZ, 0x8 ;  /* 0x000000083f077883 */ /* 0x000fe40008000000 */
[----:B------:R-:W-:Y:S01]  /*4fc0*/  UISETP.NE.AND UP3, UPT, UR11, URZ, UPT ;  /* 0x0000003f0b00728c */ /* 0x000fe2000bf65270 */
[----:B------:R-:W-:Y:S01]  /*4fd0*/  FMNMX.FTZ R6, R59, R6, !PT ;  /* 0x000000063b067209 */ /* 0x000fe20007810000 */
[----:B------:R-:W-:Y:S01]  /*4fe0*/  UP2UR UR11, UPR, URZ, 0x10 ;  /* 0x000000103f0b7883 */ /* 0x000fe20008000000 */
[----:B------:R-:W-:Y:S01]  /*4ff0*/  PLOP3.LUT P0, PT, PT, PT, UP2, 0x40, 0x0 ;  /* 0x000000000000781c */ /* 0x000fe20003f0e828 */
[----:B------:R-:W-:Y:S01]  /*5000*/  UISETP.NE.AND UP4, UPT, UR10, URZ, UPT ;  /* 0x0000003f0a00728c */ /* 0x000fe2000bf85270 */
[----:B------:R-:W-:Y:S01]  /*5010*/  FMNMX.FTZ R6, R61, R6, !PT ;  /* 0x000000063d067209 */ /* 0x000fe20007810000 */
[----:B------:R-:W-:Y:S01]  /*5020*/  UP2UR UR14, UPR, URZ, 0x20 ;  /* 0x000000203f0e7883 */ /* 0x000fe20008000000 */
[----:B------:R-:W-:Y:S01]  /*5030*/  PLOP3.LUT P3, PT, PT, PT, UP3, 0x40, 0x0 ;  /* 0x000000000000781c */ /* 0x000fe20003f6e838 */
[----:B------:R-:W-:Y:S01]  /*5040*/  ULDC UR10, c[0x0][0x988] ;  /* 0x00026200000a7ab9 */ /* 0x000fe20000000800 */
[----:B------:R-:W-:Y:S01]  /*5050*/  FMNMX.FTZ R6, R63, R6, !PT ;  /* 0x000000063f067209 */ /* 0x000fe20007810000 */
[----:B------:R-:W-:Y:S01]  /*5060*/  UISETP.NE.AND UP5, UPT, UR18, URZ, UPT ;  /* 0x0000003f1200728c */ /* 0x000fe2000bfa5270 */
[----:B------:R-:W-:Y:S01]  /*5070*/  PLOP3.LUT P1, PT, PT, PT, UP4, 0x40, 0x0 ;  /* 0x000000000000781c */ /* 0x000fe20003f2e848 */
[----:B------:R-:W-:Y:S01]  /*5080*/  UISETP.NE.AND UP2, UPT, UR19, URZ, UPT ;  /* 0x0000003f1300728c */ /* 0x000fe2000bf45270 */
[----:B------:R-:W-:Y:S01]  /*5090*/  FMNMX.FTZ R6, R65, R6, !PT ;  /* 0x0000000641067209 */ /* 0x000fe20007810000 */
[----:B------:R-:W-:Y:S01]  /*50a0*/  UISETP.NE.AND UP3, UPT, UR21, URZ, UPT ;  /* 0x0000003f1500728c */ /* 0x000fe2000bf65270 */
[----:B------:R-:W-:Y:S01]  /*50b0*/  ISETP.GT.AND P1, PT, R5, RZ, P1 ;  /* 0x000000ff0500720c */ /* 0x000fe20000f24270 */
[----:B------:R-:W-:Y:S01]  /*50c0*/  UISETP.NE.AND UP4, UPT, UR22, URZ, UPT ;  /* 0x0000003f1600728c */ /* 0x000fe2000bf85270 */
[----:B------:R-:W-:Y:S01]  /*50d0*/  FMNMX.FTZ R6, R67, R6, !PT ;  /* 0x0000000643067209 */ /* 0x000fe20007810000 */
[----:B------:R-:W-:Y:S01]  /*50e0*/  UP2UR UR15, UPR, URZ, 0x40 ;  /* 0x000000403f0f7883 */ /* 0x000fe20008000000 */
[----:B------:R-:W-:Y:S01]  /*50f0*/  ISETP.GT.AND P3, PT, R5, 0x1, P3 ;  /* 0x000000010500780c */ /* 0x000fe20001f64270 */
[----:B------:R-:W-:Y:S01]  /*5100*/  UISETP.NE.AND UP6, UPT, UR24, URZ, UPT ;  /* 0x0000003f1800728c */ /* 0x000fe2000bfc5270 */
[----:B------:R-:W-:-:S02]  /*5110*/  FMNMX.FTZ R6, R69, R6, !PT ;  /* 0x0000000645067209 */ /* 0x000fc40007810000 */
[C---:B------:R-:W-:Y:S02]  /*5120*/  ISETP.LT.OR P1, PT, R4.reuse, 0x1, P1 ;  /* 0x000000010400780c */ /* 0x040fe40000f21670 */
[----:B------:R-:W-:Y:S02]  /*5130*/  FMNMX.FTZ R6, R71, R6, !PT ;  /* 0x0000000647067209 */ /* 0x000fe40007810000 */
[----:B------:R-:W-:Y:S02]  /*5140*/  ISETP.LT.OR P3, PT, R4, 0x2, P3 ;  /* 0x000000020400780c */ /* 0x000fe40001f61670 */
[----:B------:R-:W-:Y:S02]  /*5150*/  FMNMX.FTZ R6, R73, R6, !PT ;  /* 0x0000000649067209 */ /* 0x000fe40007810000 */
[----:B------:R-:W-:Y:S02]  /*5160*/  ISETP.GT.AND P0, PT, R5, 0x8, P0 ;  /* 0x000000080500780c */ /* 0x000fe40000704270 */
[----:B------:R-:W-:-:S02]  /*5170*/  FMNMX.FTZ R6, R45, R6, !PT ;  /* 0x000000062d067209 */ /* 0x000fc40007810000 */
[----:B------:R-:W-:Y:S02]  /*5180*/  ISETP.LT.OR P0, PT, R4, 0x9, P0 ;  /* 0x000000090400780c */ /* 0x000fe40000701670 */
[----:B------:R-:W-:Y:S02]  /*5190*/  FMNMX.FTZ R6, R75, R6, !PT ;  /* 0x000000064b067209 */ /* 0x000fe40007810000 */
[----:B------:R-:W-:Y:S02]  /*51a0*/  FSEL R14, R14, -INF , !P0 ;  /* 0xff8000000e0e7808 */ /* 0x000fe40004000000 */
[----:B------:R-:W-:Y:S02]  /*51b0*/  FMNMX.FTZ R6, R49, R6, !PT ;  /* 0x0000000631067209 */ /* 0x000fe40007810000 */
[----:B------:R-:W-:Y:S01]  /*51c0*/  PLOP3.LUT P0, PT, PT, PT, UP4, 0x40, 0x0 ;  /* 0x000000000000781c */ /* 0x000fe20003f0e848 */
[----:B------:R-:W-:Y:S01]  /*51d0*/  UISETP.NE.AND UP4, UPT, UR11, URZ, UPT ;  /* 0x0000003f0b00728c */ /* 0x000fe2000bf85270 */
[----:B------:R-:W-:-:S02]  /*51e0*/  FMNMX.FTZ R6, R77, R6, !PT ;  /* 0x000000064d067209 */ /* 0x000fc40007810000 */
[----:B------:R-:W-:Y:S02]  /*51f0*/  ISETP.GT.AND P0, PT, R5, 0x18, P0 ;  /* 0x000000180500780c */ /* 0x000fe40000704270 */
[----:B------:R-:W-:Y:S02]  /*5200*/  FMNMX.FTZ R7, R53, R6, !PT ;  /* 0x0000000635077209 */ /* 0x000fe40007810000 */
[----:B------:R-:W-:-:S03]  /*5210*/  ISETP.LT.OR P0, PT, R4, 0x19, P0 ;  /* 0x000000190400780c */ /* 0x000fc60000701670 */
[----:B------:R-:W0:Y:S01]  /*5220*/  SHFL.BFLY PT, R6, R7, 0x2, 0x1f ;  /* 0x0c401f0007067f89 */ /* 0x000e2200000e0000 */
[----:B------:R-:W-:Y:S02]  /*5230*/  FSEL R24, R38, -INF , !P0 ;  /* 0xff80000026187808 */ /* 0x000fe40004000000 */
[----:B------:R-:W-:-:S04]  /*5240*/  PLOP3.LUT P0, PT, PT, PT, UP1, 0x40, 0x0 ;  /* 0x000000000000781c */ /* 0x000fc80003f0e818 */
[----:B------:R-:W-:-:S04]  /*5250*/  ISETP.GT.AND P0, PT, R5, 0x28, P0 ;  /* 0x000000280500780c */ /* 0x000fc80000704270 */
[----:B------:R-:W-:Y:S02]  /*5260*/  ISETP.LT.OR P0, PT, R4, 0x29, P0 ;  /* 0x000000290400780c */ /* 0x000fe40000701670 */
[----:B0-----:R-:W-:-:S05]  /*5270*/  FMNMX.FTZ R13, R7, R6, !PT ;  /* 0x00000006070d7209 */ /* 0x001fca0007810000 */
[----:B------:R-:W0:Y:S02]  /*5280*/  SHFL.BFLY PT, R6, R13, 0x1, 0x1f ;  /* 0x0c201f000d067f89 */ /* 0x000e2400000e0000 */
[----:B0-----:R-:W-:Y:S02]  /*5290*/  FMNMX.FTZ R6, R13, R6, !PT ;  /* 0x000000060d067209 */ /* 0x001fe40007810000 */
[----:B------:R-:W-:Y:S02]  /*52a0*/  FSEL R13, R27, -INF , !P3 ;  /* 0xff8000001b0d7808 */ /* 0x000fe40005800000 */
[C---:B------:R-:W-:Y:S01]  /*52b0*/  FSETP.NEU.FTZ.AND P2, PT, R6.reuse, -INF , PT ;  /* 0xff8000000600780b */ /* 0x040fe20003f5d000 */
[----:B------:R-:W-:Y:S01]  /*52c0*/  FMUL.FTZ R12, R6, UR10 ;  /* 0x0000000a060c7c20 */ /* 0x000fe20008410000 */
[----:B------:R-:W-:Y:S01]  /*52d0*/  PLOP3.LUT P3, PT, PT, PT, UP3, 0x40, 0x0 ;  /* 0x000000000000781c */ /* 0x000fe20003f6e838 */
[----:B------:R-:W-:-:S03]  /*52e0*/  UISETP.NE.AND UP3, UPT, UR7, URZ, UPT ;  /* 0x0000003f0700728c */ /* 0x000fc6000bf65270 */
[----:B------:R-:W-:Y:S02]  /*52f0*/  FSEL R34, R12, RZ, P2 ;  /* 0x000000ff0c227208 */ /* 0x000fe40001000000 */
[----:B------:R-:W-:Y:S01]  /*5300*/  PLOP3.LUT P2, PT, PT, PT, UP5, 0x40, 0x0 ;  /* 0x000000000000781c */ /* 0x000fe20003f4e858 */
[----:B------:R-:W-:Y:S01]  /*5310*/  UISETP.NE.AND UP5, UPT, UR23, URZ, UPT ;  /* 0x0000003f1700728c */ /* 0x000fe2000bfa5270 */
[----:B------:R-:W-:Y:S01]  /*5320*/  FSEL R12, R26, -INF , !P1 ;  /* 0xff8000001a0c7808 */ /* 0x000fe20004800000 */
[--C-:B------:R-:W-:Y:S01]  /*5330*/  FFMA.FTZ R33, R35, UR10, -R34.reuse ;  /* 0x0000000a23217c23 */ /* 0x100fe20008010822 */
[----:B------:R-:W-:Y:S01]  /*5340*/  PLOP3.LUT P1, PT, PT, PT, UP2, 0x40, 0x0 ;  /* 0x000000000000781c */ /* 0x000fe20003f2e828 */
[----:B------:R-:W-:Y:S01]  /*5350*/  UISETP.NE.AND UP2, UPT, UR6, URZ, UPT ;  /* 0x0000003f0600728c */ /* 0x000fe2000bf45270 */
[C---:B------:R-:W-:Y:S01]  /*5360*/  ISETP.GT.AND P2, PT, R5.reuse, 0x9, P2 ;  /* 0x000000090500780c */ /* 0x040fe20001744270 */
[----:B------:R0:W-:Y:S01]  /*5370*/  MUFU.EX2 R152, R33 ;  /* 0x0000002100987308 */ /* 0x0001e20000000800 */
[----:B------:R-:W-:Y:S01]  /*5380*/  ISETP.GT.AND P1, PT, R5, 0x10, P1 ;  /* 0x000000100500780c */ /* 0x000fe20000f24270 */
[--C-:B------:R-:W-:Y:S01]  /*5390*/  FFMA.FTZ R36, R59, UR10, -R34.reuse ;  /* 0x0000000a3b247c23 */ /* 0x100fe20008010822 */
[----:B------:R-:W-:Y:S01]  /*53a0*/  ISETP.LT.OR P2, PT, R4, 0xa, P2 ;  /* 0x0000000a0400780c */ /* 0x000fe20001741670 */
[--C-:B------:R-:W-:Y:S01]  /*53b0*/  FFMA.FTZ R35, R55, UR10, -R34.reuse ;  /* 0x0000000a37237c23 */ /* 0x100fe20008010822 */
[----:B------:R-:W-:Y:S01]  /*53c0*/  FMNMX.FTZ R7, R12, R13, !PT ;  /* 0x0000000d0c077209 */ /* 0x000fe20007810000 */
[--C-:B------:R-:W-:Y:S01]  /*53d0*/  FFMA.FTZ R38, R61, UR10, -R34.reuse ;  /* 0x0000000a3d267c23 */ /* 0x100fe20008010822 */
[----:B------:R-:W-:Y:S01]  /*53e0*/  FSEL R15, R15, -INF , !P2 ;  /* 0xff8000000f0f7808 */ /* 0x000fe20005000000 */
[----:B------:R1:W-:Y:S01]  /*53f0*/  MUFU.EX2 R37, R36 ;  /* 0x0000002400257308 */ /* 0x0003e20000000800 */
[----:B------:R-:W-:Y:S01]  /*5400*/  ISETP.LT.OR P1, PT, R4, 0x11, P1 ;  /* 0x000000110400780c */ /* 0x000fe20000f21670 */
[--C-:B0-----:R-:W-:Y:S01]  /*5410*/  FFMA.FTZ R33, R57, UR10, -R34.reuse ;  /* 0x0000000a39217c23 */ /* 0x101fe20008010822 */
[----:B------:R-:W-:Y:S01]  /*5420*/  ISETP.GT.AND P3, PT, R5, 0x11, P3 ;  /* 0x000000110500780c */ /* 0x000fe20001f64270 */
[--C-:B------:R-:W-:Y:S01]  /*5430*/  FFMA.FTZ R40, R65, UR10, -R34.reuse ;  /* 0x0000000a41287c23 */ /* 0x100fe20008010822 */
[----:B------:R-:W-:Y:S01]  /*5440*/  FMNMX.FTZ R26, R14, R7, !PT ;  /* 0x000000070e1a7209 */ /* 0x000fe20007810000 */
[--C-:B------:R-:W-:Y:S01]  /*5450*/  FFMA.FTZ R41, R67, UR10, -R34.reuse ;  /* 0x0000000a43297c23 */ /* 0x100fe20008010822 */
[----:B------:R-:W-:Y:S01]  /*5460*/  PLOP3.LUT P2, PT, PT, PT, UP5, 0x40, 0x0 ;  /* 0x000000000000781c */ /* 0x000fe20003f4e858 */
[----:B------:R-:W-:Y:S01]  /*5470*/  UISETP.NE.AND UP5, UPT, UR14, URZ, UPT ;  /* 0x0000003f0e00728c */ /* 0x000fe2000bfa5270 */
[----:B------:R-:W-:Y:S01]  /*5480*/  FSEL R20, R20, -INF , !P1 ;  /* 0xff80000014147808 */ /* 0x000fe20004800000 */
[----:B------:R-:W-:Y:S01]  /*5490*/  MUFU.EX2 R154, R33 ;  /* 0x00000021009a7308 */ /* 0x000fe20000000800 */
[----:B------:R-:W-:Y:S01]  /*54a0*/  ISETP.LT.OR P3, PT, R4, 0x12, P3 ;  /* 0x000000120400780c */ /* 0x000fe20001f61670 */
[--C-:B-1----:R-:W-:Y:S01]  /*54b0*/  FFMA.FTZ R36, R71, UR10, -R34.reuse ;  /* 0x0000000a47247c23 */ /* 0x102fe20008010822 */
[----:B------:R-:W-:Y:S01]  /*54c0*/  FMNMX.FTZ R7, R15, R26, !PT ;  /* 0x0000001a0f077209 */ /* 0x000fe20007810000 */
[--C-:B------:R-:W-:Y:S01]  /*54d0*/  FFMA.FTZ R44, R73, UR10, -R34.reuse ;  /* 0x0000000a492c7c23 */ /* 0x100fe20008010822 */
[----:B------:R-:W-:Y:S01]  /*54e0*/  PLOP3.LUT P1, PT, PT, PT, UP6, 0x40, 0x0 ;  /* 0x000000000000781c */ /* 0x000fe20003f2e868 */
[----:B------:R-:W-:Y:S01]  /*54f0*/  UISETP.NE.AND UP6, UPT, UR15, URZ, UPT ;  /* 0x0000003f0f00728c */ /* 0x000fe2000bfc5270 */
[----:B------:R-:W-:Y:S01]  /*5500*/  FSEL R21, R21, -INF , !P3 ;  /* 0xff80000015157808 */ /* 0x000fe20005800000 */
[----:B------:R-:W0:Y:S01]  /*5510*/  MUFU.EX2 R35, R35 ;  /* 0x0000002300237308 */ /* 0x000e220000000800 */
[----:B------:R-:W-:Y:S01]  /*5520*/  ISETP.GT.AND P2, PT, R5, 0x19, P2 ;  /* 0x000000190500780c */ /* 0x000fe20001744270 */
[----:B------:R-:W-:Y:S01]  /*5530*/  FFMA.FTZ R45, R45, UR10, -R34 ;  /* 0x0000000a2d2d7c23 */ /* 0x000fe20008010822 */
[----:B------:R-:W-:-:S02]  /*5540*/  FMNMX.FTZ R28, R20, R7, !PT ;  /* 0x00000007141c7209 */ /* 0x000fc40007810000 */
[----:B------:R-:W-:Y:S02]  /*5550*/  PLOP3.LUT P3, PT, PT, PT, UP0, 0x40, 0x0 ;  /* 0x000000000000781c */ /* 0x000fe40003f6e808 */
[----:B------:R-:W-:Y:S01]  /*5560*/  ISETP.GT.AND P1, PT, R5, 0x20, P1 ;  /* 0x000000200500780c */ /* 0x000fe20000f24270 */
[----:B------:R-:W-:Y:S01]  /*5570*/  MUFU.EX2 R38, R38 ;  /* 0x0000002600267308 */ /* 0x000fe20000000800 */
[C---:B------:R-:W-:Y:S02]  /*5580*/  ISETP.LT.OR P2, PT, R4.reuse, 0x1a, P2 ;  /* 0x0000001a0400780c */ /* 0x040fe40001741670 */
[----:B------:R-:W-:Y:S02]  /*5590*/  FMNMX.FTZ R7, R21, R28, !PT ;  /* 0x0000001c15077209 */ /* 0x000fe40007810000 */
[----:B------:R-:W-:Y:S02]  /*55a0*/  ISETP.LT.OR P1, PT, R4, 0x21, P1 ;  /* 0x000000210400780c */ /* 0x000fe40000f21670 */
[----:B------:R-:W-:Y:S01]  /*55b0*/  FSEL R25, R39, -INF , !P2 ;  /* 0xff80000027197808 */ /* 0x000fe20005000000 */
[----:B------:R-:W-:Y:S01]  /*55c0*/  FFMA.FTZ R39, R63, UR10, -R34 ;  /* 0x0000000a3f277c23 */ /* 0x000fe20008010822 */
[----:B------:R-:W-:Y:S01]  /*55d0*/  ISETP.GT.AND P3, PT, R5, 0x21, P3 ;  /* 0x000000210500780c */ /* 0x000fe20001f64270 */
[----:B------:R-:W-:Y:S01]  /*55e0*/  MUFU.EX2 R40, R40 ;  /* 0x0000002800287308 */ /* 0x000fe20000000800 */
[----:B------:R-:W-:-:S02]  /*55f0*/  FMNMX.FTZ R30, R24, R7, !PT ;  /* 0x00000007181e7209 */ /* 0x000fc40007810000 */
[----:B------:R-:W-:Y:S02]  /*5600*/  PLOP3.LUT P2, PT, PT, PT, UP2, 0x40, 0x0 ;  /* 0x000000000000781c */ /* 0x000fe40003f4e828 */
[----:B------:R-:W-:Y:S01]  /*5610*/  FSEL R26, R42, -INF , !P1 ;  /* 0xff8000002a1a7808 */ /* 0x000fe20004800000 */
[----:B------:R-:W-:Y:S01]  /*5620*/  FFMA.FTZ R42, R69, UR10, -R34 ;  /* 0x0000000a452a7c23 */ /* 0x000fe20008010822 */
[----:B------:R-:W-:Y:S01]  /*5630*/  ISETP.LT.OR P3, PT, R4, 0x22, P3 ;  /* 0x000000220400780c */ /* 0x000fe20001f61670 */
[----:B------:R-:W-:Y:S01]  /*5640*/  MUFU.EX2 R39, R39 ;  /* 0x0000002700277308 */ /* 0x000fe20000000800 */
[----:B------:R-:W-:Y:S02]  /*5650*/  FMNMX.FTZ R7, R25, R30, !PT ;  /* 0x0000001e19077209 */ /* 0x000fe40007810000 */
[----:B------:R-:W-:Y:S02]  /*5660*/  ISETP.GT.AND P2, PT, R5, 0x29, P2 ;  /* 0x000000290500780c */ /* 0x000fe40001744270 */
[----:B------:R-:W-:-:S02]  /*5670*/  PLOP3.LUT P1, PT, PT, PT, UP3, 0x40, 0x0 ;  /* 0x000000000000781c */ /* 0x000fc40003f2e838 */
[----:B------:R-:W-:Y:S01]  /*5680*/  FSEL R27, R43, -INF , !P3 ;  /* 0xff8000002b1b7808 */ /* 0x000fe20005800000 */
[----:B------:R-:W-:Y:S01]  /*5690*/  MUFU.EX2 R41, R41 ;  /* 0x0000002900297308 */ /* 0x000fe20000000800 */
[----:B------:R-:W-:Y:S02]  /*56a0*/  FMNMX.FTZ R30, R26, R7, !PT ;  /* 0x000000071a1e7209 */ /* 0x000fe40007810000 */
[----:B------:R-:W-:Y:S02]  /*56b0*/  ISETP.LT.OR P2, PT, R4, 0x2a, P2 ;  /* 0x0000002a0400780c */ /* 0x000fe40001741670 */
[----:B------:R-:W-:Y:S02]  /*56c0*/  PLOP3.LUT P3, PT, PT, PT, UP4, 0x40, 0x0 ;  /* 0x000000000000781c */ /* 0x000fe40003f6e848 */
[----:B------:R-:W-:Y:S01]  /*56d0*/  FSEL R28, R46, -INF , !P0 ;  /* 0xff8000002e1c7808 */ /* 0x000fe20004000000 */
[----:B------:R-:W-:Y:S01]  /*56e0*/  MUFU.EX2 R43, R36 ;  /* 0x00000024002b7308 */ /* 0x000fe20000000800 */
[----:B------:R-:W-:Y:S01]  /*56f0*/  ISETP.GT.AND P1, PT, R5, 0x30, P1 ;  /* 0x000000300500780c */ /* 0x000fe20000f24270 */
[----:B------:R-:W-:Y:S01]  /*5700*/  FFMA.FTZ R46, R75, UR10, -R34 ;  /* 0x0000000a4b2e7c23 */ /* 0x000fe20008010822 */
[----:B------:R-:W-:-:S02]  /*5710*/  FMNMX.FTZ R7, R27, R30, !PT ;  /* 0x0000001e1b077209 */ /* 0x000fc40007810000 */
[----:B------:R-:W-:Y:S01]  /*5720*/  FSEL R29, R47, -INF , !P2 ;  /* 0xff8000002f1d7808 */ /* 0x000fe20005000000 */
[----:B------:R-:W-:Y:S01]  /*5730*/  FFMA.FTZ R47, R49, UR10, -R34 ;  /* 0x0000000a312f7c23 */ /* 0x000fe20008010822 */
[----:B------:R-:W-:Y:S01]  /*5740*/  PLOP3.LUT P0, PT, PT, PT, UP5, 0x40, 0x0 ;  /* 0x000000000000781c */ /* 0x000fe20003f0e858 */
[----:B0-----:R-:W-:Y:S01]  /*5750*/  FADD.FTZ R49, R152, R35 ;  /* 0x0000002398317221 */ /* 0x001fe20000010000 */
[----:B------:R-:W-:Y:S01]  /*5760*/  PLOP3.LUT P2, PT, PT, PT, UP6, 0x40, 0x0 ;  /* 0x000000000000781c */ /* 0x000fe20003f4e868 */
[----:B------:R-:W-:Y:S01]  /*5770*/  MUFU.EX2 R42, R42 ;  /* 0x0000002a002a7308 */ /* 0x000fe20000000800 */
[----:B------:R-:W-:Y:S02]  /*5780*/  ISETP.GT.AND P3, PT, R5, 0x31, P3 ;  /* 0x000000310500780c */ /* 0x000fe40001f64270 */
[----:B------:R-:W-:Y:S02]  /*5790*/  ISETP.LT.OR P1, PT, R4, 0x31, P1 ;  /* 0x000000310400780c */ /* 0x000fe40000f21670 */
[----:B------:R-:W-:-:S02]  /*57a0*/  FMNMX.FTZ R30, R28, R7, !PT ;  /* 0x000000071c1e7209 */ /* 0x000fc40007810000 */
[C---:B------:R-:W-:Y:S01]  /*57b0*/  ISETP.GT.AND P0, PT, R5.reuse, 0x38, P0 ;  /* 0x000000380500780c */ /* 0x040fe20000704270 */
[----:B------:R-:W-:Y:S01]  /*57c0*/  MUFU.EX2 R44, R44 ;  /* 0x0000002c002c7308 */ /* 0x000fe20000000800 */
[----:B------:R-:W-:Y:S02]  /*57d0*/  ISETP.GT.AND P2, PT, R5, 0x39, P2 ;  /* 0x000000390500780c */ /* 0x000fe40001744270 */
[----:B------:R-:W-:Y:S02]  /*57e0*/  ISETP.LT.OR P3, PT, R4, 0x32, P3 ;  /* 0x000000320400780c */ /* 0x000fe40001f61670 */
[----:B------:R-:W-:Y:S02]  /*57f0*/  FSEL R5, R50, -INF , !P1 ;  /* 0xff80000032057808 */ /* 0x000fe40004800000 */
[----:B------:R-:W-:Y:S01]  /*5800*/  FMNMX.FTZ R32, R29, R30, !PT ;  /* 0x0000001e1d207209 */ /* 0x000fe20007810000 */
[----:B------:R-:W0:Y:S01]  /*5810*/  MUFU.EX2 R45, R45 ;  /* 0x0000002d002d7308 */ /* 0x000e220000000800 */
[----:B------:R-:W-:-:S02]  /*5820*/  ISETP.LT.OR P0, PT, R4, 0x39, P0 ;  /* 0x000000390400780c */ /* 0x000fc40000701670 */
[----:B------:R-:W-:Y:S02]  /*5830*/  FSEL R30, R51, -INF , !P3 ;  /* 0xff800000331e7808 */ /* 0x000fe40005800000 */
[----:B------:R-:W-:Y:S02]  /*5840*/  FMNMX.FTZ R7, R5, R32, !PT ;  /* 0x0000002005077209 */ /* 0x000fe40007810000 */
[----:B------:R-:W-:Y:S01]  /*5850*/  ISETP.LT.OR P2, PT, R4, 0x3a, P2 ;  /* 0x0000003a0400780c */ /* 0x000fe20001741670 */
[----:B------:R-:W-:Y:S01]  /*5860*/  MUFU.EX2 R46, R46 ;  /* 0x0000002e002e7308 */ /* 0x000fe20000000800 */
[----:B------:R-:W-:Y:S02]  /*5870*/  FSEL R4, R54, -INF , !P0 ;  /* 0xff80000036047808 */ /* 0x000fe40004000000 */
[----:B------:R-:W-:Y:S02]  /*5880*/  FMNMX.FTZ R7, R30, R7, !PT ;  /* 0x000000071e077209 */ /* 0x000fe40007810000 */
[----:B------:R-:W-:-:S02]  /*5890*/  FSEL R31, R31, -INF , !P2 ;  /* 0xff8000001f1f7808 */ /* 0x000fc40005000000 */
[----:B------:R-:W-:Y:S01]  /*58a0*/  FMNMX.FTZ R32, R4, R7, !PT ;  /* 0x0000000704207209 */ /* 0x000fe20007810000 */
[----:B------:R-:W1:Y:S01]  /*58b0*/  MUFU.EX2 R47, R47 ;  /* 0x0000002f002f7308 */ /* 0x000e620000000800 */
[----:B------:R-:W-:Y:S02]  /*58c0*/  F2FP.F16.F32.PACK_AB R152, R35, R152 ;  /* 0x000000982398723e */ /* 0x000fe400000000ff */
[----:B------:R-:W-:Y:S02]  /*58d0*/  FMNMX.FTZ R32, R31, R32, !PT ;  /* 0x000000201f207209 */ /* 0x000fe40007810000 */
[----:B0-----:R-:W-:Y:S02]  /*58e0*/  F2FP.F16.F32.PACK_AB R162, R45, R44 ;  /* 0x0000002c2da2723e */ /* 0x001fe400000000ff */
[----:B------:R-:W-:Y:S01]  /*58f0*/  F2FP.F16.F32.PACK_AB R156, R39, R38 ;  /* 0x00000026279c723e */ /* 0x000fe200000000ff */
[----:B------:R-:W0:Y:S01]  /*5900*/  SHFL.BFLY PT, R7, R32, 0x2, 0x1f ;  /* 0x0c401f0020077f89 */ /* 0x000e2200000e0000 */
[----:B------:R-:W-:-:S02]  /*5910*/  F2FP.F16.F32.PACK_AB R158, R41, R40 ;  /* 0x00000028299e723e */ /* 0x000fc400000000ff */
[----:B------:R-:W-:Y:S02]  /*5920*/  F2FP.F16.F32.PACK_AB R160, R43, R42 ;  /* 0x0000002a2ba0723e */ /* 0x000fe400000000ff */
[----:B-1----:R-:W-:Y:S02]  /*5930*/  F2FP.F16.F32.PACK_AB R164, R47, R46 ;  /* 0x0000002e2fa4723e */ /* 0x002fe400000000ff */
[----:B0-----:R-:W-:-:S05]  /*5940*/  FMNMX.FTZ R33, R32, R7, !PT ;  /* 0x0000000720217209 */ /* 0x001fca0007810000 */
[----:B------:R-:W0:Y:S02]  /*5950*/  SHFL.BFLY PT, R32, R33, 0x1, 0x1f ;  /* 0x0c201f0021207f89 */ /* 0x000e2400000e0000 */
[----:B0-----:R-:W-:Y:S01]  /*5960*/  FMNMX.FTZ R7, R33, R32, !PT ;  /* 0x0000002021077209 */ /* 0x001fe20007810000 */
[--C-:B------:R-:W-:Y:S01]  /*5970*/  FFMA.FTZ R32, R77, UR10, -R34.reuse ;  /* 0x0000000a4d207c23 */ /* 0x100fe20008010822 */
[----:B------:R-:W-:Y:S02]  /*5980*/  FFMA.FTZ R34, R53, UR10, -R34 ;  /* 0x0000000a35227c23 */ /* 0x000fe40008010822 */
[C---:B------:R-:W-:Y:S01]  /*5990*/  FSETP.NEU.FTZ.AND P0, PT, R7.reuse, -INF , PT ;  /* 0xff8000000700780b */ /* 0x040fe20003f1d000 */
[----:B------:R-:W-:Y:S02]  /*59a0*/  FMUL.FTZ R33, R7, UR10 ;  /* 0x0000000a07217c20 */ /* 0x000fe40008410000 */
[----:B------:R-:W-:Y:S03]  /*59b0*/  MUFU.EX2 R32, R32 ;  /* 0x0000002000207308 */ /* 0x000fe60000000800 */
[----:B------:R-:W-:-:S05]  /*59c0*/  FSEL R36, R33, RZ, P0 ;  /* 0x000000ff21247208 */ /* 0x000fca0000000000 */
        /* <DEDUP_REMOVED lines=14> */
[----:B------:R-:W0:Y:S01]  /*5ab0*/  MUFU.EX2 R13, R13 ;  /* 0x0000000d000d7308 */ /* 0x000e220000000800 */
[--C-:B------:R-:W-:Y:S01]  /*5ac0*/  FFMA.FTZ R30, R30, UR10, -R36.reuse ;  /* 0x0000000a1e1e7c23 */ /* 0x100fe20008010824 */
[--C-:B------:R-:W-:Y:S01]  /*5ad0*/  FFMA.FTZ R4, R4, UR10, -R36.reuse ;  /* 0x0000000a04047c23 */ /* 0x100fe20008010824 */
[----:B------:R-:W-:-:S05]  /*5ae0*/  FFMA.FTZ R31, R31, UR10, -R36 ;  /* 0x0000000a1f1f7c23 */ /* 0x000fca0008010824 */
[----:B------:R-:W-:Y:S08]  /*5af0*/  MUFU.EX2 R14, R14 ;  /* 0x0000000e000e7308 */ /* 0x000ff00000000800 */
[----:B------:R-:W1:Y:S01]  /*5b00*/  MUFU.EX2 R15, R15 ;  /* 0x0000000f000f7308 */ /* 0x000e620000000800 */
[----:B0-----:R-:W-:-:S07]  /*5b10*/  F2FP.F16.F32.PACK_AB R153, R13, R12 ;  /* 0x0000000c0d99723e */ /* 0x001fce00000000ff */
[----:B------:R-:W-:Y:S08]  /*5b20*/  MUFU.EX2 R20, R20 ;  /* 0x0000001400147308 */ /* 0x000ff00000000800 */
[----:B------:R0:W3:Y:S01]  /*5b30*/  MUFU.EX2 R33, R34 ;  /* 0x0000002200217308 */ /* 0x0000e20000000800 */
[----:B-1----:R-:W-:-:S07]  /*5b40*/  F2FP.F16.F32.PACK_AB R155, R15, R14 ;  /* 0x0000000e0f9b723e */ /* 0x002fce00000000ff */
[----:B------:R-:W1:Y:S01]  /*5b50*/  MUFU.EX2 R21, R21 ;  /* 0x0000001500157308 */ /* 0x000e620000000800 */
[----:B0-----:R-:W-:Y:S01]  /*5b60*/  FADD.FTZ R34, R154, R49 ;  /* 0x000000319a227221 */ /* 0x001fe20000010000 */
[----:B------:R-:W-:Y:S01]  /*5b70*/  FADD.FTZ R49, R12, R13 ;  /* 0x0000000d0c317221 */ /* 0x000fe20000010000 */
[C---:B------:R-:W-:Y:S02]  /*5b80*/  F2FP.F16.F32.PACK_AB R154, R37.reuse, R154 ;  /* 0x0000009a259a723e */ /* 0x040fe400000000ff */
[----:B------:R-:W-:Y:S01]  /*5b90*/  FADD.FTZ R51, R37, R34 ;  /* 0x0000002225337221 */ /* 0x000fe20000010000 */
[----:B------:R-:W-:Y:S02]  /*5ba0*/  FADD.FTZ R34, R14, R49 ;  /* 0x000000310e227221 */ /* 0x000fe40000010000 */
[----:B------:R-:W0:Y:S01]  /*5bb0*/  MUFU.EX2 R24, R24 ;  /* 0x0000001800187308 */ /* 0x000e220000000800 */
[----:B------:R-:W-:Y:S01]  /*5bc0*/  FADD.FTZ R48, R38, R51 ;  /* 0x0000003326307221 */ /* 0x000fe20000010000 */
[----:B------:R-:W-:Y:S01]  /*5bd0*/  FADD.FTZ R49, R15, R34 ;  /* 0x000000220f317221 */ /* 0x000fe20000010000 */
[----:B---3--:R-:W-:Y:S01]  /*5be0*/  F2FP.F16.F32.PACK_AB R166, R33, R32 ;  /* 0x0000002021a6723e */ /* 0x008fe200000000ff */
[----:B------:R3:W-:Y:S01]  /*5bf0*/  STSM.16.M88.4 [R19+0x26800], R152 ;  /* 0x0268009813007844 */ /* 0x0007e20000000200 */
[----:B------:R-:W-:Y:S01]  /*5c00*/  FADD.FTZ R51, R39, R48 ;  /* 0x0000003027337221 */ /* 0x000fe20000010000 */
[----:B------:R-:W-:-:S02]  /*5c10*/  FADD.FTZ R34, R20, R49 ;  /* 0x0000003114227221 */ /* 0x000fc40000010000 */
[----:B------:R-:W4:Y:S01]  /*5c20*/  MUFU.EX2 R25, R25 ;  /* 0x0000001900197308 */ /* 0x000f220000000800 */
[----:B------:R-:W-:Y:S01]  /*5c30*/  FADD.FTZ R36, R40, R51 ;  /* 0x0000003328247221 */ /* 0x000fe20000010000 */
[C---:B-1----:R-:W-:Y:S01]  /*5c40*/  FADD.FTZ R35, R21.reuse, R34 ;  /* 0x0000002215237221 */ /* 0x042fe20000010000 */
[----:B------:R-:W-:Y:S02]  /*5c50*/  F2FP.F16.F32.PACK_AB R157, R21, R20 ;  /* 0x00000014159d723e */ /* 0x000fe400000000ff */
[----:B------:R-:W-:-:S03]  /*5c60*/  FADD.FTZ R49, R41, R36 ;  /* 0x0000002429317221 */ /* 0x000fc60000010000 */
[----:B------:R-:W1:Y:S01]  /*5c70*/  MUFU.EX2 R26, R26 ;  /* 0x0000001a001a7308 */ /* 0x000e620000000800 */
[----:B0-----:R-:W-:Y:S01]  /*5c80*/  FADD.FTZ R34, R24, R35 ;  /* 0x0000002318227221 */ /* 0x001fe20000010000 */
[----:B------:R-:W-:-:S04]  /*5c90*/  FADD.FTZ R36, R42, R49 ;  /* 0x000000312a247221 */ /* 0x000fc80000010000 */
[----:B------:R-:W-:Y:S02]  /*5ca0*/  FADD.FTZ R37, R43, R36 ;  /* 0x000000242b257221 */ /* 0x000fe40000010000 */
[----:B------:R-:W0:Y:S01]  /*5cb0*/  MUFU.EX2 R27, R27 ;  /* 0x0000001b001b7308 */ /* 0x000e220000000800 */
[C---:B----4-:R-:W-:Y:S01]  /*5cc0*/  FADD.FTZ R35, R25.reuse, R34 ;  /* 0x0000002219237221 */ /* 0x050fe20000010000 */
[----:B------:R-:W-:-:S05]  /*5cd0*/  F2FP.F16.F32.PACK_AB R159, R25, R24 ;  /* 0x00000018199f723e */ /* 0x000fca00000000ff */
[----:B------:R3:W-:Y:S01]  /*5ce0*/  STSM.16.M88.4 [R22], R156 ;  /* 0x0000009c16007844 */ /* 0x0007e20000000200 */
[----:B------:R-:W4:Y:S01]  /*5cf0*/  MUFU.EX2 R28, R28 ;  /* 0x0000001c001c7308 */ /* 0x000f220000000800 */
[----:B-1----:R-:W-:-:S07]  /*5d00*/  FADD.FTZ R12, R26, R35 ;  /* 0x000000231a0c7221 */ /* 0x002fce0000010000 */
[----:B------:R-:W1:Y:S01]  /*5d10*/  MUFU.EX2 R29, R29 ;  /* 0x0000001d001d7308 */ /* 0x000e620000000800 */
[C---:B0-----:R-:W-:Y:S01]  /*5d20*/  FADD.FTZ R13, R27.reuse, R12 ;  /* 0x0000000c1b0d7221 */ /* 0x041fe20000010000 */
[----:B------:R-:W-:Y:S01]  /*5d30*/  FADD.FTZ R12, R44, R37 ;  /* 0x000000252c0c7221 */ /* 0x000fe20000010000 */
[----:B------:R-:W-:-:S03]  /*5d40*/  F2FP.F16.F32.PACK_AB R161, R27, R26 ;  /* 0x0000001a1ba1723e */ /* 0x000fc600000000ff */
[----:B------:R-:W-:Y:S02]  /*5d50*/  FADD.FTZ R45, R45, R12 ;  /* 0x0000000c2d2d7221 */ /* 0x000fe40000010000 */
[----:B------:R-:W-:Y:S01]  /*5d60*/  MUFU.EX2 R5, R5 ;  /* 0x0000000500057308 */ /* 0x000fe20000000800 */
[----:B----4-:R-:W-:Y:S01]  /*5d70*/  FADD.FTZ R14, R28, R13 ;  /* 0x0000000d1c0e7221 */ /* 0x010fe20000010000 */
[----:B------:R-:W-:-:S04]  /*5d80*/  FADD.FTZ R46, R46, R45 ;  /* 0x0000002d2e2e7221 */ /* 0x000fc80000010000 */
[----:B------:R-:W-:Y:S02]  /*5d90*/  FADD.FTZ R47, R47, R46 ;  /* 0x0000002e2f2f7221 */ /* 0x000fe40000010000 */
[----:B------:R-:W0:Y:S01]  /*5da0*/  MUFU.EX2 R30, R30 ;  /* 0x0000001e001e7308 */ /* 0x000e220000000800 */
[C---:B-1----:R-:W-:Y:S01]  /*5db0*/  FADD.FTZ R14, R29.reuse, R14 ;  /* 0x0000000e1d0e7221 */ /* 0x042fe20000010000 */
[----:B------:R-:W-:Y:S01]  /*5dc0*/  F2FP.F16.F32.PACK_AB R163, R29, R28 ;  /* 0x0000001c1da3723e */ /* 0x000fe200000000ff */
[----:B------:R-:W-:-:S04]  /*5dd0*/  FADD.FTZ R32, R32, R47 ;  /* 0x0000002f20207221 */ /* 0x000fc80000010000 */
[----:B------:R3:W-:Y:S01]  /*5de0*/  STSM.16.M88.4 [R184], R160 ;  /* 0x000000a0b8007844 */ /* 0x0007e20000000200 */
[----:B------:R-:W1:Y:S08]  /*5df0*/  MUFU.EX2 R4, R4 ;  /* 0x0000000400047308 */ /* 0x000e700000000800 */
[----:B------:R-:W4:Y:S01]  /*5e00*/  MUFU.EX2 R31, R31 ;  /* 0x0000001f001f7308 */ /* 0x000f220000000800 */
[----:B0-----:R-:W-:Y:S01]  /*5e10*/  F2FP.F16.F32.PACK_AB R165, R30, R5 ;  /* 0x000000051ea5723e */ /* 0x001fe200000000ff */
[----:B------:R-:W-:-:S04]  /*5e20*/  FADD.FTZ R5, R5, R14 ;  /* 0x0000000e05057221 */ /* 0x000fc80000010000 */
[----:B------:R-:W-:-:S04]  /*5e30*/  FADD.FTZ R5, R30, R5 ;  /* 0x000000051e057221 */ /* 0x000fc80000010000 */
[----:B-1----:R-:W-:Y:S01]  /*5e40*/  FADD.FTZ R12, R4, R5 ;  /* 0x00000005040c7221 */ /* 0x002fe20000010000 */
[----:B----4-:R-:W-:Y:S01]  /*5e50*/  F2FP.F16.F32.PACK_AB R167, R31, R4 ;  /* 0x000000041fa7723e */ /* 0x010fe200000000ff */
[----:B------:R-:W-:Y:S02]  /*5e60*/  FADD.FTZ R4, R33, R32 ;  /* 0x0000002021047221 */ /* 0x000fe40000010000 */
[----:B------:R-:W-:Y:S02]  /*5e70*/  FADD.FTZ R5, R31, R12 ;  /* 0x0000000c1f057221 */ /* 0x000fe40000010000 */
[----:B------:R3:W-:Y:S01]  /*5e80*/  STSM.16.M88.4 [R23], R164 ;  /* 0x000000a417007844 */ /* 0x0007e20000000200 */
[----:B------:R-:W-:Y:S05]  /*5e90*/  @!P4 BRA `(.L_x_1718) ;  /* 0x000000000004c947 */ /* 0x000fea0003800000 */
[----:B------:R-:W-:Y:S01]  /*5ea0*/  BPT.TRAP 0x1 ;  /* 0x000000040000795c */ /* 0x000fe20000300000 */
.L_x_1718:
[----:B------:R0:W1:Y:S01]  /*5eb0*/  SYNCS.PHASECHK.TRANS64.TRYWAIT P0, [R8+URZ+0x28c50], R9 ;  /* 0x028c5009080075a7 */ /* 0x000062000800017f */
[----:B------:R-:W-:Y:S05]  /*5ec0*/  @!P4 BRA `(.L_x_1719) ;  /* 0x000000000004c947 */ /* 0x000fea0003800000 */
[----:B------:R-:W-:Y:S01]  /*5ed0*/  BPT.TRAP 0x1 ;  /* 0x000000040000795c */ /* 0x000fe20000300000 */
.L_x_1719:
[----:B-1----:R-:W-:Y:S05]  /*5ee0*/  @P0 BRA `(.L_x_1720) ;  /* 0x0000000000080947 */ /* 0x002fea0003800000 */
[----:B------:R-:W1:Y:S02]  /*5ef0*/  SYNCS.PHASECHK.TRANS64.TRYWAIT P0, [R8+URZ+0x28c50], R9 ;  /* 0x028c5009080075a7 */ /* 0x000e64000800017f */
[----:B-1----:R-:W-:Y:S05]  /*5f00*/  @!P0 BRA `(.L_x_1721) ;  /* 0x000000f800948947 */ /* 0x002fea0003800000 */
.L_x_1720:
[----:B------:R-:W-:Y:S01]  /*5f10*/  ULEA UR11, UR37, UR45, 0xc ;  /* 0x0000002d250b7291 */ /* 0x000fe2000f8e603f */
[----:B------:R-:W-:Y:S01]  /*5f20*/  WARPGROUP.ARRIVE ;  /* 0x00000000000079c5 */ /* 0x000fe20000000000 */
[----:B------:R-:W-:Y:S01]  /*5f30*/  UMOV UR7, 0x40000040 ;  /* 0x4000004000077882 */ /* 0x000fe20000000000 */
[----:B------:R-:W-:Y:S01]  /*5f40*/  UIADD3 UR23, UR44, -UR40, URZ ;  /* 0x800000282c177290 */ /* 0x000fe2000fffe03f */
[----:B012---:R-:W-:Y:S01]  /*5f50*/  @!P5 IADD3 R8, R8, 0x28c60, RZ ;  /* 0x00028c600808d810 */ /* 0x007fe20007ffe0ff */
[----:B------:R-:W-:Y:S02]  /*5f60*/  UIADD3 UR50, UR50, -0x2, URZ ;  /* 0xfffffffe32327890 */ /* 0x000fe4000fffe03f */
[----:B------:R-:W-:Y:S01]  /*5f70*/  UMOV UR6, UR11 ;  /* 0x0000000b00067c82 */ /* 0x000fe20008000000 */
[----:B------:R-:W-:Y:S01]  /*5f80*/  @!P5 PRMT R8, RZ, 0x654, R8 ;  /* 0x00000654ff08d816 */ /* 0x000fe20000000008 */
[----:B------:R-:W-:Y:S01]  /*5f90*/  HGMMA.64x256x16.F32 R24, R152, gdesc[UR4].tnspB, RZ, !UPT, gsb0 ;  /* 0x43e0000498187df0 */ /* 0x000fe2000c0008ff */
        /* <DEDUP_REMOVED lines=18> */
[----:B------:R-:W-:-:S06]  /*60c0*/  ULEA UR7, UR47, UR23, 0x6 ;  /* 0x000000172f077291 */ /* 0x000fcc000f8e303f */
[----:B------:R-:W-:Y:S01]  /*60d0*/  VIADD R10, R10, UR7 ;  /* 0x000000070a0a7c36 */ /* 0x000fe20008000000 */
        /* <DEDUP_REMOVED lines=11> */
[----:B------:R-:W-:Y:S01]  /*6190*/  ISETP.LT.AND P0, PT, RZ, UR7, PT ;  /* 0x00000007ff007c0c */ /* 0x000fe2000bf01270 */
[----:B------:R-:W-:-:S06]  /*61a0*/  UIADD3 UR6, UR7, -0x1, URZ ;  /* 0xffffffff07067890 */ /* 0x000fcc000fffe03f */
[----:B0-----:R-:W-:-:S06]  /*61b0*/  IMAD.U32 R8, RZ, RZ, UR6 ;  /* 0x00000006ff087e24 */ /* 0x001fcc000f8e00ff */
[----:B------:R-:W-:Y:S05]  /*61c0*/  @P0 BRA `(.L_x_1723) ;  /* 0x00000000001c0947 */ /* 0x000fea0003800000 */
[----:B------:R-:W-:Y:S01]  /*61d0*/  ISETP.NE.AND P0, PT, R11, 0x1, PT ;  /* 0x000000010b00780c */ /* 0x000fe20003f05270 */
[----:B------:R-:W-:-:S12]  /*61e0*/  IMAD R9, RZ, RZ, -UR7 ;  /* 0x80000007ff097e24 */ /* 0x000fd8000f8e02ff */
[----:B------:R-:W0:Y:S02]  /*61f0*/  @P0 LDC.64 R12, c[0x0][0x9e8] ;  /* 0x00027a00ff0c0b82 */ /* 0x000e240000000a00 */
[----:B0-----:R-:W-:-:S05]  /*6200*/  @P0 IMAD.HI.U32 R8, R9, R12, RZ ;  /* 0x0000000c09080227 */ /* 0x001fca00078e00ff */
[----:B------:R-:W-:-:S04]  /*6210*/  @P0 SHF.R.U32.HI R9, RZ, R13, R8 ;  /* 0x0000000dff090219 */ /* 0x000fc80000011608 */
[----:B------:R-:W-:Y:S01]  /*6220*/  LOP3.LUT R8, RZ, R9, RZ, 0x33, !PT ;  /* 0x00000009ff087212 */ /* 0x000fe200078e33ff */
[----:B------:R-:W-:Y:S06]  /*6230*/  BRA `(.L_x_1724) ;  /* 0x0000000000107947 */ /* 0x000fec0003800000 */
.L_x_1723:
[----:B------:R-:W-:-:S13]  /*6240*/  ISETP.NE.AND P0, PT, R11, 0x1, PT ;  /* 0x000000010b00780c */ /* 0x000fda0003f05270 */
[----:B------:R-:W0:Y:S02]  /*6250*/  @P0 LDC.64 R12, c[0x0][0x9e8] ;  /* 0x00027a00ff0c0b82 */ /* 0x000e240000000a00 */
[----:B0-----:R-:W-:-:S05]  /*6260*/  @P0 IMAD.HI.U32 R12, R8, R12, RZ ;  /* 0x0000000c080c0227 */ /* 0x001fca00078e00ff */
[----:B------:R-:W-:-:S07]  /*6270*/  @P0 SHF.R.U32.HI R8, RZ, R13, R12 ;  /* 0x0000000dff080219 */ /* 0x000fce000001160c */
.L_x_1724:
[----:B------:R-:W-:-:S05]  /*6280*/  IMAD R11, R8, R11, R11 ;  /* 0x0000000b080b7224 */ /* 0x000fca00078e020b */
[----:B------:R-:W-:-:S07]  /*6290*/  VIMNMX R10, R10, R11, PT ;  /* 0x0000000b0a0a7248 */ /* 0x000fce0003fe0100 */
.L_x_1722:
[----:B------:R-:W-:-:S04]  /*62a0*/  SHF.R.S32.HI R9, RZ, 0x1f, R10 ;  /* 0x0000001fff097819 */ /* 0x000fc8000001140a */
[----:B------:R-:W-:-:S04]  /*62b0*/  LEA.HI R9, R9, R10, RZ, 0x6 ;  /* 0x0000000a09097211 */ /* 0x000fc800078f30ff */
[----:B------:R-:W-:-:S04]  /*62c0*/  SHF.R.S32.HI R9, RZ, 0x6, R9 ;  /* 0x00000006ff097819 */ /* 0x000fc80000011409 */
[----:B------:R-:W-:-:S04]  /*62d0*/  VIMNMX R10, R186, R9, !PT ;  /* 0x00000009ba0a7248 */ /* 0x000fc80007fe0100 */
[----:B------:R-:W-:-:S13]  /*62e0*/  ISETP.LE.AND P0, PT, R10, UR50, PT ;  /* 0x000000320a007c0c */ /* 0x000fda000bf03270 */
[----:B------:R-:W-:Y:S05]  /*62f0*/  @!P0 BRA `(.L_x_1725) ;  /* 0x0000002400c48947 */ /* 0x000fea0003800000 */
[----:B------:R-:W-:Y:S01]  /*6300*/  VIADD R13, R3, UR23 ;  /* 0x00000017030d7c36 */ /* 0x000fe20008000000 */
[----:B------:R-:W-:Y:S01]  /*6310*/  ULDC UR24, c[0x0][0x9e4] ;  /* 0x0002790000187ab9 */ /* 0x000fe20000000800 */
[----:B------:R-:W-:Y:S01]  /*6320*/  ULDC UR21, c[0x0][0x988] ;  /* 0x0002620000157ab9 */ /* 0x000fe20000000800 */
[----:B------:R-:W-:Y:S01]  /*6330*/  ULDC UR25, c[0x0][0x9d8] ;  /* 0x0002760000197ab9 */ /* 0x000fe20000000800 */
[----:B------:R-:W-:Y:S01]  /*6340*/  VIADD R11, R13, 0x8 ;  /* 0x000000080d0b7836 */ /* 0x000fe20000000000 */
[----:B------:R-:W-:-:S04]  /*6350*/  ULDC UR26, c[0x0][0x9e0] ;  /* 0x00027800001a7ab9 */ /* 0x000fc80000000800 */
[----:B------:R-:W-:-:S07]  /*6360*/  LOP3.LUT R9, RZ, R11, RZ, 0x33, !PT ;  /* 0x0000000bff097212 */ /* 0x000fce00078e33ff */
.L_x_1742:
[----:B------:R-:W-:-:S04]  /*6370*/  UIADD3 UR22, UR37, 0x1, URZ ;  /* 0x0000000125167890 */ /* 0x000fc8000fffe03f */
[----:B------:R-:W-:-:S04]  /*6380*/  UISETP.NE.AND UP0, UPT, UR22, 0x2, UPT ;  /* 0x000000021600788c */ /* 0x000fc8000bf05270 */
[----:B------:R-:W-:Y:S02]  /*6390*/  USEL UR6, URZ, 0x1, UP0 ;  /* 0x000000013f067887 */ /* 0x000fe40008000000 */
[----:B------:R-:W-:-:S04]  /*63a0*/  USEL UR22, UR22, URZ, UP0 ;  /* 0x0000003f16167287 */ /* 0x000fc80008000000 */
[----:B------:R-:W-:Y:S01]  /*63b0*/  LOP3.LUT R2, R2, UR6, RZ, 0x3c, !PT ;  /* 0x0000000602027c12 */ /* 0x000fe2000f8e3cff */
[----:B-1----:R-:W-:Y:S07]  /*63c0*/  @!P4 BRA `(.L_x_1726) ;  /* 0x000000000004c947 */ /* 0x002fee0003800000 */
[----:B------:R-:W-:Y:S01]  /*63d0*/  BPT.TRAP 0x1 ;  /* 0x000000040000795c */ /* 0x000fe20000300000 */
.L_x_1726:
[----:B------:R-:W-:Y:S01]  /*63e0*/  ULEA UR27, UR22, UR38, 0x3 ;  /* 0x00000026161b7291 */ /* 0x000fe2000f8e183f */
[----:B0-----:R-:W-:-:S08]  /*63f0*/  SHF.L.U32 R8, R2, 0x1f, RZ ;  /* 0x0000001f02087819 */ /* 0x001fd000000006ff */
[----:B------:R0:W1:Y:S01]  /*6400*/  SYNCS.PHASECHK.TRANS64.TRYWAIT P0, [UR27+0x28c30], R8 ;  /* 0x028c3008ff0075a7 */ /* 0x000062000800015b */
[----:B------:R-:W-:Y:S05]  /*6410*/  @!P4 BRA `(.L_x_1727) ;  /* 0x000000000004c947 */ /* 0x000fea0003800000 */
[----:B------:R-:W-:Y:S01]  /*6420*/  BPT.TRAP 0x1 ;  /* 0x000000040000795c */ /* 0x000fe20000300000 */
.L_x_1727:
[----:B-1----:R-:W-:Y:S05]  /*6430*/  @P0 BRA `(.L_x_1728) ;  /* 0x0000000000080947 */ /* 0x002fea0003800000 */
[----:B------:R-:W1:Y:S02]  /*6440*/  SYNCS.PHASECHK.TRANS64.TRYWAIT P0, [UR27+0x28c30], R8 ;  /* 0x028c3008ff0075a7 */ /* 0x000e64000800015b */
[----:B-1----:R-:W-:Y:S05]  /*6450*/  @!P0 BRA `(.L_x_1729) ;  /* 0x000000f400548947 */ /* 0x002fea0003800000 */
.L_x_1728:
[----:B------:R-:W-:Y:S01]  /*6460*/  R2UR UR18, R0 ;  /* 0x00000000001272ca */ /* 0x000fe200000e0000 */
[----:B---3--:R-:W-:Y:S01]  /*6470*/  WARPGROUP.ARRIVE ;  /* 0x00000000000079c5 */ /* 0x008fe20000000000 */
[----:B------:R-:W-:Y:S01]  /*6480*/  UMOV UR19, 0x40000040 ;  /* 0x4000004000137882 */ /* 0x000fe20000000000 */
[----:B------:R-:W-:Y:S01]  /*6490*/  UMOV UR7, 0x40000040 ;  /* 0x4000004000077882 */ /* 0x000fe20000000000 */
[----:B------:R-:W-:Y:S01]  /*64a0*/  UMOV UR11, 0x40000040 ;  /* 0x40000040000b7882 */ /* 0x000fe20000000000 */
[----:B------:R-:W-:Y:S01]  /*64b0*/  UMOV UR15, 0x40000040 ;  /* 0x40000040000f7882 */ /* 0x000fe20000000000 */
[----:B------:R-:W-:Y:S01]  /*64c0*/  MOV R21, UR27 ;  /* 0x0000001b00157c02 */ /* 0x000fe20008000f00 */
[----:B-1----:R-:W-:-:S04]  /*64d0*/  IMAD.U32 R15, RZ, RZ, UR40 ;  /* 0x00000028ff0f7e24 */ /* 0x002fc8000f8e00ff */
        /* <DEDUP_REMOVED lines=9> */
[----:B------:R-:W-:Y:S01]  /*6570*/  HGMMA.64x64x16.F32 R152, gdesc[UR4], R152, gsb0 ;  /* 0x00e00000049879f0 */ /* 0x000fe20008000898 */
[----:B------:R-:W-:-:S04]  /*6580*/  USHF.L.U32 UR7, UR50, 0x6, URZ ;  /* 0x0000000632077899 */ /* 0x000fc8000800063f */
[----:B------:R-:W-:Y:S01]  /*6590*/  UIADD3 UR6, UR44, 0x1, -UR7 ;  /* 0x000000012c067890 */ /* 0x000fe2000fffe807 */
        /* <DEDUP_REMOVED lines=38> */
[----:B------:R2:W-:Y:S01]  /*6800*/  @!P5 SYNCS.ARRIVE.TRANS64.RED.A1T0 RZ, [R14+URZ], RZ ;  /* 0x000000ff0effd9a7 */ /* 0x0005e2000810043f */
[----:B------:R-:W-:Y:S01]  /*6810*/  FMUL.FTZ R176, R176, UR25 ;  /* 0x00000019b0b07c20 */ /* 0x000fe20008410000 */
[----:B------:R-:W-:-:S05]  /*6820*/  FMUL.FTZ R177, R177, UR25 ;  /* 0x00000019b1b17c20 */ /* 0x000fca0008410000 */
[----:B------:R-:W3:Y:S01]  /*6830*/  MUFU.TANH R194, R194 ;  /* 0x000000c200c27308 */ /* 0x000ee20000002400 */
[----:B--2---:R-:W-:-:S05]  /*6840*/  IADD3 R14, -R16, UR6, -R15 ;  /* 0x00000006100e7c10 */ /* 0x004fca000fffe90f */
[C---:B------:R-:W-:Y:S02]  /*6850*/  VIADD R182, R14.reuse, UR20 ;  /* 0x000000140eb67c36 */ /* 0x040fe40008000000 */
[----:B------:R-:W2:Y:S01]  /*6860*/  MUFU.TANH R12, R12 ;  /* 0x0000000c000c7308 */ /* 0x000ea20000002400 */
[----:B------:R-:W-:-:S07]  /*6870*/  VIADD R178, R14, UR26 ;  /* 0x0000001a0eb27c36 */ /* 0x000fce0008000000 */
[----:B------:R-:W4:Y:S08]  /*6880*/  MUFU.TANH R20, R20 ;  /* 0x0000001400147308 */ /* 0x000f300000002400 */
        /* <DEDUP_REMOVED lines=28> */
[C---:B-----5:R-:W-:Y:S01]  /*6a50*/  IMAD.IADD R176, R3.reuse, 0x1, R178 ;  /* 0x0000000103b07824 */ /* 0x060fe200078e02b2 */
[----:B-1----:R-:W-:Y:S01]  /*6a60*/  IADD3 R177, R3, R182, RZ ;  /* 0x000000b603b17210 */ /* 0x002fe20007ffe0ff */
[----:B--234-:R-:W-:Y:S06]  /*6a70*/  @!P6 BRA `(.L_x_1730) ;  /* 0x00000000005ce947 */ /* 0x01cfec0003800000 */
[----:B------:R-:W-:Y:S01]  /*6a80*/  ISETP.GT.AND P0, PT, R13, -0x1, PT ;  /* 0xffffffff0d00780c */ /* 0x000fe20003f04270 */
[----:B------:R-:W-:-:S12]  /*6a90*/  BSSY B0, `(.L_x_1731) ;  /* 0x0000011000007945 */ /* 0x000fd80003800000 */
[----:B------:R-:W-:Y:S05]  /*6aa0*/  @P0 BRA `(.L_x_1732) ;  /* 0x0000000000240947 */ /* 0x000fea0003800000 */
[----:B------:R-:W-:Y:S02]  /*6ab0*/  IMAD.U32 R179, RZ, RZ, UR24 ;  /* 0x00000018ffb37e24 */ /* 0x000fe4000f8e00ff */
[----:B------:R-:W-:-:S03]  /*6ac0*/  VIADD R175, R3, UR23 ;  /* 0x0000001703af7c36 */ /* 0x000fc60008000000 */
[----:B------:R-:W-:Y:S02]  /*6ad0*/  ISETP.NE.AND P0, PT, R179, 0x1, PT ;  /* 0x00000001b300780c */ /* 0x000fe40003f05270 */
[----:B------:R-:W-:-:S11]  /*6ae0*/  LOP3.LUT R175, RZ, R175, RZ, 0x33, !PT ;  /* 0x000000afffaf7212 */ /* 0x000fd600078e33ff */
[----:B------:R-:W1:Y:S02]  /*6af0*/  @P0 LDC.64 R14, c[0x0][0x9e8] ;  /* 0x00027a00ff0e0b82 */ /* 0x000e640000000a00 */
[----:B-1----:R-:W-:-:S05]  /*6b00*/  @P0 IMAD.HI.U32 R14, R175, R14, RZ ;  /* 0x0000000eaf0e0227 */ /* 0x002fca00078e00ff */
[----:B------:R-:W-:-:S04]  /*6b10*/  @P0 SHF.R.U32.HI R175, RZ, R15, R14 ;  /* 0x0000000fffaf0219 */ /* 0x000fc8000001160e */
[----:B------:R-:W-:Y:S01]  /*6b20*/  LOP3.LUT R14, RZ, R175, RZ, 0x33, !PT ;  /* 0x000000afff0e7212 */ /* 0x000fe200078e33ff */
[----:B------:R-:W-:Y:S06]  /*6b30*/  BRA `(.L_x_1733) ;  /* 0x0000000000187947 */ /* 0x000fec0003800000 */
.L_x_1732:
[----:B------:R-:W-:-:S05]  /*6b40*/  IMAD.U32 R179, RZ, RZ, UR24 ;  /* 0x00000018ffb37e24 */ /* 0x000fca000f8e00ff */
[----:B------:R-:W-:-:S13]  /*6b50*/  ISETP.NE.AND P0, PT, R179, 0x1, PT ;  /* 0x00000001b300780c */ /* 0x000fda0003f05270 */
[----:B------:R-:W1:Y:S02]  /*6b60*/  @P0 LDC.64 R14, c[0x0][0x9e8] ;  /* 0x00027a00ff0e0b82 */ /* 0x000e640000000a00 */
[----:B-1----:R-:W-:-:S04]  /*6b70*/  @P0 IMAD.HI.U32 R170, R13, R14, RZ ;  /* 0x0000000e0daa0227 */ /* 0x002fc800078e00ff */
[----:B------:R-:W-:Y:S01]  /*6b80*/  IMAD.MOV.U32 R14, RZ, RZ, R13 ;  /* 0x000000ffff0e7224 */ /* 0x000fe200078e000d */
[----:B------:R-:W-:-:S07]  /*6b90*/  @P0 SHF.R.U32.HI R14, RZ, R15, R170 ;  /* 0x0000000fff0e0219 */ /* 0x000fce00000116aa */
.L_x_1733:
[----:B------:R-:W-:Y:S05]  /*6ba0*/  BSYNC B0 ;  /* 0x0000000000007941 */ /* 0x000fea0003800000 */
.L_x_1731:
[----:B------:R-:W-:-:S04]  /*6bb0*/  IMAD R15, R14, R179, -UR7 ;  /* 0x800000070e0f7e24 */ /* 0x000fc8000f8e02b3 */
[----:B------:R-:W-:-:S05]  /*6bc0*/  IMAD.IADD R15, R15, 0x1, -R16 ;  /* 0x000000010f0f7824 */ /* 0x000fca00078e0a10 */
[----:B------:R-:W-:Y:S02]  /*6bd0*/  VIADDMNMX R176, R15, R179, R176, PT ;  /* 0x000000b30fb07246 */ /* 0x000fe400038001b0 */
[----:B------:R-:W-:-:S07]  /*6be0*/  VIMNMX R177, R177, R15, !PT ;  /* 0x0000000fb1b17248 */ /* 0x000fce0007fe0100 */
.L_x_1730:
[----:B------:R-:W-:-:S06]  /*6bf0*/  UISETP.GT.AND UP0, UPT, UR50, -0x1, UPT ;  /* 0xffffffff3200788c */ /* 0x000fcc000bf04270 */
[----:B------:R-:W-:-:S04]  /*6c00*/  PLOP3.LUT P0, PT, PT, PT, UP0, 0x80, 0x0 ;  /* 0x000000000000781c */ /* 0x000fc80003f0f008 */
[C---:B------:R-:W-:Y:S02]  /*6c10*/  ISETP.GT.AND P1, PT, R177.reuse, RZ, P0 ;  /* 0x000000ffb100720c */ /* 0x040fe40000724270 */
[C---:B------:R-:W-:Y:S02]  /*6c20*/  ISETP.GT.AND P3, PT, R177.reuse, 0x1, P0 ;  /* 0x00000001b100780c */ /* 0x040fe40000764270 */
        /* <DEDUP_REMOVED lines=8> */
[----:B0-----:R-:W-:Y:S02]  /*6cb0*/  FSEL R195, R195, -INF , !P1 ;  /* 0xff800000c3c37808 */ /* 0x001fe40004800000 */
        /* <DEDUP_REMOVED lines=40> */
[----:B------:R-:W-:Y:S01]  /*6f40*/  ISETP.GT.AND P1, PT, R11, -0x1, PT ;  /* 0xffffffff0b00780c */ /* 0x000fe20003f24270 */
[----:B------:R-:W-:-:S12]  /*6f50*/  BSSY B0, `(.L_x_1735) ;  /* 0x0000010000007945 */ /* 0x000fd80003800000 */
[----:B------:R-:W-:Y:S05]  /*6f60*/  @P1 BRA `(.L_x_1736) ;  /* 0x0000000000201947 */ /* 0x000fea0003800000 */
[----:B------:R-:W-:-:S04]  /*6f70*/  MOV R179, UR24 ;  /* 0x0000001800b37c02 */ /* 0x000fc80008000f00 */
[----:B------:R-:W-:-:S13]  /*6f80*/  ISETP.NE.AND P1, PT, R179, 0x1, PT ;  /* 0x00000001b300780c */ /* 0x000fda0003f25270 */
[----:B------:R-:W0:Y:S02]  /*6f90*/  @P1 LDC.64 R14, c[0x0][0x9e8] ;  /* 0x00027a00ff0e1b82 */ /* 0x000e240000000a00 */
[----:B0-----:R-:W-:-:S04]  /*6fa0*/  @P1 IMAD.HI.U32 R178, R9, R14, RZ ;  /* 0x0000000e09b21227 */ /* 0x001fc800078e00ff */
[----:B------:R-:W-:Y:S01]  /*6fb0*/  IMAD.MOV.U32 R14, RZ, RZ, R9 ;  /* 0x000000ffff0e7224 */ /* 0x000fe200078e0009 */
[----:B------:R-:W-:-:S04]  /*6fc0*/  @P1 SHF.R.U32.HI R14, RZ, R15, R178 ;  /* 0x0000000fff0e1219 */ /* 0x000fc800000116b2 */
[----:B------:R-:W-:Y:S01]  /*6fd0*/  LOP3.LUT R14, RZ, R14, RZ, 0x33, !PT ;  /* 0x0000000eff0e7212 */ /* 0x000fe200078e33ff */
[----:B------:R-:W-:Y:S06]  /*6fe0*/  BRA `(.L_x_1737) ;  /* 0x0000000000187947 */ /* 0x000fec0003800000 */
.L_x_1736:
[----:B------:R-:W-:-:S05]  /*6ff0*/  IMAD.U32 R179, RZ, RZ, UR24 ;  /* 0x00000018ffb37e24 */ /* 0x000fca000f8e00ff */
[----:B------:R-:W-:-:S13]  /*7000*/  ISETP.NE.AND P1, PT, R179, 0x1, PT ;  /* 0x00000001b300780c */ /* 0x000fda0003f25270 */
[----:B------:R-:W0:Y:S02]  /*7010*/  @P1 LDC.64 R14, c[0x0][0x9e8] ;  /* 0x00027a00ff0e1b82 */ /* 0x000e240000000a00 */
[----:B0-----:R-:W-:-:S04]  /*7020*/  @P1 IMAD.HI.U32 R178, R11, R14, RZ ;  /* 0x0000000e0bb21227 */ /* 0x001fc800078e00ff */
[----:B------:R-:W-:Y:S01]  /*7030*/  IMAD.MOV.U32 R14, RZ, RZ, R11 ;  /* 0x000000ffff0e7224 */ /* 0x000fe200078e000b */
[----:B------:R-:W-:-:S07]  /*7040*/  @P1 SHF.R.U32.HI R14, RZ, R15, R178 ;  /* 0x0000000fff0e1219 */ /* 0x000fce00000116b2 */
.L_x_1737:
[----:B------:R-:W-:Y:S05]  /*7050*/  BSYNC B0 ;  /* 0x0000000000007941 */ /* 0x000fea0003800000 */
.L_x_1735:
[----:B------:R-:W-:-:S04]  /*7060*/  IMAD R15, R14, R179, -UR7 ;  /* 0x800000070e0f7e24 */ /* 0x000fc8000f8e02b3 */
[----:B------:R-:W-:-:S05]  /*7070*/  IMAD.IADD R15, R15, 0x1, -R16 ;  /* 0x000000010f0f7824 */ /* 0x000fca00078e0a10 */
[----:B------:R-:W-:Y:S02]  /*7080*/  VIADDMNMX R176, R15, R179, R176, PT ;  /* 0x000000b30fb07246 */ /* 0x000fe400038001b0 */
[----:B------:R-:W-:-:S07]  /*7090*/  VIMNMX R177, R177, R15, !PT ;  /* 0x0000000fb1b17248 */ /* 0x000fce0007fe0100 */
.L_x_1734:
        /* <DEDUP_REMOVED lines=14> */
[----:B------:R-:W-:Y:S02]  /*7180*/  ISETP.GT.AND P3, PT, R177, 0x9, P0 ;  /* 0x00000009b100780c */ /* 0x000fe40000764270 */
[----:B------:R-:W-:Y:S02]  /*7190*/  FMNMX.FTZ R15, R175, R14, !PT ;  /* 0x0000000eaf0f7209 */ /* 0x000fe40007810000 */
[----:B------:R-:W-:Y:S02]  /*71a0*/  FSEL R12, R12, -INF , !P1 ;  /* 0xff8000000c0c7808 */ /* 0x000fe40004800000 */
[----:B------:R-:W-:Y:S02]  /*71b0*/  FMNMX.FTZ R15, R172, R15, !PT ;  /* 0x0000000fac0f7209 */ /* 0x000fe40007810000 */
[----:B------:R-:W-:-:S02]  /*71c0*/  ISETP.LT.OR P2, PT, R176, 0x9, P2 ;  /* 0x00000009b000780c */ /* 0x000fc40001741670 */
[----:B------:R-:W-:Y:S02]  /*71d0*/  FMNMX.FTZ R14, R174, R15, !PT ;  /* 0x0000000fae0e7209 */ /* 0x000fe40007810000 */
[----:B------:R-:W-:Y:S02]  /*71e0*/  ISETP.LT.OR P3, PT, R176, 0xa, P3 ;  /* 0x0000000ab000780c */ /* 0x000fe40001f61670 */
[----:B------:R-:W-:Y:S02]  /*71f0*/  FMNMX.FTZ R14, R171, R14, !PT ;  /* 0x0000000eab0e7209 */ /* 0x000fe40007810000 */
[----:B------:R-:W-:Y:S02]  /*7200*/  FSEL R153, R153, -INF , !P2 ;  /* 0xff80000099997808 */ /* 0x000fe40005000000 */
[----:B------:R-:W-:Y:S02]  /*7210*/  FMNMX.FTZ R14, R173, R14, !PT ;  /* 0x0000000ead0e7209 */ /* 0x000fe40007810000 */
[----:B------:R-:W-:-:S02]  /*7220*/  ISETP.GT.AND P2, PT, R177, 0x10, P0 ;  /* 0x00000010b100780c */ /* 0x000fc40000744270 */
[----:B------:R-:W-:Y:S02]  /*7230*/  FMNMX.FTZ R14, R165, R14, !PT ;  /* 0x0000000ea50e7209 */ /* 0x000fe40007810000 */
[----:B------:R-:W-:Y:S02]  /*7240*/  FSEL R152, R152, -INF , !P3 ;  /* 0xff80000098987808 */ /* 0x000fe40005800000 */
[----:B------:R-:W-:Y:S02]  /*7250*/  FMNMX.FTZ R15, R169, R14, !PT ;  /* 0x0000000ea90f7209 */ /* 0x000fe40007810000 */
[----:B------:R-:W-:Y:S02]  /*7260*/  ISETP.GT.AND P3, PT, R177, 0x11, P0 ;  /* 0x00000011b100780c */ /* 0x000fe40000764270 */
[----:B------:R-:W-:Y:S02]  /*7270*/  FMNMX.FTZ R15, R168, R15, !PT ;  /* 0x0000000fa80f7209 */ /* 0x000fe40007810000 */
[----:B------:R-:W-:-:S02]  /*7280*/  ISETP.LT.OR P2, PT, R176, 0x11, P2 ;  /* 0x00000011b000780c */ /* 0x000fc40001741670 */
[----:B------:R-:W-:Y:S02]  /*7290*/  FMNMX.FTZ R15, R164, R15, !PT ;  /* 0x0000000fa40f7209 */ /* 0x000fe40007810000 */
[----:B------:R-:W-:Y:S02]  /*72a0*/  ISETP.LT.OR P3, PT, R176, 0x12, P3 ;  /* 0x00000012b000780c */ /* 0x000fe40001f61670 */
[----:B------:R-:W-:Y:S01]  /*72b0*/  FSEL R154, R154, -INF , !P2 ;  /* 0xff8000009a9a7808 */ /* 0x000fe20005000000 */
[----:B------:R-:W0:Y:S01]  /*72c0*/  SHFL.BFLY PT, R14, R15, 0x2, 0x1f ;  /* 0x0c401f000f0e7f89 */ /* 0x000e2200000e0000 */
[----:B------:R-:W-:Y:S02]  /*72d0*/  ISETP.GT.AND P1, PT, R177, 0x18, P0 ;  /* 0x00000018b100780c */ /* 0x000fe40000724270 */
[----:B------:R-:W-:Y:S02]  /*72e0*/  FSEL R155, R155, -INF , !P3 ;  /* 0xff8000009b9b7808 */ /* 0x000fe40005800000 */
[----:B------:R-:W-:-:S02]  /*72f0*/  ISETP.GT.AND P3, PT, R177, 0x20, P0 ;  /* 0x00000020b100780c */ /* 0x000fc40000764270 */
[C---:B------:R-:W-:Y:S02]  /*7300*/  ISETP.GT.AND P2, PT, R177.reuse, 0x19, P0 ;  /* 0x00000019b100780c */ /* 0x040fe40000744270 */
[C---:B------:R-:W-:Y:S02]  /*7310*/  ISETP.LT.OR P1, PT, R176.reuse, 0x19, P1 ;  /* 0x00000019b000780c */ /* 0x040fe40000f21670 */
[C---:B------:R-:W-:Y:S02]  /*7320*/  ISETP.LT.OR P3, PT, R176.reuse, 0x21, P3 ;  /* 0x00000021b000780c */ /* 0x040fe40001f61670 */
[----:B------:R-:W-:Y:S02]  /*7330*/  ISETP.LT.OR P2, PT, R176, 0x1a, P2 ;  /* 0x0000001ab000780c */ /* 0x000fe40001741670 */
[----:B------:R-:W-:Y:S02]  /*7340*/  FSEL R156, R156, -INF , !P1 ;  /* 0xff8000009c9c7808 */ /* 0x000fe40004800000 */
[----:B------:R-:W-:-:S02]  /*7350*/  ISETP.GT.AND P1, PT, R177, 0x21, P0 ;  /* 0x00000021b100780c */ /* 0x000fc40000724270 */
[----:B------:R-:W-:Y:S02]  /*7360*/  FSEL R158, R158, -INF , !P3 ;  /* 0xff8000009e9e7808 */ /* 0x000fe40005800000 */
[----:B------:R-:W-:Y:S02]  /*7370*/  FSEL R157, R157, -INF , !P2 ;  /* 0xff8000009d9d7808 */ /* 0x000fe40005000000 */
[----:B------:R-:W-:Y:S02]  /*7380*/  ISETP.GT.AND P2, PT, R177, 0x28, P0 ;  /* 0x00000028b100780c */ /* 0x000fe40000744270 */
[----:B0-----:R-:W-:Y:S02]  /*7390*/  FMNMX.FTZ R178, R15, R14, !PT ;  /* 0x0000000e0fb27209 */ /* 0x001fe40007810000 */
[----:B------:R-:W-:Y:S02]  /*73a0*/  FMNMX.FTZ R15, R12, R7, !PT ;  /* 0x000000070c0f7209 */ /* 0x000fe40007810000 */
[C---:B------:R-:W-:Y:S01]  /*73b0*/  ISETP.LT.OR P1, PT, R176.reuse, 0x22, P1 ;  /* 0x00000022b000780c */ /* 0x040fe20000f21670 */
[----:B------:R-:W0:Y:S01]  /*73c0*/  SHFL.BFLY PT, R179, R178, 0x1, 0x1f ;  /* 0x0c201f00b2b37f89 */ /* 0x000e2200000e0000 */
[----:B------:R-:W-:-:S02]  /*73d0*/  ISETP.LT.OR P2, PT, R176, 0x29, P2 ;  /* 0x00000029b000780c */ /* 0x000fc40001741670 */
[----:B------:R-:W-:Y:S02]  /*73e0*/  FSEL R159, R159, -INF , !P1 ;  /* 0xff8000009f9f7808 */ /* 0x000fe40004800000 */
[C---:B------:R-:W-:Y:S02]  /*73f0*/  ISETP.GT.AND P1, PT, R177.reuse, 0x29, P0 ;  /* 0x00000029b100780c */ /* 0x040fe40000724270 */
[----:B------:R-:W-:Y:S02]  /*7400*/  FSEL R160, R160, -INF , !P2 ;  /* 0xff800000a0a07808 */ /* 0x000fe40005000000 */
[----:B------:R-:W-:Y:S02]  /*7410*/  ISETP.GT.AND P2, PT, R177, 0x30, P0 ;  /* 0x00000030b100780c */ /* 0x000fe40000744270 */
[C---:B------:R-:W-:Y:S02]  /*7420*/  ISETP.LT.OR P1, PT, R176.reuse, 0x2a, P1 ;  /* 0x0000002ab000780c */ /* 0x040fe40000f21670 */
[----:B------:R-:W-:-:S02]  /*7430*/  ISETP.LT.OR P2, PT, R176, 0x31, P2 ;  /* 0x00000031b000780c */ /* 0x000fc40001741670 */
[----:B------:R-:W-:Y:S02]  /*7440*/  FSEL R161, R161, -INF , !P1 ;  /* 0xff800000a1a17808 */ /* 0x000fe40004800000 */
[C---:B------:R-:W-:Y:S02]  /*7450*/  ISETP.GT.AND P1, PT, R177.reuse, 0x31, P0 ;  /* 0x00000031b100780c */ /* 0x040fe40000724270 */
[----:B------:R-:W-:Y:S02]  /*7460*/  FSEL R162, R162, -INF , !P2 ;  /* 0xff800000a2a27808 */ /* 0x000fe40005000000 */
[----:B------:R-:W-:Y:S02]  /*7470*/  ISETP.GT.AND P2, PT, R177, 0x38, P0 ;  /* 0x00000038b100780c */ /* 0x000fe40000744270 */
[----:B------:R-:W-:Y:S02]  /*7480*/  ISETP.LT.OR P1, PT, R176, 0x32, P1 ;  /* 0x00000032b000780c */ /* 0x000fe40000f21670 */
[----:B0-----:R-:W-:-:S02]  /*7490*/  FMNMX.FTZ R14, R178, R179, !PT ;  /* 0x000000b3b20e7209 */ /* 0x001fc40007810000 */
[----:B------:R-:W-:Y:S02]  /*74a0*/  FMNMX.FTZ R178, R20, R15, !PT ;  /* 0x0000000f14b27209 */ /* 0x000fe40007810000 */
[C---:B------:R-:W-:Y:S01]  /*74b0*/  FSETP.NEU.FTZ.AND P3, PT, R14.reuse, -INF , PT ;  /* 0xff8000000e00780b */ /* 0x040fe20003f7d000 */
[----:B------:R-:W-:Y:S01]  /*74c0*/  FMUL.FTZ R179, R14, UR10 ;  /* 0x0000000a0eb37c20 */ /* 0x000fe20008410000 */
[----:B------:R-:W-:Y:S02]  /*74d0*/  FMNMX.FTZ R15, R153, R178, !PT ;  /* 0x000000b2990f7209 */ /* 0x000fe40007810000 */
[----:B------:R-:W-:Y:S02]  /*74e0*/  ISETP.GT.AND P0, PT, R177, 0x39, P0 ;  /* 0x00000039b100780c */ /* 0x000fe40000704270 */
[----:B------:R-:W-:Y:S02]  /*74f0*/  FMNMX.FTZ R15, R152, R15, !PT ;  /* 0x0000000f980f7209 */ /* 0x000fe40007810000 */
[----:B------:R-:W-:-:S02]  /*7500*/  ISETP.LT.OR P2, PT, R176, 0x39, P2 ;  /* 0x00000039b000780c */ /* 0x000fc40001741670 */
[----:B------:R-:W-:Y:S02]  /*7510*/  FMNMX.FTZ R178, R154, R15, !PT ;  /* 0x0000000f9ab27209 */ /* 0x000fe40007810000 */
[----:B------:R-:W-:Y:S02]  /*7520*/  FSEL R163, R163, -INF , !P1 ;  /* 0xff800000a3a37808 */ /* 0x000fe40004800000 */
        /* <DEDUP_REMOVED lines=11> */
[----:B------:R-:W-:Y:S01]  /*75e0*/  FSEL R167, R167, -INF , !P0 ;  /* 0xff800000a7a77808 */ /* 0x000fe20004000000 */
        /* <DEDUP_REMOVED lines=12> */
[----:B------:R-:W-:Y:S01]  /*76b0*/  FFMA.FTZ R173, R168, UR10, -R178 ;  /* 0x0000000aa8ad7c23 */ /* 0x000fe200080108b2 */
[----:B------:R-:W-:-:S03]  /*76c0*/  FMNMX.FTZ R182, R162, R179, !PT ;  /* 0x000000b3a2b67209 */ /* 0x000fc60007810000 */
[----:B------:R-:W-:Y:S01]  /*76d0*/  MUFU.EX2 R177, R177 ;  /* 0x000000b100b17308 */ /* 0x000fe20000000800 */
[----:B------:R-:W-:-:S04]  /*76e0*/  FMNMX.FTZ R179, R163, R182, !PT ;  /* 0x000000b6a3b37209 */ /* 0x000fc80007810000 */
[----:B------:R-:W-:Y:S01]  /*76f0*/  FMNMX.FTZ R182, R166, R179, !PT ;  /* 0x000000b3a6b67209 */ /* 0x000fe20007810000 */
[--C-:B------:R-:W-:Y:S02]  /*7700*/  FFMA.FTZ R179, R197, UR10, -R178.reuse ;  /* 0x0000000ac5b37c23 */ /* 0x100fe400080108b2 */
[----:B------:R-:W-:Y:S01]  /*7710*/  MUFU.EX2 R176, R176 ;  /* 0x000000b000b07308 */ /* 0x000fe20000000800 */
[----:B------:R-:W-:Y:S01]  /*7720*/  FMNMX.FTZ R183, R167, R182, !PT ;  /* 0x000000b6a7b77209 */ /* 0x000fe20007810000 */
[----:B------:R-:W-:-:S04]  /*7730*/  FFMA.FTZ R182, R198, UR10, -R178 ;  /* 0x0000000ac6b67c23 */ /* 0x000fc800080108b2 */
[----:B0-----:R-:W0:Y:S02]  /*7740*/  SHFL.BFLY PT, R194, R183, 0x2, 0x1f ;  /* 0x0c401f00b7c27f89 */ /* 0x001e2400000e0000 */
[----:B------:R-:W-:Y:S08]  /*7750*/  MUFU.EX2 R179, R179 ;  /* 0x000000b300b37308 */ /* 0x000ff00000000800 */
[----:B------:R-:W-:Y:S08]  /*7760*/  MUFU.EX2 R182, R182 ;  /* 0x000000b600b67308 */ /* 0x000ff00000000800 */
[----:B------:R-:W-:Y:S01]  /*7770*/  MUFU.EX2 R170, R170 ;  /* 0x000000aa00aa7308 */ /* 0x000fe20000000800 */
[----:B0-----:R-:W-:Y:S01]  /*7780*/  FMNMX.FTZ R193, R183, R194, !PT ;  /* 0x000000c2b7c17209 */ /* 0x001fe20007810000 */
[----:B------:R-:W-:Y:S01]  /*7790*/  FFMA.FTZ R194, R169, UR10, -R178 ;  /* 0x0000000aa9c27c23 */ /* 0x000fe200080108b2 */
[----:B------:R-:W-:Y:S01]  /*77a0*/  FSEL R183, R14, RZ, P3 ;  /* 0x000000ff0eb77208 */ /* 0x000fe20001800000 */
[----:B------:R-:W-:-:S02]  /*77b0*/  IMAD.MOV R169, RZ, RZ, -R18 ;  /* 0x000000ffffa97224 */ /* 0x000fc400078e0a12 */
[----:B------:R-:W-:Y:S01]  /*77c0*/  FFMA.FTZ R178, R164, UR10, -R178 ;  /* 0x0000000aa4b27c23 */ /* 0x000fe200080108b2 */
[----:B------:R-:W0:Y:S01]  /*77d0*/  SHFL.BFLY PT, R196, R193, 0x1, 0x1f ;  /* 0x0c201f00c1c47f89 */ /* 0x000e2200000e0000 */
[----:B------:R-:W-:Y:S01]  /*77e0*/  MUFU.EX2 R175, R175 ;  /* 0x000000af00af7308 */ /* 0x000fe20000000800 */
[----:B------:R-:W-:Y:S01]  /*77f0*/  FADD.FTZ R183, -R183, R6 ;  /* 0x00000006b7b77221 */ /* 0x000fe20000010100 */
[----:B------:R-:W-:-:S03]  /*7800*/  ISETP.NE.AND P0, PT, R16, R169, PT ;  /* 0x000000a91000720c */ /* 0x000fc60003f05270 */
[----:B------:R-:W-:-:S03]  /*7810*/  FMUL.FTZ R6, R183, UR10 ;  /* 0x0000000ab7067c20 */ /* 0x000fc60008410000 */
[----:B------:R-:W-:Y:S08]  /*7820*/  MUFU.EX2 R172, R172 ;  /* 0x000000ac00ac7308 */ /* 0x000ff00000000800 */
[----:B------:R-:W1:Y:S01]  /*7830*/  MUFU.EX2 R6, R6 ;  /* 0x0000000600067308 */ /* 0x000e620000000800 */
[----:B0-----:R-:W-:-:S07]  /*7840*/  FMNMX.FTZ R168, R193, R196, !PT ;  /* 0x000000c4c1a87209 */ /* 0x001fce0007810000 */
[----:B------:R-:W0:Y:S01]  /*7850*/  MUFU.EX2 R181, R181 ;  /* 0x000000b500b57308 */ /* 0x000e220000000800 */
[----:B------:R-:W-:Y:S02]  /*7860*/  MOV R196, UR37 ;  /* 0x0000002500c47c02 */ /* 0x000fe40008000f00 */
[----:B------:R-:W-:-:S05]  /*7870*/  FSETP.NEU.FTZ.AND P1, PT, R168, -INF , PT ;  /* 0xff800000a800780b */ /* 0x000fca0003f3d000 */
[----:B------:R-:W2:Y:S01]  /*7880*/  MUFU.EX2 R171, R171 ;  /* 0x000000ab00ab7308 */ /* 0x000ea20000000800 */
[----:B-1----:R-:W-:Y:S01]  /*7890*/  FFMA.FTZ R169, R6, R4, R15 ;  /* 0x0000000406a97223 */ /* 0x002fe2000001000f */
[----:B------:R-:W-:Y:S01]  /*78a0*/  FMUL.FTZ R4, R168, UR10 ;  /* 0x0000000aa8047c20 */ /* 0x000fe20008410000 */
[-C--:B------:R-:W-:Y:S01]  /*78b0*/  FMUL.FTZ R24, R24, R6.reuse ;  /* 0x0000000618187220 */ /* 0x080fe20000410000 */
[-C--:B------:R-:W-:Y:S01]  /*78c0*/  FMUL.FTZ R25, R25, R6.reuse ;  /* 0x0000000619197220 */ /* 0x080fe20000410000 */
[----:B------:R-:W-:Y:S01]  /*78d0*/  FADD.FTZ R164, R180, R169 ;  /* 0x000000a9b4a47221 */ /* 0x000fe20000010000 */
[-C--:B------:R-:W-:Y:S01]  /*78e0*/  FMUL.FTZ R28, R28, R6.reuse ;  /* 0x000000061c1c7220 */ /* 0x080fe20000410000 */
[----:B------:R-:W-:Y:S01]  /*78f0*/  FSEL R183, R4, RZ, P1 ;  /* 0x000000ff04b77208 */ /* 0x000fe20000800000 */
[----:B------:R-:W1:Y:S01]  /*7900*/  MUFU.EX2 R174, R174 ;  /* 0x000000ae00ae7308 */ /* 0x000e620000000800 */
[----:B------:R-:W-:Y:S01]  /*7910*/  FADD.FTZ R169, R177, R164 ;  /* 0x000000a4b1a97221 */ /* 0x000fe20000010000 */
[----:B------:R-:W-:Y:S01]  /*7920*/  FSEL R4, R168, RZ, P1 ;  /* 0x000000ffa8047208 */ /* 0x000fe20000800000 */
[----:B------:R-:W-:Y:S01]  /*7930*/  FMUL.FTZ R29, R29, R6 ;  /* 0x000000061d1d7220 */ /* 0x000fe20000410000 */
[----:B------:R-:W-:Y:S01]  /*7940*/  FFMA.FTZ R12, R12, UR10, -R183 ;  /* 0x0000000a0c0c7c23 */ /* 0x000fe200080108b7 */
[----:B------:R-:W-:Y:S01]  /*7950*/  FADD.FTZ R164, R176, R169 ;  /* 0x000000a9b0a47221 */ /* 0x000fe20000010000 */
[----:B------:R-:W-:Y:S01]  /*7960*/  FFMA.FTZ R169, R20, UR10, -R183 ;  /* 0x0000000a14a97c23 */ /* 0x000fe200080108b7 */
[----:B------:R-:W-:Y:S01]  /*7970*/  FADD.FTZ R4, -R4, R7 ;  /* 0x0000000704047221 */ /* 0x000fe20000010100 */
[----:B------:R-:W3:Y:S01]  /*7980*/  MUFU.EX2 R165, R165 ;  /* 0x000000a500a57308 */ /* 0x000ee20000000800 */
[----:B------:R-:W-:Y:S01]  /*7990*/  FADD.FTZ R193, R179, R164 ;  /* 0x000000a4b3c17221 */ /* 0x000fe20000010000 */
[----:B------:R-:W-:-:S02]  /*79a0*/  @!P0 IMAD R164, R196, 0x40, R17 ;  /* 0x00000040c4a48824 */ /* 0x000fc400078e0211 */
[----:B------:R-:W-:Y:S01]  /*79b0*/  FMUL.FTZ R4, R4, UR10 ;  /* 0x0000000a04047c20 */ /* 0x000fe20008410000 */
[----:B------:R-:W-:Y:S01]  /*79c0*/  FFMA.FTZ R198, R157, UR10, -R183 ;  /* 0x0000000a9dc67c23 */ /* 0x000fe200080108b7 */
[----:B------:R-:W-:Y:S01]  /*79d0*/  FADD.FTZ R193, R182, R193 ;  /* 0x000000c1b6c17221 */ /* 0x000fe20000010000 */
[--C-:B------:R-:W-:Y:S01]  /*79e0*/  FFMA.FTZ R153, R153, UR10, -R183.reuse ;  /* 0x0000000a99997c23 */ /* 0x100fe200080108b7 */
[----:B------:R-:W-:Y:S01]  /*79f0*/  @!P0 LEA R20, R164, UR38, 0x2 ;  /* 0x00000026a4148c11 */ /* 0x000fe2000f8e10ff */
[----:B------:R-:W-:Y:S01]  /*7a00*/  FFMA.FTZ R164, R152, UR10, -R183 ;  /* 0x0000000a98a47c23 */ /* 0x000fe200080108b7 */
[----:B------:R-:W-:Y:S01]  /*7a10*/  FADD.FTZ R196, R170, R193 ;  /* 0x000000c1aac47221 */ /* 0x000fe20000010000 */
[----:B------:R-:W4:Y:S01]  /*7a20*/  MUFU.EX2 R194, R194 ;  /* 0x000000c200c27308 */ /* 0x000f220000000800 */
[--C-:B------:R-:W-:Y:S01]  /*7a30*/  FFMA.FTZ R195, R155, UR10, -R183.reuse ;  /* 0x0000000a9bc37c23 */ /* 0x100fe200080108b7 */
[--C-:B------:R-:W-:Y:S01]  /*7a40*/  FFMA.FTZ R193, R154, UR10, -R183.reuse ;  /* 0x0000000a9ac17c23 */ /* 0x100fe200080108b7 */
[----:B------:R-:W-:Y:S01]  /*7a50*/  FADD.FTZ R199, R175, R196 ;  /* 0x000000c4afc77221 */ /* 0x000fe20000010000 */
[----:B------:R-:W-:Y:S01]  /*7a60*/  @!P0 STS [R20+0x28800], R6 ;  /* 0x0288000614008388 */ /* 0x000fe20000000800 */
[--C-:B------:R-:W-:Y:S01]  /*7a70*/  FFMA.FTZ R197, R156, UR10, -R183.reuse ;  /* 0x0000000a9cc57c23 */ /* 0x100fe200080108b7 */
[----:B------:R-:W-:Y:S01]  /*7a80*/  FFMA.FTZ R200, R159, UR10, -R183 ;  /* 0x0000000a9fc87c23 */ /* 0x000fe200080108b7 */
[----:B------:R-:W-:Y:S01]  /*7a90*/  FADD.FTZ R152, R172, R199 ;  /* 0x000000c7ac987221 */ /* 0x000fe20000010000 */
[----:B------:R-:W-:Y:S01]  /*7aa0*/  MUFU.EX2 R12, R12 ;  /* 0x0000000c000c7308 */ /* 0x000fe20000000800 */
[--C-:B------:R-:W-:Y:S01]  /*7ab0*/  FFMA.FTZ R199, R158, UR10, -R183.reuse ;  /* 0x0000000a9ec77c23 */ /* 0x100fe200080108b7 */
[----:B------:R-:W-:Y:S01]  /*7ac0*/  F2FP.F16.F32.PACK_AB R158, R175, R170 ;  /* 0x000000aaaf9e723e */ /* 0x000fe200000000ff */
[----:B0-----:R-:W-:Y:S01]  /*7ad0*/  FADD.FTZ R152, R181, R152 ;  /* 0x00000098b5987221 */ /* 0x001fe20000010000 */
[--C-:B------:R-:W-:Y:S01]  /*7ae0*/  FFMA.FTZ R202, R161, UR10, -R183.reuse ;  /* 0x0000000aa1ca7c23 */ /* 0x100fe200080108b7 */
[--C-:B------:R-:W-:Y:S01]  /*7af0*/  FFMA.FTZ R201, R160, UR10, -R183.reuse ;  /* 0x0000000aa0c97c23 */ /* 0x100fe200080108b7 */
[--C-:B------:R-:W-:Y:S01]  /*7b00*/  FFMA.FTZ R204, R163, UR10, -R183.reuse ;  /* 0x0000000aa3cc7c23 */ /* 0x100fe200080108b7 */
[----:B--2---:R-:W-:Y:S01]  /*7b10*/  FADD.FTZ R157, R171, R152 ;  /* 0x00000098ab9d7221 */ /* 0x004fe20000010000 */
[----:B------:R1:W0:Y:S01]  /*7b20*/  MUFU.EX2 R7, R4 ;  /* 0x0000000400077308 */ /* 0x0002220000000800 */
[--C-:B------:R-:W-:Y:S01]  /*7b30*/  FFMA.FTZ R203, R162, UR10, -R183.reuse ;  /* 0x0000000aa2cb7c23 */ /* 0x100fe200080108b7 */
[--C-:B------:R-:W-:Y:S01]  /*7b40*/  FFMA.FTZ R205, R166, UR10, -R183.reuse ;  /* 0x0000000aa6cd7c23 */ /* 0x100fe200080108b7 */
[----:B------:R-:W-:Y:S01]  /*7b50*/  FFMA.FTZ R183, R167, UR10, -R183 ;  /* 0x0000000aa7b77c23 */ /* 0x000fe200080108b7 */
[----:B------:R-:W-:Y:S01]  /*7b60*/  F2FP.F16.F32.PACK_AB R160, R181, R172 ;  /* 0x000000acb5a0723e */ /* 0x000fe200000000ff */
        /* <DEDUP_REMOVED lines=8> */
[----:B---3--:R-:W-:Y:S01]  /*7bf0*/  FADD.FTZ R157, R165, R4 ;  /* 0x00000004a59d7221 */ /* 0x008fe20000010000 */
[-C--:B------:R-:W-:Y:S01]  /*7c00*/  FMUL.FTZ R44, R44, R6.reuse ;  /* 0x000000062c2c7220 */ /* 0x080fe20000410000 */
[-C--:B------:R-:W-:Y:S01]  /*7c10*/  FMUL.FTZ R45, R45, R6.reuse ;  /* 0x000000062d2d7220 */ /* 0x080fe20000410000 */
[----:B------:R-:W1:Y:S01]  /*7c20*/  MUFU.EX2 R155, R153 ;  /* 0x00000099009b7308 */ /* 0x000e620000000800 */
[----:B----4-:R-:W-:Y:S01]  /*7c30*/  FADD.FTZ R4, R194, R157 ;  /* 0x0000009dc2047221 */ /* 0x010fe20000010000 */
[----:B0-----:R-:W-:Y:S01]  /*7c40*/  FFMA.FTZ R170, R7, R5, R12 ;  /* 0x0000000507aa7223 */ /* 0x001fe2000001000c */
[----:B------:R0:W-:Y:S01]  /*7c50*/  @!P0 STS [R20+0x28820], R7 ;  /* 0x0288200714008388 */ /* 0x0001e20000000800 */
[-C--:B------:R-:W-:Y:S01]  /*7c60*/  FMUL.FTZ R48, R48, R6.reuse ;  /* 0x0000000630307220 */ /* 0x080fe20000410000 */
[-C--:B------:R-:W-:Y:S01]  /*7c70*/  FMUL.FTZ R49, R49, R6.reuse ;  /* 0x0000000631317220 */ /* 0x080fe20000410000 */
[-C--:B------:R-:W-:Y:S01]  /*7c80*/  FMUL.FTZ R52, R52, R6.reuse ;  /* 0x0000000634347220 */ /* 0x080fe20000410000 */
[-C--:B------:R-:W-:Y:S01]  /*7c90*/  FMUL.FTZ R53, R53, R6.reuse ;  /* 0x0000000635357220 */ /* 0x080fe20000410000 */
[----:B------:R3:W4:Y:S01]  /*7ca0*/  MUFU.EX2 R196, R164 ;  /* 0x000000a400c47308 */ /* 0x0007220000000800 */
        /* <DEDUP_REMOVED lines=9> */
[----:B---3--:R-:W-:Y:S01]  /*7d40*/  F2FP.F16.F32.PACK_AB R164, R194, R165 ;  /* 0x000000a5c2a4723e */ /* 0x008fe200000000ff */
[-C--:B------:R-:W-:Y:S01]  /*7d50*/  FMUL.FTZ R68, R68, R6.reuse ;  /* 0x0000000644447220 */ /* 0x080fe20000410000 */
[-C--:B------:R-:W-:Y:S01]  /*7d60*/  FMUL.FTZ R69, R69, R6.reuse ;  /* 0x0000000645457220 */ /* 0x080fe20000410000 */
[-C--:B------:R-:W-:Y:S01]  /*7d70*/  FMUL.FTZ R72, R72, R6.reuse ;  /* 0x0000000648487220 */ /* 0x080fe20000410000 */
[-C--:B------:R-:W-:Y:S01]  /*7d80*/  FMUL.FTZ R73, R73, R6.reuse ;  /* 0x0000000649497220 */ /* 0x080fe20000410000 */
[-C--:B------:R-:W-:Y:S01]  /*7d90*/  FMUL.FTZ R76, R76, R6.reuse ;  /* 0x000000064c4c7220 */ /* 0x080fe20000410000 */
[----:B0-----:R-:W0:Y:S01]  /*7da0*/  MUFU.EX2 R20, R195 ;  /* 0x000000c300147308 */ /* 0x001e220000000800 */
[----:B----4-:R-:W-:Y:S01]  /*7db0*/  FADD.FTZ R170, R196, R5 ;  /* 0x00000005c4aa7221 */ /* 0x010fe20000010000 */
        /* <DEDUP_REMOVED lines=48> */
[----:B------:R-:W-:Y:S01]  /*80c0*/  FMUL.FTZ R149, R149, R6 ;  /* 0x0000000695957220 */ /* 0x000fe20000410000 */
[----:B------:R-:W-:Y:S01]  /*80d0*/  F2FP.F16.F32.PACK_AB R152, R180, R15 ;  /* 0x0000000fb498723e */ /* 0x000fe200000000ff */
[----:B------:R-:W-:Y:S01]  /*80e0*/  FMUL.FTZ R26, R26, R7 ;  /* 0x000000071a1a7220 */ /* 0x000fe20000410000 */
[----:B------:R-:W-:Y:S01]  /*80f0*/  F2FP.F16.F32.PACK_AB R154, R176, R177 ;  /* 0x000000b1b09a723e */ /* 0x000fe200000000ff */
[----:B------:R-:W-:Y:S01]  /*8100*/  FMUL.FTZ R27, R27, R7 ;  /* 0x000000071b1b7220 */ /* 0x000fe20000410000 */
[----:B------:R-:W-:Y:S01]  /*8110*/  F2FP.F16.F32.PACK_AB R153, R169, R12 ;  /* 0x0000000ca999723e */ /* 0x000fe200000000ff */
[----:B------:R-:W1:Y:S01]  /*8120*/  MUFU.EX2 R165, R203 ;  /* 0x000000cb00a57308 */ /* 0x000e620000000800 */
[----:B--2---:R-:W-:Y:S01]  /*8130*/  FADD.FTZ R5, R163, R170 ;  /* 0x000000aaa3057221 */ /* 0x004fe20000010000 */
[----:B------:R-:W-:Y:S01]  /*8140*/  F2FP.F16.F32.PACK_AB R155, R196, R155 ;  /* 0x0000009bc49b723e */ /* 0x000fe200000000ff */
[----:B------:R-:W-:Y:S01]  /*8150*/  BAR.SYNC.DEFER_BLOCKING 0xf, 0x100 ;  /* 0x03c4000000007b1d */ /* 0x000fe20000010000 */
[----:B------:R-:W-:Y:S01]  /*8160*/  F2FP.F16.F32.PACK_AB R156, R182, R179 ;  /* 0x000000b3b69c723e */ /* 0x000fe200000000ff */
[----:B------:R-:W-:Y:S01]  /*8170*/  FMUL.FTZ R30, R30, R7 ;  /* 0x000000071e1e7220 */ /* 0x000fe20000410000 */
[----:B------:R-:W-:Y:S01]  /*8180*/  F2FP.F16.F32.PACK_AB R157, R20, R157 ;  /* 0x0000009d149d723e */ /* 0x000fe200000000ff */
[----:B------:R-:W-:Y:S01]  /*8190*/  FMUL.FTZ R31, R31, R7 ;  /* 0x000000071f1f7220 */ /* 0x000fe20000410000 */
[----:B------:R-:W-:Y:S01]  /*81a0*/  F2FP.F16.F32.PACK_AB R159, R198, R159 ;  /* 0x0000009fc69f723e */ /* 0x000fe200000000ff */
[----:B------:R-:W2:Y:S01]  /*81b0*/  MUFU.EX2 R204, R204 ;  /* 0x000000cc00cc7308 */ /* 0x000ea20000000800 */
[----:B0-----:R-:W-:Y:S01]  /*81c0*/  FADD.FTZ R172, R202, R5 ;  /* 0x00000005caac7221 */ /* 0x001fe20000010000 */
[----:B------:R-:W-:Y:S01]  /*81d0*/  F2FP.F16.F32.PACK_AB R162, R174, R171 ;  /* 0x000000abaea2723e */ /* 0x000fe200000000ff */
[----:B------:R-:W-:Y:S01]  /*81e0*/  FMUL.FTZ R34, R34, R7 ;  /* 0x0000000722227220 */ /* 0x000fe20000410000 */
[----:B------:R-:W-:Y:S01]  /*81f0*/  F2FP.F16.F32.PACK_AB R161, R200, R161 ;  /* 0x000000a1c8a1723e */ /* 0x000fe200000000ff */
[----:B------:R-:W-:Y:S01]  /*8200*/  FMUL.FTZ R35, R35, R7 ;  /* 0x0000000723237220 */ /* 0x000fe20000410000 */
[----:B------:R-:W-:Y:S01]  /*8210*/  F2FP.F16.F32.PACK_AB R163, R202, R163 ;  /* 0x000000a3caa3723e */ /* 0x000fe200000000ff */
        /* <DEDUP_REMOVED lines=10> */
[C---:B--2---:R-:W-:Y:S01]  /*82c0*/  FADD.FTZ R6, R204.reuse, R5 ;  /* 0x00000005cc067221 */ /* 0x044fe20000010000 */
[----:B------:R-:W-:Y:S01]  /*82d0*/  F2FP.F16.F32.PACK_AB R165, R204, R165 ;  /* 0x000000a5cca5723e */ /* 0x000fe200000000ff */
[----:B------:R2:W-:Y:S01]  /*82e0*/  STSM.16.M88.4 [R19+0x26800], R152 ;  /* 0x0268009813007844 */ /* 0x0005e20000000200 */
[-C--:B------:R-:W-:Y:S01]  /*82f0*/  FMUL.FTZ R51, R51, R7.reuse ;  /* 0x0000000733337220 */ /* 0x080fe20000410000 */
[-C--:B------:R-:W-:Y:S01]  /*8300*/  FMUL.FTZ R54, R54, R7.reuse ;  /* 0x0000000736367220 */ /* 0x080fe20000410000 */
[-C--:B------:R-:W-:Y:S01]  /*8310*/  FMUL.FTZ R55, R55, R7.reuse ;  /* 0x0000000737377220 */ /* 0x080fe20000410000 */
[----:B------:R2:W-:Y:S01]  /*8320*/  STSM.16.M88.4 [R22], R156 ;  /* 0x0000009c16007844 */ /* 0x0005e20000000200 */
[----:B------:R-:W3:Y:S01]  /*8330*/  MUFU.EX2 R178, R178 ;  /* 0x000000b200b27308 */ /* 0x000ee20000000800 */
[----:B0-----:R-:W-:Y:S01]  /*8340*/  FADD.FTZ R5, R167, R6 ;  /* 0x00000006a7057221 */ /* 0x001fe20000010000 */
[-C--:B------:R-:W-:Y:S01]  /*8350*/  FMUL.FTZ R58, R58, R7.reuse ;  /* 0x000000073a3a7220 */ /* 0x080fe20000410000 */
[----:B------:R2:W-:Y:S01]  /*8360*/  STSM.16.M88.4 [R184], R160 ;  /* 0x000000a0b8007844 */ /* 0x0005e20000000200 */
        /* <DEDUP_REMOVED lines=12> */
[----:B------:R-:W-:Y:S01]  /*8430*/  FMUL.FTZ R79, R79, R7 ;  /* 0x000000074f4f7220 */ /* 0x000fe20000410000 */
[C---:B---3--:R-:W-:Y:S01]  /*8440*/  F2FP.F16.F32.PACK_AB R166, R178.reuse, R173 ;  /* 0x000000adb2a6723e */ /* 0x048fe200000000ff */
[----:B------:R-:W-:Y:S01]  /*8450*/  FADD.FTZ R4, R178, R15 ;  /* 0x0000000fb2047221 */ /* 0x000fe20000010000 */
[-C--:B------:R-:W-:Y:S01]  /*8460*/  FMUL.FTZ R82, R82, R7.reuse ;  /* 0x0000000752527220 */ /* 0x080fe20000410000 */
[-C--:B------:R-:W-:Y:S01]  /*8470*/  FMUL.FTZ R83, R83, R7.reuse ;  /* 0x0000000753537220 */ /* 0x080fe20000410000 */
[-C--:B------:R-:W-:Y:S01]  /*8480*/  FMUL.FTZ R86, R86, R7.reuse ;  /* 0x0000000756567220 */ /* 0x080fe20000410000 */
[-C--:B------:R-:W-:Y:S01]  /*8490*/  FMUL.FTZ R87, R87, R7.reuse ;  /* 0x0000000757577220 */ /* 0x080fe20000410000 */
[-C--:B------:R-:W-:Y:S01]  /*84a0*/  FMUL.FTZ R90, R90, R7.reuse ;  /* 0x000000075a5a7220 */ /* 0x080fe20000410000 */
[----:B------:R-:W-:Y:S01]  /*84b0*/  FMUL.FTZ R91, R91, R7 ;  /* 0x000000075b5b7220 */ /* 0x000fe20000410000 */
[C---:B0-----:R-:W-:Y:S01]  /*84c0*/  F2FP.F16.F32.PACK_AB R167, R170.reuse, R167 ;  /* 0x000000a7aaa7723e */ /* 0x041fe200000000ff */
[----:B------:R-:W-:Y:S01]  /*84d0*/  FADD.FTZ R5, R170, R5 ;  /* 0x00000005aa057221 */ /* 0x000fe20000010000 */
[-C--:B------:R-:W-:Y:S01]  /*84e0*/  FMUL.FTZ R94, R94, R7.reuse ;  /* 0x000000075e5e7220 */ /* 0x080fe20000410000 */
[-C--:B------:R-:W-:Y:S01]  /*84f0*/  FMUL.FTZ R95, R95, R7.reuse ;  /* 0x000000075f5f7220 */ /* 0x080fe20000410000 */
[-C--:B------:R-:W-:Y:S01]  /*8500*/  FMUL.FTZ R98, R98, R7.reuse ;  /* 0x0000000762627220 */ /* 0x080fe20000410000 */
[----:B------:R2:W-:Y:S01]  /*8510*/  STSM.16.M88.4 [R23], R164 ;  /* 0x000000a417007844 */ /* 0x0005e20000000200 */
        /* <DEDUP_REMOVED lines=27> */
[----:B--2---:R-:W-:Y:S06]  /*86d0*/  @!P4 BRA `(.L_x_1738) ;  /* 0x000000000004c947 */ /* 0x004fec0003800000 */
[----:B------:R-:W-:Y:S01]  /*86e0*/  BPT.TRAP 0x1 ;  /* 0x000000040000795c */ /* 0x000fe20000300000 */
.L_x_1738:
[----:B------:R0:W1:Y:S01]  /*86f0*/  SYNCS.PHASECHK.TRANS64.TRYWAIT P0, [UR27+0x28c50], R8 ;  /* 0x028c5008ff0075a7 */ /* 0x000062000800015b */
[----:B------:R-:W-:Y:S05]  /*8700*/  @!P4 BRA `(.L_x_1739) ;  /* 0x000000000004c947 */ /* 0x000fea0003800000 */
[----:B------:R-:W-:Y:S01]  /*8710*/  BPT.TRAP 0x1 ;  /* 0x000000040000795c */ /* 0x000fe20000300000 */
.L_x_1739:
[----:B-1----:R-:W-:Y:S05]  /*8720*/  @P0 BRA `(.L_x_1740) ;  /* 0x0000000000080947 */ /* 0x002fea0003800000 */
[----:B------:R-:W1:Y:S02]  /*8730*/  SYNCS.PHASECHK.TRANS64.TRYWAIT P0, [UR27+0x28c50], R8 ;  /* 0x028c5008ff0075a7 */ /* 0x000e64000800015b */
[----:B-1----:R-:W-:Y:S05]  /*8740*/  @!P0 BRA `(.L_x_1741) ;  /* 0x000000d000b08947 */ /* 0x002fea0003800000 */
.L_x_1740:
[----:B------:R-:W-:Y:S01]  /*8750*/  ULEA UR11, UR22, UR45, 0xc ;  /* 0x0000002d160b7291 */ /* 0x000fe2000f8e603f */
[----:B------:R-:W-:Y:S01]  /*8760*/  WARPGROUP.ARRIVE ;  /* 0x00000000000079c5 */ /* 0x000fe20000000000 */
[----:B------:R-:W-:Y:S01]  /*8770*/  UMOV UR7, 0x40000040 ;  /* 0x4000004000077882 */ /* 0x000fe20000000000 */
[----:B------:R-:W-:Y:S01]  /*8780*/  ISETP.LT.AND P0, PT, R10, UR50, PT ;  /* 0x000000320a007c0c */ /* 0x000fe2000bf01270 */
[----:B-1----:R-:W-:Y:S01]  /*8790*/  @!P5 VIADD R21, R21, 0x28c60 ;  /* 0x00028c601515d836 */ /* 0x002fe20000000000 */
[----:B------:R-:W-:Y:S01]  /*87a0*/  UIADD3 UR50, UR50, -0x1, URZ ;  /* 0xffffffff32327890 */ /* 0x000fe2000fffe03f */
[----:B------:R-:W-:Y:S01]  /*87b0*/  IMAD.MOV.U32 R7, RZ, RZ, R168 ;  /* 0x000000ffff077224 */ /* 0x000fe200078e00a8 */
[----:B------:R-:W-:Y:S01]  /*87c0*/  UMOV UR6, UR11 ;  /* 0x0000000b00067c82 */ /* 0x000fe20008000000 */
[----:B------:R-:W-:Y:S01]  /*87d0*/  UMOV UR37, UR22 ;  /* 0x0000001600257c82 */ /* 0x000fe20008000000 */
        /* <DEDUP_REMOVED lines=32> */
[----:B------:R-:W-:Y:S01]  /*89e0*/  IMAD.MOV.U32 R7, RZ, RZ, R168 ;  /* 0x000000ffff077224 */ /* 0x000fe200078e00a8 */
[----:B------:R-:W-:Y:S01]  /*89f0*/  MOV R6, R14 ;  /* 0x0000000e00067202 */ /* 0x000fe20000000f00 */
[----:B------:R-:W-:-:S06]  /*8a00*/  UMOV UR37, UR22 ;  /* 0x0000001600257c82 */ /* 0x000fcc0008000000 */
.L_x_1725:
[----:B------:R-:W2:Y:S01]  /*8a10*/  LDC R12, c[0x0][0x9e4] ;  /* 0x00027900ff0c7b82 */ /* 0x000ea20000000800 */
[----:B------:R-:W-:Y:S01]  /*8a20*/  UIADD3 UR6, UR44, 0x40, -UR40 ;  /* 0x000000402c067890 */ /* 0x000fe2000fffe828 */
[----:B------:R-:W-:-:S03]  /*8a30*/  ULDC UR7, c[0x0][0x9dc] ;  /* 0x0002770000077ab9 */ /* 0x000fc60000000800 */
[----:B------:R-:W-:-:S04]  /*8a40*/  ULEA UR6, UR47, UR6, 0x6 ;  /* 0x000000062f067291 */ /* 0x000fc8000f8e303f */
[----:B------:R-:W-:-:S06]  /*8a50*/  UIADD3 UR7, UR6, -UR7, URZ ;  /* 0x8000000706077290 */ /* 0x000fcc000fffe03f */
[----:B0-----:R-:W-:Y:S01]  /*8a60*/  IMAD.U32 R8, RZ, RZ, UR7 ;  /* 0x00000007ff087e24 */ /* 0x001fe2000f8e00ff */
[----:B--2---:R-:W-:-:S13]  /*8a70*/  ISETP.GE.AND P6, PT, R12, 0x1, PT ;  /* 0x000000010c00780c */ /* 0x004fda0003fc6270 */
[----:B------:R-:W-:Y:S05]  /*8a80*/  @!P6 BRA `(.L_x_1743) ;  /* 0x000000000040e947 */ /* 0x000fea0003800000 */
[----:B------:R-:W-:-:S05]  /*8a90*/  IMAD.U32 R9, RZ, RZ, UR6 ;  /* 0x00000006ff097e24 */ /* 0x000fca000f8e00ff */
        /* <DEDUP_REMOVED lines=9> */
.L_x_1744:
[----:B------:R-:W-:-:S13]  /*8b30*/  ISETP.NE.AND P0, PT, R12, 0x1, PT ;  /* 0x000000010c00780c */ /* 0x000fda0003f05270 */
[----:B------:R-:W0:Y:S02]  /*8b40*/  @P0 LDC.64 R10, c[0x0][0x9e8] ;  /* 0x00027a00ff0a0b82 */ /* 0x000e240000000a00 */
[----:B0-----:R-:W-:-:S05]  /*8b50*/  @P0 IMAD.HI.U32 R10, R9, R10, RZ ;  /* 0x0000000a090a0227 */ /* 0x001fca00078e00ff */
[----:B------:R-:W-:-:S07]  /*8b60*/  @P0 SHF.R.U32.HI R9, RZ, R11, R10 ;  /* 0x0000000bff090219 */ /* 0x000fce000001160a */
.L_x_1745:
[----:B------:R-:W-:-:S05]  /*8b70*/  IMAD R9, R9, R12, RZ ;  /* 0x0000000c09097224 */ /* 0x000fca00078e02ff */
[----:B------:R-:W-:-:S07]  /*8b80*/  VIMNMX R8, R8, R9, !PT ;  /* 0x0000000908087248 */ /* 0x000fce0007fe0100 */
.L_x_1743:
[----:B------:R-:W-:-:S05]  /*8b90*/  VIADD R8, R8, 0x3f ;  /* 0x0000003f08087836 */ /* 0x000fca0000000000 */
[----:B------:R-:W-:-:S04]  /*8ba0*/  SHF.R.S32.HI R9, RZ, 0x1f, R8 ;  /* 0x0000001fff097819 */ /* 0x000fc80000011408 */
[----:B------:R-:W-:-:S04]  /*8bb0*/  LEA.HI R9, R9, R8, RZ, 0x6 ;  /* 0x0000000809097211 */ /* 0x000fc800078f30ff */
[----:B------:R-:W-:-:S04]  /*8bc0*/  SHF.R.S32.HI R9, RZ, 0x6, R9 ;  /* 0x00000006ff097819 */ /* 0x000fc80000011409 */
[----:B------:R-:W-:-:S04]  /*8bd0*/  VIMNMX R8, R186, R9, !PT ;  /* 0x00000009ba087248 */ /* 0x000fc80007fe0100 */
[----:B------:R-:W-:-:S13]  /*8be0*/  ISETP.LE.AND P0, PT, R8, UR50, PT ;  /* 0x0000003208007c0c */ /* 0x000fda000bf03270 */
[----:B------:R-:W-:Y:S05]  /*8bf0*/  @!P0 BRA `(.L_x_1746) ;  /* 0x0000001c00308947 */ /* 0x000fea0003800000 */
[----:B------:R-:W-:Y:S01]  /*8c00*/  IMAD.MOV.U32 R10, RZ, RZ, R7 ;  /* 0x000000ffff0a7224 */ /* 0x000fe200078e0007 */
[----:B------:R-:W-:Y:S01]  /*8c10*/  UMOV UR22, UR37 ;  /* 0x0000002500167c82 */ /* 0x000fe20008000000 */
[----:B------:R-:W-:Y:S01]  /*8c20*/  IMAD.MOV.U32 R15, RZ, RZ, R6 ;  /* 0x000000ffff0f7224 */ /* 0x000fe200078e0006 */
[----:B------:R-:W-:Y:S01]  /*8c30*/  ULDC UR21, c[0x0][0x988] ;  /* 0x0002620000157ab9 */ /* 0x000fe20000000800 */
[----:B------:R-:W-:-:S05]  /*8c40*/  ULDC UR23, c[0x0][0x9d8] ;  /* 0x0002760000177ab9 */ /* 0x000fca0000000800 */
.L_x_1755:
[----:B------:R-:W-:Y:S01]  /*8c50*/  UIADD3 UR37, UR22, 0x1, URZ ;  /* 0x0000000116257890 */ /* 0x000fe2000fffe03f */
[----:B------:R-:W-:Y:S01]  /*8c60*/  MOV R7, UR50 ;  /* 0x0000003200077c02 */ /* 0x000fe20008000f00 */
[----:B------:R-:W-:Y:S02]  /*8c70*/  UIADD3 UR50, UR50, -0x1, URZ ;  /* 0xffffffff32327890 */ /* 0x000fe4000fffe03f */
[----:B------:R-:W-:Y:S01]  /*8c80*/  UISETP.NE.AND UP0, UPT, UR37, 0x2, UPT ;  /* 0x000000022500788c */ /* 0x000fe2000bf05270 */
[----:B------:R-:W-:-:S03]  /*8c90*/  ISETP.GT.AND P0, PT, R7, R8, PT ;  /* 0x000000080700720c */ /* 0x000fc60003f04270 */
[----:B------:R-:W-:Y:S02]  /*8ca0*/  USEL UR6, URZ, 0x1, UP0 ;  /* 0x000000013f067887 */ /* 0x000fe40008000000 */
[----:B------:R-:W-:-:S04]  /*8cb0*/  USEL UR37, UR37, URZ, UP0 ;  /* 0x0000003f25257287 */ /* 0x000fc80008000000 */
[----:B------:R-:W-:Y:S01]  /*8cc0*/  LOP3.LUT R2, R2, UR6, RZ, 0x3c, !PT ;  /* 0x0000000602027c12 */ /* 0x000fe2000f8e3cff */
[----:B012---:R-:W-:Y:S07]  /*8cd0*/  @!P4 BRA `(.L_x_1747) ;  /* 0x000000000004c947 */ /* 0x007fee0003800000 */
[----:B------:R-:W-:Y:S01]  /*8ce0*/  BPT.TRAP 0x1 ;  /* 0x000000040000795c */ /* 0x000fe20000300000 */
.L_x_1747:
[----:B------:R-:W-:Y:S01]  /*8cf0*/  ULEA UR24, UR37, UR38, 0x3 ;  /* 0x0000002625187291 */ /* 0x000fe2000f8e183f */
[----:B------:R-:W-:-:S08]  /*8d00*/  SHF.L.U32 R9, R2, 0x1f, RZ ;  /* 0x0000001f02097819 */ /* 0x000fd000000006ff */
[----:B------:R0:W2:Y:S01]  /*8d10*/  SYNCS.PHASECHK.TRANS64.TRYWAIT P1, [UR24+0x28c30], R9 ;  /* 0x028c3009ff0075a7 */ /* 0x0000a20008020158 */
[----:B------:R-:W-:Y:S05]  /*8d20*/  @!P4 BRA `(.L_x_1748) ;  /* 0x000000000004c947 */ /* 0x000fea0003800000 */
[----:B------:R-:W-:Y:S01]  /*8d30*/  BPT.TRAP 0x1 ;  /* 0x000000040000795c */ /* 0x000fe20000300000 */
.L_x_1748:
[----:B--2---:R-:W-:Y:S05]  /*8d40*/  @P1 BRA `(.L_x_1749) ;  /* 0x0000000000081947 */ /* 0x004fea0003800000 */
[----:B------:R-:W2:Y:S02]  /*8d50*/  SYNCS.PHASECHK.TRANS64.TRYWAIT P1, [UR24+0x28c30], R9 ;  /* 0x028c3009ff0075a7 */ /* 0x000ea40008020158 */
[----:B--2---:R-:W-:Y:S05]  /*8d60*/  @!P1 BRA `(.L_x_1750) ;  /* 0x000000cc003c9947 */ /* 0x004fea0003800000 */
.L_x_1749:
[----:B------:R-:W-:Y:S01]  /*8d70*/  R2UR UR18, R0 ;  /* 0x00000000001272ca */ /* 0x000fe200000e0000 */
[----:B---3--:R-:W-:Y:S01]  /*8d80*/  WARPGROUP.ARRIVE ;  /* 0x00000000000079c5 */ /* 0x008fe20000000000 */
        /* <DEDUP_REMOVED lines=21> */
[----:B------:R-:W-:Y:S01]  /*8ee0*/  FMUL.FTZ R7, R153, UR23 ;  /* 0x0000001799077c20 */ /* 0x000fe20008410000 */
[----:B-1----:R-:W-:Y:S01]  /*8ef0*/  FMUL.FTZ R21, R156, UR23 ;  /* 0x000000179c157c20 */ /* 0x002fe20008410000 */
        /* <DEDUP_REMOVED lines=20> */
[----:B--2---:R-:W-:Y:S01]  /*9040*/  FMNMX.FTZ R6, R20, R15, !PT ;  /* 0x0000000f14067209 */ /* 0x004fe20007810000 */
[----:B------:R-:W-:Y:S01]  /*9050*/  FMUL.FTZ R163, R163, UR23 ;  /* 0x00000017a3a37c20 */ /* 0x000fe20008410000 */
[----:B------:R-:W-:Y:S01]  /*9060*/  FMUL.FTZ R166, R166, UR23 ;  /* 0x00000017a6a67c20 */ /* 0x000fe20008410000 */
[----:B------:R-:W-:Y:S01]  /*9070*/  FMUL.FTZ R167, R167, UR23 ;  /* 0x00000017a7a77c20 */ /* 0x000fe20008410000 */
[----:B------:R-:W-:Y:S01]  /*9080*/  FMUL.FTZ R172, R178, UR23 ;  /* 0x00000017b2ac7c20 */ /* 0x000fe20008410000 */
[----:B------:R-:W-:-:S02]  /*9090*/  FMUL.FTZ R176, R183, UR23 ;  /* 0x00000017b7b07c20 */ /* 0x000fc40008410000 */
[----:B------:R-:W2:Y:S01]  /*90a0*/  MUFU.TANH R152, R152 ;  /* 0x0000009800987308 */ /* 0x000ea20000002400 */
[----:B-1----:R-:W-:-:S07]  /*90b0*/  FMNMX.FTZ R6, R7, R6, !PT ;  /* 0x0000000607067209 */ /* 0x002fce0007810000 */
[----:B------:R-:W1:Y:S01]  /*90c0*/  MUFU.TANH R153, R153 ;  /* 0x0000009900997308 */ /* 0x000e620000002400 */
[----:B---3--:R-:W-:-:S07]  /*90d0*/  FMNMX.FTZ R165, R21, R6, !PT ;  /* 0x0000000615a57209 */ /* 0x008fce0007810000 */
[----:B------:R-:W3:Y:S01]  /*90e0*/  MUFU.TANH R154, R154 ;  /* 0x0000009a009a7308 */ /* 0x000ee20000002400 */
[----:B--2---:R-:W-:-:S07]  /*90f0*/  FMNMX.FTZ R6, R152, R165, !PT ;  /* 0x000000a598067209 */ /* 0x004fce0007810000 */
[----:B------:R-:W2:Y:S01]  /*9100*/  MUFU.TANH R155, R155 ;  /* 0x0000009b009b7308 */ /* 0x000ea20000002400 */
[----:B-1----:R-:W-:-:S07]  /*9110*/  FMNMX.FTZ R165, R153, R6, !PT ;  /* 0x0000000699a57209 */ /* 0x002fce0007810000 */
[----:B------:R-:W1:Y:S01]  /*9120*/  MUFU.TANH R156, R156 ;  /* 0x0000009c009c7308 */ /* 0x000e620000002400 */
[----:B---3--:R-:W-:Y:S01]  /*9130*/  FMNMX.FTZ R6, R154, R165, !PT ;  /* 0x000000a59a067209 */ /* 0x008fe20007810000 */
[----:B------:R-:W-:-:S06]  /*9140*/  FMUL.FTZ R165, R180, UR23 ;  /* 0x00000017b4a57c20 */ /* 0x000fcc0008410000 */
[----:B------:R-:W3:Y:S01]  /*9150*/  MUFU.TANH R157, R157 ;  /* 0x0000009d009d7308 */ /* 0x000ee20000002400 */
[----:B--2---:R-:W-:-:S07]  /*9160*/  FMNMX.FTZ R169, R155, R6, !PT ;  /* 0x000000069ba97209 */ /* 0x004fce0007810000 */
        /* <DEDUP_REMOVED lines=17> */
[----:B--2---:R-:W-:Y:S01]  /*9280*/  FMNMX.FTZ R6, R168, R169, !PT ;  /* 0x000000a9a8067209 */ /* 0x004fe20007810000 */
[----:B------:R-:W-:Y:S01]  /*9290*/  FMUL.FTZ R169, R170, UR23 ;  /* 0x00000017aaa97c20 */ /* 0x000fe20008410000 */
[----:B------:R-:W-:Y:S01]  /*92a0*/  FMUL.FTZ R170, R171, UR23 ;  /* 0x00000017abaa7c20 */ /* 0x000fe20008410000 */
[----:B------:R-:W-:Y:S01]  /*92b0*/  FMUL.FTZ R171, R174, UR23 ;  /* 0x00000017aeab7c20 */ /* 0x000fe20008410000 */
[----:B------:R-:W-:Y:S01]  /*92c0*/  FMUL.FTZ R174, R175, UR23 ;  /* 0x00000017afae7c20 */ /* 0x000fe20008410000 */
[----:B------:R-:W2:Y:S02]  /*92d0*/  SHFL.BFLY PT, R173, R6, 0x2, 0x1f ;  /* 0x0c401f0006ad7f89 */ /* 0x000ea400000e0000 */
[----:B------:R-:W4:Y:S01]  /*92e0*/  MUFU.TANH R13, R13 ;  /* 0x0000000d000d7308 */ /* 0x000f220000002400 */
[----:B-1----:R-:W-:-:S07]  /*92f0*/  FMNMX.FTZ R175, R11, R10, !PT ;  /* 0x0000000a0baf7209 */ /* 0x002fce0007810000 */
[----:B------:R-:W1:Y:S08]  /*9300*/  MUFU.TANH R14, R14 ;  /* 0x0000000e000e7308 */ /* 0x000e700000002400 */
[----:B------:R-:W5:Y:S01]  /*9310*/  MUFU.TANH R162, R162 ;  /* 0x000000a200a27308 */ /* 0x000f620000002400 */
[----:B--2---:R-:W-:Y:S01]  /*9320*/  FMNMX.FTZ R180, R6, R173, !PT ;  /* 0x000000ad06b47209 */ /* 0x004fe20007810000 */
[----:B------:R-:W-:-:S06]  /*9330*/  FMUL.FTZ R173, R179, UR23 ;  /* 0x00000017b3ad7c20 */ /* 0x000fcc0008410000 */
[----:B------:R-:W2:Y:S01]  /*9340*/  MUFU.TANH R163, R163 ;  /* 0x000000a300a37308 */ /* 0x000ea20000002400 */
[----:B---3--:R-:W-:Y:S01]  /*9350*/  FMNMX.FTZ R6, R12, R175, !PT ;  /* 0x000000af0c067209 */ /* 0x008fe20007810000 */
[----:B------:R-:W-:Y:S01]  /*9360*/  FMUL.FTZ R175, R182, UR23 ;  /* 0x00000017b6af7c20 */ /* 0x000fe20008410000 */
[----:B------:R-:W3:Y:S02]  /*9370*/  SHFL.BFLY PT, R181, R180, 0x1, 0x1f ;  /* 0x0c201f00b4b57f89 */ /* 0x000ee400000e0000 */
[----:B----4-:R-:W-:-:S03]  /*9380*/  FMNMX.FTZ R177, R13, R6, !PT ;  /* 0x000000060db17209 */ /* 0x010fc60007810000 */
[----:B------:R-:W4:Y:S01]  /*9390*/  MUFU.TANH R166, R166 ;  /* 0x000000a600a67308 */ /* 0x000f220000002400 */
[----:B-1----:R-:W-:-:S04]  /*93a0*/  FMNMX.FTZ R177, R14, R177, !PT ;  /* 0x000000b10eb17209 */ /* 0x002fc80007810000 */
[----:B-----5:R-:W-:-:S03]  /*93b0*/  FMNMX.FTZ R178, R162, R177, !PT ;  /* 0x000000b1a2b27209 */ /* 0x020fc60007810000 */
[----:B------:R-:W1:Y:S01]  /*93c0*/  MUFU.TANH R167, R167 ;  /* 0x000000a700a77308 */ /* 0x000e620000002400 */
[----:B--2---:R-:W-:-:S07]  /*93d0*/  FMNMX.FTZ R177, R163, R178, !PT ;  /* 0x000000b2a3b17209 */ /* 0x004fce0007810000 */
[----:B------:R-:W2:Y:S01]  /*93e0*/  MUFU.TANH R169, R169 ;  /* 0x000000a900a97308 */ /* 0x000ea20000002400 */
[----:B----4-:R-:W-:Y:S02]  /*93f0*/  FMNMX.FTZ R178, R166, R177, !PT ;  /* 0x000000b1a6b27209 */ /* 0x010fe40007810000 */
[----:B---3--:R-:W-:Y:S01]  /*9400*/  FMNMX.FTZ R6, R180, R181, !PT ;  /* 0x000000b5b4067209 */ /* 0x008fe20007810000 */
[----:B------:R-:W-:-:S04]  /*9410*/  IMAD.MOV R181, RZ, RZ, -R18 ;  /* 0x000000ffffb57224 */ /* 0x000fc800078e0a12 */
[----:B------:R-:W3:Y:S01]  /*9420*/  MUFU.TANH R170, R170 ;  /* 0x000000aa00aa7308 */ /* 0x000ee20000002400 */
[----:B-1----:R-:W-:Y:S01]  /*9430*/  FMNMX.FTZ R178, R167, R178, !PT ;  /* 0x000000b2a7b27209 */ /* 0x002fe20007810000 */
[C---:B------:R-:W-:Y:S01]  /*9440*/  FMUL.FTZ R179, R6.reuse, UR10 ;  /* 0x0000000a06b37c20 */ /* 0x040fe20008410000 */
[----:B------:R-:W-:Y:S01]  /*9450*/  FADD.FTZ R15, -R6, R15 ;  /* 0x0000000f060f7221 */ /* 0x000fe20000010100 */
[----:B------:R-:W-:Y:S02]  /*9460*/  ISETP.NE.AND P1, PT, R16, R181, PT ;  /* 0x000000b51000720c */ /* 0x000fe40003f25270 */
[--C-:B------:R-:W-:Y:S01]  /*9470*/  FFMA.FTZ R180, R7, UR10, -R179.reuse ;  /* 0x0000000a07b47c23 */ /* 0x100fe200080108b3 */
[----:B------:R-:W-:Y:S01]  /*9480*/  FMUL.FTZ R15, R15, UR10 ;  /* 0x0000000a0f0f7c20 */ /* 0x000fe20008410000 */
        /* <DEDUP_REMOVED lines=17> */
[----:B-1----:R-:W-:Y:S01]  /*95a0*/  FMNMX.FTZ R177, R171, R178, !PT ;  /* 0x000000b2abb17209 */ /* 0x002fe20007810000 */
[----:B------:R-:W-:-:S06]  /*95b0*/  FFMA.FTZ R168, R168, UR10, -R179 ;  /* 0x0000000aa8a87c23 */ /* 0x000fcc00080108b3 */
[----:B------:R-:W1:Y:S01]  /*95c0*/  MUFU.TANH R173, R173 ;  /* 0x000000ad00ad7308 */ /* 0x000e620000002400 */
[----:B--2---:R-:W-:-:S07]  /*95d0*/  FMNMX.FTZ R7, R174, R177, !PT ;  /* 0x000000b1ae077209 */ /* 0x004fce0007810000 */
[----:B------:R-:W2:Y:S01]  /*95e0*/  MUFU.TANH R175, R175 ;  /* 0x000000af00af7308 */ /* 0x000ea20000002400 */
[----:B---3--:R-:W-:-:S07]  /*95f0*/  FMNMX.FTZ R178, R172, R7, !PT ;  /* 0x00000007acb27209 */ /* 0x008fce0007810000 */
[----:B------:R-:W3:Y:S01]  /*9600*/  MUFU.TANH R176, R176 ;  /* 0x000000b000b07308 */ /* 0x000ee20000002400 */
[----:B-1----:R-:W-:-:S07]  /*9610*/  FMNMX.FTZ R178, R173, R178, !PT ;  /* 0x000000b2adb27209 */ /* 0x002fce0007810000 */
[----:B------:R-:W1:Y:S01]  /*9620*/  MUFU.EX2 R15, R15 ;  /* 0x0000000f000f7308 */ /* 0x000e620000000800 */
[----:B--2---:R-:W-:Y:S01]  /*9630*/  FMNMX.FTZ R7, R175, R178, !PT ;  /* 0x000000b2af077209 */ /* 0x004fe20007810000 */
[----:B------:R-:W-:-:S06]  /*9640*/  FFMA.FTZ R178, R152, UR10, -R179 ;  /* 0x0000000a98b27c23 */ /* 0x000fcc00080108b3 */
[----:B------:R-:W2:Y:S01]  /*9650*/  MUFU.EX2 R20, R20 ;  /* 0x0000001400147308 */ /* 0x000ea20000000800 */
[----:B---3--:R-:W-:-:S05]  /*9660*/  FMNMX.FTZ R7, R176, R7, !PT ;  /* 0x00000007b0077209 */ /* 0x008fca0007810000 */
[----:B------:R-:W3:Y:S02]  /*9670*/  SHFL.BFLY PT, R152, R7, 0x2, 0x1f ;  /* 0x0c401f0007987f89 */ /* 0x000ee400000e0000 */
[----:B------:R4:W5:Y:S01]  /*9680*/  MUFU.EX2 R177, R180 ;  /* 0x000000b400b17308 */ /* 0x0009620000000800 */
[-C--:B-1----:R-:W-:Y:S01]  /*9690*/  FMUL.FTZ R24, R24, R15.reuse ;  /* 0x0000000f18187220 */ /* 0x082fe20000410000 */
[-C--:B------:R-:W-:Y:S01]  /*96a0*/  FMUL.FTZ R25, R25, R15.reuse ;  /* 0x0000000f19197220 */ /* 0x080fe20000410000 */
[-C--:B------:R-:W-:Y:S01]  /*96b0*/  FMUL.FTZ R28, R28, R15.reuse ;  /* 0x0000000f1c1c7220 */ /* 0x080fe20000410000 */
[-C--:B------:R-:W-:Y:S01]  /*96c0*/  FMUL.FTZ R29, R29, R15.reuse ;  /* 0x0000000f1d1d7220 */ /* 0x080fe20000410000 */
[-C--:B------:R-:W-:Y:S01]  /*96d0*/  FMUL.FTZ R32, R32, R15.reuse ;  /* 0x0000000f20207220 */ /* 0x080fe20000410000 */
[-C--:B------:R-:W-:Y:S01]  /*96e0*/  FMUL.FTZ R33, R33, R15.reuse ;  /* 0x0000000f21217220 */ /* 0x080fe20000410000 */
[----:B------:R-:W-:Y:S01]  /*96f0*/  FMUL.FTZ R36, R36, R15 ;  /* 0x0000000f24247220 */ /* 0x000fe20000410000 */
[----:B------:R-:W-:Y:S01]  /*9700*/  MUFU.EX2 R21, R21 ;  /* 0x0000001500157308 */ /* 0x000fe20000000800 */
[----:B----4-:R-:W-:Y:S01]  /*9710*/  FFMA.FTZ R180, R154, UR10, -R179 ;  /* 0x0000000a9ab47c23 */ /* 0x010fe200080108b3 */
[----:B--2---:R-:W-:Y:S01]  /*9720*/  FFMA.FTZ R4, R15, R4, R20 ;  /* 0x000000040f047223 */ /* 0x004fe20000010014 */
[----:B------:R-:W-:-:S02]  /*9730*/  IMAD.U32 R154, RZ, RZ, UR22 ;  /* 0x00000016ff9a7e24 */ /* 0x000fc4000f8e00ff */
[-C--:B------:R-:W-:Y:S01]  /*9740*/  FMUL.FTZ R37, R37, R15.reuse ;  /* 0x0000000f25257220 */ /* 0x080fe20000410000 */
[-C--:B------:R-:W-:Y:S01]  /*9750*/  FMUL.FTZ R40, R40, R15.reuse ;  /* 0x0000000f28287220 */ /* 0x080fe20000410000 */
[-C--:B------:R-:W-:Y:S01]  /*9760*/  FMUL.FTZ R41, R41, R15.reuse ;  /* 0x0000000f29297220 */ /* 0x080fe20000410000 */
[----:B------:R-:W-:Y:S01]  /*9770*/  @!P1 IMAD R154, R154, 0x40, R17 ;  /* 0x000000409a9a9824 */ /* 0x000fe200078e0211 */
[----:B------:R-:W-:Y:S01]  /*9780*/  MUFU.EX2 R178, R178 ;  /* 0x000000b200b27308 */ /* 0x000fe20000000800 */
[----:B-----5:R-:W-:Y:S01]  /*9790*/  FADD.FTZ R4, R177, R4 ;  /* 0x00000004b1047221 */ /* 0x020fe20000010000 */
[-C--:B------:R-:W-:Y:S01]  /*97a0*/  FMUL.FTZ R44, R44, R15.reuse ;  /* 0x0000000f2c2c7220 */ /* 0x080fe20000410000 */
[-C--:B------:R-:W-:Y:S01]  /*97b0*/  FMUL.FTZ R45, R45, R15.reuse ;  /* 0x0000000f2d2d7220 */ /* 0x080fe20000410000 */
[----:B------:R-:W-:Y:S01]  /*97c0*/  @!P1 LEA R154, R154, UR38, 0x2 ;  /* 0x000000269a9a9c11 */ /* 0x000fe2000f8e10ff */
[-C--:B------:R-:W-:Y:S01]  /*97d0*/  FMUL.FTZ R48, R48, R15.reuse ;  /* 0x0000000f30307220 */ /* 0x080fe20000410000 */
[----:B---3--:R-:W-:Y:S01]  /*97e0*/  FMNMX.FTZ R152, R7, R152, !PT ;  /* 0x0000009807987209 */ /* 0x008fe20007810000 */
        /* <DEDUP_REMOVED lines=42> */
[--C-:B------:R-:W-:Y:S01]  /*9a90*/  FFMA.FTZ R202, R170, UR10, -R156.reuse ;  /* 0x0000000aaaca7c23 */ /* 0x100fe2000801089c */
[----:B------:R-:W1:Y:S01]  /*9aa0*/  MUFU.EX2 R10, R10 ;  /* 0x0000000a000a7308 */ /* 0x000e620000000800 */
[----:B------:R-:W-:Y:S01]  /*9ab0*/  FFMA.FTZ R179, R162, UR10, -R156 ;  /* 0x0000000aa2b37c23 */ /* 0x000fe2000801089c */
[----:B------:R-:W-:-:S02]  /*9ac0*/  IMAD.U32 R170, RZ, RZ, UR24 ;  /* 0x00000018ffaa7e24 */ /* 0x000fc4000f8e00ff */
[--C-:B------:R-:W-:Y:S01]  /*9ad0*/  FFMA.FTZ R198, R163, UR10, -R156.reuse ;  /* 0x0000000aa3c67c23 */ /* 0x100fe2000801089c */
[--C-:B------:R-:W-:Y:S01]  /*9ae0*/  FFMA.FTZ R200, R167, UR10, -R156.reuse ;  /* 0x0000000aa7c87c23 */ /* 0x100fe2000801089c */
[--C-:B------:R-:W-:Y:S01]  /*9af0*/  FFMA.FTZ R173, R173, UR10, -R156.reuse ;  /* 0x0000000aadad7c23 */ /* 0x100fe2000801089c */
[----:B------:R-:W-:Y:S02]  /*9b00*/  @!P5 VIADD R152, R170, 0x28c40 ;  /* 0x00028c40aa98d836 */ /* 0x000fe40000000000 */
[--C-:B------:R-:W-:Y:S01]  /*9b10*/  FFMA.FTZ R167, R169, UR10, -R156.reuse ;  /* 0x0000000aa9a77c23 */ /* 0x100fe2000801089c */
[----:B------:R-:W2:Y:S01]  /*9b20*/  MUFU.EX2 R11, R11 ;  /* 0x0000000b000b7308 */ /* 0x000ea20000000800 */
[--C-:B------:R-:W-:Y:S01]  /*9b30*/  FFMA.FTZ R169, R171, UR10, -R156.reuse ;  /* 0x0000000aaba97c23 */ /* 0x100fe2000801089c */
[--C-:B------:R-:W-:Y:S01]  /*9b40*/  FFMA.FTZ R163, R166, UR10, -R156.reuse ;  /* 0x0000000aa6a37c23 */ /* 0x100fe2000801089c */
[----:B------:R-:W-:Y:S01]  /*9b50*/  FFMA.FTZ R171, R172, UR10, -R156 ;  /* 0x0000000aacab7c23 */ /* 0x000fe2000801089c */
[----:B------:R-:W-:Y:S01]  /*9b60*/  @!P5 PRMT R152, RZ, 0x654, R152 ;  /* 0x00000654ff98d816 */ /* 0x000fe20000000098 */
[--C-:B------:R-:W-:Y:S01]  /*9b70*/  FFMA.FTZ R174, R174, UR10, -R156.reuse ;  /* 0x0000000aaeae7c23 */ /* 0x100fe2000801089c */
[--C-:B------:R-:W-:Y:S01]  /*9b80*/  FFMA.FTZ R175, R175, UR10, -R156.reuse ;  /* 0x0000000aafaf7c23 */ /* 0x100fe2000801089c */
[----:B------:R-:W-:Y:S01]  /*9b90*/  FFMA.FTZ R176, R176, UR10, -R156 ;  /* 0x0000000ab0b07c23 */ /* 0x000fe2000801089c */
[----:B------:R-:W3:Y:S01]  /*9ba0*/  MUFU.EX2 R12, R12 ;  /* 0x0000000c000c7308 */ /* 0x000ee20000000800 */
[----:B------:R4:W-:Y:S01]  /*9bb0*/  @!P5 SYNCS.ARRIVE.TRANS64.RED.A1T0 RZ, [R152+URZ], RZ ;  /* 0x000000ff98ffd9a7 */ /* 0x0009e2000810043f */
[----:B------:R-:W-:Y:S01]  /*9bc0*/  @!P1 STS [R154+0x28800], R15 ;  /* 0x0288000f9a009388 */ /* 0x000fe20000000800 */
[-C--:B------:R-:W-:Y:S01]  /*9bd0*/  FMUL.FTZ R105, R105, R15.reuse ;  /* 0x0000000f69697220 */ /* 0x080fe20000410000 */
[-C--:B------:R-:W-:Y:S01]  /*9be0*/  FMUL.FTZ R108, R108, R15.reuse ;  /* 0x0000000f6c6c7220 */ /* 0x080fe20000410000 */
[-C--:B------:R-:W-:Y:S01]  /*9bf0*/  FMUL.FTZ R109, R109, R15.reuse ;  /* 0x0000000f6d6d7220 */ /* 0x080fe20000410000 */
[----:B-1----:R1:W-:Y:S01]  /*9c00*/  @!P1 STS [R154+0x28820], R10 ;  /* 0x0288200a9a009388 */ /* 0x0023e20000000800 */
[----:B------:R-:W-:Y:S01]  /*9c10*/  FMUL.FTZ R112, R112, R15 ;  /* 0x0000000f70707220 */ /* 0x000fe20000410000 */
[----:B------:R-:W5:Y:S01]  /*9c20*/  MUFU.EX2 R13, R13 ;  /* 0x0000000d000d7308 */ /* 0x000f620000000800 */
[----:B--2---:R-:W-:Y:S01]  /*9c30*/  FFMA.FTZ R5, R10, R5, R11 ;  /* 0x000000050a057223 */ /* 0x004fe2000001000b */
        /* <DEDUP_REMOVED lines=20> */
[----:B------:R-:W-:Y:S01]  /*9d80*/  FMUL.FTZ R149, R149, R15 ;  /* 0x0000000f95957220 */ /* 0x000fe20000410000 */
[----:B------:R-:W-:Y:S01]  /*9d90*/  F2FP.F16.F32.PACK_AB R156, R180, R153 ;  /* 0x00000099b49c723e */ /* 0x000fe200000000ff */
[----:B------:R4:W-:Y:S01]  /*9da0*/  MUFU.EX2 R172, R173 ;  /* 0x000000ad00ac7308 */ /* 0x0009e20000000800 */
[----:B------:R-:W-:Y:S01]  /*9db0*/  F2FP.F16.F32.PACK_AB R158, R182, R155 ;  /* 0x0000009bb69e723e */ /* 0x000fe200000000ff */
[-C--:B------:R-:W-:Y:S01]  /*9dc0*/  FMUL.FTZ R26, R26, R10.reuse ;  /* 0x0000000a1a1a7220 */ /* 0x080fe20000410000 */
[----:B-1----:R-:W-:Y:S01]  /*9dd0*/  F2FP.F16.F32.PACK_AB R154, R178, R21 ;  /* 0x00000015b29a723e */ /* 0x002fe200000000ff */
[-C--:B------:R-:W-:Y:S01]  /*9de0*/  FMUL.FTZ R27, R27, R10.reuse ;  /* 0x0000000a1b1b7220 */ /* 0x080fe20000410000 */
[-C--:B------:R-:W-:Y:S01]  /*9df0*/  FMUL.FTZ R30, R30, R10.reuse ;  /* 0x0000000a1e1e7220 */ /* 0x080fe20000410000 */
[-C--:B------:R-:W-:Y:S01]  /*9e00*/  FMUL.FTZ R31, R31, R10.reuse ;  /* 0x0000000a1f1f7220 */ /* 0x080fe20000410000 */
[-C--:B------:R-:W-:Y:S01]  /*9e10*/  FMUL.FTZ R34, R34, R10.reuse ;  /* 0x0000000a22227220 */ /* 0x080fe20000410000 */
[----:B------:R-:W1:Y:S01]  /*9e20*/  MUFU.EX2 R198, R198 ;  /* 0x000000c600c67308 */ /* 0x000e620000000800 */
[----:B----4-:R-:W-:Y:S01]  /*9e30*/  FADD.FTZ R173, R21, R4 ;  /* 0x0000000415ad7221 */ /* 0x010fe20000010000 */
[----:B---3--:R-:W-:Y:S01]  /*9e40*/  FADD.FTZ R4, R12, R5 ;  /* 0x000000050c047221 */ /* 0x008fe20000010000 */
[-C--:B------:R-:W-:Y:S01]  /*9e50*/  FMUL.FTZ R35, R35, R10.reuse ;  /* 0x0000000a23237220 */ /* 0x080fe20000410000 */
[-C--:B------:R-:W-:Y:S01]  /*9e60*/  FMUL.FTZ R38, R38, R10.reuse ;  /* 0x0000000a26267220 */ /* 0x080fe20000410000 */
[----:B------:R-:W-:Y:S01]  /*9e70*/  FADD.FTZ R152, R178, R173 ;  /* 0x000000adb2987221 */ /* 0x000fe20000010000 */
[----:B-----5:R-:W-:Y:S01]  /*9e80*/  FADD.FTZ R5, R13, R4 ;  /* 0x000000040d057221 */ /* 0x020fe20000010000 */
[-C--:B------:R-:W-:Y:S01]  /*9e90*/  FMUL.FTZ R39, R39, R10.reuse ;  /* 0x0000000a27277220 */ /* 0x080fe20000410000 */
[----:B------:R-:W3:Y:S01]  /*9ea0*/  MUFU.EX2 R163, R163 ;  /* 0x000000a300a37308 */ /* 0x000ee20000000800 */
[----:B------:R-:W-:Y:S01]  /*9eb0*/  FADD.FTZ R173, R153, R152 ;  /* 0x0000009899ad7221 */ /* 0x000fe20000010000 */
[----:B--2---:R-:W-:Y:S01]  /*9ec0*/  FADD.FTZ R4, R14, R5 ;  /* 0x000000050e047221 */ /* 0x004fe20000010000 */
[----:B------:R-:W-:Y:S01]  /*9ed0*/  F2FP.F16.F32.PACK_AB R153, R12, R11 ;  /* 0x0000000b0c99723e */ /* 0x000fe200000000ff */
[-C--:B------:R-:W-:Y:S01]  /*9ee0*/  FMUL.FTZ R42, R42, R10.reuse ;  /* 0x0000000a2a2a7220 */ /* 0x080fe20000410000 */
[----:B------:R-:W-:Y:S01]  /*9ef0*/  FADD.FTZ R152, R180, R173 ;  /* 0x000000adb4987221 */ /* 0x000fe20000010000 */
[----:B0-----:R-:W-:Y:S01]  /*9f00*/  FADD.FTZ R5, R179, R4 ;  /* 0x00000004b3057221 */ /* 0x001fe20000010000 */
[-C--:B------:R-:W-:Y:S01]  /*9f10*/  FMUL.FTZ R43, R43, R10.reuse ;  /* 0x0000000a2b2b7220 */ /* 0x080fe20000410000 */
[----:B------:R-:W0:Y:S01]  /*9f20*/  MUFU.EX2 R200, R200 ;  /* 0x000000c800c87308 */ /* 0x000e220000000800 */
[----:B------:R-:W-:Y:S01]  /*9f30*/  FADD.FTZ R173, R155, R152 ;  /* 0x000000989bad7221 */ /* 0x000fe20000010000 */
[----:B-1----:R-:W-:Y:S01]  /*9f40*/  FADD.FTZ R4, R198, R5 ;  /* 0x00000005c6047221 */ /* 0x002fe20000010000 */
[----:B------:R-:W-:Y:S01]  /*9f50*/  F2FP.F16.F32.PACK_AB R155, R14, R13 ;  /* 0x0000000d0e9b723e */ /* 0x000fe200000000ff */
[-C--:B------:R-:W-:Y:S01]  /*9f60*/  FMUL.FTZ R46, R46, R10.reuse ;  /* 0x0000000a2e2e7220 */ /* 0x080fe20000410000 */
[----:B------:R-:W-:Y:S01]  /*9f70*/  FADD.FTZ R152, R182, R173 ;  /* 0x000000adb6987221 */ /* 0x000fe20000010000 */
[-C--:B------:R-:W-:Y:S01]  /*9f80*/  FMUL.FTZ R47, R47, R10.reuse ;  /* 0x0000000a2f2f7220 */ /* 0x080fe20000410000 */
[-C--:B------:R-:W-:Y:S01]  /*9f90*/  FMUL.FTZ R50, R50, R10.reuse ;  /* 0x0000000a32327220 */ /* 0x080fe20000410000 */
[----:B------:R-:W1:Y:S01]  /*9fa0*/  MUFU.EX2 R194, R194 ;  /* 0x000000c200c27308 */ /* 0x000e620000000800 */
[----:B---3--:R-:W-:Y:S01]  /*9fb0*/  FADD.FTZ R5, R163, R4 ;  /* 0x00000004a3057221 */ /* 0x008fe20000010000 */
[----:B------:R-:W-:Y:S01]  /*9fc0*/  FADD.FTZ R173, R157, R152 ;  /* 0x000000989dad7221 */ /* 0x000fe20000010000 */
        /* <DEDUP_REMOVED lines=30> */
[----:B0-----:R-:W-:Y:S01]  /*a1b0*/  FADD.FTZ R173, R159, R152 ;  /* 0x000000989fad7221 */ /* 0x001fe20000010000 */
[----:B------:R-:W-:Y:S01]  /*a1c0*/  F2FP.F16.F32.PACK_AB R152, R177, R20 ;  /* 0x00000014b198723e */ /* 0x000fe200000000ff */
[----:B------:R-:W-:Y:S01]  /*a1d0*/  BAR.SYNC.DEFER_BLOCKING 0xf, 0x100 ;  /* 0x03c4000000007b1d */ /* 0x000fe20000010000 */
        /* <DEDUP_REMOVED lines=16> */
[-C--:B------:R-:W-:Y:S01]  /*a2e0*/  FMUL.FTZ R115, R115, R10.reuse ;  /* 0x0000000a73737220 */ /* 0x080fe20000410000 */
[----:B------:R-:W-:Y:S01]  /*a2f0*/  F2FP.F16.F32.PACK_AB R159, R200, R163 ;  /* 0x000000a3c89f723e */ /* 0x000fe200000000ff */
[-C--:B------:R-:W-:Y:S01]  /*a300*/  FMUL.FTZ R118, R118, R10.reuse ;  /* 0x0000000a76767220 */ /* 0x080fe20000410000 */
[-C--:B------:R-:W-:Y:S01]  /*a310*/  FMUL.FTZ R119, R119, R10.reuse ;  /* 0x0000000a77777220 */ /* 0x080fe20000410000 */
[-C--:B------:R-:W-:Y:S01]  /*a320*/  FMUL.FTZ R122, R122, R10.reuse ;  /* 0x0000000a7a7a7220 */ /* 0x080fe20000410000 */
[----:B------:R-:W2:Y:S01]  /*a330*/  MUFU.EX2 R174, R174 ;  /* 0x000000ae00ae7308 */ /* 0x000ea20000000800 */
[----:B0-----:R-:W-:Y:S01]  /*a340*/  FADD.FTZ R5, R169, R4 ;  /* 0x00000004a9057221 */ /* 0x001fe20000010000 */
[----:B------:R0:W-:Y:S01]  /*a350*/  STSM.16.M88.4 [R19+0x26800], R152 ;  /* 0x0268009813007844 */ /* 0x0001e20000000200 */
[-C--:B------:R-:W-:Y:S01]  /*a360*/  FMUL.FTZ R123, R123, R10.reuse ;  /* 0x0000000a7b7b7220 */ /* 0x080fe20000410000 */
[-C--:B------:R-:W-:Y:S01]  /*a370*/  FMUL.FTZ R126, R126, R10.reuse ;  /* 0x0000000a7e7e7220 */ /* 0x080fe20000410000 */
[-C--:B------:R-:W-:Y:S01]  /*a380*/  FMUL.FTZ R127, R127, R10.reuse ;  /* 0x0000000a7f7f7220 */ /* 0x080fe20000410000 */
[----:B------:R0:W-:Y:S01]  /*a390*/  STSM.16.M88.4 [R22], R156 ;  /* 0x0000009c16007844 */ /* 0x0001e20000000200 */
        /* <DEDUP_REMOVED lines=13> */
[-C--:B------:R-:W-:Y:S01]  /*a470*/  FMUL.FTZ R146, R146, R10.reuse ;  /* 0x0000000a92927220 */ /* 0x080fe20000410000 */
[-C--:B------:R-:W-:Y:S01]  /*a480*/  FMUL.FTZ R147, R147, R10.reuse ;  /* 0x0000000a93937220 */ /* 0x080fe20000410000 */
[-C--:B------:R-:W-:Y:S01]  /*a490*/  FMUL.FTZ R150, R150, R10.reuse ;  /* 0x0000000a96967220 */ /* 0x080fe20000410000 */
[----:B------:R-:W-:Y:S01]  /*a4a0*/  FMUL.FTZ R151, R151, R10 ;  /* 0x0000000a97977220 */ /* 0x000fe20000410000 */
[----:B------:R-:W2:Y:S01]  /*a4b0*/  MUFU.EX2 R165, R165 ;  /* 0x000000a500a57308 */ /* 0x000ea20000000800 */
[C---:B---3--:R-:W-:Y:S01]  /*a4c0*/  FADD.FTZ R20, R164.reuse, R15 ;  /* 0x0000000fa4147221 */ /* 0x048fe20000010000 */
[----:B------:R-:W-:-:S02]  /*a4d0*/  F2FP.F16.F32.PACK_AB R164, R164, R161 ;  /* 0x000000a1a4a4723e */ /* 0x000fc400000000ff */
[----:B------:R-:W-:-:S04]  /*a4e0*/  F2FP.F16.F32.PACK_AB R161, R202, R167 ;  /* 0x000000a7caa1723e */ /* 0x000fc800000000ff */
[----:B------:R-:W3:Y:S01]  /*a4f0*/  MUFU.EX2 R168, R168 ;  /* 0x000000a800a87308 */ /* 0x000ee20000000800 */
[----:B-1----:R-:W-:Y:S01]  /*a500*/  FADD.FTZ R5, R171, R4 ;  /* 0x00000004ab057221 */ /* 0x002fe20000010000 */
[----:B------:R0:W-:Y:S03]  /*a510*/  STSM.16.M88.4 [R184], R160 ;  /* 0x000000a0b8007844 */ /* 0x0001e60000000200 */
[----:B------:R-:W-:-:S03]  /*a520*/  FADD.FTZ R12, R172, R5 ;  /* 0x00000005ac0c7221 */ /* 0x000fc60000010000 */
[----:B------:R-:W1:Y:S01]  /*a530*/  MUFU.EX2 R175, R175 ;  /* 0x000000af00af7308 */ /* 0x000e620000000800 */
[----:B--2---:R-:W-:-:S07]  /*a540*/  FADD.FTZ R15, R165, R20 ;  /* 0x00000014a50f7221 */ /* 0x004fce0000010000 */
[----:B------:R-:W2:Y:S01]  /*a550*/  MUFU.EX2 R176, R176 ;  /* 0x000000b000b07308 */ /* 0x000ea20000000800 */
[C---:B---3--:R-:W-:Y:S01]  /*a560*/  F2FP.F16.F32.PACK_AB R166, R168.reuse, R165 ;  /* 0x000000a5a8a6723e */ /* 0x048fe200000000ff */
[----:B------:R-:W-:Y:S01]  /*a570*/  FADD.FTZ R4, R168, R15 ;  /* 0x0000000fa8047221 */ /* 0x000fe20000010000 */
[----:B------:R-:W-:Y:S01]  /*a580*/  F2FP.F16.F32.PACK_AB R165, R172, R171 ;  /* 0x000000abaca5723e */ /* 0x000fe200000000ff */
[----:B-1----:R-:W-:Y:S01]  /*a590*/  FADD.FTZ R5, R175, R12 ;  /* 0x0000000caf057221 */ /* 0x002fe20000010000 */
[----:B--2---:R-:W-:-:S03]  /*a5a0*/  F2FP.F16.F32.PACK_AB R167, R176, R175 ;  /* 0x000000afb0a7723e */ /* 0x004fc600000000ff */
[----:B------:R-:W-:Y:S02]  /*a5b0*/  FADD.FTZ R5, R176, R5 ;  /* 0x00000005b0057221 */ /* 0x000fe40000010000 */
[----:B------:R0:W-:Y:S01]  /*a5c0*/  STSM.16.M88.4 [R23], R164 ;  /* 0x000000a417007844 */ /* 0x0001e20000000200 */
[----:B------:R-:W-:Y:S05]  /*a5d0*/  @!P4 BRA `(.L_x_1751) ;  /* 0x000000000004c947 */ /* 0x000fea0003800000 */
[----:B------:R-:W-:Y:S01]  /*a5e0*/  BPT.TRAP 0x1 ;  /* 0x000000040000795c */ /* 0x000fe20000300000 */
.L_x_1751:
[----:B------:R1:W2:Y:S01]  /*a5f0*/  SYNCS.PHASECHK.TRANS64.TRYWAIT P1, [UR24+0x28c50], R9 ;  /* 0x028c5009ff0075a7 */ /* 0x0002a20008020158 */
[----:B------:R-:W-:Y:S05]  /*a600*/  @!P4 BRA `(.L_x_1752) ;  /* 0x000000000004c947 */ /* 0x000fea0003800000 */
[----:B------:R-:W-:Y:S01]  /*a610*/  BPT.TRAP 0x1 ;  /* 0x000000040000795c */ /* 0x000fe20000300000 */
.L_x_1752:
[----:B--2---:R-:W-:Y:S05]  /*a620*/  @P1 BRA `(.L_x_1753) ;  /* 0x0000000000081947 */ /* 0x004fea0003800000 */
[----:B------:R-:W2:Y:S02]  /*a630*/  SYNCS.PHASECHK.TRANS64.TRYWAIT P1, [UR24+0x28c50], R9 ;  /* 0x028c5009ff0075a7 */ /* 0x000ea40008020158 */
[----:B--2---:R-:W-:Y:S05]  /*a640*/  @!P1 BRA `(.L_x_1754) ;  /* 0x000000b4001c9947 */ /* 0x004fea0003800000 */
.L_x_1753:
[----:B------:R-:W-:Y:S01]  /*a650*/  ULEA UR11, UR37, UR45, 0xc ;  /* 0x0000002d250b7291 */ /* 0x000fe2000f8e603f */
[----:B------:R-:W-:Y:S01]  /*a660*/  WARPGROUP.ARRIVE ;  /* 0x00000000000079c5 */ /* 0x000fe20000000000 */
[----:B------:R-:W-:Y:S01]  /*a670*/  UMOV UR7, 0x40000040 ;  /* 0x4000004000077882 */ /* 0x000fe20000000000 */
[----:B--2---:R-:W-:Y:S01]  /*a680*/  @!P5 IADD3 R170, R170, 0x28c60, RZ ;  /* 0x00028c60aaaad810 */ /* 0x004fe20007ffe0ff */
        /* <DEDUP_REMOVED lines=35> */
.L_x_1746:
[----:B------:R-:W-:-:S13]  /*a8c0*/  ISETP.LE.AND P0, PT, R186, UR50, PT ;  /* 0x00000032ba007c0c */ /* 0x000fda000bf03270 */
[----:B------:R-:W-:Y:S05]  /*a8d0*/  @!P0 BRA `(.L_x_1756) ;  /* 0x0000002400d08947 */ /* 0x000fea0003800000 */
[----:B------:R-:W-:Y:S01]  /*a8e0*/  UIADD3 UR6, UR44, -UR40, URZ ;  /* 0x800000282c067290 */ /* 0x000fe2000fffe03f */
[----:B------:R-:W-:Y:S01]  /*a8f0*/  IMAD.MOV.U32 R12, RZ, RZ, R7 ;  /* 0x000000ffff0c7224 */ /* 0x000fe200078e0007 */
[----:B------:R-:W-:Y:S01]  /*a900*/  UMOV UR22, UR37 ;  /* 0x0000002500167c82 */ /* 0x000fe20008000000 */
[----:B------:R-:W-:Y:S01]  /*a910*/  IMAD.MOV.U32 R10, RZ, RZ, R6 ;  /* 0x000000ffff0a7224 */ /* 0x000fe200078e0006 */
[----:B------:R-:W-:Y:S01]  /*a920*/  ULDC UR23, c[0x0][0x9e4] ;  /* 0x0002790000177ab9 */ /* 0x000fe20000000800 */
[----:B------:R-:W-:Y:S01]  /*a930*/  ULDC UR21, c[0x0][0x988] ;  /* 0x0002620000157ab9 */ /* 0x000fe20000000800 */
[----:B------:R-:W-:Y:S01]  /*a940*/  IMAD.U32 R8, RZ, RZ, UR6 ;  /* 0x00000006ff087e24 */ /* 0x000fe2000f8e00ff */
[----:B------:R-:W-:Y:S01]  /*a950*/  IADD3 R11, R3, UR6, RZ ;  /* 0x00000006030b7c10 */ /* 0x000fe2000fffe0ff */
[----:B------:R-:W-:Y:S01]  /*a960*/  ULDC UR24, c[0x0][0x9d8] ;  /* 0x0002760000187ab9 */ /* 0x000fe20000000800 */
[----:B------:R-:W-:Y:S02]  /*a970*/  ULDC UR25, c[0x0][0x9e0] ;  /* 0x0002780000197ab9 */ /* 0x000fe40000000800 */
[----:B------:R-:W-:-:S04]  /*a980*/  IADD3 R13, R8, 0x8, R3 ;  /* 0x00000008080d7810 */ /* 0x000fc80007ffe003 */
[----:B-1----:R-:W-:-:S07]  /*a990*/  LOP3.LUT R9, RZ, R13, RZ, 0x33, !PT ;  /* 0x0000000dff097212 */ /* 0x002fce00078e33ff */
.L_x_1773:
[----:B------:R-:W-:-:S04]  /*a9a0*/  UIADD3 UR37, UR22, 0x1, URZ ;  /* 0x0000000116257890 */ /* 0x000fc8000fffe03f */
[----:B------:R-:W-:-:S04]  /*a9b0*/  UISETP.NE.AND UP0, UPT, UR37, 0x2, UPT ;  /* 0x000000022500788c */ /* 0x000fc8000bf05270 */
[----:B------:R-:W-:Y:S02]  /*a9c0*/  USEL UR6, URZ, 0x1, UP0 ;  /* 0x000000013f067887 */ /* 0x000fe40008000000 */
[----:B------:R-:W-:-:S04]  /*a9d0*/  USEL UR37, UR37, URZ, UP0 ;  /* 0x0000003f25257287 */ /* 0x000fc80008000000 */
[----:B------:R-:W-:Y:S01]  /*a9e0*/  LOP3.LUT R2, R2, UR6, RZ, 0x3c, !PT ;  /* 0x0000000602027c12 */ /* 0x000fe2000f8e3cff */
[----:B-1--4-:R-:W-:Y:S07]  /*a9f0*/  @!P4 BRA `(.L_x_1757) ;  /* 0x000000000004c947 */ /* 0x012fee0003800000 */
[----:B------:R-:W-:Y:S01]  /*aa00*/  BPT.TRAP 0x1 ;  /* 0x000000040000795c */ /* 0x000fe20000300000 */
.L_x_1757:
[----:B------:R-:W-:Y:S01]  /*aa10*/  ULEA UR26, UR37, UR38, 0x3 ;  /* 0x00000026251a7291 */ /* 0x000fe2000f8e183f */
[----:B------:R-:W-:-:S08]  /*aa20*/  SHF.L.U32 R8, R2, 0x1f, RZ ;  /* 0x0000001f02087819 */ /* 0x000fd000000006ff */
[----:B------:R1:W4:Y:S01]  /*aa30*/  SYNCS.PHASECHK.TRANS64.TRYWAIT P0, [UR26+0x28c30], R8 ;  /* 0x028c3008ff0075a7 */ /* 0x000322000800015a */
[----:B------:R-:W-:Y:S05]  /*aa40*/  @!P4 BRA `(.L_x_1758) ;  /* 0x000000000004c947 */ /* 0x000fea0003800000 */
[----:B------:R-:W-:Y:S01]  /*aa50*/  BPT.TRAP 0x1 ;  /* 0x000000040000795c */ /* 0x000fe20000300000 */
.L_x_1758:
[----:B----4-:R-:W-:Y:S05]  /*aa60*/  @P0 BRA `(.L_x_1759) ;  /* 0x0000000000080947 */ /* 0x010fea0003800000 */
[----:B------:R-:W4:Y:S02]  /*aa70*/  SYNCS.PHASECHK.TRANS64.TRYWAIT P0, [UR26+0x28c30], R8 ;  /* 0x028c3008ff0075a7 */ /* 0x000f24000800015a */
[----:B----4-:R-:W-:Y:S05]  /*aa80*/  @!P0 BRA `(.L_x_1760) ;  /* 0x000000b000208947 */ /* 0x010fea0003800000 */
.L_x_1759:
[----:B------:R-:W-:Y:S01]  /*aa90*/  R2UR UR18, R0 ;  /* 0x00000000001272ca */ /* 0x000fe200000e0000 */
[----:B0-23--:R-:W-:Y:S01]  /*aaa0*/  WARPGROUP.ARRIVE ;  /* 0x00000000000079c5 */ /* 0x00dfe20000000000 */
[----:B------:R-:W-:Y:S01]  /*aab0*/  UMOV UR19, 0x40000040 ;  /* 0x4000004000137882 */ /* 0x000fe20000000000 */
[----:B------:R-:W-:Y:S01]  /*aac0*/  UMOV UR7, 0x40000040 ;  /* 0x4000004000077882 */ /* 0x000fe20000000000 */
[----:B------:R-:W-:Y:S01]  /*aad0*/  UMOV UR11, 0x40000040 ;  /* 0x40000040000b7882 */ /* 0x000fe20000000000 */
[----:B------:R-:W-:Y:S01]  /*aae0*/  UMOV UR15, 0x40000040 ;  /* 0x40000040000f7882 */ /* 0x000fe20000000000 */
[----:B------:R-:W-:Y:S02]  /*aaf0*/  IMAD.U32 R15, RZ, RZ, UR26 ;  /* 0x0000001aff0f7e24 */ /* 0x000fe4000f8e00ff */
[----:B----4-:R-:W-:Y:S02]  /*ab00*/  IMAD.U32 R7, RZ, RZ, UR40 ;  /* 0x00000028ff077e24 */ /* 0x010fe4000f8e00ff */
[----:B------:R-:W-:-:S03]  /*ab10*/  @!P5 VIADD R6, R15, 0x28c40 ;  /* 0x00028c400f06d836 */ /* 0x000fc60000000000 */
[----:B------:R-:W-:Y:S02]  /*ab20*/  ULEA UR18, UR37, UR18, 0x9 ;  /* 0x0000001225127291 */ /* 0x000fe4000f8e483f */
[----:B------:R-:W-:Y:S02]  /*ab30*/  @!P5 PRMT R6, RZ, 0x654, R6 ;  /* 0x00000654ff06d816 */ /* 0x000fe40000000006 */
        /* <DEDUP_REMOVED lines=84> */
[C---:B-----5:R-:W-:Y:S01]  /*b080*/  IADD3 R176, R3.reuse, R178, RZ ;  /* 0x000000b203b07210 */ /* 0x060fe20007ffe0ff */
[----:B-1----:R-:W-:Y:S01]  /*b090*/  IMAD.IADD R177, R3, 0x1, R182 ;  /* 0x0000000103b17824 */ /* 0x002fe200078e02b6 */
[----:B--234-:R-:W-:Y:S06]  /*b0a0*/  @!P6 BRA `(.L_x_1761) ;  /* 0x000000000060e947 */ /* 0x01cfec0003800000 */
[----:B------:R-:W-:Y:S01]  /*b0b0*/  ISETP.GT.AND P0, PT, R11, -0x1, PT ;  /* 0xffffffff0b00780c */ /* 0x000fe20003f04270 */
[----:B------:R-:W-:-:S12]  /*b0c0*/  BSSY B0, `(.L_x_1762) ;  /* 0x0000012000007945 */ /* 0x000fd80003800000 */
[----:B------:R-:W-:Y:S05]  /*b0d0*/  @P0 BRA `(.L_x_1763) ;  /* 0x0000000000280947 */ /* 0x000fea0003800000 */
[----:B------:R-:W-:Y:S02]  /*b0e0*/  IMAD.U32 R171, RZ, RZ, UR23 ;  /* 0x00000017ffab7e24 */ /* 0x000fe4000f8e00ff */
[----:B------:R-:W-:-:S03]  /*b0f0*/  IMAD.U32 R174, RZ, RZ, UR40 ;  /* 0x00000028ffae7e24 */ /* 0x000fc6000f8e00ff */
[----:B------:R-:W-:Y:S02]  /*b100*/  ISETP.NE.AND P0, PT, R171, 0x1, PT ;  /* 0x00000001ab00780c */ /* 0x000fe40003f05270 */
[----:B------:R-:W-:-:S04]  /*b110*/  IADD3 R169, R3, UR44, -R174 ;  /* 0x0000002c03a97c10 */ /* 0x000fc8000fffe8ae */
[----:B------:R-:W-:-:S07]  /*b120*/  LOP3.LUT R169, RZ, R169, RZ, 0x33, !PT ;  /* 0x000000a9ffa97212 */ /* 0x000fce00078e33ff */
[----:B------:R-:W1:Y:S02]  /*b130*/  @P0 LDC.64 R6, c[0x0][0x9e8] ;  /* 0x00027a00ff060b82 */ /* 0x000e640000000a00 */
[----:B-1----:R-:W-:-:S05]  /*b140*/  @P0 IMAD.HI.U32 R6, R169, R6, RZ ;  /* 0x00000006a9060227 */ /* 0x002fca00078e00ff */
[----:B------:R-:W-:-:S04]  /*b150*/  @P0 SHF.R.U32.HI R169, RZ, R7, R6 ;  /* 0x00000007ffa90219 */ /* 0x000fc80000011606 */
[----:B------:R-:W-:Y:S01]  /*b160*/  LOP3.LUT R6, RZ, R169, RZ, 0x33, !PT ;  /* 0x000000a9ff067212 */ /* 0x000fe200078e33ff */
[----:B------:R-:W-:Y:S06]  /*b170*/  BRA `(.L_x_1764) ;  /* 0x0000000000187947 */ /* 0x000fec0003800000 */
.L_x_1763:
[----:B------:R-:W-:-:S05]  /*b180*/  IMAD.U32 R171, RZ, RZ, UR23 ;  /* 0x00000017ffab7e24 */ /* 0x000fca000f8e00ff */
[----:B------:R-:W-:-:S13]  /*b190*/  ISETP.NE.AND P0, PT, R171, 0x1, PT ;  /* 0x00000001ab00780c */ /* 0x000fda0003f05270 */
[----:B------:R-:W1:Y:S02]  /*b1a0*/  @P0 LDC.64 R6, c[0x0][0x9e8] ;  /* 0x00027a00ff060b82 */ /* 0x000e640000000a00 */
[----:B-1----:R-:W-:-:S04]  /*b1b0*/  @P0 IMAD.HI.U32 R174, R11, R6, RZ ;  /* 0x000000060bae0227 */ /* 0x002fc800078e00ff */
[----:B------:R-:W-:Y:S01]  /*b1c0*/  IMAD.MOV.U32 R6, RZ, RZ, R11 ;  /* 0x000000ffff067224 */ /* 0x000fe200078e000b */
[----:B------:R-:W-:-:S07]  /*b1d0*/  @P0 SHF.R.U32.HI R6, RZ, R7, R174 ;  /* 0x00000007ff060219 */ /* 0x000fce00000116ae */
.L_x_1764:
[----:B------:R-:W-:Y:S05]  /*b1e0*/  BSYNC B0 ;  /* 0x0000000000007941 */ /* 0x000fea0003800000 */
.L_x_1762:
[----:B------:R-:W-:-:S05]  /*b1f0*/  IMAD R7, R6, R171, -UR7 ;  /* 0x8000000706077e24 */ /* 0x000fca000f8e02ab */
[----:B------:R-:W-:-:S04]  /*b200*/  IADD3 R7, -R16, R7, RZ ;  /* 0x0000000710077210 */ /* 0x000fc80007ffe1ff */
[----:B------:R-:W-:Y:S02]  /*b210*/  VIADDMNMX R176, R7, R171, R176, PT ;  /* 0x000000ab07b07246 */ /* 0x000fe400038001b0 */
[----:B------:R-:W-:-:S07]  /*b220*/  VIMNMX R177, R177, R7, !PT ;  /* 0x00000007b1b17248 */ /* 0x000fce0007fe0100 */
.L_x_1761:
[----:B------:R-:W-:-:S06]  /*b230*/  UISETP.GT.AND UP0, UPT, UR50, -0x1, UPT ;  /* 0xffffffff3200788c */ /* 0x000fcc000bf04270 */
[----:B------:R-:W-:-:S04]  /*b240*/  PLOP3.LUT P0, PT, PT, PT, UP0, 0x80, 0x0 ;  /* 0x000000000000781c */ /* 0x000fc80003f0f008 */
[C---:B------:R-:W-:Y:S02]  /*b250*/  ISETP.GT.AND P1, PT, R177.reuse, RZ, P0 ;  /* 0x000000ffb100720c */ /* 0x040fe40000724270 */
[C---:B------:R-:W-:Y:S02]  /*b260*/  ISETP.GT.AND P3, PT, R177.reuse, 0x1, P0 ;  /* 0x00000001b100780c */ /* 0x040fe40000764270 */
[----:B------:R-:W-:Y:S02]  /*b270*/  ISETP.LT.OR P2, PT, R176, 0x1, P1 ;  /* 0x00000001b000780c */ /* 0x000fe40000f41670 */
[----:B------:R-:W-:Y:S02]  /*b280*/  ISETP.GT.AND P1, PT, R177, 0x8, P0 ;  /* 0x00000008b100780c */ /* 0x000fe40000724270 */
[----:B0-----:R-:W-:Y:S02]  /*b290*/  FSEL R193, R193, -INF , !P2 ;  /* 0xff800000c1c17808 */ /* 0x001fe40005000000 */
        /* <DEDUP_REMOVED lines=49> */
[----:B------:R-:W-:-:S05]  /*b5b0*/  IMAD.U32 R179, RZ, RZ, UR23 ;  /* 0x00000017ffb37e24 */ /* 0x000fca000f8e00ff */
[----:B------:R-:W-:-:S13]  /*b5c0*/  ISETP.NE.AND P1, PT, R179, 0x1, PT ;  /* 0x00000001b300780c */ /* 0x000fda0003f25270 */
[----:B------:R-:W0:Y:S02]  /*b5d0*/  @P1 LDC.64 R6, c[0x0][0x9e8] ;  /* 0x00027a00ff061b82 */ /* 0x000e240000000a00 */
[----:B0-----:R-:W-:-:S04]  /*b5e0*/  @P1 IMAD.HI.U32 R178, R9, R6, RZ ;  /* 0x0000000609b21227 */ /* 0x001fc800078e00ff */
[----:B------:R-:W-:Y:S01]  /*b5f0*/  IMAD.MOV.U32 R6, RZ, RZ, R9 ;  /* 0x000000ffff067224 */ /* 0x000fe200078e0009 */
[----:B------:R-:W-:-:S04]  /*b600*/  @P1 SHF.R.U32.HI R6, RZ, R7, R178 ;  /* 0x00000007ff061219 */ /* 0x000fc800000116b2 */
[----:B------:R-:W-:Y:S01]  /*b610*/  LOP3.LUT R6, RZ, R6, RZ, 0x33, !PT ;  /* 0x00000006ff067212 */ /* 0x000fe200078e33ff */
[----:B------:R-:W-:Y:S06]  /*b620*/  BRA `(.L_x_1768) ;  /* 0x0000000000187947 */ /* 0x000fec0003800000 */
.L_x_1767:
[----:B------:R-:W-:-:S05]  /*b630*/  IMAD.U32 R179, RZ, RZ, UR23 ;  /* 0x00000017ffb37e24 */ /* 0x000fca000f8e00ff */
[----:B------:R-:W-:-:S13]  /*b640*/  ISETP.NE.AND P1, PT, R179, 0x1, PT ;  /* 0x00000001b300780c */ /* 0x000fda0003f25270 */
[----:B------:R-:W0:Y:S02]  /*b650*/  @P1 LDC.64 R6, c[0x0][0x9e8] ;  /* 0x00027a00ff061b82 */ /* 0x000e240000000a00 */
[----:B0-----:R-:W-:-:S04]  /*b660*/  @P1 IMAD.HI.U32 R178, R13, R6, RZ ;  /* 0x000000060db21227 */ /* 0x001fc800078e00ff */
[----:B------:R-:W-:Y:S01]  /*b670*/  IMAD.MOV.U32 R6, RZ, RZ, R13 ;  /* 0x000000ffff067224 */ /* 0x000fe200078e000d */
[----:B------:R-:W-:-:S07]  /*b680*/  @P1 SHF.R.U32.HI R6, RZ, R7, R178 ;  /* 0x00000007ff061219 */ /* 0x000fce00000116b2 */
.L_x_1768:
[----:B------:R-:W-:Y:S05]  /*b690*/  BSYNC B0 ;  /* 0x0000000000007941 */ /* 0x000fea0003800000 */
.L_x_1766:
[----:B------:R-:W-:-:S04]  /*b6a0*/  IMAD R7, R6, R179, -UR7 ;  /* 0x8000000706077e24 */ /* 0x000fc8000f8e02b3 */
[----:B------:R-:W-:-:S05]  /*b6b0*/  IMAD.IADD R7, R7, 0x1, -R16 ;  /* 0x0000000107077824 */ /* 0x000fca00078e0a10 */
[----:B------:R-:W-:Y:S02]  /*b6c0*/  VIADDMNMX R176, R7, R179, R176, PT ;  /* 0x000000b307b07246 */ /* 0x000fe400038001b0 */
[----:B------:R-:W-:-:S07]  /*b6d0*/  VIMNMX R177, R177, R7, !PT ;  /* 0x00000007b1b17248 */ /* 0x000fce0007fe0100 */
.L_x_1765:
        /* <DEDUP_REMOVED lines=33> */
[C---:B------:R-:W-:Y:S01]  /*b8f0*/  ISETP.GT.AND P2, PT, R177.reuse, 0x19, P0 ;  /* 0x00000019b100780c */ /* 0x040fe20000744270 */
[----:B------:R-:W0:Y:S01]  /*b900*/  SHFL.BFLY PT, R6, R7, 0x2, 0x1f ;  /* 0x0c401f0007067f89 */ /* 0x000e2200000e0000 */
[----:B------:R-:W-:Y:S02]  /*b910*/  FSEL R154, R154, -INF , !P3 ;  /* 0xff8000009a9a7808 */ /* 0x000fe40005800000 */
[----:B------:R-:W-:Y:S02]  /*b920*/  ISETP.GT.AND P3, PT, R177, 0x20, P0 ;  /* 0x00000020b100780c */ /* 0x000fe40000764270 */
[----:B------:R-:W-:-:S02]  /*b930*/  ISETP.LT.OR P2, PT, R176, 0x1a, P2 ;  /* 0x0000001ab000780c */ /* 0x000fc40001741670 */
[----:B------:R-:W-:Y:S02]  /*b940*/  ISETP.LT.OR P3, PT, R176, 0x21, P3 ;  /* 0x00000021b000780c */ /* 0x000fe40001f61670 */
[----:B------:R-:W-:Y:S02]  /*b950*/  FSEL R156, R156, -INF , !P2 ;  /* 0xff8000009c9c7808 */ /* 0x000fe40005000000 */
[----:B------:R-:W-:Y:S02]  /*b960*/  ISETP.GT.AND P2, PT, R177, 0x28, P0 ;  /* 0x00000028b100780c */ /* 0x000fe40000744270 */
[----:B------:R-:W-:Y:S02]  /*b970*/  FSEL R157, R157, -INF , !P3 ;  /* 0xff8000009d9d7808 */ /* 0x000fe40005800000 */
[----:B------:R-:W-:Y:S02]  /*b980*/  ISETP.LT.OR P2, PT, R176, 0x29, P2 ;  /* 0x00000029b000780c */ /* 0x000fe40001741670 */
[----:B------:R-:W-:-:S02]  /*b990*/  IADD3 R183, -R18, RZ, RZ ;  /* 0x000000ff12b77210 */ /* 0x000fc40007ffe1ff */
[----:B------:R-:W-:Y:S02]  /*b9a0*/  FSEL R159, R159, -INF , !P2 ;  /* 0xff8000009f9f7808 */ /* 0x000fe40005000000 */
[----:B------:R-:W-:Y:S02]  /*b9b0*/  ISETP.GT.AND P2, PT, R177, 0x30, P0 ;  /* 0x00000030b100780c */ /* 0x000fe40000744270 */
[----:B0-----:R-:W-:Y:S02]  /*b9c0*/  FMNMX.FTZ R178, R7, R6, !PT ;  /* 0x0000000607b27209 */ /* 0x001fe40007810000 */
[----:B------:R-:W-:-:S03]  /*b9d0*/  ISETP.LT.OR P2, PT, R176, 0x31, P2 ;  /* 0x00000031b000780c */ /* 0x000fc60001741670 */
[----:B------:R-:W0:Y:S01]  /*b9e0*/  SHFL.BFLY PT, R179, R178, 0x1, 0x1f ;  /* 0x0c201f00b2b37f89 */ /* 0x000e2200000e0000 */
[----:B------:R-:W-:Y:S02]  /*b9f0*/  FSEL R162, R162, -INF , !P2 ;  /* 0xff800000a2a27808 */ /* 0x000fe40005000000 */
[----:B------:R-:W-:-:S04]  /*ba00*/  ISETP.GT.AND P2, PT, R177, 0x38, P0 ;  /* 0x00000038b100780c */ /* 0x000fc80000744270 */
[----:B------:R-:W-:-:S04]  /*ba10*/  ISETP.LT.OR P2, PT, R176, 0x39, P2 ;  /* 0x00000039b000780c */ /* 0x000fc80001741670 */
[----:B------:R-:W-:Y:S02]  /*ba20*/  FSEL R166, R166, -INF , !P2 ;  /* 0xff800000a6a67808 */ /* 0x000fe40005000000 */
[----:B0-----:R-:W-:Y:S02]  /*ba30*/  FMNMX.FTZ R6, R178, R179, !PT ;  /* 0x000000b3b2067209 */ /* 0x001fe40007810000 */
[----:B------:R-:W-:Y:S02]  /*ba40*/  FSEL R179, R14, -INF , !P1 ;  /* 0xff8000000eb37808 */ /* 0x000fe40004800000 */
[----:B------:R-:W-:Y:S02]  /*ba50*/  ISETP.GT.AND P1, PT, R177, 0x18, P0 ;  /* 0x00000018b100780c */ /* 0x000fe40000724270 */
        /* <DEDUP_REMOVED lines=8> */
[----:B------:R-:W-:Y:S01]  /*bae0*/  FMNMX.FTZ R7, R153, R14, !PT ;  /* 0x0000000e99077209 */ /* 0x000fe20007810000 */
[----:B------:R-:W-:Y:S01]  /*baf0*/  FMUL.FTZ R14, R6, UR10 ;  /* 0x0000000a060e7c20 */ /* 0x000fe20008410000 */
[----:B------:R-:W-:Y:S02]  /*bb00*/  FSEL R158, R158, -INF , !P1 ;  /* 0xff8000009e9e7808 */ /* 0x000fe40004800000 */
[----:B------:R-:W-:Y:S02]  /*bb10*/  FMNMX.FTZ R178, R154, R7, !PT ;  /* 0x000000079ab27209 */ /* 0x000fe40007810000 */
        /* <DEDUP_REMOVED lines=16> */
[----:B------:R-:W-:Y:S02]  /*bc20*/  FSETP.NEU.FTZ.AND P3, PT, R6, -INF , PT ;  /* 0xff8000000600780b */ /* 0x000fe40003f7d000 */
[----:B------:R-:W-:Y:S02]  /*bc30*/  FSEL R167, R167, -INF , !P0 ;  /* 0xff800000a7a77808 */ /* 0x000fe40004000000 */
[----:B------:R-:W-:Y:S02]  /*bc40*/  FMNMX.FTZ R180, R166, R7, !PT ;  /* 0x00000007a6b47209 */ /* 0x000fe40007810000 */
[----:B------:R-:W-:Y:S02]  /*bc50*/  FSEL R14, R14, RZ, P3 ;  /* 0x000000ff0e0e7208 */ /* 0x000fe40001800000 */
[----:B------:R-:W-:-:S02]  /*bc60*/  FMNMX.FTZ R7, R167, R180, !PT ;  /* 0x000000b4a7077209 */ /* 0x000fc40007810000 */
[----:B------:R-:W-:Y:S01]  /*bc70*/  ISETP.NE.AND P1, PT, R16, R183, PT ;  /* 0x000000b71000720c */ /* 0x000fe20003f25270 */
[--C-:B------:R-:W-:Y:S01]  /*bc80*/  FFMA.FTZ R178, R194, UR10, -R14.reuse ;  /* 0x0000000ac2b27c23 */ /* 0x100fe2000801080e */
[--C-:B------:R-:W-:Y:S01]  /*bc90*/  FFMA.FTZ R182, R173, UR10, -R14.reuse ;  /* 0x0000000aadb67c23 */ /* 0x100fe2000801080e */
[----:B------:R-:W0:Y:S01]  /*bca0*/  SHFL.BFLY PT, R194, R7, 0x2, 0x1f ;  /* 0x0c401f0007c27f89 */ /* 0x000e2200000e0000 */
[----:B------:R-:W-:Y:S01]  /*bcb0*/  FSEL R173, R6, RZ, P3 ;  /* 0x000000ff06ad7208 */ /* 0x000fe20001800000 */
[--C-:B------:R-:W-:Y:S01]  /*bcc0*/  FFMA.FTZ R181, R193, UR10, -R14.reuse ;  /* 0x0000000ac1b57c23 */ /* 0x100fe2000801080e */
[--C-:B------:R-:W-:Y:S01]  /*bcd0*/  FFMA.FTZ R177, R195, UR10, -R14.reuse ;  /* 0x0000000ac3b17c23 */ /* 0x100fe2000801080e */
[----:B------:R-:W-:Y:S01]  /*bce0*/  MUFU.EX2 R178, R178 ;  /* 0x000000b200b27308 */ /* 0x000fe20000000800 */
[----:B------:R-:W-:Y:S01]  /*bcf0*/  FFMA.FTZ R176, R196, UR10, -R14 ;  /* 0x0000000ac4b07c23 */ /* 0x000fe2000801080e */
[----:B------:R-:W-:Y:S01]  /*bd00*/  FADD.FTZ R10, -R173, R10 ;  /* 0x0000000aad0a7221 */ /* 0x000fe20000010100 */
[--C-:B------:R-:W-:Y:S01]  /*bd10*/  FFMA.FTZ R197, R197, UR10, -R14.reuse ;  /* 0x0000000ac5c57c23 */ /* 0x100fe2000801080e */
[--C-:B------:R-:W-:Y:S01]  /*bd20*/  FFMA.FTZ R175, R175, UR10, -R14.reuse ;  /* 0x0000000aafaf7c23 */ /* 0x100fe2000801080e */
[--C-:B------:R-:W-:Y:S01]  /*bd30*/  FFMA.FTZ R169, R169, UR10, -R14.reuse ;  /* 0x0000000aa9a97c23 */ /* 0x100fe2000801080e */
[----:B------:R-:W-:Y:S01]  /*bd40*/  FMUL.FTZ R10, R10, UR10 ;  /* 0x0000000a0a0a7c20 */ /* 0x000fe20008410000 */
        /* <DEDUP_REMOVED lines=9> */
[----:B------:R-:W1:Y:S01]  /*bde0*/  MUFU.EX2 R10, R10 ;  /* 0x0000000a000a7308 */ /* 0x000e620000000800 */
[----:B0-----:R-:W-:-:S07]  /*bdf0*/  FMNMX.FTZ R194, R7, R194, !PT ;  /* 0x000000c207c27209 */ /* 0x001fce0007810000 */
[----:B------:R-:W0:Y:S01]  /*be00*/  MUFU.EX2 R177, R177 ;  /* 0x000000b100b17308 */ /* 0x000e220000000800 */
[----:B------:R-:W2:Y:S07]  /*be10*/  SHFL.BFLY PT, R7, R194, 0x1, 0x1f ;  /* 0x0c201f00c2077f89 */ /* 0x000eae00000e0000 */
[----:B------:R-:W3:Y:S01]  /*be20*/  MUFU.EX2 R176, R176 ;  /* 0x000000b000b07308 */ /* 0x000ee20000000800 */
[----:B-1----:R-:W-:Y:S01]  /*be30*/  FFMA.FTZ R193, R10, R4, R181 ;  /* 0x000000040ac17223 */ /* 0x002fe200000100b5 */
[-C--:B------:R-:W-:Y:S01]  /*be40*/  FMUL.FTZ R24, R24, R10.reuse ;  /* 0x0000000a18187220 */ /* 0x080fe20000410000 */
[-C--:B------:R-:W-:Y:S01]  /*be50*/  FMUL.FTZ R25, R25, R10.reuse ;  /* 0x0000000a19197220 */ /* 0x080fe20000410000 */
[-C--:B------:R-:W-:Y:S01]  /*be60*/  FMUL.FTZ R28, R28, R10.reuse ;  /* 0x0000000a1c1c7220 */ /* 0x080fe20000410000 */
[----:B------:R-:W-:Y:S01]  /*be70*/  FADD.FTZ R4, R178, R193 ;  /* 0x000000c1b2047221 */ /* 0x000fe20000010000 */
        /* <DEDUP_REMOVED lines=11> */
[----:B--2---:R-:W-:Y:S01]  /*bf30*/  FMNMX.FTZ R7, R194, R7, !PT ;  /* 0x00000007c2077209 */ /* 0x004fe20007810000 */
[-C--:B------:R-:W-:Y:S01]  /*bf40*/  FMUL.FTZ R45, R45, R10.reuse ;  /* 0x0000000a2d2d7220 */ /* 0x080fe20000410000 */
[-C--:B------:R-:W-:Y:S01]  /*bf50*/  FMUL.FTZ R48, R48, R10.reuse ;  /* 0x0000000a30307220 */ /* 0x080fe20000410000 */
[-C--:B------:R-:W-:Y:S01]  /*bf60*/  FMUL.FTZ R49, R49, R10.reuse ;  /* 0x0000000a31317220 */ /* 0x080fe20000410000 */
[C---:B------:R-:W-:Y:S01]  /*bf70*/  FSETP.NEU.FTZ.AND P0, PT, R7.reuse, -INF , PT ;  /* 0xff8000000700780b */ /* 0x040fe20003f1d000 */
[----:B------:R-:W-:Y:S01]  /*bf80*/  FMUL.FTZ R194, R7, UR10 ;  /* 0x0000000a07c27c20 */ /* 0x000fe20008410000 */
[-C--:B------:R-:W-:Y:S01]  /*bf90*/  FMUL.FTZ R52, R52, R10.reuse ;  /* 0x0000000a34347220 */ /* 0x080fe20000410000 */
[----:B------:R-:W2:Y:S01]  /*bfa0*/  MUFU.EX2 R169, R169 ;  /* 0x000000a900a97308 */ /* 0x000ea20000000800 */
[-C--:B------:R-:W-:Y:S01]  /*bfb0*/  FMUL.FTZ R53, R53, R10.reuse ;  /* 0x0000000a35357220 */ /* 0x080fe20000410000 */
[-C--:B------:R-:W-:Y:S01]  /*bfc0*/  FMUL.FTZ R56, R56, R10.reuse ;  /* 0x0000000a38387220 */ /* 0x080fe20000410000 */
[----:B------:R-:W-:Y:S01]  /*bfd0*/  FSEL R193, R194, RZ, P0 ;  /* 0x000000ffc2c17208 */ /* 0x000fe20000000000 */
[-C--:B------:R-:W-:Y:S01]  /*bfe0*/  FMUL.FTZ R57, R57, R10.reuse ;  /* 0x0000000a39397220 */ /* 0x080fe20000410000 */
[-C--:B------:R-:W-:Y:S01]  /*bff0*/  FMUL.FTZ R60, R60, R10.reuse ;  /* 0x0000000a3c3c7220 */ /* 0x080fe20000410000 */
[-C--:B------:R-:W-:Y:S01]  /*c000*/  FMUL.FTZ R61, R61, R10.reuse ;  /* 0x0000000a3d3d7220 */ /* 0x080fe20000410000 */
[-C--:B------:R-:W-:Y:S01]  /*c010*/  FMUL.FTZ R64, R64, R10.reuse ;  /* 0x0000000a40407220 */ /* 0x080fe20000410000 */
[----:B------:R-:W4:Y:S01]  /*c020*/  MUFU.EX2 R174, R174 ;  /* 0x000000ae00ae7308 */ /* 0x000f220000000800 */
[----:B------:R-:W-:Y:S01]  /*c030*/  FFMA.FTZ R14, R179, UR10, -R193 ;  /* 0x0000000ab30e7c23 */ /* 0x000fe200080108c1 */
[----:B---3--:R-:W-:Y:S01]  /*c040*/  FADD.FTZ R179, R176, R161 ;  /* 0x000000a1b0b37221 */ /* 0x008fe20000010000 */
[----:B------:R-:W-:Y:S01]  /*c050*/  FSEL R161, R7, RZ, P0 ;  /* 0x000000ff07a17208 */ /* 0x000fe20000000000 */
[--C-:B------:R-:W-:Y:S01]  /*c060*/  FFMA.FTZ R195, R155, UR10, -R193.reuse ;  /* 0x0000000a9bc37c23 */ /* 0x100fe200080108c1 */
[----:B------:R-:W-:Y:S01]  /*c070*/  FFMA.FTZ R20, R20, UR10, -R193 ;  /* 0x0000000a14147c23 */ /* 0x000fe200080108c1 */
[----:B-1----:R-:W-:Y:S01]  /*c080*/  FADD.FTZ R194, R180, R179 ;  /* 0x000000b3b4c27221 */ /* 0x002fe20000010000 */
[--C-:B------:R-:W-:Y:S01]  /*c090*/  FFMA.FTZ R179, R152, UR10, -R193.reuse ;  /* 0x0000000a98b37c23 */ /* 0x100fe200080108c1 */
[----:B------:R-:W-:Y:S01]  /*c0a0*/  MUFU.EX2 R173, R172 ;  /* 0x000000ac00ad7308 */ /* 0x000fe20000000800 */
[----:B------:R-:W-:Y:S01]  /*c0b0*/  FADD.FTZ R4, -R161, R12 ;  /* 0x0000000ca1047221 */ /* 0x000fe20000010100 */
[----:B0-----:R-:W-:Y:S01]  /*c0c0*/  FADD.FTZ R194, R175, R194 ;  /* 0x000000c2afc27221 */ /* 0x001fe20000010000 */
[--C-:B------:R-:W-:Y:S01]  /*c0d0*/  FFMA.FTZ R197, R157, UR10, -R193.reuse ;  /* 0x0000000a9dc57c23 */ /* 0x100fe200080108c1 */
[--C-:B------:R-:W-:Y:S01]  /*c0e0*/  FFMA.FTZ R153, R153, UR10, -R193.reuse ;  /* 0x0000000a99997c23 */ /* 0x100fe200080108c1 */
[----:B------:R-:W-:Y:S01]  /*c0f0*/  FMUL.FTZ R4, R4, UR10 ;  /* 0x0000000a04047c20 */ /* 0x000fe20008410000 */
[--C-:B------:R-:W-:Y:S01]  /*c100*/  FFMA.FTZ R199, R159, UR10, -R193.reuse ;  /* 0x0000000a9fc77c23 */ /* 0x100fe200080108c1 */
[--C-:B------:R-:W-:Y:S01]  /*c110*/  FFMA.FTZ R196, R156, UR10, -R193.reuse ;  /* 0x0000000a9cc47c23 */ /* 0x100fe200080108c1 */
[----:B------:R0:W-:Y:S01]  /*c120*/  MUFU.EX2 R172, R164 ;  /* 0x000000a400ac7308 */ /* 0x0001e20000000800 */
[--C-:B------:R-:W-:Y:S01]  /*c130*/  FFMA.FTZ R198, R158, UR10, -R193.reuse ;  /* 0x0000000a9ec67c23 */ /* 0x100fe200080108c1 */
[--C-:B------:R-:W-:Y:S01]  /*c140*/  FFMA.FTZ R200, R160, UR10, -R193.reuse ;  /* 0x0000000aa0c87c23 */ /* 0x100fe200080108c1 */
[--C-:B------:R-:W-:Y:S01]  /*c150*/  FFMA.FTZ R202, R163, UR10, -R193.reuse ;  /* 0x0000000aa3ca7c23 */ /* 0x100fe200080108c1 */
[--C-:B------:R-:W-:Y:S01]  /*c160*/  FFMA.FTZ R201, R162, UR10, -R193.reuse ;  /* 0x0000000aa2c97c23 */ /* 0x100fe200080108c1 */
[----:B------:R-:W-:Y:S01]  /*c170*/  FFMA.FTZ R203, R166, UR10, -R193 ;  /* 0x0000000aa6cb7c23 */ /* 0x000fe200080108c1 */
[-C--:B------:R-:W-:Y:S01]  /*c180*/  FMUL.FTZ R65, R65, R10.reuse ;  /* 0x0000000a41417220 */ /* 0x080fe20000410000 */
[----:B------:R-:W-:Y:S01]  /*c190*/  FMUL.FTZ R68, R68, R10 ;  /* 0x0000000a44447220 */ /* 0x000fe20000410000 */
[----:B------:R-:W1:Y:S01]  /*c1a0*/  MUFU.EX2 R171, R171 ;  /* 0x000000ab00ab7308 */ /* 0x000e620000000800 */
[----:B0-----:R-:W-:-:S02]  /*c1b0*/  IMAD.U32 R164, RZ, RZ, UR22 ;  /* 0x00000016ffa47e24 */ /* 0x001fc4000f8e00ff */
[-C--:B------:R-:W-:Y:S01]  /*c1c0*/  FMUL.FTZ R69, R69, R10.reuse ;  /* 0x0000000a45457220 */ /* 0x080fe20000410000 */
[-C--:B------:R-:W-:Y:S01]  /*c1d0*/  FMUL.FTZ R72, R72, R10.reuse ;  /* 0x0000000a48487220 */ /* 0x080fe20000410000 */
[-C--:B------:R-:W-:Y:S01]  /*c1e0*/  FMUL.FTZ R73, R73, R10.reuse ;  /* 0x0000000a49497220 */ /* 0x080fe20000410000 */
[----:B------:R-:W-:Y:S02]  /*c1f0*/  @!P1 IMAD R164, R164, 0x40, R17 ;  /* 0x00000040a4a49824 */ /* 0x000fe400078e0211 */
[-C--:B------:R-:W-:Y:S01]  /*c200*/  FMUL.FTZ R76, R76, R10.reuse ;  /* 0x0000000a4c4c7220 */ /* 0x080fe20000410000 */
[-C--:B------:R-:W-:Y:S01]  /*c210*/  FMUL.FTZ R77, R77, R10.reuse ;  /* 0x0000000a4d4d7220 */ /* 0x080fe20000410000 */
[----:B------:R-:W0:Y:S01]  /*c220*/  MUFU.EX2 R182, R182 ;  /* 0x000000b600b67308 */ /* 0x000e220000000800 */
[-C--:B------:R-:W-:Y:S01]  /*c230*/  FMUL.FTZ R80, R80, R10.reuse ;  /* 0x0000000a50507220 */ /* 0x080fe20000410000 */
[----:B------:R-:W-:Y:S01]  /*c240*/  @!P1 LEA R12, R164, UR38, 0x2 ;  /* 0x00000026a40c9c11 */ /* 0x000fe2000f8e10ff */
[--C-:B------:R-:W-:Y:S01]  /*c250*/  FFMA.FTZ R164, R21, UR10, -R193.reuse ;  /* 0x0000000a15a47c23 */ /* 0x100fe200080108c1 */
[----:B--2---:R-:W-:Y:S01]  /*c260*/  FADD.FTZ R21, R169, R194 ;  /* 0x000000c2a9157221 */ /* 0x004fe20000010000 */
[--C-:B------:R-:W-:Y:S01]  /*c270*/  FFMA.FTZ R194, R154, UR10, -R193.reuse ;  /* 0x0000000a9ac27c23 */ /* 0x100fe200080108c1 */
[----:B------:R-:W-:Y:S01]  /*c280*/  FFMA.FTZ R193, R167, UR10, -R193 ;  /* 0x0000000aa7c17c23 */ /* 0x000fe200080108c1 */
[----:B------:R-:W-:Y:S01]  /*c290*/  @!P1 STS [R12+0x28800], R10 ;  /* 0x0288000a0c009388 */ /* 0x000fe20000000800 */
[----:B------:R-:W-:Y:S01]  /*c2a0*/  MUFU.EX2 R170, R170 ;  /* 0x000000aa00aa7308 */ /* 0x000fe20000000800 */
[----:B----4-:R-:W-:Y:S01]  /*c2b0*/  FADD.FTZ R152, R174, R21 ;  /* 0x00000015ae987221 */ /* 0x010fe20000010000 */
[-C--:B------:R-:W-:Y:S01]  /*c2c0*/  FMUL.FTZ R81, R81, R10.reuse ;  /* 0x0000000a51517220 */ /* 0x080fe20000410000 */
[-C--:B------:R-:W-:Y:S01]  /*c2d0*/  FMUL.FTZ R84, R84, R10.reuse ;  /* 0x0000000a54547220 */ /* 0x080fe20000410000 */
[-C--:B------:R-:W-:Y:S01]  /*c2e0*/  FMUL.FTZ R85, R85, R10.reuse ;  /* 0x0000000a55557220 */ /* 0x080fe20000410000 */
[----:B-1----:R-:W-:Y:S01]  /*c2f0*/  FADD.FTZ R155, R171, R152 ;  /* 0x00000098ab9b7221 */ /* 0x002fe20000010000 */
[-C--:B------:R-:W-:Y:S01]  /*c300*/  FMUL.FTZ R88, R88, R10.reuse ;  /* 0x0000000a58587220 */ /* 0x080fe20000410000 */
[-C--:B------:R-:W-:Y:S01]  /*c310*/  FMUL.FTZ R89, R89, R10.reuse ;  /* 0x0000000a59597220 */ /* 0x080fe20000410000 */
[----:B------:R-:W-:Y:S01]  /*c320*/  MUFU.EX2 R165, R165 ;  /* 0x000000a500a57308 */ /* 0x000fe20000000800 */
[----:B0-----:R-:W-:Y:S01]  /*c330*/  FADD.FTZ R157, R182, R155 ;  /* 0x0000009bb69d7221 */ /* 0x001fe20000010000 */
        /* <DEDUP_REMOVED lines=30> */
[----:B------:R2:W3:Y:S01]  /*c520*/  MUFU.EX2 R161, R20 ;  /* 0x0000001400a17308 */ /* 0x0004e20000000800 */
[----:B0-----:R1:W-:Y:S01]  /*c530*/  @!P1 STS [R12+0x28820], R21 ;  /* 0x028820150c009388 */ /* 0x0013e20000000800 */
[-C--:B------:R-:W-:Y:S01]  /*c540*/  FMUL.FTZ R145, R145, R10.reuse ;  /* 0x0000000a91917220 */ /* 0x080fe20000410000 */
[-C--:B------:R-:W-:Y:S01]  /*c550*/  FMUL.FTZ R148, R148, R10.reuse ;  /* 0x0000000a94947220 */ /* 0x080fe20000410000 */
[----:B------:R-:W-:Y:S01]  /*c560*/  FMUL.FTZ R149, R149, R10 ;  /* 0x0000000a95957220 */ /* 0x000fe20000410000 */
[----:B------:R-:W-:Y:S01]  /*c570*/  F2FP.F16.F32.PACK_AB R152, R178, R181 ;  /* 0x000000b5b298723e */ /* 0x000fe200000000ff */
[----:B------:R-:W-:Y:S01]  /*c580*/  FMUL.FTZ R26, R26, R21 ;  /* 0x000000151a1a7220 */ /* 0x000fe20000410000 */
[----:B------:R-:W-:Y:S01]  /*c590*/  F2FP.F16.F32.PACK_AB R154, R176, R177 ;  /* 0x000000b1b09a723e */ /* 0x000fe200000000ff */
[----:B------:R0:W4:Y:S01]  /*c5a0*/  MUFU.EX2 R155, R164 ;  /* 0x000000a4009b7308 */ /* 0x0001220000000800 */
[----:B--2---:R-:W-:Y:S01]  /*c5b0*/  FADD.FTZ R20, R170, R157 ;  /* 0x0000009daa147221 */ /* 0x004fe20000010000 */
[----:B------:R-:W-:Y:S01]  /*c5c0*/  F2FP.F16.F32.PACK_AB R156, R175, R180 ;  /* 0x000000b4af9c723e */ /* 0x000fe200000000ff */
[----:B-1----:R-:W-:Y:S01]  /*c5d0*/  FFMA.FTZ R12, R21, R5, R14 ;  /* 0x00000005150c7223 */ /* 0x002fe2000001000e */
[----:B------:R-:W-:Y:S01]  /*c5e0*/  F2FP.F16.F32.PACK_AB R158, R174, R169 ;  /* 0x000000a9ae9e723e */ /* 0x000fe200000000ff */
[----:B------:R-:W-:Y:S01]  /*c5f0*/  FADD.FTZ R4, R173, R20 ;  /* 0x00000014ad047221 */ /* 0x000fe20000010000 */
[----:B------:R-:W-:Y:S01]  /*c600*/  F2FP.F16.F32.PACK_AB R160, R182, R171 ;  /* 0x000000abb6a0723e */ /* 0x000fe200000000ff */
[----:B------:R-:W-:Y:S01]  /*c610*/  FMUL.FTZ R27, R27, R21 ;  /* 0x000000151b1b7220 */ /* 0x000fe20000410000 */
[----:B------:R-:W1:Y:S01]  /*c620*/  MUFU.EX2 R20, R179 ;  /* 0x000000b300147308 */ /* 0x000e620000000800 */
[----:B------:R-:W-:Y:S01]  /*c630*/  FADD.FTZ R157, R165, R4 ;  /* 0x00000004a59d7221 */ /* 0x000fe20000010000 */
[----:B---3--:R-:W-:Y:S01]  /*c640*/  FADD.FTZ R12, R161, R12 ;  /* 0x0000000ca10c7221 */ /* 0x008fe20000010000 */
[----:B0-----:R-:W-:Y:S01]  /*c650*/  F2FP.F16.F32.PACK_AB R164, R168, R165 ;  /* 0x000000a5a8a4723e */ /* 0x001fe200000000ff */
[-C--:B------:R-:W-:Y:S01]  /*c660*/  FMUL.FTZ R30, R30, R21.reuse ;  /* 0x000000151e1e7220 */ /* 0x080fe20000410000 */
[----:B------:R-:W-:Y:S01]  /*c670*/  FADD.FTZ R159, R168, R157 ;  /* 0x0000009da89f7221 */ /* 0x000fe20000010000 */
[----:B------:R-:W-:Y:S01]  /*c680*/  F2FP.F16.F32.PACK_AB R162, R173, R170 ;  /* 0x000000aaada2723e */ /* 0x000fe200000000ff */
[-C--:B------:R-:W-:Y:S01]  /*c690*/  FMUL.FTZ R31, R31, R21.reuse ;  /* 0x000000151f1f7220 */ /* 0x080fe20000410000 */
[----:B------:R0:W2:Y:S01]  /*c6a0*/  MUFU.EX2 R157, R153 ;  /* 0x00000099009d7308 */ /* 0x0000a20000000800 */
[----:B------:R-:W-:Y:S01]  /*c6b0*/  FADD.FTZ R4, R172, R159 ;  /* 0x0000009fac047221 */ /* 0x000fe20000010000 */
[----:B----4-:R-:W-:Y:S01]  /*c6c0*/  FADD.FTZ R5, R155, R12 ;  /* 0x0000000c9b057221 */ /* 0x010fe20000010000 */
[-C--:B------:R-:W-:Y:S01]  /*c6d0*/  FMUL.FTZ R34, R34, R21.reuse ;  /* 0x0000001522227220 */ /* 0x080fe20000410000 */
[-C--:B------:R-:W-:Y:S01]  /*c6e0*/  FMUL.FTZ R35, R35, R21.reuse ;  /* 0x0000001523237220 */ /* 0x080fe20000410000 */
[-C--:B------:R-:W-:Y:S01]  /*c6f0*/  FMUL.FTZ R38, R38, R21.reuse ;  /* 0x0000001526267220 */ /* 0x080fe20000410000 */
[-C--:B------:R-:W-:Y:S01]  /*c700*/  FMUL.FTZ R39, R39, R21.reuse ;  /* 0x0000001527277220 */ /* 0x080fe20000410000 */
[-C--:B------:R-:W-:Y:S01]  /*c710*/  FMUL.FTZ R42, R42, R21.reuse ;  /* 0x000000152a2a7220 */ /* 0x080fe20000410000 */
[----:B------:R-:W3:Y:S01]  /*c720*/  MUFU.EX2 R194, R194 ;  /* 0x000000c200c27308 */ /* 0x000ee20000000800 */
[C---:B-1----:R-:W-:Y:S01]  /*c730*/  FADD.FTZ R12, R20.reuse, R5 ;  /* 0x00000005140c7221 */ /* 0x042fe20000010000 */
[----:B0-----:R-:W-:Y:S01]  /*c740*/  F2FP.F16.F32.PACK_AB R153, R161, R14 ;  /* 0x0000000ea199723e */ /* 0x001fe200000000ff */
[----:B------:R-:W-:Y:S01]  /*c750*/  FMUL.FTZ R43, R43, R21 ;  /* 0x000000152b2b7220 */ /* 0x000fe20000410000 */
[----:B------:R-:W-:Y:S01]  /*c760*/  F2FP.F16.F32.PACK_AB R155, R20, R155 ;  /* 0x0000009b149b723e */ /* 0x000fe200000000ff */
[----:B------:R-:W-:Y:S01]  /*c770*/  BAR.SYNC.DEFER_BLOCKING 0xf, 0x100 ;  /* 0x03c4000000007b1d */ /* 0x000fe20000010000 */
[-C--:B------:R-:W-:Y:S01]  /*c780*/  FMUL.FTZ R46, R46, R21.reuse ;  /* 0x000000152e2e7220 */ /* 0x080fe20000410000 */
[-C--:B------:R-:W-:Y:S01]  /*c790*/  FMUL.FTZ R47, R47, R21.reuse ;  /* 0x000000152f2f7220 */ /* 0x080fe20000410000 */
[-C--:B------:R-:W-:Y:S01]  /*c7a0*/  FMUL.FTZ R50, R50, R21.reuse ;  /* 0x0000001532327220 */ /* 0x080fe20000410000 */
[----:B--2---:R-:W-:Y:S01]  /*c7b0*/  FADD.FTZ R5, R157, R12 ;  /* 0x0000000c9d057221 */ /* 0x004fe20000010000 */
[-C--:B------:R-:W-:Y:S01]  /*c7c0*/  FMUL.FTZ R51, R51, R21.reuse ;  /* 0x0000001533337220 */ /* 0x080fe20000410000 */
[----:B------:R-:W0:Y:S01]  /*c7d0*/  MUFU.EX2 R159, R195 ;  /* 0x000000c3009f7308 */ /* 0x000e220000000800 */
[-C--:B------:R-:W-:Y:S01]  /*c7e0*/  FMUL.FTZ R54, R54, R21.reuse ;  /* 0x0000001536367220 */ /* 0x080fe20000410000 */
[-C--:B------:R-:W-:Y:S01]  /*c7f0*/  FMUL.FTZ R55, R55, R21.reuse ;  /* 0x0000001537377220 */ /* 0x080fe20000410000 */
[-C--:B------:R-:W-:Y:S01]  /*c800*/  FMUL.FTZ R58, R58, R21.reuse ;  /* 0x000000153a3a7220 */ /* 0x080fe20000410000 */
[-C--:B------:R-:W-:Y:S01]  /*c810*/  FMUL.FTZ R59, R59, R21.reuse ;  /* 0x000000153b3b7220 */ /* 0x080fe20000410000 */
[----:B------:R-:W-:Y:S01]  /*c820*/  FMUL.FTZ R62, R62, R21 ;  /* 0x000000153e3e7220 */ /* 0x000fe20000410000 */
[C---:B---3--:R-:W-:Y:S01]  /*c830*/  FADD.FTZ R12, R194.reuse, R5 ;  /* 0x00000005c20c7221 */ /* 0x048fe20000010000 */
        /* <DEDUP_REMOVED lines=15> */
[-C--:B------:R-:W-:Y:S01]  /*c930*/  FMUL.FTZ R83, R83, R21.reuse ;  /* 0x0000001553537220 */ /* 0x080fe20000410000 */
[----:B------:R-:W-:Y:S01]  /*c940*/  FMUL.FTZ R86, R86, R21 ;  /* 0x0000001556567220 */ /* 0x000fe20000410000 */
[----:B------:R-:W3:Y:S01]  /*c950*/  MUFU.EX2 R198, R198 ;  /* 0x000000c600c67308 */ /* 0x000ee20000000800 */
        /* <DEDUP_REMOVED lines=34> */
[-C--:B------:R-:W-:Y:S01]  /*cb80*/  FMUL.FTZ R130, R130, R21.reuse ;  /* 0x0000001582827220 */ /* 0x080fe20000410000 */
[-C--:B------:R-:W-:Y:S01]  /*cb90*/  FMUL.FTZ R131, R131, R21.reuse ;  /* 0x0000001583837220 */ /* 0x080fe20000410000 */
[-C--:B------:R-:W-:Y:S01]  /*cba0*/  FMUL.FTZ R134, R134, R21.reuse ;  /* 0x0000001586867220 */ /* 0x080fe20000410000 */
[-C--:B------:R-:W-:Y:S01]  /*cbb0*/  FMUL.FTZ R135, R135, R21.reuse ;  /* 0x0000001587877220 */ /* 0x080fe20000410000 */
[----:B------:R0:W-:Y:S01]  /*cbc0*/  STSM.16.M88.4 [R184], R160 ;  /* 0x000000a0b8007844 */ /* 0x0001e20000000200 */
        /* <DEDUP_REMOVED lines=12> */
[----:B------:R-:W-:-:S04]  /*cc90*/  FMUL.FTZ R151, R151, R21 ;  /* 0x0000001597977220 */ /* 0x000fc80000410000 */
[----:B------:R-:W1:Y:S01]  /*cca0*/  MUFU.EX2 R12, R193 ;  /* 0x000000c1000c7308 */ /* 0x000e620000000800 */
[----:B--2---:R-:W-:Y:S01]  /*ccb0*/  FADD.FTZ R5, R167, R10 ;  /* 0x0000000aa7057221 */ /* 0x004fe20000010000 */
[C---:B---3--:R-:W-:Y:S01]  /*ccc0*/  F2FP.F16.F32.PACK_AB R166, R183.reuse, R172 ;  /* 0x000000acb7a6723e */ /* 0x048fe200000000ff */
[----:B------:R-:W-:Y:S01]  /*ccd0*/  FADD.FTZ R4, R183, R4 ;  /* 0x00000004b7047221 */ /* 0x000fe20000010000 */
[C---:B-1----:R-:W-:Y:S01]  /*cce0*/  F2FP.F16.F32.PACK_AB R167, R12.reuse, R167 ;  /* 0x000000a70ca7723e */ /* 0x042fe200000000ff */
[----:B------:R-:W-:-:S04]  /*ccf0*/  FADD.FTZ R5, R12, R5 ;  /* 0x000000050c057221 */ /* 0x000fc80000010000 */
[----:B------:R0:W-:Y:S01]  /*cd00*/  STSM.16.M88.4 [R23], R164 ;  /* 0x000000a417007844 */ /* 0x0001e20000000200 */
[----:B------:R-:W-:Y:S05]  /*cd10*/  @!P4 BRA `(.L_x_1769) ;  /* 0x000000000004c947 */ /* 0x000fea0003800000 */
[----:B------:R-:W-:Y:S01]  /*cd20*/  BPT.TRAP 0x1 ;  /* 0x000000040000795c */ /* 0x000fe20000300000 */
.L_x_1769:
[----:B------:R1:W2:Y:S01]  /*cd30*/  SYNCS.PHASECHK.TRANS64.TRYWAIT P0, [UR26+0x28c50], R8 ;  /* 0x028c5008ff0075a7 */ /* 0x0002a2000800015a */
[----:B------:R-:W-:Y:S05]  /*cd40*/  @!P4 BRA `(.L_x_1770) ;  /* 0x000000000004c947 */ /* 0x000fea0003800000 */
[----:B------:R-:W-:Y:S01]  /*cd50*/  BPT.TRAP 0x1 ;  /* 0x000000040000795c */ /* 0x000fe20000300000 */
.L_x_1770:
[----:B--2---:R-:W-:Y:S05]  /*cd60*/  @P0 BRA `(.L_x_1771) ;  /* 0x0000000000080947 */ /* 0x004fea0003800000 */
[----:B------:R-:W2:Y:S02]  /*cd70*/  SYNCS.PHASECHK.TRANS64.TRYWAIT P0, [UR26+0x28c50], R8 ;  /* 0x028c5008ff0075a7 */ /* 0x000ea4000800015a */
[----:B--2---:R-:W-:Y:S05]  /*cd80*/  @!P0 BRA `(.L_x_1772) ;  /* 0x0000008c00788947 */ /* 0x004fea0003800000 */
.L_x_1771:
[----:B------:R-:W-:Y:S01]  /*cd90*/  ULEA UR11, UR37, UR45, 0xc ;  /* 0x0000002d250b7291 */ /* 0x000fe2000f8e603f */
[----:B------:R-:W-:Y:S01]  /*cda0*/  WARPGROUP.ARRIVE ;  /* 0x00000000000079c5 */ /* 0x000fe20000000000 */
[----:B------:R-:W-:Y:S01]  /*cdb0*/  UMOV UR7, 0x40000040 ;  /* 0x4000004000077882 */ /* 0x000fe20000000000 */
[----:B------:R-:W-:Y:S01]  /*cdc0*/  ISETP.LT.AND P0, PT, R186, UR50, PT ;  /* 0x00000032ba007c0c */ /* 0x000fe2000bf01270 */
[----:B--2---:R-:W-:Y:S01]  /*cdd0*/  @!P5 VIADD R15, R15, 0x28c60 ;  /* 0x00028c600f0fd836 */ /* 0x004fe20000000000 */
        /* <DEDUP_REMOVED lines=36> */
.L_x_1756:
[----:B------:R-:W5:Y:S01]  /*d020*/  SHFL.BFLY PT, R3, R4, 0x2, 0x1f ;  /* 0x0c401f0004037f89 */ /* 0x000f6200000e0000 */
[----:B------:R-:W-:Y:S01]  /*d030*/  IADD3 R11, -R18, RZ, RZ ;  /* 0x000000ff120b7210 */ /* 0x000fe20007ffe1ff */
[----:B------:R-:W-:Y:S02]  /*d040*/  IMAD.MOV.U32 R10, RZ, RZ, RZ ;  /* 0x000000ffff0a7224 */ /* 0x000fe400078e00ff */
[----:B-1----:R-:W1:Y:S01]  /*d050*/  SHFL.BFLY PT, R8, R5, 0x2, 0x1f ;  /* 0x0c401f0005087f89 */ /* 0x002e6200000e0000 */
[----:B------:R-:W-:Y:S08]  /*d060*/  BAR.ARV 0x8, 0xa0 ;  /* 0x0202800000007b1d */ /* 0x000ff00000002000 */
[----:B------:R-:W-:Y:S01]  /*d070*/  BAR.SYNC.DEFER_BLOCKING 0xf, 0x100 ;  /* 0x03c4000000007b1d */ /* 0x000fe20000010000 */
[----:B------:R-:W-:Y:S01]  /*d080*/  ISETP.NE.AND P0, PT, R16, R11, PT ;  /* 0x0000000b1000720c */ /* 0x000fe20003f05270 */
[----:B----4-:R-:W-:-:S02]  /*d090*/  IMAD.U32 R15, RZ, RZ, UR10 ;  /* 0x0000000aff0f7e24 */ /* 0x010fc4000f8e00ff */
[----:B------:R-:W-:Y:S02]  /*d0a0*/  VIADD R187, R187, 0x1 ;  /* 0x00000001bbbb7836 */ /* 0x000fe40000000000 */
[----:B-----5:R-:W-:Y:S01]  /*d0b0*/  FADD.FTZ R3, R3, R4 ;  /* 0x0000000403037221 */ /* 0x020fe20000010000 */
[----:B------:R-:W-:Y:S02]  /*d0c0*/  IMAD.MOV.U32 R4, RZ, RZ, RZ ;  /* 0x000000ffff047224 */ /* 0x000fe400078e00ff */
[----:B-1----:R-:W-:Y:S02]  /*d0d0*/  FADD.FTZ R8, R8, R5 ;  /* 0x0000000508087221 */ /* 0x002fe40000010000 */
[----:B------:R-:W1:Y:S01]  /*d0e0*/  SHFL.BFLY PT, R0, R3, 0x1, 0x1f ;  /* 0x0c201f0003007f89 */ /* 0x000e6200000e0000 */
[----:B------:R-:W-:-:S03]  /*d0f0*/  IMAD.U32 R5, RZ, RZ, UR10 ;  /* 0x0000000aff057e24 */ /* 0x000fc6000f8e00ff */
[----:B------:R-:W4:Y:S01]  /*d100*/  SHFL.BFLY PT, R9, R8, 0x1, 0x1f ;  /* 0x0c201f0008097f89 */ /* 0x000f2200000e0000 */
[----:B-1----:R-:W-:Y:S01]  /*d110*/  FADD.FTZ R12, R3, R0 ;  /* 0x00000000030c7221 */ /* 0x002fe20000010000 */
[----:B------:R-:W-:Y:S01]  /*d120*/  IMAD.U32 R0, RZ, RZ, UR37 ;  /* 0x00000025ff007e24 */ /* 0x000fe2000f8e00ff */
[----:B------:R-:W-:Y:S01]  /*d130*/  UIADD3 UR37, UR37, 0x1, URZ ;  /* 0x0000000125257890 */ /* 0x000fe2000fffe03f */
[----:B------:R-:W-:Y:S02]  /*d140*/  IMAD.MOV.U32 R3, RZ, RZ, -0x800000 ;  /* 0xff800000ff037424 */ /* 0x000fe400078e00ff */
[----:B----4-:R-:W-:Y:S01]  /*d150*/  FADD.FTZ R13, R8, R9 ;  /* 0x00000009080d7221 */ /* 0x010fe20000010000 */
[----:B------:R-:W-:Y:S01]  /*d160*/  FSETP.NE.FTZ.AND P1, PT, R12, RZ, PT ;  /* 0x000000ff0c00720b */ /* 0x000fe20003f35000 */
[----:B------:R-:W-:Y:S01]  /*d170*/  @!P0 IMAD R0, R0, 0x40, R17 ;  /* 0x0000004000008824 */ /* 0x000fe200078e0211 */
[----:B------:R-:W-:Y:S02]  /*d180*/  UISETP.NE.AND UP0, UPT, UR37, 0x2, UPT ;  /* 0x000000022500788c */ /* 0x000fe4000bf05270 */
[----:B------:R-:W-:-:S02]  /*d190*/  FSETP.NE.FTZ.AND P2, PT, R13, RZ, PT ;  /* 0x000000ff0d00720b */ /* 0x000fc40003f55000 */
[----:B------:R-:W-:Y:S01]  /*d1a0*/  @!P0 LEA R11, R0, UR38, 0x2 ;  /* 0x00000026000b8c11 */ /* 0x000fe2000f8e10ff */
[----:B------:R-:W-:Y:S01]  /*d1b0*/  USEL UR4, URZ, 0x1, UP0 ;  /* 0x000000013f047887 */ /* 0x000fe20008000000 */
[----:B------:R-:W-:Y:S01]  /*d1c0*/  MOV R0, 0xff800000 ;  /* 0xff80000000007802 */ /* 0x000fe20000000f00 */
[----:B------:R-:W-:-:S04]  /*d1d0*/  USEL UR37, UR37, URZ, UP0 ;  /* 0x0000003f25257287 */ /* 0x000fc80008000000 */
[----:B------:R-:W1:Y:S01]  /*d1e0*/  @P1 MUFU.RCP R10, R12 ;  /* 0x0000000c000a1308 */ /* 0x000e620000001000 */
[----:B------:R-:W-:Y:S01]  /*d1f0*/  @P1 FMUL.FTZ R5, R5, 0.69314718246459960938 ;  /* 0x3f31721805051820 */ /* 0x000fe20000410000 */
[----:B------:R-:W-:Y:S02]  /*d200*/  LOP3.LUT R2, R2, UR4, RZ, 0x3c, !PT ;  /* 0x0000000402027c12 */ /* 0x000fe4000f8e3cff */
[----:B------:R-:W-:-:S04]  /*d210*/  @P2 FMUL.FTZ R15, R15, 0.69314718246459960938 ;  /* 0x3f3172180f0f2820 */ /* 0x000fc80000410000 */
[----:B------:R-:W4:Y:S08]  /*d220*/  @P2 MUFU.RCP R4, R13 ;  /* 0x0000000d00042308 */ /* 0x000f300000001000 */
[----:B------:R-:W5:Y:S01]  /*d230*/  @P1 MUFU.LG2 R9, R12 ;  /* 0x0000000c00091308 */ /* 0x000f620000000c00 */
[----:B-1----:R-:W-:Y:S01]  /*d240*/  @!P0 STS [R11+0x28800], R10 ;  /* 0x0288000a0b008388 */ /* 0x002fe20000000800 */
[-C--:B------:R-:W-:Y:S01]  /*d250*/  FMUL.FTZ R169, R24, R10.reuse ;  /* 0x0000000a18a97220 */ /* 0x080fe20000410000 */
[-C--:B0--3--:R-:W-:Y:S01]  /*d260*/  FMUL.FTZ R165, R25, R10.reuse ;  /* 0x0000000a19a57220 */ /* 0x089fe20000410000 */
[-C--:B------:R-:W-:Y:S01]  /*d270*/  FMUL.FTZ R167, R28, R10.reuse ;  /* 0x0000000a1ca77220 */ /* 0x080fe20000410000 */
[-C--:B------:R-:W-:Y:S01]  /*d280*/  FMUL.FTZ R8, R29, R10.reuse ;  /* 0x0000000a1d087220 */ /* 0x080fe20000410000 */
[-C--:B------:R-:W-:Y:S01]  /*d290*/  FMUL.FTZ R159, R32, R10.reuse ;  /* 0x0000000a209f7220 */ /* 0x080fe20000410000 */
[-C--:B------:R-:W-:Y:S01]  /*d2a0*/  FMUL.FTZ R33, R33, R10.reuse ;  /* 0x0000000a21217220 */ /* 0x080fe20000410000 */
[-C--:B------:R-:W-:Y:S01]  /*d2b0*/  FMUL.FTZ R36, R36, R10.reuse ;  /* 0x0000000a24247220 */ /* 0x080fe20000410000 */
[----:B----4-:R0:W-:Y:S01]  /*d2c0*/  @!P0 STS [R11+0x28820], R4 ;  /* 0x028820040b008388 */ /* 0x0101e20000000800 */
        /* <DEDUP_REMOVED lines=9> */
[----:B0-----:R-:W0:Y:S01]  /*d360*/  @P2 MUFU.LG2 R11, R13 ;  /* 0x0000000d000b2308 */ /* 0x001e220000000c00 */
        /* <DEDUP_REMOVED lines=48> */
[----:B-----5:R-:W-:Y:S01]  /*d670*/  @P1 FMUL.FTZ R10, R9, 0.69314718246459960938 ;  /* 0x3f317218090a1820 */ /* 0x020fe20000410000 */
[----:B0-----:R-:W-:Y:S01]  /*d680*/  @P2 FMUL.FTZ R12, R11, 0.69314718246459960938 ;  /* 0x3f3172180b0c2820 */ /* 0x001fe20000410000 */
        /* <DEDUP_REMOVED lines=68> */
.L_x_1689:
[----:B------:R-:W0:Y:S08]  /*dad0*/  S2UR UR4, SR_CgaCtaId ;  /* 0x00000000000479c3 */ /* 0x000e300000008800 */
[----:B------:R-:W-:Y:S06]  /*dae0*/  BAR.SYNC.DEFER_BLOCKING 0x5, 0x120 ;  /* 0x0144800000007b1d */ /* 0x000fec0000010000 */
[----:B------:R-:W-:Y:S01]  /*daf0*/  UMOV UR38, 0x400 ;  /* 0x0000040000267882 */ /* 0x000fe20000000000 */
[----:B------:R-:W-:Y:S01]  /*db00*/  BSSY B0, `(.L_x_1774) ;  /* 0x0000290000007945 */ /* 0x000fe20003800000 */
[----:B0-----:R-:W-:-:S09]  /*db10*/  ULEA UR38, UR4, UR38, 0x18 ;  /* 0x0000002604267291 */ /* 0x001fd2000f8ec03f */
[----:B------:R-:W0:Y:S02]  /*db20*/  LDS.128 R4, [UR38+0x28cd0] ;  /* 0x028cd026ff047984 */ /* 0x000e240008000c00 */
[----:B0-----:R-:W-:Y:S02]  /*db30*/  R2UR UR47, R5 ;  /* 0x00000000052f72ca */ /* 0x001fe400000e0000 */
[----:B------:R-:W-:Y:S02]  /*db40*/  R2UR UR6, R6 ;  /* 0x00000000060672ca */ /* 0x000fe400000e0000 */
[----:B------:R-:W-:Y:S01]  /*db50*/  R2UR UR5, R7 ;  /* 0x00000000070572ca */ /* 0x000fe200000e0000 */
[----:B------:R-:W-:Y:S06]  /*db60*/  BAR.ARV 0x4, 0x120 ;  /* 0x0104800000007b1d */ /* 0x000fec0000002000 */
[----:B------:R-:W-:Y:S08]  /*db70*/  @P0 BRA `(.L_x_1775) ;  /* 0x0000001c00580947 */ /* 0x000ff00003800000 */
[----:B------:R-:W0:Y:S08]  /*db80*/  S2UR UR4, SR_SWINHI ;  /* 0x00000000000479c3 */ /* 0x000e300000002f00 */
[----:B------:R-:W-:Y:S01]  /*db90*/  BAR.SYNC.DEFER_BLOCKING 0x1, 0x100 ;  /* 0x0044000000007b1d */ /* 0x000fe20000010000 */
[----:B------:R-:W-:Y:S02]  /*dba0*/  F2FP.F16.F32.PACK_AB R40, R41, R40 ;  /* 0x000000282928723e */ /* 0x000fe400000000ff */
[----:B------:R-:W-:-:S02]  /*dbb0*/  F2FP.F16.F32.PACK_AB R41, R43, R42 ;  /* 0x0000002a2b29723e */ /* 0x000fc400000000ff */
[----:B------:R-:W-:Y:S01]  /*dbc0*/  F2FP.F16.F32.PACK_AB R48, R49, R48 ;  /* 0x000000303130723e */ /* 0x000fe200000000ff */
[----:B------:R-:W-:Y:S01]  /*dbd0*/  ULDC.64 UR10, c[0x0][0xbe0] ;  /* 0x0002f800000a7ab9 */ /* 0x000fe20000000a00 */
[----:B------:R-:W-:Y:S01]  /*dbe0*/  F2FP.F16.F32.PACK_AB R42, R45, R44 ;  /* 0x0000002c2d2a723e */ /* 0x000fe200000000ff */
[----:B------:R-:W-:Y:S01]  /*dbf0*/  UISETP.NE.U32.AND UP1, UPT, UR10, URZ, UPT ;  /* 0x0000003f0a00728c */ /* 0x000fe2000bf25070 */
[----:B------:R-:W-:Y:S02]  /*dc00*/  F2FP.F16.F32.PACK_AB R43, R47, R46 ;  /* 0x0000002e2f2b723e */ /* 0x000fe400000000ff */
[----:B------:R-:W-:Y:S01]  /*dc10*/  F2FP.F16.F32.PACK_AB R49, R51, R50 ;  /* 0x000000323331723e */ /* 0x000fe200000000ff */
[----:B------:R-:W-:Y:S01]  /*dc20*/  UISETP.NE.AND.EX UP1, UPT, UR11, URZ, UPT, UP1 ;  /* 0x0000003f0b00728c */ /* 0x000fe2000bf25310 */
[----:B------:R-:W-:Y:S02]  /*dc30*/  F2FP.F16.F32.PACK_AB R56, R57, R56 ;  /* 0x000000383938723e */ /* 0x000fe400000000ff */
[----:B------:R-:W-:Y:S01]  /*dc40*/  F2FP.F16.F32.PACK_AB R50, R53, R52 ;  /* 0x000000343532723e */ /* 0x000fe200000000ff */
[----:B------:R-:W-:Y:S01]  /*dc50*/  ULDC.64 UR10, c[0x0][0xbd8] ;  /* 0x0002f600000a7ab9 */ /* 0x000fe20000000a00 */
[----:B------:R-:W-:Y:S01]  /*dc60*/  F2FP.F16.F32.PACK_AB R51, R55, R54 ;  /* 0x000000363733723e */ /* 0x000fe200000000ff */
[----:B------:R-:W-:Y:S01]  /*dc70*/  UIMAD.WIDE UR10, UR43, 0x4, UR10 ;  /* 0x000000042b0a78a5 */ /* 0x000fe2000f8e020a */
[----:B------:R-:W-:-:S02]  /*dc80*/  F2FP.F16.F32.PACK_AB R57, R59, R58 ;  /* 0x0000003a3b39723e */ /* 0x000fc400000000ff */
[----:B------:R-:W-:Y:S01]  /*dc90*/  F2FP.F16.F32.PACK_AB R64, R65, R64 ;  /* 0x000000404140723e */ /* 0x000fe200000000ff */
[----:B------:R-:W-:Y:S01]  /*dca0*/  UMOV UR8, UR38 ;  /* 0x0000002600087c82 */ /* 0x000fe20008000000 */
[----:B0-----:R-:W-:Y:S01]  /*dcb0*/  UMOV UR9, UR4 ;  /* 0x0000000400097c82 */ /* 0x001fe20008000000 */
[----:B------:R-:W-:Y:S01]  /*dcc0*/  F2FP.F16.F32.PACK_AB R58, R61, R60 ;  /* 0x0000003c3d3a723e */ /* 0x000fe200000000ff */
[----:B------:R-:W-:Y:S01]  /*dcd0*/  IMAD.U32 R134, RZ, RZ, UR8 ;  /* 0x00000008ff867e24 */ /* 0x000fe2000f8e00ff */
[----:B------:R-:W-:Y:S01]  /*dce0*/  F2FP.F16.F32.PACK_AB R59, R63, R62 ;  /* 0x0000003e3f3b723e */ /* 0x000fe200000000ff */
[----:B------:R-:W-:Y:S01]  /*dcf0*/  IMAD.U32 R135, RZ, RZ, UR9 ;  /* 0x00000009ff877e24 */ /* 0x000fe2000f8e00ff */
[----:B------:R-:W-:Y:S01]  /*dd00*/  F2FP.F16.F32.PACK_AB R65, R67, R66 ;  /* 0x000000424341723e */ /* 0x000fe200000000ff */
[----:B------:R-:W-:Y:S01]  /*dd10*/  ULDC.64 UR8, c[0x0][0xbd8] ;  /* 0x0002f60000087ab9 */ /* 0x000fe20000000a00 */
[----:B------:R-:W-:Y:S01]  /*dd20*/  F2FP.F16.F32.PACK_AB R72, R73, R72 ;  /* 0x000000484948723e */ /* 0x000fe200000000ff */
[----:B------:R-:W-:Y:S01]  /*dd30*/  IMAD.WIDE R4, R191, 0x2, R134 ;  /* 0x00000002bf047825 */ /* 0x000fe200078e0286 */
[----:B------:R-:W-:Y:S01]  /*dd40*/  F2FP.F16.F32.PACK_AB R66, R69, R68 ;  /* 0x000000444542723e */ /* 0x000fe200000000ff */
[----:B------:R-:W-:Y:S01]  /*dd50*/  UISETP.NE.U32.AND UP0, UPT, UR8, URZ, UPT ;  /* 0x0000003f0800728c */ /* 0x000fe2000bf05070 */
[----:B------:R-:W-:-:S02]  /*dd60*/  F2FP.F16.F32.PACK_AB R67, R71, R70 ;  /* 0x000000464743723e */ /* 0x000fc400000000ff */
[C---:B------:R-:W-:Y:S01]  /*dd70*/  IADD3 R173, P1, R4.reuse, 0x20, RZ ;  /* 0x0000002004ad7810 */ /* 0x040fe20007f3e0ff */
[----:B------:R-:W-:Y:S01]  /*dd80*/  UISETP.NE.AND.EX UP0, UPT, UR9, URZ, UPT, UP0 ;  /* 0x0000003f0900728c */ /* 0x000fe2000bf05300 */
[C---:B------:R-:W-:Y:S02]  /*dd90*/  LOP3.LUT R7, R4.reuse, 0x380, RZ, 0xc0, !PT ;  /* 0x0000038004077812 */ /* 0x040fe400078ec0ff */
[-C--:B------:R-:W-:Y:S01]  /*dda0*/  IADD3.X R11, RZ, R5.reuse, RZ, P1, !PT ;  /* 0x00000005ff0b7210 */ /* 0x080fe20000ffe4ff */
[----:B------:R-:W-:Y:S01]  /*ddb0*/  @UP1 ULDC.64 UR8, c[0x0][0xbe0] ;  /* 0x0002f80000081ab9 */ /* 0x000fe20000000a00 */
[C---:B------:R-:W-:Y:S01]  /*ddc0*/  IADD3 R12, P0, R4.reuse, 0x40, RZ ;  /* 0x00000040040c7810 */ /* 0x040fe20007f1e0ff */
[----:B------:R-:W-:Y:S01]  /*ddd0*/  @UP1 UIMAD.WIDE UR8, UR43, 0x4, UR8 ;  /* 0x000000042b0818a5 */ /* 0x000fe2000f8e0208 */
        /* <DEDUP_REMOVED lines=14> */
[C---:B------:R-:W-:Y:S02]  /*dec0*/  IADD3 R193, P0, R4.reuse, 0x4020, RZ ;  /* 0x0000402004c17810 */ /* 0x040fe40007f1e0ff */
        /* <DEDUP_REMOVED lines=10> */
[----:B------:R-:W-:Y:S01]  /*df70*/  LOP3.LUT R4, R7, R4, RZ, 0x3c, !PT ;  /* 0x0000000407047212 */ /* 0x000fe200078e3cff */
[--C-:B------:R-:W-:Y:S01]  /*df80*/  IMAD.X R119, RZ, RZ, R5.reuse, P2 ;  /* 0x000000ffff777224 */ /* 0x100fe200010e0605 */
[----:B------:R-:W-:Y:S01]  /*df90*/  LOP3.LUT R7, R12, 0x380, RZ, 0xc0, !PT ;  /* 0x000003800c077812 */ /* 0x000fe200078ec0ff */
[----:B------:R-:W-:Y:S01]  /*dfa0*/  IMAD.X R9, RZ, RZ, R5, P1 ;  /* 0x000000ffff097224 */ /* 0x000fe200008e0605 */
[----:B------:R-:W-:Y:S02]  /*dfb0*/  LOP3.LUT R6, R173, 0x380, RZ, 0xc0, !PT ;  /* 0x00000380ad067812 */ /* 0x000fe400078ec0ff */
[----:B------:R-:W-:Y:S02]  /*dfc0*/  SHF.R.U64 R7, R7, 0x3, RZ ;  /* 0x0000000307077819 */ /* 0x000fe400000012ff */
[----:B------:R-:W-:Y:S02]  /*dfd0*/  SHF.R.U64 R6, R6, 0x3, RZ ;  /* 0x0000000306067819 */ /* 0x000fe400000012ff */
[----:B------:R-:W-:-:S02]  /*dfe0*/  LOP3.LUT R12, R7, R12, RZ, 0x3c, !PT ;  /* 0x0000000c070c7212 */ /* 0x000fc400078e3cff */
[----:B------:R-:W-:Y:S02]  /*dff0*/  LOP3.LUT R7, R28, 0x380, RZ, 0xc0, !PT ;  /* 0x000003801c077812 */ /* 0x000fe400078ec0ff */
[----:B------:R-:W-:Y:S02]  /*e000*/  LOP3.LUT R10, R6, R173, RZ, 0x3c, !PT ;  /* 0x000000ad060a7212 */ /* 0x000fe400078e3cff */
        /* <DEDUP_REMOVED lines=10> */
[-C--:B------:R-:W-:Y:S02]  /*e0b0*/  IADD3.X R115, RZ, R5.reuse, RZ, P5, !PT ;  /* 0x00000005ff737210 */ /* 0x080fe40002ffe4ff */
[----:B------:R-:W-:Y:S02]  /*e0c0*/  MOV R173, R4 ;  /* 0x0000000400ad7202 */ /* 0x000fe40000000f00 */
[----:B------:R-:W-:Y:S02]  /*e0d0*/  LOP3.LUT R7, R199, 0x380, RZ, 0xc0, !PT ;  /* 0x00000380c7077812 */ /* 0x000fe400078ec0ff */
[----:B------:R-:W-:Y:S02]  /*e0e0*/  LOP3.LUT R14, R175, 0x380, RZ, 0xc0, !PT ;  /* 0x00000380af0e7812 */ /* 0x000fe400078ec0ff */
[----:B------:R-:W-:Y:S02]  /*e0f0*/  F2FP.F16.F32.PACK_AB R5, R27, R26 ;  /* 0x0000001a1b05723e */ /* 0x000fe400000000ff */
[----:B------:R-:W-:-:S02]  /*e100*/  LOP3.LUT R20, R177, 0x380, RZ, 0xc0, !PT ;  /* 0x00000380b1147812 */ /* 0x000fc400078ec0ff */
[----:B------:R-:W-:Y:S02]  /*e110*/  LOP3.LUT R98, R6, R193, RZ, 0x3c, !PT ;  /* 0x000000c106627212 */ /* 0x000fe400078e3cff */
[----:B------:R-:W-:Y:S02]  /*e120*/  LOP3.LUT R27, R174, 0x380, RZ, 0xc0, !PT ;  /* 0x00000380ae1b7812 */ /* 0x000fe400078ec0ff */
[----:B------:R-:W-:Y:S02]  /*e130*/  LOP3.LUT R26, R201, 0x380, RZ, 0xc0, !PT ;  /* 0x00000380c91a7812 */ /* 0x000fe400078ec0ff */
[----:B------:R-:W-:Y:S02]  /*e140*/  F2FP.F16.F32.PACK_AB R6, R8, R167 ;  /* 0x000000a70806723e */ /* 0x000fe400000000ff */
[----:B------:R-:W-:Y:S02]  /*e150*/  SHF.R.U64 R8, R7, 0x3, RZ ;  /* 0x0000000307087819 */ /* 0x000fe400000012ff */
[----:B------:R-:W-:-:S02]  /*e160*/  SHF.R.U64 R14, R14, 0x3, RZ ;  /* 0x000000030e0e7819 */ /* 0x000fc400000012ff */
[----:B------:R-:W-:Y:S02]  /*e170*/  LOP3.LUT R90, R181, 0x380, RZ, 0xc0, !PT ;  /* 0x00000380b55a7812 */ /* 0x000fe400078ec0ff */
[----:B------:R-:W-:Y:S02]  /*e180*/  F2FP.F16.F32.PACK_AB R4, R165, R169 ;  /* 0x000000a9a504723e */ /* 0x000fe400000000ff */
[----:B------:R-:W-:Y:S02]  /*e190*/  F2FP.F16.F32.PACK_AB R7, R31, R30 ;  /* 0x0000001e1f07723e */ /* 0x000fe400000000ff */
[----:B------:R-:W-:Y:S02]  /*e1a0*/  SHF.R.U64 R20, R20, 0x3, RZ ;  /* 0x0000000314147819 */ /* 0x000fe400000012ff */
[----:B------:R-:W-:Y:S01]  /*e1b0*/  LOP3.LUT R94, R183, 0x380, RZ, 0xc0, !PT ;  /* 0x00000380b75e7812 */ /* 0x000fe200078ec0ff */
[----:B------:R0:W-:Y:S01]  /*e1c0*/  STSM.16.M88.4 [R173], R4 ;  /* 0x00000004ad007844 */ /* 0x0001e20000000200 */
[----:B------:R-:W-:-:S02]  /*e1d0*/  SHF.R.U64 R27, R27, 0x3, RZ ;  /* 0x000000031b1b7819 */ /* 0x000fc400000012ff */
[----:B------:R-:W-:Y:S02]  /*e1e0*/  LOP3.LUT R106, R195, 0x380, RZ, 0xc0, !PT ;  /* 0x00000380c36a7812 */ /* 0x000fe400078ec0ff */
[----:B------:R-:W-:Y:S02]  /*e1f0*/  SHF.R.U64 R26, R26, 0x3, RZ ;  /* 0x000000031a1a7819 */ /* 0x000fe400000012ff */
[----:B------:R-:W-:Y:S02]  /*e200*/  LOP3.LUT R14, R14, R175, RZ, 0x3c, !PT ;  /* 0x000000af0e0e7212 */ /* 0x000fe400078e3cff */
[----:B------:R-:W-:Y:S02]  /*e210*/  SHF.R.U64 R90, R90, 0x3, RZ ;  /* 0x000000035a5a7819 */ /* 0x000fe400000012ff */
[----:B------:R-:W-:Y:S02]  /*e220*/  LOP3.LUT R114, R8, R199, RZ, 0x3c, !PT ;  /* 0x000000c708727212 */ /* 0x000fe400078e3cff */
[----:B------:R-:W-:-:S02]  /*e230*/  LOP3.LUT R20, R20, R177, RZ, 0x3c, !PT ;  /* 0x000000b114147212 */ /* 0x000fc400078e3cff */
[----:B------:R-:W-:Y:S02]  /*e240*/  SHF.R.U64 R94, R94, 0x3, RZ ;  /* 0x000000035e5e7819 */ /* 0x000fe400000012ff */
[----:B------:R-:W-:Y:S02]  /*e250*/  LOP3.LUT R110, R197, 0x380, RZ, 0xc0, !PT ;  /* 0x00000380c56e7812 */ /* 0x000fe400078ec0ff */
[----:B------:R-:W-:Y:S02]  /*e260*/  LOP3.LUT R8, R27, R174, RZ, 0x3c, !PT ;  /* 0x000000ae1b087212 */ /* 0x000fe400078e3cff */
[----:B------:R-:W-:Y:S02]  /*e270*/  SHF.R.U64 R106, R106, 0x3, RZ ;  /* 0x000000036a6a7819 */ /* 0x000fe400000012ff */
[----:B------:R-:W-:Y:S02]  /*e280*/  LOP3.LUT R118, R26, R201, RZ, 0x3c, !PT ;  /* 0x000000c91a767212 */ /* 0x000fe400078e3cff */
[----:B------:R-:W-:-:S02]  /*e290*/  MOV R27, R10 ;  /* 0x0000000a001b7202 */ /* 0x000fc40000000f00 */
[----:B0-----:R-:W-:Y:S02]  /*e2a0*/  F2FP.F16.F32.PACK_AB R4, R33, R159 ;  /* 0x0000009f2104723e */ /* 0x001fe400000000ff */
[----:B------:R-:W-:Y:S02]  /*e2b0*/  F2FP.F16.F32.PACK_AB R5, R35, R34 ;  /* 0x000000222305723e */ /* 0x000fe400000000ff */
[----:B------:R-:W-:Y:S02]  /*e2c0*/  F2FP.F16.F32.PACK_AB R6, R37, R36 ;  /* 0x000000242506723e */ /* 0x000fe400000000ff */
[----:B------:R-:W-:Y:S02]  /*e2d0*/  F2FP.F16.F32.PACK_AB R7, R39, R38 ;  /* 0x000000262707723e */ /* 0x000fe400000000ff */
[----:B------:R-:W-:Y:S02]  /*e2e0*/  MOV R26, R12 ;  /* 0x0000000c001a7202 */ /* 0x000fe40000000f00 */
[----:B------:R-:W-:Y:S01]  /*e2f0*/  LOP3.LUT R90, R90, R181, RZ, 0x3c, !PT ;  /* 0x000000b55a5a7212 */ /* 0x000fe200078e3cff */
[----:B------:R0:W-:Y:S01]  /*e300*/  STSM.16.M88.4 [R27], R4 ;  /* 0x000000041b007844 */ /* 0x0001e20000000200 */
[----:B------:R-:W-:-:S02]  /*e310*/  MOV R15, R14 ;  /* 0x0000000e000f7202 */ /* 0x000fc40000000f00 */
[----:B------:R-:W-:Y:S01]  /*e320*/  LOP3.LUT R94, R94, R183, RZ, 0x3c, !PT ;  /* 0x000000b75e5e7212 */ /* 0x000fe200078e3cff */
[----:B------:R-:W-:Y:S01]  /*e330*/  STSM.16.M88.4 [R26], R40 ;  /* 0x000000281a007844 */ /* 0x000fe20000000200 */
[----:B------:R-:W-:Y:S02]  /*e340*/  SHF.R.U64 R110, R110, 0x3, RZ ;  /* 0x000000036e6e7819 */ /* 0x000fe400000012ff */
[----:B------:R-:W-:Y:S01]  /*e350*/  MOV R20, R20 ;  /* 0x0000001400147202 */ /* 0x000fe20000000f00 */
[----:B------:R-:W-:Y:S01]  /*e360*/  STSM.16.M88.4 [R15], R48 ;  /* 0x000000300f007844 */ /* 0x000fe20000000200 */
[----:B------:R-:W-:Y:S02]  /*e370*/  LOP3.LUT R106, R106, R195, RZ, 0x3c, !PT ;  /* 0x000000c36a6a7212 */ /* 0x000fe400078e3cff */
[----:B------:R-:W-:Y:S01]  /*e380*/  MOV R24, R24 ;  /* 0x0000001800187202 */ /* 0x000fe20000000f00 */
[----:B------:R-:W-:Y:S01]  /*e390*/  STSM.16.M88.4 [R20], R56 ;  /* 0x0000003814007844 */ /* 0x000fe20000000200 */
[----:B------:R-:W-:-:S02]  /*e3a0*/  F2FP.F16.F32.PACK_AB R73, R75, R74 ;  /* 0x0000004a4b49723e */ /* 0x000fc400000000ff */
[----:B------:R-:W-:Y:S01]  /*e3b0*/  F2FP.F16.F32.PACK_AB R80, R81, R80 ;  /* 0x000000505150723e */ /* 0x000fe200000000ff */
[----:B------:R-:W-:Y:S01]  /*e3c0*/  STSM.16.M88.4 [R24], R64 ;  /* 0x0000004018007844 */ /* 0x000fe20000000200 */
[----:B------:R-:W-:Y:S01]  /*e3d0*/  MOV R28, R28 ;  /* 0x0000001c001c7202 */ /* 0x000fe20000000f00 */
[----:B0-----:R-:W-:Y:S01]  /*e3e0*/  IMAD.U32 R6, RZ, RZ, UR10 ;  /* 0x0000000aff067e24 */ /* 0x001fe2000f8e00ff */
[----:B------:R-:W-:Y:S02]  /*e3f0*/  F2FP.F16.F32.PACK_AB R74, R77, R76 ;  /* 0x0000004c4d4a723e */ /* 0x000fe400000000ff */
[----:B------:R-:W-:Y:S02]  /*e400*/  F2FP.F16.F32.PACK_AB R75, R79, R78 ;  /* 0x0000004e4f4b723e */ /* 0x000fe400000000ff */
[----:B------:R-:W-:Y:S02]  /*e410*/  F2FP.F16.F32.PACK_AB R81, R83, R82 ;  /* 0x000000525351723e */ /* 0x000fe400000000ff */
[----:B------:R-:W-:Y:S01]  /*e420*/  MOV R14, R90 ;  /* 0x0000005a000e7202 */ /* 0x000fe20000000f00 */
[----:B------:R-:W-:Y:S01]  /*e430*/  STSM.16.M88.4 [R28], R72 ;  /* 0x000000481c007844 */ /* 0x000fe20000000200 */
[----:B------:R-:W-:-:S02]  /*e440*/  F2FP.F16.F32.PACK_AB R82, R85, R84 ;  /* 0x000000545552723e */ /* 0x000fc400000000ff */
[----:B------:R-:W-:Y:S02]  /*e450*/  F2FP.F16.F32.PACK_AB R83, R87, R86 ;  /* 0x000000565753723e */ /* 0x000fe400000000ff */
[----:B------:R-:W-:Y:S02]  /*e460*/  F2FP.F16.F32.PACK_AB R88, R89, R88 ;  /* 0x000000585958723e */ /* 0x000fe400000000ff */
[----:B------:R-:W-:Y:S01]  /*e470*/  LOP3.LUT R110, R110, R197, RZ, 0x3c, !PT ;  /* 0x000000c56e6e7212 */ /* 0x000fe200078e3cff */
[----:B------:R-:W-:Y:S01]  /*e480*/  STSM.16.M88.4 [R14], R80 ;  /* 0x000000500e007844 */ /* 0x000fe20000000200 */
        /* <DEDUP_REMOVED lines=42> */
[----:B------:R-:W-:Y:S01]  /*e730*/  MOV R10, R8 ;  /* 0x00000008000a7202 */ /* 0x000fe20000000f00 */
[----:B------:R2:W-:Y:S01]  /*e740*/  STSM.16.M88.4 [R118], R136 ;  /* 0x0000008876007844 */ /* 0x0005e20000000200 */
[----:B------:R-:W-:Y:S01]  /*e750*/  F2FP.F16.F32.PACK_AB R146, R149, R148 ;  /* 0x000000949592723e */ /* 0x000fe200000000ff */
[----:B------:R-:W-:Y:S01]  /*e760*/  IMAD.U32 R8, RZ, RZ, UR8 ;  /* 0x00000008ff087e24 */ /* 0x000fe2000f8e00ff */
[----:B------:R-:W-:Y:S01]  /*e770*/  F2FP.F16.F32.PACK_AB R147, R151, R150 ;  /* 0x000000969793723e */ /* 0x000fe200000000ff */
[----:B------:R-:W-:Y:S01]  /*e780*/  IMAD.U32 R9, RZ, RZ, UR9 ;  /* 0x00000009ff097e24 */ /* 0x000fe2000f8e00ff */
[----:B------:R-:W-:-:S02]  /*e790*/  PLOP3.LUT P6, PT, PT, PT, UP1, 0x80, 0x0 ;  /* 0x000000000000781c */ /* 0x000fc40003fcf018 */
[----:B------:R-:W-:Y:S01]  /*e7a0*/  PLOP3.LUT P0, PT, PT, PT, UP0, 0x80, 0x0 ;  /* 0x000000000000781c */ /* 0x000fe20003f0f008 */
[----:B------:R2:W-:Y:S01]  /*e7b0*/  STSM.16.M88.4 [R10], R144 ;  /* 0x000000900a007844 */ /* 0x0005e20000000200 */
[----:B------:R-:W-:Y:S01]  /*e7c0*/  MOV R7, UR11 ;  /* 0x0000000b00077c02 */ /* 0x000fe20008000f00 */
[----:B------:R-:W-:Y:S08]  /*e7d0*/  BAR.SYNC.DEFER_BLOCKING 0x1, 0x100 ;  /* 0x0044000000007b1d */ /* 0x000ff00000010000 */
[----:B------:R3:W4:Y:S04]  /*e7e0*/  @P6 LDG.E R8, desc[UR48][R8.64] ;  /* 0x0000003008086981 */ /* 0x000728000c1e1900 */
[----:B------:R-:W5:Y:S01]  /*e7f0*/  @P0 LDG.E R5, desc[UR48][R6.64] ;  /* 0x0000003006050981 */ /* 0x000f62000c1e1900 */
[----:B0-----:R-:W-:Y:S01]  /*e800*/  IMAD R11, R188, 0x40, R185 ;  /* 0x00000040bc0b7824 */ /* 0x001fe200078e02b9 */
[----:B------:R-:W-:Y:S01]  /*e810*/  ULDC UR7, c[0x0][0xa88] ;  /* 0x0002a20000077ab9 */ /* 0x000fe20000000800 */
[----:B------:R-:W-:-:S02]  /*e820*/  UMOV UR4, URZ ;  /* 0x0000003f00047c82 */ /* 0x000fc40008000000 */
[----:B------:R-:W-:-:S03]  /*e830*/  IMAD.WIDE R134, R11, 0x2, R134 ;  /* 0x000000020b867825 */ /* 0x000fc600078e0286 */
[C---:B------:R-:W-:Y:S02]  /*e840*/  IADD3 R11, P2, R134.reuse, 0x1000, RZ ;  /* 0x00001000860b7810 */ /* 0x040fe40007f5e0ff */
[C---:B------:R-:W-:Y:S02]  /*e850*/  IADD3 R29, P1, R134.reuse, 0x2000, RZ ;  /* 0x00002000861d7810 */ /* 0x040fe40007f3e0ff */
[----:B---3--:R-:W-:Y:S02]  /*e860*/  P2R R9, PR, RZ, 0x4 ;  /* 0x00000004ff097803 */ /* 0x008fe40000000000 */
[C---:B------:R-:W-:Y:S02]  /*e870*/  IADD3 R13, P2, R134.reuse, 0x3000, RZ ;  /* 0x00003000860d7810 */ /* 0x040fe40007f5e0ff */
[C---:B------:R-:W-:Y:S02]  /*e880*/  IADD3 R37, P3, R134.reuse, 0x4000, RZ ;  /* 0x0000400086257810 */ /* 0x040fe40007f7e0ff */
[----:B------:R-:W-:-:S02]  /*e890*/  IADD3 R25, P4, R134, 0x5000, RZ ;  /* 0x0000500086197810 */ /* 0x000fc40007f9e0ff */
[----:B------:R-:W-:Y:S02]  /*e8a0*/  IADD3 R41, P5, R134, 0x6000, RZ ;  /* 0x0000600086297810 */ /* 0x000fe40007fbe0ff */
[----:B------:R-:W-:Y:S02]  /*e8b0*/  LOP3.LUT R4, R11, 0x380, RZ, 0xc0, !PT ;  /* 0x000003800b047812 */ /* 0x000fe400078ec0ff */
[----:B------:R-:W-:Y:S02]  /*e8c0*/  LOP3.LUT R28, R29, 0x380, RZ, 0xc0, !PT ;  /* 0x000003801d1c7812 */ /* 0x000fe400078ec0ff */
[----:B-1----:R-:W-:Y:S02]  /*e8d0*/  LOP3.LUT R12, R13, 0x380, RZ, 0xc0, !PT ;  /* 0x000003800d0c7812 */ /* 0x002fe400078ec0ff */
        /* <DEDUP_REMOVED lines=9> */
[----:B------:R-:W-:Y:S02]  /*e970*/  LOP3.LUT R4, R4, R11, RZ, 0x3c, !PT ;  /* 0x0000000b04047212 */ /* 0x000fe400078e3cff */
[----:B------:R-:W-:Y:S02]  /*e980*/  LOP3.LUT R28, R28, R29, RZ, 0x3c, !PT ;  /* 0x0000001d1c1c7212 */ /* 0x000fe400078e3cff */
[----:B------:R-:W-:Y:S02]  /*e990*/  LOP3.LUT R12, R12, R13, RZ, 0x3c, !PT ;  /* 0x0000000d0c0c7212 */ /* 0x000fe400078e3cff */
[----:B------:R-:W-:Y:S02]  /*e9a0*/  LOP3.LUT R36, R36, R37, RZ, 0x3c, !PT ;  /* 0x0000002524247212 */ /* 0x000fe400078e3cff */
[----:B------:R-:W-:-:S02]  /*e9b0*/  LOP3.LUT R24, R24, R25, RZ, 0x3c, !PT ;  /* 0x0000001918187212 */ /* 0x000fc400078e3cff */
[----:B------:R-:W-:Y:S02]  /*e9c0*/  LOP3.LUT R40, R40, R41, RZ, 0x3c, !PT ;  /* 0x0000002928287212 */ /* 0x000fe400078e3cff */
[----:B----4-:R-:W-:Y:S02]  /*e9d0*/  @P6 R2UR UR7, R8 ;  /* 0x00000000080762ca */ /* 0x010fe400000e0000 */
[----:B-----5:R-:W-:Y:S01]  /*e9e0*/  @P0 R2UR UR4, R5 ;  /* 0x00000000050402ca */ /* 0x020fe200000e0000 */
[----:B--2---:R-:W-:-:S14]  /*e9f0*/  @P6 BRA `(.L_x_1776) ;  /* 0x0000000000186947 */ /* 0x004fdc0003800000 */
[----:B------:R-:W-:Y:S05]  /*ea00*/  @!P0 BRA `(.L_x_1776) ;  /* 0x0000000000148947 */ /* 0x000fea0003800000 */
[----:B------:R-:W2:Y:S04]  /*ea10*/  LDG.E R10, desc[UR48][R6.64] ;  /* 0x00000030060a7981 */ /* 0x000ea8000c1e1900 */
[----:B------:R-:W3:Y:S01]  /*ea20*/  LDG.E R8, desc[UR48][R6.64+0x4] ;  /* 0x0000043006087981 */ /* 0x000ee2000c1e1900 */
[----:B--2---:R-:W-:Y:S02]  /*ea30*/  R2UR UR8, R10 ;  /* 0x000000000a0872ca */ /* 0x004fe400000e0000 */
[----:B---3--:R-:W-:-:S13]  /*ea40*/  R2UR UR7, R8 ;  /* 0x00000000080772ca */ /* 0x008fda00000e0000 */
[----:B------:R-:W-:-:S12]  /*ea50*/  UIADD3 UR7, -UR8, UR7, URZ ;  /* 0x0000000708077290 */ /* 0x000fd8000fffe13f */
.L_x_1776:
        /* <DEDUP_REMOVED lines=10> */
[--C-:B------:R-:W-:Y:S01]  /*eb00*/  IMAD.X R41, RZ, RZ, R135.reuse, P5 ;  /* 0x000000ffff297224 */ /* 0x100fe200028e0687 */
[----:B------:R-:W-:Y:S01]  /*eb10*/  LOP3.LUT R48, R49, 0x380, RZ, 0xc0, !PT ;  /* 0x0000038031307812 */ /* 0x000fe200078ec0ff */
[----:B------:R-:W-:Y:S01]  /*eb20*/  USHF.R.S32.HI UR8, URZ, 0x1f, UR43 ;  /* 0x0000001f3f087899 */ /* 0x000fe2000801142b */
[----:B------:R-:W-:Y:S01]  /*eb30*/  LOP3.LUT R44, R45, 0x380, RZ, 0xc0, !PT ;  /* 0x000003802d2c7812 */ /* 0x000fe200078ec0ff */
[----:B------:R-:W-:Y:S01]  /*eb40*/  USHF.R.S32.HI UR11, URZ, 0x1f, UR4 ;  /* 0x0000001f3f0b7899 */ /* 0x000fe20008011404 */
[----:B------:R-:W-:Y:S01]  /*eb50*/  SHF.R.U64 R48, R48, 0x3, RZ ;  /* 0x0000000330307819 */ /* 0x000fe200000012ff */
[----:B------:R-:W-:Y:S01]  /*eb60*/  USHF.R.S32.HI UR14, URZ, 0x1f, UR41 ;  /* 0x0000001f3f0e7899 */ /* 0x000fe20008011429 */
[----:B------:R-:W-:Y:S01]  /*eb70*/  SHF.R.U64 R32, R32, 0x3, RZ ;  /* 0x0000000320207819 */ /* 0x000fe200000012ff */
[----:B------:R-:W-:Y:S01]  /*eb80*/  USEL UR15, UR43, URZ, !UP0 ;  /* 0x0000003f2b0f7287 */ /* 0x000fe2000c000000 */
[----:B------:R-:W-:Y:S01]  /*eb90*/  SHF.R.U64 R44, R44, 0x3, RZ ;  /* 0x000000032c2c7819 */ /* 0x000fe200000012ff */
[----:B------:R-:W-:Y:S01]  /*eba0*/  USEL UR16, UR8, URZ, !UP0 ;  /* 0x0000003f08107287 */ /* 0x000fe2000c000000 */
[----:B------:R-:W-:Y:S01]  /*ebb0*/  LOP3.LUT R48, R48, R49, RZ, 0x3c, !PT ;  /* 0x0000003130307212 */ /* 0x000fe200078e3cff */
[--C-:B------:R-:W-:Y:S01]  /*ebc0*/  IMAD.X R49, RZ, RZ, R135.reuse, P6 ;  /* 0x000000ffff317224 */ /* 0x100fe200030e0687 */
[----:B------:R-:W-:Y:S01]  /*ebd0*/  LOP3.LUT R32, R32, R33, RZ, 0x3c, !PT ;  /* 0x0000002120207212 */ /* 0x000fe200078e3cff */
[----:B------:R-:W-:Y:S01]  /*ebe0*/  IMAD.X R33, RZ, RZ, R135, P0 ;  /* 0x000000ffff217224 */ /* 0x000fe200000e0687 */
[----:B0-----:R-:W-:-:S02]  /*ebf0*/  ISETP.NE.AND P6, PT, R6, RZ, PT ;  /* 0x000000ff0600720c */ /* 0x001fc40003fc5270 */
[----:B------:R-:W-:Y:S01]  /*ec00*/  LOP3.LUT R44, R44, R45, RZ, 0x3c, !PT ;  /* 0x0000002d2c2c7212 */ /* 0x000fe200078e3cff */
[----:B------:R-:W-:Y:S01]  /*ec10*/  IMAD.X R45, RZ, RZ, R135, P1 ;  /* 0x000000ffff2d7224 */ /* 0x000fe200008e0687 */
[----:B------:R-:W-:Y:S02]  /*ec20*/  IADD3.X R25, RZ, R135, RZ, P4, !PT ;  /* 0x00000087ff197210 */ /* 0x000fe400027fe4ff */
[C---:B------:R-:W-:Y:S02]  /*ec30*/  IADD3 R57, P2, R134.reuse, 0xa000, RZ ;  /* 0x0000a00086397810 */ /* 0x040fe40007f5e0ff */
[C---:B------:R-:W-:Y:S02]  /*ec40*/  IADD3 R53, P3, R134.reuse, 0xb000, RZ ;  /* 0x0000b00086357810 */ /* 0x040fe40007f7e0ff */
[C---:B------:R-:W-:Y:S02]  /*ec50*/  IADD3 R65, P4, R134.reuse, 0xc000, RZ ;  /* 0x0000c00086417810 */ /* 0x040fe40007f9e0ff */
[----:B------:R-:W-:-:S02]  /*ec60*/  IADD3 R61, P5, R134, 0xd000, RZ ;  /* 0x0000d000863d7810 */ /* 0x000fc40007fbe0ff */
[C---:B------:R-:W-:Y:S02]  /*ec70*/  IADD3 R73, P0, R134.reuse, 0xe000, RZ ;  /* 0x0000e00086497810 */ /* 0x040fe40007f1e0ff */
[----:B------:R-:W-:Y:S02]  /*ec80*/  IADD3 R7, P1, R134, 0xf000, RZ ;  /* 0x0000f00086077810 */ /* 0x000fe40007f3e0ff */
[----:B------:R-:W-:Y:S02]  /*ec90*/  LOP3.LUT R56, R57, 0x380, RZ, 0xc0, !PT ;  /* 0x0000038039387812 */ /* 0x000fe400078ec0ff */
[----:B------:R-:W-:Y:S01]  /*eca0*/  LOP3.LUT R52, R53, 0x380, RZ, 0xc0, !PT ;  /* 0x0000038035347812 */ /* 0x000fe200078ec0ff */
[----:B------:R-:W-:Y:S01]  /*ecb0*/  IMAD.X R69, RZ, RZ, R135, P1 ;  /* 0x000000ffff457224 */ /* 0x000fe200008e0687 */
[----:B------:R-:W-:Y:S02]  /*ecc0*/  LOP3.LUT R64, R65, 0x380, RZ, 0xc0, !PT ;  /* 0x0000038041407812 */ /* 0x000fe400078ec0ff */
[----:B------:R-:W-:-:S02]  /*ecd0*/  LOP3.LUT R60, R61, 0x380, RZ, 0xc0, !PT ;  /* 0x000003803d3c7812 */ /* 0x000fc400078ec0ff */
[----:B------:R-:W-:Y:S02]  /*ece0*/  LOP3.LUT R72, R73, 0x380, RZ, 0xc0, !PT ;  /* 0x0000038049487812 */ /* 0x000fe400078ec0ff */
        /* <DEDUP_REMOVED lines=8> */
[----:B------:R-:W-:Y:S02]  /*ed70*/  SHF.R.U64 R6, R6, 0x3, RZ ;  /* 0x0000000306067819 */ /* 0x000fe400000012ff */
[----:B------:R-:W-:Y:S01]  /*ed80*/  LOP3.LUT R56, R56, R57, RZ, 0x3c, !PT ;  /* 0x0000003938387212 */ /* 0x000fe200078e3cff */
[----:B------:R-:W-:Y:S01]  /*ed90*/  IMAD.X R57, RZ, RZ, R135, P2 ;  /* 0x000000ffff397224 */ /* 0x000fe200010e0687 */
[----:B------:R-:W-:-:S02]  /*eda0*/  LOP3.LUT R52, R52, R53, RZ, 0x3c, !PT ;  /* 0x0000003534347212 */ /* 0x000fc400078e3cff */
[----:B------:R-:W-:Y:S01]  /*edb0*/  LOP3.LUT R64, R64, R65, RZ, 0x3c, !PT ;  /* 0x0000004140407212 */ /* 0x000fe200078e3cff */
[--C-:B------:R-:W-:Y:S01]  /*edc0*/  IMAD.X R65, RZ, RZ, R135.reuse, P4 ;  /* 0x000000ffff417224 */ /* 0x100fe200020e0687 */
[----:B------:R-:W-:Y:S01]  /*edd0*/  LOP3.LUT R60, R60, R61, RZ, 0x3c, !PT ;  /* 0x0000003d3c3c7212 */ /* 0x000fe200078e3cff */
[--C-:B------:R-:W-:Y:S01]  /*ede0*/  IMAD.X R61, RZ, RZ, R135.reuse, P5 ;  /* 0x000000ffff3d7224 */ /* 0x100fe200028e0687 */
[----:B------:R-:W-:Y:S01]  /*edf0*/  LOP3.LUT R72, R72, R73, RZ, 0x3c, !PT ;  /* 0x0000004948487212 */ /* 0x000fe200078e3cff */
[----:B------:R-:W-:Y:S01]  /*ee00*/  IMAD.X R73, RZ, RZ, R135, P0 ;  /* 0x000000ffff497224 */ /* 0x000fe200000e0687 */
[----:B------:R-:W-:Y:S02]  /*ee10*/  IADD3.X R53, RZ, R135, RZ, P3, !PT ;  /* 0x00000087ff357210 */ /* 0x000fe40001ffe4ff */
[----:B------:R-:W-:Y:S02]  /*ee20*/  LOP3.LUT R134, R9, R134, RZ, 0x3c, !PT ;  /* 0x0000008609867212 */ /* 0x000fe400078e3cff */
[----:B------:R-:W-:Y:S01]  /*ee30*/  LOP3.LUT R68, R6, R7, RZ, 0x3c, !PT ;  /* 0x0000000706447212 */ /* 0x000fe200078e3cff */
[----:B------:R-:W-:Y:S06]  /*ee40*/  @P6 BRA `(.L_x_1777) ;  /* 0x00000000006c6947 */ /* 0x000fec0003800000 */
[----:B------:R-:W-:Y:S01]  /*ee50*/  ULDC.64 UR12, c[0x0][0xb70] ;  /* 0x0002dc00000c7ab9 */ /* 0x000fe20000000a00 */
[----:B------:R-:W-:Y:S01]  /*ee60*/  UMOV UR8, UR4 ;  /* 0x0000000400087c82 */ /* 0x000fe20008000000 */
[----:B------:R-:W-:Y:S01]  /*ee70*/  UIMAD UR10, UR14, UR12, URZ ;  /* 0x0000000c0e0a72a4 */ /* 0x000fe2000f8e023f */
[----:B------:R-:W-:Y:S01]  /*ee80*/  IMAD.U32 R8, RZ, RZ, UR42 ;  /* 0x0000002aff087e24 */ /* 0x000fe2000f8e00ff */
[----:B------:R-:W-:Y:S01]  /*ee90*/  UMOV UR9, UR11 ;  /* 0x0000000b00097c82 */ /* 0x000fe20008000000 */
[----:B------:R-:W-:Y:S01]  /*eea0*/  IADD3 R7, -R18, RZ, RZ ;  /* 0x000000ff12077210 */ /* 0x000fe20007ffe1ff */
[----:B------:R-:W-:Y:S01]  /*eeb0*/  UIMAD.WIDE.U32 UR8, UR41, UR12, UR8 ;  /* 0x0000000c290872a5 */ /* 0x000fe2000f8e0008 */
[----:B------:R-:W-:Y:S01]  /*eec0*/  IMAD R8, R8, 0x40, R17 ;  /* 0x0000004008087824 */ /* 0x000fe200078e0211 */
[----:B------:R-:W-:Y:S01]  /*eed0*/  UIMAD UR10, UR41, UR13, UR10 ;  /* 0x0000000d290a72a4 */ /* 0x000fe2000f8e020a */
[----:B------:R-:W-:Y:S02]  /*eee0*/  ISETP.NE.AND P0, PT, R16, R7, PT ;  /* 0x000000071000720c */ /* 0x000fe40003f05270 */
[----:B------:R-:W-:Y:S01]  /*eef0*/  ULDC.64 UR12, c[0x0][0xb78] ;  /* 0x0002de00000c7ab9 */ /* 0x000fe20000000a00 */
[----:B------:R-:W-:Y:S01]  /*ef00*/  UIADD3 UR9, UR9, UR10, URZ ;  /* 0x0000000a09097290 */ /* 0x000fe2000fffe03f */
[C---:B------:R-:W-:Y:S01]  /*ef10*/  VIADD R10, R8.reuse, 0x8 ;  /* 0x00000008080a7836 */ /* 0x040fe20000000000 */
[----:B------:R-:W-:Y:S01]  /*ef20*/  UIMAD UR10, UR16, UR12, URZ ;  /* 0x0000000c100a72a4 */ /* 0x000fe2000f8e023f */
[----:B------:R-:W-:Y:S01]  /*ef30*/  SHF.R.S32.HI R6, RZ, 0x1f, R8 ;  /* 0x0000001fff067819 */ /* 0x000fe20000011408 */
[----:B------:R-:W-:Y:S01]  /*ef40*/  UIMAD.WIDE.U32 UR8, UR15, UR12, UR8 ;  /* 0x0000000c0f0872a5 */ /* 0x000fe2000f8e0008 */
[----:B------:R-:W-:Y:S01]  /*ef50*/  ISETP.GE.OR P1, PT, R8, UR7, P0 ;  /* 0x0000000708007c0c */ /* 0x000fe20008726670 */
[----:B------:R-:W-:Y:S01]  /*ef60*/  UIMAD UR10, UR15, UR13, UR10 ;  /* 0x0000000d0f0a72a4 */ /* 0x000fe2000f8e020a */
[----:B------:R-:W-:-:S02]  /*ef70*/  ISETP.GE.OR P0, PT, R10, UR7, P0 ;  /* 0x000000070a007c0c */ /* 0x000fc40008706670 */
        /* <DEDUP_REMOVED lines=8> */
.L_x_1777:
[C---:B0-----:R-:W-:Y:S01]  /*f000*/  VIADD R3, R185.reuse, 0x40 ;  /* 0x00000040b9037836 */ /* 0x041fe20000000000 */
[----:B------:R-:W-:Y:S01]  /*f010*/  ULDC UR12, c[0x0][0xa8c] ;  /* 0x0002a300000c7ab9 */ /* 0x000fe20000000800 */
[C---:B------:R-:W-:Y:S01]  /*f020*/  VIADD R82, R185.reuse, 0x80 ;  /* 0x00000080b9527836 */ /* 0x040fe20000000000 */
[----:B------:R-:W-:Y:S01]  /*f030*/  IADD3 R83, R185, 0xc0, RZ ;  /* 0x000000c0b9537810 */ /* 0x000fe20007ffe0ff */
[----:B------:R-:W-:Y:S01]  /*f040*/  ULDC.64 UR18, c[0x0][0xaa0] ;  /* 0x0002a80000127ab9 */ /* 0x000fe20000000a00 */
[----:B------:R-:W-:Y:S01]  /*f050*/  ISETP.GE.AND P1, PT, R3, UR12, PT ;  /* 0x0000000c03007c0c */ /* 0x000fe2000bf26270 */
[----:B------:R0:W5:Y:S01]  /*f060*/  LD.E.128 R8, desc[UR48][R134.64] ;  /* 0x0000003086087980 */ /* 0x000162000c101d00 */
[----:B------:R-:W-:Y:S02]  /*f070*/  ISETP.GE.AND P0, PT, R185, UR12, PT ;  /* 0x0000000cb9007c0c */ /* 0x000fe4000bf06270 */
[----:B------:R-:W-:Y:S01]  /*f080*/  SEL R20, RZ, 0xffffffff, P1 ;  /* 0xffffffffff147807 */ /* 0x000fe20000800000 */
        /* <DEDUP_REMOVED lines=10> */
[----:B------:R-:W-:Y:S01]  /*f130*/  UIMAD UR8, UR11, UR18, URZ ;  /* 0x000000120b0872a4 */ /* 0x000fe2000f8e023f */
[----:B------:R-:W5:Y:S02]  /*f140*/  LD.E.128 R36, desc[UR48][R36.64] ;  /* 0x0000003024247980 */ /* 0x000f64000c101d00 */
[----:B------:R-:W-:Y:S01]  /*f150*/  LOP3.LUT R0, R20, R0, R21, 0xfe, !PT ;  /* 0x0000000014007212 */ /* 0x000fe200078efe15 */
[C---:B------:R-:W-:Y:S01]  /*f160*/  VIADD R86, R185.reuse, 0x100 ;  /* 0x00000100b9567836 */ /* 0x040fe20000000000 */
[----:B------:R-:W5:Y:S01]  /*f170*/  LD.E.128 R24, desc[UR48][R24.64] ;  /* 0x0000003018187980 */ /* 0x000f62000c101d00 */
[----:B------:R-:W-:Y:S01]  /*f180*/  SHF.R.S32.HI R21, RZ, 0x1f, R185 ;  /* 0x0000001fff157819 */ /* 0x000fe200000114b9 */
[----:B------:R-:W-:Y:S01]  /*f190*/  VIADD R87, R185, 0x140 ;  /* 0x00000140b9577836 */ /* 0x000fe20000000000 */
[----:B------:R-:W-:Y:S01]  /*f1a0*/  ULDC.64 UR10, c[0x0][0xae0] ;  /* 0x0002b800000a7ab9 */ /* 0x000fe20000000a00 */
[----:B------:R-:W5:Y:S01]  /*f1b0*/  LD.E.128 R40, desc[UR48][R40.64] ;  /* 0x0000003028287980 */ /* 0x000f62000c101d00 */
[----:B------:R-:W-:-:S02]  /*f1c0*/  IMAD.U32 R77, RZ, RZ, UR18 ;  /* 0x00000012ff4d7e24 */ /* 0x000fc4000f8e00ff */
[----:B------:R-:W-:Y:S01]  /*f1d0*/  IMAD.MOV.U32 R20, RZ, RZ, R185 ;  /* 0x000000ffff147224 */ /* 0x000fe200078e00b9 */
[----:B------:R-:W5:Y:S01]  /*f1e0*/  LD.E.128 R32, desc[UR48][R32.64] ;  /* 0x0000003020207980 */ /* 0x000f62000c101d00 */
[----:B------:R-:W-:-:S03]  /*f1f0*/  UIMAD UR8, UR4, UR19, UR8 ;  /* 0x00000013040872a4 */ /* 0x000fc6000f8e0208 */
[----:B------:R-:W5:Y:S04]  /*f200*/  LD.E.128 R48, desc[UR48][R48.64] ;  /* 0x0000003030307980 */ /* 0x000f68000c101d00 */
[----:B------:R-:W5:Y:S04]  /*f210*/  LD.E.128 R44, desc[UR48][R44.64] ;  /* 0x000000302c2c7980 */ /* 0x000f68000c101d00 */
[----:B------:R-:W5:Y:S04]  /*f220*/  LD.E.128 R56, desc[UR48][R56.64] ;  /* 0x0000003038387980 */ /* 0x000f68000c101d00 */
[----:B------:R-:W5:Y:S04]  /*f230*/  LD.E.128 R52, desc[UR48][R52.64] ;  /* 0x0000003034347980 */ /* 0x000f68000c101d00 */
[----:B------:R-:W5:Y:S04]  /*f240*/  LD.E.128 R64, desc[UR48][R64.64] ;  /* 0x0000003040407980 */ /* 0x000f68000c101d00 */
[----:B------:R-:W5:Y:S04]  /*f250*/  LD.E.128 R60, desc[UR48][R60.64] ;  /* 0x000000303c3c7980 */ /* 0x000f68000c101d00 */
[----:B------:R-:W5:Y:S04]  /*f260*/  LD.E.128 R72, desc[UR48][R72.64] ;  /* 0x0000003048487980 */ /* 0x000f68000c101d00 */
[----:B------:R-:W5:Y:S01]  /*f270*/  LD.E.128 R68, desc[UR48][R68.64] ;  /* 0x0000003044447980 */ /* 0x000f62000c101d00 */
[----:B------:R-:W-:Y:S01]  /*f280*/  IMAD.WIDE.U32 R20, R77, UR4, R20 ;  /* 0x000000044d147c25 */ /* 0x000fe2000f8e0014 */
[----:B------:R-:W-:Y:S01]  /*f290*/  ISETP.GE.AND P0, PT, R86, UR12, PT ;  /* 0x0000000c56007c0c */ /* 0x000fe2000bf06270 */
[----:B------:R-:W-:Y:S01]  /*f2a0*/  UIMAD UR4, UR14, UR10, URZ ;  /* 0x0000000a0e0472a4 */ /* 0x000fe2000f8e023f */
[----:B------:R-:W-:Y:S01]  /*f2b0*/  @!PT LDS RZ, [RZ] ;  /* 0x00000000fffff984 */ /* 0x000fe20000000800 */
[----:B------:R-:W-:Y:S01]  /*f2c0*/  @!PT LDS RZ, [RZ] ;  /* 0x00000000fffff984 */ /* 0x000fe20000000800 */
[----:B------:R-:W-:Y:S01]  /*f2d0*/  @!PT LDS RZ, [RZ] ;  /* 0x00000000fffff984 */ /* 0x000fe20000000800 */
[----:B------:R-:W-:Y:S01]  /*f2e0*/  @!PT LDS RZ, [RZ] ;  /* 0x00000000fffff984 */ /* 0x000fe20000000800 */
[----:B------:R1:W-:Y:S06]  /*f2f0*/  MEMBAR.ALL.CTA ;  /* 0x0000000000007992 */ /* 0x0003ec0000008000 */
[----:B-1----:R-:W1:Y:S01]  /*f300*/  FENCE.VIEW.ASYNC.S ;  /* 0x00000000000073c6 */ /* 0x002e620000000000 */
[----:B------:R-:W-:Y:S01]  /*f310*/  ISETP.GE.AND P1, PT, R87, UR12, PT ;  /* 0x0000000c57007c0c */ /* 0x000fe2000bf26270 */
[----:B------:R-:W-:Y:S01]  /*f320*/  UIMAD UR9, UR42, -0x40, UR7 ;  /* 0xffffffc02a0978a4 */ /* 0x000fe2000f8e0207 */
[----:B------:R-:W-:Y:S01]  /*f330*/  VIADD R21, R21, UR8 ;  /* 0x0000000815157c36 */ /* 0x000fe20008000000 */
[----:B------:R-:W-:Y:S01]  /*f340*/  IADD3 R78, R185, 0x180, RZ ;  /* 0x00000180b94e7810 */ /* 0x000fe20007ffe0ff */
[----:B------:R-:W-:Y:S01]  /*f350*/  IMAD.U32 R79, RZ, RZ, UR10 ;  /* 0x0000000aff4f7e24 */ /* 0x000fe2000f8e00ff */
[----:B------:R-:W-:Y:S01]  /*f360*/  SEL R77, RZ, 0x10, P0 ;  /* 0x00000010ff4d7807 */ /* 0x000fe20000000000 */
[----:B------:R-:W-:Y:S01]  /*f370*/  UIMAD UR8, UR41, UR11, UR4 ;  /* 0x0000000b290872a4 */ /* 0x000fe2000f8e0204 */
[----:B------:R-:W-:Y:S01]  /*f380*/  SEL R76, RZ, 0x20, P1 ;  /* 0x00000020ff4c7807 */ /* 0x000fe20000800000 */
[----:B------:R-:W-:Y:S01]  /*f390*/  UIADD3 UR4, UR38, 0x28c20, URZ ;  /* 0x00028c2026047890 */ /* 0x000fe2000fffe03f */
[----:B------:R-:W-:Y:S01]  /*f3a0*/  IMAD.WIDE.U32 R20, R79, UR41, R20 ;  /* 0x000000294f147c25 */ /* 0x000fe2000f8e0014 */
[----:B------:R-:W-:Y:S01]  /*f3b0*/  ULDC.64 UR10, c[0x0][0xae8] ;  /* 0x0002ba00000a7ab9 */ /* 0x000fe20000000a00 */
[----:B------:R-:W-:Y:S01]  /*f3c0*/  ISETP.GE.AND P2, PT, R188, UR9, PT ;  /* 0x00000009bc007c0c */ /* 0x000fe2000bf46270 */
[----:B------:R-:W-:Y:S01]  /*f3d0*/  UIMAD UR7, UR16, UR10, URZ ;  /* 0x0000000a100772a4 */ /* 0x000fe2000f8e023f */
[----:B------:R-:W-:Y:S01]  /*f3e0*/  ISETP.GE.AND P0, PT, R78, UR12, PT ;  /* 0x0000000c4e007c0c */ /* 0x000fe2000bf06270 */
[----:B------:R-:W-:Y:S01]  /*f3f0*/  VIADD R78, R188, 0x20 ;  /* 0x00000020bc4e7836 */ /* 0x000fe20000000000 */
[----:B------:R-:W-:Y:S01]  /*f400*/  LOP3.LUT R77, R76, R0, R77, 0xfe, !PT ;  /* 0x000000004c4d7212 */ /* 0x000fe200078efe4d */
[----:B------:R-:W-:Y:S01]  /*f410*/  VIADD R76, R185, 0x1c0 ;  /* 0x000001c0b94c7836 */ /* 0x000fe20000000000 */
[----:B------:R-:W-:Y:S01]  /*f420*/  UPRMT UR4, URZ, 0x654, UR4 ;  /* 0x000006543f047896 */ /* 0x000fe20008000004 */
[----:B------:R-:W-:Y:S01]  /*f430*/  MOV R79, UR10 ;  /* 0x0000000a004f7c02 */ /* 0x000fe20008000f00 */
[----:B------:R-:W-:Y:S01]  /*f440*/  VIADD R21, R21, UR8 ;  /* 0x0000000815157c36 */ /* 0x000fe20008000000 */
[----:B------:R-:W-:Y:S01]  /*f450*/  SEL R0, RZ, 0x40, P0 ;  /* 0x00000040ff007807 */ /* 0x000fe20000000000 */
[----:B------:R-:W-:Y:S01]  /*f460*/  UIMAD UR7, UR15, UR11, UR7 ;  /* 0x0000000b0f0772a4 */ /* 0x000fe2000f8e0207 */
[----:B------:R-:W-:Y:S01]  /*f470*/  ISETP.GE.AND P1, PT, R76, UR12, PT ;  /* 0x0000000c4c007c0c */ /* 0x000fe2000bf26270 */
[----:B------:R-:W-:Y:S01]  /*f480*/  BSSY B1, `(.L_x_1778) ;  /* 0x0000026000017945 */ /* 0x000fe20003800000 */
[----:B------:R-:W-:Y:S01]  /*f490*/  ISETP.GE.AND P0, PT, R78, UR9, PT ;  /* 0x000000094e007c0c */ /* 0x000fe2000bf06270 */
[----:B------:R-:W-:Y:S01]  /*f4a0*/  IMAD.WIDE.U32 R78, R79, UR15, R20 ;  /* 0x0000000f4f4e7c25 */ /* 0x000fe2000f8e0014 */
[----:B------:R-:W-:Y:S01]  /*f4b0*/  LOP3.LUT R0, R77, R0, RZ, 0xfc, !PT ;  /* 0x000000004d007212 */ /* 0x000fe200078efcff */
[----:B-1----:R-:W-:Y:S01]  /*f4c0*/  SYNCS.ARRIVE.TRANS64.RED.A1T0 RZ, [UR4], RZ ;  /* 0x000000ffffff79a7 */ /* 0x002fe20008100404 */
[----:B------:R-:W-:Y:S01]  /*f4d0*/  SHF.R.S32.HI R189, RZ, 0x1f, R188 ;  /* 0x0000001fffbd7819 */ /* 0x000fe200000114bc */
[----:B------:R-:W-:Y:S01]  /*f4e0*/  IMAD.U32 R77, RZ, RZ, UR42 ;  /* 0x0000002aff4d7e24 */ /* 0x000fe2000f8e00ff */
[----:B------:R-:W-:Y:S01]  /*f4f0*/  SEL R21, RZ, 0x80, P1 ;  /* 0x00000080ff157807 */ /* 0x000fe20000800000 */
[----:B------:R-:W-:-:S02]  /*f500*/  VIADD R85, R79, UR7 ;  /* 0x000000074f557c36 */ /* 0x000fc40008000000 */
[----:B------:R-:W-:Y:S01]  /*f510*/  IMAD.WIDE R76, R77, 0x40, R188 ;  /* 0x000000404d4c7825 */ /* 0x000fe200078e02bc */
[----:B------:R-:W-:Y:S01]  /*f520*/  LOP3.LUT R84, R0, R21, RZ, 0xfc, !PT ;  /* 0x0000001500547212 */ /* 0x000fe200078efcff */
[----:B0-----:R-:W-:Y:S06]  /*f530*/  @P2 BRA `(.L_x_1779) ;  /* 0x0000000000682947 */ /* 0x001fec0003800000 */
        /* <DEDUP_REMOVED lines=16> */
[----:B-----5:R0:W-:Y:S01]  /*f640*/  @!P2 STG.E.128 desc[UR48][R80.64], R8 ;  /* 0x000000085000a986 */ /* 0x0201e2000c101d30 */
        /* <DEDUP_REMOVED lines=9> */
.L_x_1779:
[----:B------:R-:W-:Y:S05]  /*f6e0*/  BSYNC B1 ;  /* 0x0000000000017941 */ /* 0x000fea0003800000 */
.L_x_1778:
[----:B------:R-:W-:Y:S05]  /*f6f0*/  @P0 BRA `(.L_x_1780) ;  /* 0x0000000c00400947 */ /* 0x000fea0003800000 */
[----:B0----5:R-:W-:Y:S01]  /*f700*/  IADD3 R11, P0, R76, 0x20, RZ ;  /* 0x000000204c0b7810 */ /* 0x021fe20007f1e0ff */
        /* <DEDUP_REMOVED lines=29> */
.L_x_1775:
[----:B------:R-:W-:Y:S01]  /*f8e0*/  ULDC.64 UR8, c[0x0][0xbe0] ;  /* 0x0002f80000087ab9 */ /* 0x000fe20000000a00 */
[----:B------:R-:W-:Y:S01]  /*f8f0*/  MOV R3, RZ ;  /* 0x000000ff00037202 */ /* 0x000fe20000000f00 */
[----:B------:R-:W-:Y:S01]  /*f900*/  UISETP.NE.U32.AND UP0, UPT, UR8, URZ, UPT ;  /* 0x0000003f0800728c */ /* 0x000fe2000bf05070 */
[----:B------:R-:W-:Y:S01]  /*f910*/  VIADD R12, R185, 0x40 ;  /* 0x00000040b90c7836 */ /* 0x000fe20000000000 */
[----:B------:R-:W-:Y:S02]  /*f920*/  ULDC UR14, c[0x0][0xa8c] ;  /* 0x0002a300000e7ab9 */ /* 0x000fe40000000800 */
[----:B------:R-:W-:-:S03]  /*f930*/  UISETP.NE.AND.EX UP1, UPT, UR9, URZ, UPT, UP0 ;  /* 0x0000003f0900728c */ /* 0x000fc6000bf25300 */
[----:B------:R-:W-:Y:S02]  /*f940*/  ULDC.64 UR8, c[0x0][0xbd8] ;  /* 0x0002f60000087ab9 */ /* 0x000fe40000000a00 */
[----:B------:R-:W-:Y:S01]  /*f950*/  UISETP.NE.U32.AND UP0, UPT, UR8, URZ, UPT ;  /* 0x0000003f0800728c */ /* 0x000fe2000bf05070 */
[----:B------:R-:W-:-:S03]  /*f960*/  PLOP3.LUT P3, PT, PT, PT, UP1, 0x80, 0x0 ;  /* 0x000000000000781c */ /* 0x000fc60003f6f018 */
[----:B------:R-:W-:-:S03]  /*f970*/  UISETP.NE.AND.EX UP0, UPT, UR9, URZ, UPT, UP0 ;  /* 0x0000003f0900728c */ /* 0x000fc6000bf05300 */
[----:B------:R-:W-:Y:S02]  /*f980*/  @UP1 ULDC.64 UR8, c[0x0][0xbe0] ;  /* 0x0002f80000081ab9 */ /* 0x000fe40000000a00 */
[----:B------:R-:W-:Y:S01]  /*f990*/  @UP1 UIMAD.WIDE UR10, UR43, 0x4, UR8 ;  /* 0x000000042b0a18a5 */ /* 0x000fe2000f8e0208 */
[----:B------:R-:W-:Y:S02]  /*f9a0*/  PLOP3.LUT P2, PT, PT, PT, UP0, 0x80, 0x0 ;  /* 0x000000000000781c */ /* 0x000fe40003f4f008 */
[----:B------:R-:W-:Y:S02]  /*f9b0*/  ULDC.64 UR8, c[0x0][0xbd8] ;  /* 0x0002f60000087ab9 */ /* 0x000fe40000000a00 */
[----:B------:R-:W-:Y:S01]  /*f9c0*/  UIMAD.WIDE UR8, UR43, 0x4, UR8 ;  /* 0x000000042b0878a5 */ /* 0x000fe2000f8e0208 */
[----:B------:R-:W-:Y:S02]  /*f9d0*/  IMAD.U32 R6, RZ, RZ, UR10 ;  /* 0x0000000aff067e24 */ /* 0x000fe4000f8e00ff */
[----:B------:R-:W-:-:S03]  /*f9e0*/  IMAD.U32 R7, RZ, RZ, UR11 ;  /* 0x0000000bff077e24 */ /* 0x000fc6000f8e00ff */
[----:B------:R-:W-:Y:S02]  /*f9f0*/  IMAD.U32 R4, RZ, RZ, UR8 ;  /* 0x00000008ff047e24 */ /* 0x000fe4000f8e00ff */
[----:B------:R0:W2:Y:S01]  /*fa00*/  @P3 LDG.E R6, desc[UR48][R6.64] ;  /* 0x0000003006063981 */ /* 0x0000a2000c1e1900 */
[----:B------:R-:W-:-:S05]  /*fa10*/  IMAD.U32 R5, RZ, RZ, UR9 ;  /* 0x00000009ff057e24 */ /* 0x000fca000f8e00ff */
[----:B------:R1:W5:Y:S01]  /*fa20*/  @P2 LDG.E R3, desc[UR48][R4.64] ;  /* 0x0000003004032981 */ /* 0x000362000c1e1900 */
[----:B------:R-:W-:Y:S01]  /*fa30*/  ISETP.GE.AND P1, PT, R12, UR14, PT ;  /* 0x0000000e0c007c0c */ /* 0x000fe2000bf26270 */
[C---:B------:R-:W-:Y:S01]  /*fa40*/  VIADD R13, R185.reuse, 0x80 ;  /* 0x00000080b90d7836 */ /* 0x040fe20000000000 */
[C---:B------:R-:W-:Y:S01]  /*fa50*/  ISETP.GE.AND P0, PT, R185.reuse, UR14, PT ;  /* 0x0000000eb9007c0c */ /* 0x040fe2000bf06270 */
[----:B------:R-:W-:Y:S01]  /*fa60*/  VIADD R14, R185, 0xc0 ;  /* 0x000000c0b90e7836 */ /* 0x000fe20000000000 */
[----:B------:R-:W-:Y:S01]  /*fa70*/  SEL R8, RZ, 0xffffffff, P1 ;  /* 0xffffffffff087807 */ /* 0x000fe20000800000 */
[----:B------:R-:W-:Y:S01]  /*fa80*/  ULDC UR4, c[0x0][0xa88] ;  /* 0x0002a20000047ab9 */ /* 0x000fe20000000800 */
[----:B------:R-:W-:Y:S02]  /*fa90*/  SEL R0, RZ, 0x1, P0 ;  /* 0x00000001ff007807 */ /* 0x000fe40000000000 */
[----:B0-----:R-:W-:Y:S02]  /*faa0*/  SHF.L.U32 R7, R8, 0x1, RZ ;  /* 0x0000000108077819 */ /* 0x001fe400000006ff */
[----:B------:R-:W-:-:S02]  /*fab0*/  ISETP.GE.AND P0, PT, R13, UR14, PT ;  /* 0x0000000e0d007c0c */ /* 0x000fc4000bf06270 */
[----:B------:R-:W-:Y:S02]  /*fac0*/  ISETP.GE.AND P1, PT, R14, UR14, PT ;  /* 0x0000000e0e007c0c */ /* 0x000fe4000bf26270 */
[----:B------:R-:W-:Y:S02]  /*fad0*/  LOP3.LUT R0, R7, 0x2, R0, 0xe2, !PT ;  /* 0x0000000207007812 */ /* 0x000fe400078ee200 */
[----:B------:R-:W-:Y:S02]  /*fae0*/  SEL R7, RZ, 0x4, P0 ;  /* 0x00000004ff077807 */ /* 0x000fe40000000000 */
[----:B------:R-:W-:-:S04]  /*faf0*/  SEL R8, RZ, 0x8, P1 ;  /* 0x00000008ff087807 */ /* 0x000fc80000800000 */
[----:B------:R-:W-:Y:S02]  /*fb00*/  LOP3.LUT R9, R8, R0, R7, 0xfe, !PT ;  /* 0x0000000008097212 */ /* 0x000fe400078efe07 */
[----:B--2---:R-:W-:Y:S01]  /*fb10*/  @P3 R2UR UR4, R6 ;  /* 0x00000000060432ca */ /* 0x004fe200000e0000 */
[----:B-1----:R-:W-:-:S14]  /*fb20*/  @P3 BRA `(.L_x_1781) ;  /* 0x0000000000183947 */ /* 0x002fdc0003800000 */
[----:B------:R-:W-:Y:S05]  /*fb30*/  @!P2 BRA `(.L_x_1781) ;  /* 0x000000000014a947 */ /* 0x000fea0003800000 */
[----:B------:R-:W2:Y:S04]  /*fb40*/  LDG.E R6, desc[UR48][R4.64] ;  /* 0x0000003004067981 */ /* 0x000ea8000c1e1900 */
[----:B------:R-:W3:Y:S01]  /*fb50*/  LDG.E R0, desc[UR48][R4.64+0x4] ;  /* 0x0000043004007981 */ /* 0x000ee2000c1e1900 */
[----:B--2---:R-:W-:Y:S02]  /*fb60*/  R2UR UR7, R6 ;  /* 0x00000000060772ca */ /* 0x004fe400000e0000 */
[----:B---3--:R-:W-:-:S13]  /*fb70*/  R2UR UR4, R0 ;  /* 0x00000000000472ca */ /* 0x008fda00000e0000 */
[----:B------:R-:W-:-:S12]  /*fb80*/  UIADD3 UR4, -UR7, UR4, URZ ;  /* 0x0000000407047290 */ /* 0x000fd8000fffe13f */
.L_x_1781:
[----:B------:R-:W-:Y:S01]  /*fb90*/  ISETP.GT.AND P0, PT, R192, 0x3f, PT ;  /* 0x0000003fc000780c */ /* 0x000fe20003f04270 */
[----:B------:R-:W-:Y:S01]  /*fba0*/  USHF.R.S32.HI UR7, URZ, 0x1f, UR43 ;  /* 0x0000001f3f077899 */ /* 0x000fe2000801142b */
[----:B------:R-:W-:Y:S01]  /*fbb0*/  BSSY B1, `(.L_x_1782) ;  /* 0x0000022000017945 */ /* 0x000fe20003800000 */
[----:B------:R-:W-:Y:S01]  /*fbc0*/  USHF.R.S32.HI UR9, URZ, 0x1f, UR41 ;  /* 0x0000001f3f097899 */ /* 0x000fe20008011429 */
[C---:B------:R-:W-:Y:S01]  /*fbd0*/  VIADD R24, R185.reuse, 0x100 ;  /* 0x00000100b9187836 */ /* 0x040fe20000000000 */
[----:B------:R-:W-:Y:S01]  /*fbe0*/  USEL UR10, UR43, URZ, !UP0 ;  /* 0x0000003f2b0a7287 */ /* 0x000fe2000c000000 */
[----:B------:R-:W-:Y:S01]  /*fbf0*/  VIADD R25, R185, 0x140 ;  /* 0x00000140b9197836 */ /* 0x000fe20000000000 */
[----:B------:R-:W-:Y:S01]  /*fc00*/  USEL UR11, UR7, URZ, !UP0 ;  /* 0x0000003f070b7287 */ /* 0x000fe2000c000000 */
[----:B------:R-:W-:Y:S02]  /*fc10*/  SHF.R.S32.HI R10, RZ, 0x1f, R185 ;  /* 0x0000001fff0a7819 */ /* 0x000fe400000114b9 */
[----:B-----5:R-:W-:-:S03]  /*fc20*/  SHF.R.S32.HI R8, RZ, 0x1f, R3 ;  /* 0x0000001fff087819 */ /* 0x020fc60000011403 */
[----:B------:R-:W-:Y:S06]  /*fc30*/  @P0 BRA `(.L_x_1783) ;  /* 0x0000000000640947 */ /* 0x000fec0003800000 */
[----:B------:R-:W0:Y:S01]  /*fc40*/  S2R R0, SR_TID.X ;  /* 0x0000000000007919 */ /* 0x000e220000002100 */
[----:B------:R-:W-:-:S04]  /*fc50*/  IMAD.U32 R5, RZ, RZ, UR42 ;  /* 0x0000002aff057e24 */ /* 0x000fc8000f8e00ff */
[----:B0-----:R-:W-:-:S04]  /*fc60*/  IMAD R0, R5, 0x40, R0 ;  /* 0x0000004005007824 */ /* 0x001fc800078e0200 */
[----:B------:R-:W-:-:S05]  /*fc70*/  VIADD R0, R0, 0xffffff80 ;  /* 0xffffff8000007836 */ /* 0x000fca0000000000 */
[----:B------:R-:W-:-:S13]  /*fc80*/  ISETP.GE.AND P0, PT, R0, UR4, PT ;  /* 0x0000000400007c0c */ /* 0x000fda000bf06270 */
[----:B------:R-:W-:Y:S05]  /*fc90*/  @P0 BRA `(.L_x_1783) ;  /* 0x00000000004c0947 */ /* 0x000fea0003800000 */
[C---:B------:R-:W-:Y:S01]  /*fca0*/  IADD3 R4, P0, R0.reuse, R3, RZ ;  /* 0x0000000300047210 */ /* 0x040fe20007f1e0ff */
[----:B------:R-:W-:Y:S02]  /*fcb0*/  ULDC.64 UR12, c[0x0][0xb70] ;  /* 0x0002dc00000c7ab9 */ /* 0x000fe40000000a00 */
[----:B------:R-:W-:Y:S01]  /*fcc0*/  UIMAD UR7, UR9, UR12, URZ ;  /* 0x0000000c090772a4 */ /* 0x000fe2000f8e023f */
[----:B------:R-:W-:Y:S02]  /*fcd0*/  LEA.HI.X.SX32 R5, R0, R8, 0x1, P0 ;  /* 0x0000000800057211 */ /* 0x000fe400000f0eff */
[----:B------:R-:W-:Y:S01]  /*fce0*/  MOV R7, UR12 ;  /* 0x0000000c00077c02 */ /* 0x000fe20008000f00 */
[----:B------:R-:W-:-:S03]  /*fcf0*/  UIMAD UR7, UR41, UR13, UR7 ;  /* 0x0000000d290772a4 */ /* 0x000fc6000f8e0207 */
[----:B------:R-:W-:Y:S01]  /*fd00*/  ULDC.64 UR12, c[0x0][0xb78] ;  /* 0x0002de00000c7ab9 */ /* 0x000fe20000000a00 */
[----:B------:R-:W-:Y:S01]  /*fd10*/  IMAD.WIDE.U32 R4, R7, UR41, R4 ;  /* 0x0000002907047c25 */ /* 0x000fe2000f8e0004 */
[----:B------:R-:W-:-:S03]  /*fd20*/  UIMAD UR8, UR11, UR12, URZ ;  /* 0x0000000c0b0872a4 */ /* 0x000fc6000f8e023f */
[----:B------:R-:W-:Y:S01]  /*fd30*/  VIADD R5, R5, UR7 ;  /* 0x0000000705057c36 */ /* 0x000fe20008000000 */
[----:B------:R-:W-:Y:S01]  /*fd40*/  UIMAD UR8, UR10, UR13, UR8 ;  /* 0x0000000d0a0872a4 */ /* 0x000fe2000f8e0208 */
[----:B------:R-:W-:Y:S02]  /*fd50*/  IMAD.U32 R7, RZ, RZ, UR12 ;  /* 0x0000000cff077e24 */ /* 0x000fe4000f8e00ff */
[----:B------:R-:W-:Y:S02]  /*fd60*/  ULDC.64 UR12, c[0x0][0xb40] ;  /* 0x0002d000000c7ab9 */ /* 0x000fe40000000a00 */
[----:B------:R-:W-:-:S04]  /*fd70*/  IMAD.WIDE.U32 R4, R7, UR10, R4 ;  /* 0x0000000a07047c25 */ /* 0x000fc8000f8e0004 */
[----:B------:R-:W-:Y:S01]  /*fd80*/  VIADD R5, R5, UR8 ;  /* 0x0000000805057c36 */ /* 0x000fe20008000000 */
[----:B------:R-:W-:-:S04]  /*fd90*/  LEA R6, P0, R4, UR12, 0x2 ;  /* 0x0000000c04067c11 */ /* 0x000fc8000f8010ff */
[----:B------:R-:W-:Y:S01]  /*fda0*/  LEA.HI.X R7, R4, UR13, R5, 0x2, P0 ;  /* 0x0000000d04077c11 */ /* 0x000fe200080f1405 */
[----:B------:R-:W-:-:S05]  /*fdb0*/  IMAD.MOV.U32 R5, RZ, RZ, -0x800000 ;  /* 0xff800000ff057424 */ /* 0x000fca00078e00ff */
[----:B------:R0:W-:Y:S03]  /*fdc0*/  STG.E desc[UR48][R6.64], R5 ;  /* 0x0000000506007986 */ /* 0x0001e6000c101930 */
.L_x_1783:
[----:B------:R-:W-:Y:S05]  /*fdd0*/  BSYNC B1 ;  /* 0x0000000000017941 */ /* 0x000fea0003800000 */
.L_x_1782:
[----:B------:R-:W-:Y:S01]  /*fde0*/  ULDC.64 UR12, c[0x0][0xaa0] ;  /* 0x0002a800000c7ab9 */ /* 0x000fe20000000a00 */
[----:B0-----:R-:W-:Y:S01]  /*fdf0*/  MOV R5, R10 ;  /* 0x0000000a00057202 */ /* 0x001fe20000000f00 */
[----:B------:R-:W-:Y:S01]  /*fe00*/  IMAD.MOV.U32 R4, RZ, RZ, R185 ;  /* 0x000000ffff047224 */ /* 0x000fe200078e00b9 */
[----:B------:R-:W-:Y:S01]  /*fe10*/  ISETP.GE.AND P0, PT, R24, UR14, PT ;  /* 0x0000000e18007c0c */ /* 0x000fe2000bf06270 */
[----:B------:R-:W-:Y:S01]  /*fe20*/  IMAD R0, R8, UR12, RZ ;  /* 0x0000000c08007c24 */ /* 0x000fe2000f8e02ff */
[----:B------:R-:W-:Y:S01]  /*fe30*/  ISETP.GE.AND P1, PT, R25, UR14, PT ;  /* 0x0000000e19007c0c */ /* 0x000fe2000bf26270 */
[C---:B------:R-:W-:Y:S01]  /*fe40*/  IMAD.WIDE.U32 R4, R3.reuse, UR12, R4 ;  /* 0x0000000c03047c25 */ /* 0x040fe2000f8e0004 */
[----:B------:R-:W-:Y:S01]  /*fe50*/  UIMAD UR8, UR42, -0x40, UR4 ;  /* 0xffffffc02a0878a4 */ /* 0x000fe2000f8e0204 */
[----:B------:R-:W-:Y:S01]  /*fe60*/  BSSY B1, `(.L_x_1784) ;  /* 0x000003c000017945 */ /* 0x000fe20003800000 */
[----:B------:R-:W-:Y:S01]  /*fe70*/  SEL R6, RZ, 0x20, P1 ;  /* 0x00000020ff067807 */ /* 0x000fe20000800000 */
[----:B------:R-:W-:Y:S01]  /*fe80*/  IMAD R3, R3, UR13, R0 ;  /* 0x0000000d03037c24 */ /* 0x000fe2000f8e0200 */
[----:B------:R-:W-:Y:S01]  /*fe90*/  ULDC.64 UR12, c[0x0][0xae0] ;  /* 0x0002b800000c7ab9 */ /* 0x000fe20000000a00 */
[----:B------:R-:W-:Y:S01]  /*fea0*/  VIADD R7, R185, 0x180 ;  /* 0x00000180b9077836 */ /* 0x000fe20000000000 */
[----:B------:R-:W-:Y:S01]  /*feb0*/  UIMAD UR7, UR9, UR12, URZ ;  /* 0x0000000c090772a4 */ /* 0x000fe2000f8e023f */
[----:B------:R-:W-:Y:S01]  /*fec0*/  IMAD.IADD R5, R5, 0x1, R3 ;  /* 0x0000000105057824 */ /* 0x000fe200078e0203 */
[----:B------:R-:W-:Y:S01]  /*fed0*/  SEL R0, RZ, 0x10, P0 ;  /* 0x00000010ff007807 */ /* 0x000fe20000000000 */
[----:B------:R-:W-:Y:S01]  /*fee0*/  IMAD.U32 R3, RZ, RZ, UR12 ;  /* 0x0000000cff037e24 */ /* 0x000fe2000f8e00ff */
[----:B------:R-:W-:Y:S01]  /*fef0*/  UIMAD UR7, UR41, UR13, UR7 ;  /* 0x0000000d290772a4 */ /* 0x000fe2000f8e0207 */
[----:B------:R-:W-:-:S02]  /*ff00*/  ISETP.GE.AND P1, PT, R188, UR8, PT ;  /* 0x00000008bc007c0c */ /* 0x000fc4000bf26270 */
[----:B------:R-:W-:Y:S01]  /*ff10*/  IMAD.WIDE.U32 R4, R3, UR41, R4 ;  /* 0x0000002903047c25 */ /* 0x000fe2000f8e0004 */
[----:B------:R-:W-:Y:S01]  /*ff20*/  ULDC.64 UR12, c[0x0][0xae8] ;  /* 0x0002ba00000c7ab9 */ /* 0x000fe20000000a00 */
[----:B------:R-:W-:Y:S01]  /*ff30*/  LOP3.LUT R9, R6, R9, R0, 0xfe, !PT ;  /* 0x0000000906097212 */ /* 0x000fe200078efe00 */
[----:B------:R-:W-:Y:S01]  /*ff40*/  UIMAD UR4, UR11, UR12, URZ ;  /* 0x0000000c0b0472a4 */ /* 0x000fe2000f8e023f */
[----:B------:R-:W-:Y:S01]  /*ff50*/  ISETP.GE.AND P0, PT, R7, UR14, PT ;  /* 0x0000000e07007c0c */ /* 0x000fe2000bf06270 */
[----:B------:R-:W-:Y:S01]  /*ff60*/  VIADD R3, R185, 0x1c0 ;  /* 0x000001c0b9037836 */ /* 0x000fe20000000000 */
[----:B------:R-:W-:Y:S01]  /*ff70*/  IADD3 R5, R5, UR7, RZ ;  /* 0x0000000705057c10 */ /* 0x000fe2000fffe0ff */
[----:B------:R-:W-:Y:S01]  /*ff80*/  VIADD R6, R188, 0x20 ;  /* 0x00000020bc067836 */ /* 0x000fe20000000000 */
[----:B------:R-:W-:Y:S01]  /*ff90*/  SEL R0, RZ, 0x40, P0 ;  /* 0x00000040ff007807 */ /* 0x000fe20000000000 */
[----:B------:R-:W-:Y:S01]  /*ffa0*/  IMAD.U32 R7, RZ, RZ, UR12 ;  /* 0x0000000cff077e24 */ /* 0x000fe2000f8e00ff */
[----:B------:R-:W-:Y:S01]  /*ffb0*/  UIMAD UR4, UR10, UR13, UR4 ;  /* 0x0000000d0a0472a4 */ /* 0x000fe2000f8e0204 */
[----:B------:R-:W-:-:S02]  /*ffc0*/  ISETP.GE.AND P2, PT, R3, UR14, PT ;  /* 0x0000000e03007c0c */ /* 0x000fc4000bf46270 */
[----:B------:R-:W-:Y:S01]  /*ffd0*/  ISETP.GE.AND P0, PT, R6, UR8, PT ;  /* 0x0000000806007c0c */ /* 0x000fe2000bf06270 */
[----:B------:R-:W-:Y:S01]  /*ffe0*/  IMAD.WIDE.U32 R6, R7, UR10, R4 ;  /* 0x0000000a07067c25 */ /* 0x000fe2000f8e0004 */
[----:B------:R-:W-:Y:S02]  /*fff0*/  LOP3.LUT R15, R9, R0, RZ, 0xfc, !PT ;  /* 0x00000000090f7212 */ /* 0x000fe400078efcff */
[--C-:B------:R-:W-:Y:S01]  /*10000*/  SHF.R.S32.HI R5, RZ, 0x1f, R188.reuse ;  /* 0x0000001fff057819 */ /* 0x100fe200000114bc */
[----:B------:R-:W-:Y:S01]  /*10010*/  IMAD.U32 R9, RZ, RZ, UR42 ;  /* 0x0000002aff097e24 */ /* 0x000fe2000f8e00ff */
[----:B------:R-:W-:Y:S01]  /*10020*/  SEL R0, RZ, 0x80, P2 ;  /* 0x00000080ff007807 */ /* 0x000fe20001000000 */
[----:B------:R-:W-:Y:S02]  /*10030*/  IMAD.MOV.U32 R4, RZ, RZ, R188 ;  /* 0x000000ffff047224 */ /* 0x000fe400078e00bc */
[----:B------:R-:W-:Y:S01]  /*10040*/  VIADD R11, R7, UR4 ;  /* 0x00000004070b7c36 */ /* 0x000fe20008000000 */
[----:B------:R-:W-:Y:S01]  /*10050*/  LOP3.LUT R0, R15, R0, RZ, 0xfc, !PT ;  /* 0x000000000f007212 */ /* 0x000fe200078efcff */
[----:B------:R-:W-:Y:S01]  /*10060*/  IMAD.WIDE R8, R9, 0x40, R4 ;  /* 0x0000004009087825 */ /* 0x000fe200078e0204 */
[----:B------:R-:W-:Y:S06]  /*10070*/  @P1 BRA `(.L_x_1785) ;  /* 0x0000000000681947 */ /* 0x000fec0003800000 */
[----:B------:R-:W-:Y:S01]  /*10080*/  ULDC.64 UR10, c[0x0][0xad8] ;  /* 0x0002b600000a7ab9 */ /* 0x000fe20000000a00 */
[----:B------:R-:W-:Y:S01]  /*10090*/  MOV R5, R11 ;  /* 0x0000000b00057202 */ /* 0x000fe20000000f00 */
        /* <DEDUP_REMOVED lines=10> */
[C---:B------:R-:W-:Y:S02]  /*10140*/  LEA R20, P1, R4.reuse, UR10, 0x1 ;  /* 0x0000000a04147c11 */ /* 0x040fe4000f8208ff */
[----:B------:R-:W-:Y:S02]  /*10150*/  ISETP.GE.AND P2, PT, R25, UR14, PT ;  /* 0x0000000e19007c0c */ /* 0x000fe4000bf46270 */
        /* <DEDUP_REMOVED lines=12> */
.L_x_1785:
[----:B------:R-:W-:Y:S05]  /*10220*/  BSYNC B1 ;  /* 0x0000000000017941 */ /* 0x000fea0003800000 */
.L_x_1784:
[----:B------:R-:W-:Y:S05]  /*10230*/  @P0 BRA `(.L_x_1780) ;  /* 0x0000000000700947 */ /* 0x000fea0003800000 */
[----:B------:R-:W-:Y:S01]  /*10240*/  IADD3 R3, P0, R8, 0x20, RZ ;  /* 0x0000002008037810 */ /* 0x000fe20007f1e0ff */
[----:B------:R-:W-:Y:S01]  /*10250*/  ULDC.64 UR8, c[0x0][0xad8] ;  /* 0x0002b60000087ab9 */ /* 0x000fe20000000a00 */
[----:B------:R-:W-:Y:S01]  /*10260*/  IMAD.MOV.U32 R4, RZ, RZ, R6 ;  /* 0x000000ffff047224 */ /* 0x000fe200078e0006 */
[----:B------:R-:W-:Y:S01]  /*10270*/  ISETP.GE.AND P1, PT, R13, UR14, PT ;  /* 0x0000000e0d007c0c */ /* 0x000fe2000bf26270 */
        /* <DEDUP_REMOVED lines=8> */
[----:B------:R-:W-:-:S03]  /*10300*/  LOP3.LUT P4, RZ, R15, 0x40, RZ, 0xc0, !PT ;  /* 0x000000400fff7812 */ /* 0x000fc6000788c0ff */
        /* <DEDUP_REMOVED lines=15> */
.L_x_1780:
[----:B------:R-:W-:Y:S05]  /*10400*/  BSYNC B0 ;  /* 0x0000000000007941 */ /* 0x000fea0003800000 */
.L_x_1774:
[----:B------:R-:W-:Y:S02]  /*10410*/  ULDC UR4, c[0x0][0xc14] ;  /* 0x0003050000047ab9 */ /* 0x000fe40000000800 */
[----:B------:R-:W-:-:S06]  /*10420*/  UISETP.GE.AND UP0, UPT, UR5, UR4, UPT ;  /* 0x000000040500728c */ /* 0x000fcc000bf06270 */
[----:B------:R-:W-:-:S13]  /*10430*/  PLOP3.LUT P0, PT, PT, PT, UP0, 0x80, 0x0 ;  /* 0x000000000000781c */ /* 0x000fda0003f0f008 */
[----:B------:R-:W-:Y:S05]  /*10440*/  @!P0 BRA `(.L_x_1786) ;  /* 0xffffff0800b48947 */ /* 0x000fea000383ffff */
[----:B------:R-:W-:Y:S05]  /*10450*/  EXIT ;  /* 0x000000000000794d */ /* 0x000fea0003800000 */
.L_x_1677:
[----:B------:R-:W-:-:S08]  /*10460*/  NOP ;  /* 0x0000000000007918 */ /* 0x000fd00000000000 */
[----:B------:R-:W0:-:S00]  /*10470*/  USETMAXREG.DEALLOC.CTAPOOL 0x18 ;  /* 0x00000018000079c8 */ /* 0x000e0000080e0500 */
[----:B0-----:R-:W-:-:S06]  /*10480*/  LOP3.LUT R0, R0, 0x3, RZ, 0xc0, !PT ;  /* 0x0000000300007812 */ /* 0x001fcc00078ec0ff */
[----:B------:R-:W0:Y:S02]  /*10490*/  SHFL.IDX PT, R0, R0, RZ, 0x1f ;  /* 0x00001fff00007589 */ /* 0x000e2400000e0000 */
[----:B0-----:R-:W-:-:S13]  /*104a0*/  ISETP.NE.AND P0, PT, R0, RZ, PT ;  /* 0x000000ff0000720c */ /* 0x001fda0003f05270 */
[----:B------:R-:W-:Y:S05]  /*104b0*/  @P0 EXIT ;  /* 0x000000000000094d */ /* 0x000fea0003800000 */
[----:B------:R-:W-:Y:S01]  /*104c0*/  LOP3.LUT R7, R4, 0x1f, RZ, 0xc0, !PT ;  /* 0x0000001f04077812 */ /* 0x000fe200078ec0ff */
[----:B------:R-:W-:Y:S01]  /*104d0*/  ULDC UR5, c[0x0][0xc14] ;  /* 0x0003050000057ab9 */ /* 0x000fe20000000800 */
[----:B------:R-:W-:Y:S02]  /*104e0*/  LOP3.LUT R0, R0, 0xffffffdf, RZ, 0xc0, !PT ;  /* 0xffffffdf00007812 */ /* 0x000fe400078ec0ff */
[----:B------:R-:W-:Y:S01]  /*104f0*/  MOV R8, RZ ;  /* 0x000000ff00087202 */ /* 0x000fe20000000f00 */
[----:B------:R-:W0:Y:S01]  /*10500*/  S2UR UR6, SR_CTAID.X ;  /* 0x00000000000679c3 */ /* 0x000e220000002500 */
[----:B------:R-:W-:Y:S01]  /*10510*/  ISETP.NE.AND P0, PT, R7, 0x1f, PT ;  /* 0x0000001f0700780c */ /* 0x000fe20003f05270 */
[----:B------:R-:W-:-:S12]  /*10520*/  ULDC UR4, c[0x0][0xc10] ;  /* 0x0003040000047ab9 */ /* 0x000fd80000000800 */
[----:B------:R-:W-:Y:S02]  /*10530*/  @P0 LOP3.LUT R0, R0, 0x20, RZ, 0xfc, !PT ;  /* 0x0000002000000812 */ /* 0x000fe400078efcff */
[----:B------:R-:W-:-:S13]  /*10540*/  ISETP.GE.OR P0, PT, R7, UR5, !P0 ;  /* 0x0000000507007c0c */ /* 0x000fda000c706670 */
[----:B------:R-:W1:Y:S02]  /*10550*/  @!P0 LDC.64 R2, c[0x0][0xc58] ;  /* 0x00031600ff028b82 */ /* 0x000e640000000a00 */
[----:B-1----:R-:W-:-:S05]  /*10560*/  @!P0 IMAD.WIDE.U32 R2, R7, 0x4, R2 ;  /* 0x0000000407028825 */ /* 0x002fca00078e0002 */
[----:B------:R-:W2:Y:S01]  /*10570*/  @!P0 LDG.E R8, desc[UR48][R2.64] ;  /* 0x0000003002088981 */ /* 0x000ea2000c1e1900 */
[C---:B------:R-:W-:Y:S02]  /*10580*/  ISETP.NE.AND P1, PT, R7.reuse, RZ, PT ;  /* 0x000000ff0700720c */ /* 0x040fe40003f25270 */
[----:B------:R-:W-:Y:S02]  /*10590*/  ISETP.GE.U32.AND P0, PT, R7, 0x2, PT ;  /* 0x000000020700780c */ /* 0x000fe40003f06070 */
        /* <DEDUP_REMOVED lines=16> */
[----:B-1----:R-:W-:Y:S01]  /*106a0*/  SEL R3, R6, RZ, P0 ;  /* 0x000000ff06037207 */ /* 0x002fe20000000000 */
[----:B------:R-:W-:Y:S01]  /*106b0*/  IMAD.MOV.U32 R6, RZ, RZ, RZ ;  /* 0x000000ffff067224 */ /* 0x000fe200078e00ff */
[----:B------:R-:W-:-:S03]  /*106c0*/  ISETP.GE.U32.AND P0, PT, R7, 0x8, PT ;  /* 0x000000080700780c */ /* 0x000fc60003f06070 */
[----:B------:R-:W-:-:S05]  /*106d0*/  IMAD.IADD R3, R4, 0x1, R3 ;  /* 0x0000000104037824 */ /* 0x000fca00078e0203 */
[----:B------:R-:W1:Y:S05]  /*106e0*/  SHFL.UP PT, R2, R3, 0x8, RZ ;  /* 0x0500000003027989 */ /* 0x000e6a00000e00ff */
        /* <DEDUP_REMOVED lines=19> */
.L_x_1791:
[----:B------:R-:W-:Y:S01]  /*10820*/  VIADD R6, R6, 0x1f ;  /* 0x0000001f06067836 */ /* 0x000fe20000000000 */
[----:B------:R-:W-:-:S04]  /*10830*/  MOV R19, UR7 ;  /* 0x0000000700137c02 */ /* 0x000fc80008000f00 */
[----:B------:R-:W-:-:S13]  /*10840*/  ISETP.GE.AND P0, PT, R6, UR5, PT ;  /* 0x0000000506007c0c */ /* 0x000fda000bf06270 */
[----:B------:R-:W-:Y:S05]  /*10850*/  @P0 BRA `(.L_x_1788) ;  /* 0x0000000400c40947 */ /* 0x000fea0003800000 */
[----:B------:R-:W0:Y:S01]  /*10860*/  S2R R9, SR_TID.X ;  /* 0x0000000000097919 */ /* 0x000e220000002100 */
        /* <DEDUP_REMOVED lines=10> */
.L_x_1790:
[----:B------:R-:W-:Y:S05]  /*10910*/  BSYNC B0 ;  /* 0x0000000000007941 */ /* 0x000fea0003800000 */
.L_x_1789:
[----:B0----5:R-:W0:Y:S01]  /*10920*/  SHFL.UP PT, R2, R8, 0x1, RZ ;  /* 0x0420000008027989 */ /* 0x021e2200000e00ff */
[C---:B------:R-:W-:Y:S02]  /*10930*/  ISETP.NE.AND P0, PT, R9.reuse, RZ, PT ;  /* 0x000000ff0900720c */ /* 0x040fe40003f05270 */
[C---:B------:R-:W-:Y:S02]  /*10940*/  ISETP.GE.U32.AND P1, PT, R9.reuse, 0x2, PT ;  /* 0x000000020900780c */ /* 0x040fe40003f26070 */
        /* <DEDUP_REMOVED lines=22> */
.L_x_1787:
[----:B------:R-:W-:-:S04]  /*10ab0*/  IMAD.IADD R7, R5, 0x1, -R2 ;  /* 0x0000000105077824 */ /* 0x000fc800078e0a02 */
[----:B------:R-:W-:-:S05]  /*10ac0*/  IMAD R2, R4, UR4, R7 ;  /* 0x0000000404027c24 */ /* 0x000fca000f8e0207 */
[----:B------:R-:W-:Y:S02]  /*10ad0*/  ISETP.GT.AND P0, PT, R2, UR6, PT ;  /* 0x0000000602007c0c */ /* 0x000fe4000bf04270 */
[----:B------:R-:W0:Y:S11]  /*10ae0*/  LDC.64 R2, c[0x0][0xc68] ;  /* 0x00031a00ff027b82 */ /* 0x000e360000000a00 */
[----:B------:R-:W-:-:S04]  /*10af0*/  VOTE.ANY R9, PT, !P0 ;  /* 0x0000000000097806 */ /* 0x000fc800040e0100 */
[----:B------:R-:W1:Y:S02]  /*10b00*/  POPC R5, R9 ;  /* 0x0000000900057309 */ /* 0x000e640000000000 */
[----:B-1----:R-:W-:-:S04]  /*10b10*/  IMAD.IADD R19, R5, 0x1, R6 ;  /* 0x0000000105137824 */ /* 0x002fc800078e0206 */
[----:B0-----:R-:W-:-:S05]  /*10b20*/  IMAD.WIDE R2, R19, 0x4, R2 ;  /* 0x0000000413027825 */ /* 0x001fca00078e0202 */
[----:B------:R-:W2:Y:S01]  /*10b30*/  LDG.E R10, desc[UR48][R2.64] ;  /* 0x00000030020a7981 */ /* 0x000ea2000c1e1900 */
[----:B------:R-:W-:-:S03]  /*10b40*/  ISETP.NE.AND P0, PT, R9, RZ, PT ;  /* 0x000000ff0900720c */ /* 0x000fc60003f05270 */
[----:B------:R-:W2:Y:S02]  /*10b50*/  SHFL.IDX PT, R17, R8, R5, 0x1f ;  /* 0x00001f0508117589 */ /* 0x000ea400000e0000 */
[----:B--2---:R-:W-:-:S05]  /*10b60*/  IMAD R6, R17, R10, RZ ;  /* 0x0000000a11067224 */ /* 0x004fca00078e02ff */
[----:B------:R-:W-:-:S04]  /*10b70*/  IABS R11, R6 ;  /* 0x00000006000b7213 */ /* 0x000fc80000000000 */
[----:B------:R-:W0:Y:S08]  /*10b80*/  I2F.RP R12, R11 ;  /* 0x0000000b000c7306 */ /* 0x000e300000209400 */
[----:B0-----:R-:W0:Y:S02]  /*10b90*/  MUFU.RCP R12, R12 ;  /* 0x0000000c000c7308 */ /* 0x001e240000001000 */
[----:B0-----:R-:W-:-:S06]  /*10ba0*/  VIADD R13, R12, 0xffffffe ;  /* 0x0ffffffe0c0d7836 */ /* 0x001fcc0000000000 */
[----:B------:R0:W1:Y:S01]  /*10bb0*/  F2I.FTZ.U32.TRUNC.NTZ R3, R13 ;  /* 0x0000000d00037305 */ /* 0x000062000021f000 */
[----:B------:R-:W-:Y:S05]  /*10bc0*/  @!P0 BRA `(.L_x_1792) ;  /* 0x0000000000088947 */ /* 0x000fea0003800000 */
[----:B------:R-:W-:-:S05]  /*10bd0*/  IADD3 R5, R5, -0x1, RZ ;  /* 0xffffffff05057810 */ /* 0x000fca0007ffe0ff */
[----:B------:R2:W3:Y:S02]  /*10be0*/  SHFL.IDX PT, R16, R4, R5, 0x1f ;  /* 0x00001f0504107589 */ /* 0x0004e400000e0000 */
.L_x_1792:
[----:B-1----:R-:W-:Y:S01]  /*10bf0*/  IMAD.MOV R2, RZ, RZ, -R3 ;  /* 0x000000ffff027224 */ /* 0x002fe200078e0a03 */
[----:B--2---:R-:W-:Y:S01]  /*10c00*/  IABS R4, R6 ;  /* 0x0000000600047213 */ /* 0x004fe20000000000 */
[----:B---3--:R-:W-:Y:S02]  /*10c10*/  IMAD R16, R16, UR4, R7 ;  /* 0x0000000410107c24 */ /* 0x008fe4000f8e0207 */
[----:B------:R-:W-:Y:S02]  /*10c20*/  IMAD R5, R2, R11, RZ ;  /* 0x0000000b02057224 */ /* 0x000fe400078e02ff */
[----:B------:R-:W-:Y:S02]  /*10c30*/  IMAD.MOV.U32 R2, RZ, RZ, RZ ;  /* 0x000000ffff027224 */ /* 0x000fe400078e00ff */
[----:B------:R-:W-:Y:S02]  /*10c40*/  IMAD.MOV R4, RZ, RZ, -R4 ;  /* 0x000000ffff047224 */ /* 0x000fe400078e0a04 */
[----:B------:R-:W-:Y:S01]  /*10c50*/  IMAD.HI.U32 R2, R3, R5, R2 ;  /* 0x0000000503027227 */ /* 0x000fe200078e0002 */
[----:B------:R-:W-:-:S04]  /*10c60*/  IADD3 R5, -R16, UR6, RZ ;  /* 0x0000000610057c10 */ /* 0x000fc8000fffe1ff */
[----:B------:R-:W-:-:S05]  /*10c70*/  IABS R3, R5 ;  /* 0x0000000500037213 */ /* 0x000fca0000000000 */
        /* <DEDUP_REMOVED lines=11> */
[----:B------:R-:W-:-:S05]  /*10d30*/  @!P0 LOP3.LUT R2, RZ, R6, RZ, 0x33, !PT ;  /* 0x00000006ff028212 */ /* 0x000fca00078e33ff */
[----:B------:R-:W-:Y:S02]  /*10d40*/  IMAD R4, R10, R2, RZ ;  /* 0x000000020a047224 */ /* 0x000fe400078e02ff */
[----:B------:R-:W-:Y:S02]  /*10d50*/  IMAD.MOV R2, RZ, RZ, -R2 ;  /* 0x000000ffff027224 */ /* 0x000fe400078e0a02 */
[----:B------:R-:W-:Y:S02]  /*10d60*/  IMAD.MOV R3, RZ, RZ, -R4 ;  /* 0x000000ffff037224 */ /* 0x000fe400078e0a04 */
[----:B------:R-:W-:-:S03]  /*10d70*/  IMAD R5, R6, R2, R5 ;  /* 0x0000000206057224 */ /* 0x000fc600078e0205 */
[----:B------:R-:W-:-:S04]  /*10d80*/  VIADDMNMX R10, R3, UR4, R10, PT ;  /* 0x00000004030a7c46 */ /* 0x000fc8000b80010a */
[-C--:B------:R-:W-:Y:S02]  /*10d90*/  IABS R7, R10.reuse ;  /* 0x0000000a00077213 */ /* 0x080fe40000000000 */
[----:B------:R-:W-:Y:S02]  /*10da0*/  IABS R6, R10 ;  /* 0x0000000a00067213 */ /* 0x000fe40000000000 */
[----:B------:R-:W1:Y:S03]  /*10db0*/  I2F.RP R8, R7 ;  /* 0x0000000700087306 */ /* 0x000e660000209400 */
[----:B------:R-:W-:-:S05]  /*10dc0*/  IMAD.MOV R6, RZ, RZ, -R6 ;  /* 0x000000ffff067224 */ /* 0x000fca00078e0a06 */
[----:B-1----:R-:W1:Y:S02]  /*10dd0*/  MUFU.RCP R8, R8 ;  /* 0x0000000800087308 */ /* 0x002e640000001000 */
[----:B-1----:R-:W-:-:S06]  /*10de0*/  VIADD R3, R8, 0xffffffe ;  /* 0x0ffffffe08037836 */ /* 0x002fcc0000000000 */
[----:B------:R-:W1:Y:S02]  /*10df0*/  F2I.FTZ.U32.TRUNC.NTZ R3, R3 ;  /* 0x0000000300037305 */ /* 0x000e64000021f000 */
[----:B-1----:R-:W-:-:S04]  /*10e00*/  IMAD.MOV R2, RZ, RZ, -R3 ;  /* 0x000000ffff027224 */ /* 0x002fc800078e0a03 */
[----:B------:R-:W-:Y:S01]  /*10e10*/  IMAD R9, R2, R7, RZ ;  /* 0x0000000702097224 */ /* 0x000fe200078e02ff */
[----:B------:R-:W-:-:S05]  /*10e20*/  MOV R2, RZ ;  /* 0x000000ff00027202 */ /* 0x000fca0000000f00 */
[----:B------:R-:W-:Y:S01]  /*10e30*/  IMAD.HI.U32 R2, R3, R9, R2 ;  /* 0x0000000903027227 */ /* 0x000fe200078e0002 */
[----:B------:R-:W-:Y:S02]  /*10e40*/  IABS R9, R5 ;  /* 0x0000000500097213 */ /* 0x000fe40000000000 */
[C---:B------:R-:W-:Y:S02]  /*10e50*/  LOP3.LUT R3, R5.reuse, R10, RZ, 0x3c, !PT ;  /* 0x0000000a05037212 */ /* 0x040fe400078e3cff */
[----:B------:R-:W-:Y:S01]  /*10e60*/  IADD3 R5, R5, R4, RZ ;  /* 0x0000000405057210 */ /* 0x000fe20007ffe0ff */
[----:B------:R-:W-:-:S04]  /*10e70*/  IMAD.HI.U32 R2, R2, R9, RZ ;  /* 0x0000000902027227 */ /* 0x000fc800078e00ff */
[----:B------:R-:W-:-:S05]  /*10e80*/  IMAD R6, R2, R6, R9 ;  /* 0x0000000602067224 */ /* 0x000fca00078e0209 */
[----:B------:R-:W-:-:S13]  /*10e90*/  ISETP.GT.U32.AND P0, PT, R7, R6, PT ;  /* 0x000000060700720c */ /* 0x000fda0003f04070 */
[----:B------:R-:W-:Y:S02]  /*10ea0*/  @!P0 IMAD.IADD R6, R6, 0x1, -R7 ;  /* 0x0000000106068824 */ /* 0x000fe400078e0a07 */
[----:B------:R-:W-:-:S03]  /*10eb0*/  @!P0 VIADD R2, R2, 0x1 ;  /* 0x0000000102028836 */ /* 0x000fc60000000000 */
[----:B------:R-:W-:-:S13]  /*10ec0*/  ISETP.GE.U32.AND P0, PT, R6, R7, PT ;  /* 0x000000070600720c */ /* 0x000fda0003f06070 */
[----:B------:R-:W-:Y:S01]  /*10ed0*/  @P0 VIADD R2, R2, 0x1 ;  /* 0x0000000102020836 */ /* 0x000fe20000000000 */
[----:B------:R-:W-:-:S13]  /*10ee0*/  ISETP.GE.AND P0, PT, R3, RZ, PT ;  /* 0x000000ff0300720c */ /* 0x000fda0003f06270 */
[----:B------:R-:W-:Y:S01]  /*10ef0*/  @!P0 IMAD.MOV R2, RZ, RZ, -R2 ;  /* 0x000000ffff028224 */ /* 0x000fe200078e0a02 */
[----:B------:R-:W-:-:S13]  /*10f00*/  ISETP.NE.AND P0, PT, R10, RZ, PT ;  /* 0x000000ff0a00720c */ /* 0x000fda0003f05270 */
[----:B------:R-:W-:Y:S01]  /*10f10*/  @!P0 LOP3.LUT R2, RZ, R10, RZ, 0x33, !PT ;  /* 0x0000000aff028212 */ /* 0x000fe200078e33ff */
[----:B------:R-:W-:-:S04]  /*10f20*/  IMAD.MOV R10, RZ, RZ, -R10 ;  /* 0x000000ffff0a7224 */ /* 0x000fc800078e0a0a */
[----:B------:R-:W-:Y:S01]  /*10f30*/  IMAD R18, R2, R10, R5 ;  /* 0x0000000a02127224 */ /* 0x000fe200078e0205 */
[----:B------:R-:W-:-:S05]  /*10f40*/  LOP3.LUT R2, RZ, R2, RZ, 0x33, !PT ;  /* 0x00000002ff027212 */ /* 0x000fca00078e33ff */
[----:B------:R-:W-:Y:S01]  /*10f50*/  IMAD.IADD R17, R17, 0x1, R2 ;  /* 0x0000000111117824 */ /* 0x000fe200078e0202 */
[----:B------:R-:W-:Y:S06]  /*10f60*/  BRA `(.L_x_1793) ;  /* 0x00000000000c7947 */ /* 0x000fec0003800000 */
.L_x_1788:
[----:B------:R-:W-:Y:S02]  /*10f70*/  IMAD.MOV.U32 R17, RZ, RZ, RZ ;  /* 0x000000ffff117224 */ /* 0x000fe400078e00ff */
[----:B------:R-:W-:Y:S02]  /*10f80*/  IMAD.U32 R16, RZ, RZ, UR6 ;  /* 0x00000006ff107e24 */ /* 0x000fe4000f8e00ff */
[----:B------:R-:W-:-:S07]  /*10f90*/  IMAD.MOV.U32 R18, RZ, RZ, RZ ;  /* 0x000000ffff127224 */ /* 0x000fce00078e00ff */
.L_x_1793:
[----:B------:R-:W1:Y:S01]  /*10fa0*/  S2R R2, SR_TID.X ;  /* 0x0000000000027919 */ /* 0x000e620000002100 */
[----:B------:R-:W-:Y:S01]  /*10fb0*/  STL [R1], RZ ;  /* 0x000000ff01007387 */ /* 0x000fe20000100800 */
[----:B-1----:R-:W-:-:S04]  /*10fc0*/  LOP3.LUT R2, R2, 0x1f, RZ, 0xc0, !PT ;  /* 0x0000001f02027812 */ /* 0x002fc800078ec0ff */
[----:B------:R-:W-:-:S13]  /*10fd0*/  ISETP.NE.AND P0, PT, R2, RZ, PT ;  /* 0x000000ff0200720c */ /* 0x000fda0003f05270 */
[----:B------:R-:W1:Y:S01]  /*10fe0*/  @!P0 S2R R3, SR_CgaCtaId ;  /* 0x0000000000038919 */ /* 0x000e620000008800 */
[----:B------:R-:W-:-:S04]  /*10ff0*/  @!P0 MOV R0, 0x400 ;  /* 0x0000040000008802 */ /* 0x000fc80000000f00 */
[----:B-1----:R-:W-:-:S05]  /*11000*/  @!P0 LEA R0, R3, R0, 0x18 ;  /* 0x0000000003008211 */ /* 0x002fca00078ec0ff */
[----:B------:R1:W-:Y:S01]  /*11010*/  @!P0 STS.128 [R0+0x28cd0], R16 ;  /* 0x028cd01000008388 */ /* 0x0003e20000000c00 */
[----:B------:R-:W-:Y:S06]  /*11020*/  BAR.ARV 0x5, 0x120 ;  /* 0x0144800000007b1d */ /* 0x000fec0000002000 */
[----:B------:R-:W-:Y:S02]  /*11030*/  ISETP.GE.AND P0, PT, R19, UR5, PT ;  /* 0x0000000513007c0c */ /* 0x000fe4000bf06270 */
[----:B-1----:R-:W-:-:S05]  /*11040*/  MOV R0, 0x1 ;  /* 0x0000000100007802 */ /* 0x002fca0000000f00 */
[----:B------:R1:W-:Y:S04]  /*11050*/  STL [R1+0x4], R0 ;  /* 0x0000040001007387 */ /* 0x0003e80000100800 */
[----:B------:R1:W-:Y:S02]  /*11060*/  STL [R1+0x18], RZ ;  /* 0x000018ff01007387 */ /* 0x0003e40000100800 */
[----:B------:R-:W-:Y:S05]  /*11070*/  @P0 BRA `(.L_x_1794) ;  /* 0x0000004000e80947 */ /* 0x000fea0003800000 */
[----:B-1----:R-:W-:Y:S01]  /*11080*/  IMAD.MOV.U32 R0, RZ, RZ, 0x1 ;  /* 0x00000001ff007424 */ /* 0x002fe200078e00ff */
[----:B------:R1:W-:Y:S01]  /*11090*/  STL [R1+0x18], RZ ;  /* 0x000018ff01007387 */ /* 0x0003e20000100800 */
[----:B------:R-:W-:Y:S01]  /*110a0*/  ULDC UR37, c[0x0][0xc] ;  /* 0x0000030000257ab9 */ /* 0x000fe20000000800 */
[----:B------:R-:W-:Y:S02]  /*110b0*/  ULDC.64 UR38, c[0x0][0x198] ;  /* 0x0000660000267ab9 */ /* 0x000fe40000000a00 */
[----:B------:R1:W-:Y:S04]  /*110c0*/  STL [R1+0x4], R0 ;  /* 0x0000040001007387 */ /* 0x0003e80000100800 */
[----:B------:R1:W-:Y:S02]  /*110d0*/  STL [R1], RZ ;  /* 0x000000ff01007387 */ /* 0x0003e40000100800 */
.L_x_1867:
[----:B------:R-:W-:Y:S05]  /*110e0*/  YIELD ;  /* 0x0000000000007946 */ /* 0x000fea0003800000 */
[----:B------:R-:W-:Y:S01]  /*110f0*/  ULDC.64 UR4, c[0x0][0xa28] ;  /* 0x00028a0000047ab9 */ /* 0x000fe20000000a00 */
[----:B------:R-:W-:Y:S01]  /*11100*/  IMAD.MOV.U32 R4, RZ, RZ, RZ ;  /* 0x000000ffff047224 */ /* 0x000fe200078e00ff */
[----:B------:R-:W-:Y:S01]  /*11110*/  ISETP.NE.U32.AND P0, PT, RZ, UR4, PT ;  /* 0x00000004ff007c0c */ /* 0x000fe2000bf05070 */
[----:B-1----:R-:W-:Y:S01]  /*11120*/  IMAD.MOV.U32 R0, RZ, RZ, RZ ;  /* 0x000000ffff007224 */ /* 0x002fe200078e00ff */
[----:B------:R-:W-:Y:S02]  /*11130*/  ULDC.64 UR6, c[0x0][0xa08] ;  /* 0x0002820000067ab9 */ /* 0x000fe40000000a00 */
[----:B------:R-:W-:Y:S01]  /*11140*/  ISETP.NE.AND.EX P0, PT, RZ, UR5, PT, P0 ;  /* 0x00000005ff007c0c */ /* 0x000fe2000bf05300 */
[----:B------:R-:W-:-:S12]  /*11150*/  ULDC.64 UR4, c[0x0][0xa00] ;  /* 0x0002800000047ab9 */ /* 0x000fd80000000a00 */
[----:B--2---:R-:W1:Y:S01]  /*11160*/  @P0 LDC.64 R2, c[0x0][0xa28] ;  /* 0x00028a00ff020b82 */ /* 0x004e620000000a00 */
[----:B------:R-:W-:Y:S01]  /*11170*/  ISETP.NE.U32.AND P2, PT, RZ, UR4, PT ;  /* 0x00000004ff007c0c */ /* 0x000fe2000bf45070 */
[----:B-1----:R-:W-:-:S05]  /*11180*/  @P0 IMAD.WIDE R2, R19, 0x4, R2 ;  /* 0x0000000413020825 */ /* 0x002fca00078e0202 */
[----:B------:R1:W5:Y:S01]  /*11190*/  @P0 LDG.E R4, desc[UR48][R2.64] ;  /* 0x0000003002040981 */ /* 0x000362000c1e1900 */
[----:B------:R-:W-:Y:S01]  /*111a0*/  ISETP.NE.AND.EX P2, PT, RZ, UR5, PT, P2 ;  /* 0x00000005ff007c0c */ /* 0x000fe2000bf45320 */
[----:B------:R-:W-:Y:S01]  /*111b0*/  ULDC.64 UR4, c[0x0][0xa18] ;  /* 0x0002860000047ab9 */ /* 0x000fe20000000a00 */
[----:B-1----:R-:W1:Y:S02]  /*111c0*/  LDC.64 R2, c[0x0][0xa00] ;  /* 0x00028000ff027b82 */ /* 0x002e640000000a00 */
[----:B-1----:R-:W-:-:S09]  /*111d0*/  IMAD.WIDE R2, R19, 0x4, R2 ;  /* 0x0000000413027825 */ /* 0x002fd200078e0202 */
[----:B------:R-:W2:Y:S01]  /*111e0*/  @P2 LDG.E R0, desc[UR48][R2.64] ;  /* 0x0000003002002981 */ /* 0x000ea2000c1e1900 */
[----:B------:R-:W-:Y:S01]  /*111f0*/  ISETP.NE.U32.AND P1, PT, RZ, UR4, PT ;  /* 0x00000004ff007c0c */ /* 0x000fe2000bf25070 */
[----:B------:R-:W-:-:S03]  /*11200*/  ULDC UR4, c[0x0][0x288] ;  /* 0x0000a20000047ab9 */ /* 0x000fc60000000800 */
[----:B------:R-:W-:-:S13]  /*11210*/  ISETP.NE.AND.EX P1, PT, RZ, UR5, PT, P1 ;  /* 0x00000005ff007c0c */ /* 0x000fda000bf25310 */
[----:B------:R-:W1:Y:S02]  /*11220*/  @P1 LDC.64 R6, c[0x0][0xa18] ;  /* 0x00028600ff061b82 */ /* 0x000e640000000a00 */
[----:B-1----:R-:W-:Y:S01]  /*11230*/  @P1 IMAD.WIDE R6, R19, 0x4, R6 ;  /* 0x0000000413061825 */ /* 0x002fe200078e0206 */
[----:B--2---:R1:W-:Y:S03]  /*11240*/  STL [R1+0x1c], R0 ;  /* 0x00001c0001007387 */ /* 0x0043e60000100800 */
[----:B-1----:R-:W-:Y:S01]  /*11250*/  IMAD.U32 R0, RZ, RZ, UR4 ;  /* 0x00000004ff007e24 */ /* 0x002fe2000f8e00ff */
[----:B------:R-:W-:-:S05]  /*11260*/  ULDC.64 UR4, c[0x0][0x3f8] ;  /* 0x0000fe0000047ab9 */ /* 0x000fca0000000a00 */
[----:B------:R1:W5:Y:S01]  /*11270*/  @P1 LDG.E R0, desc[UR48][R6.64] ;  /* 0x0000003006001981 */ /* 0x000362000c1e1900 */
[----:B------:R-:W-:Y:S01]  /*11280*/  UISETP.NE.U32.AND UP0, UPT, UR4, URZ, UPT ;  /* 0x0000003f0400728c */ /* 0x000fe2000bf05070 */
[----:B------:R-:W-:Y:S02]  /*11290*/  ISETP.NE.U32.AND P0, PT, RZ, UR6, PT ;  /* 0x00000006ff007c0c */ /* 0x000fe4000bf05070 */
[----:B------:R-:W-:Y:S01]  /*112a0*/  ULDC UR4, c[0x0][0x404] ;  /* 0x0001010000047ab9 */ /* 0x000fe20000000800 */
[----:B------:R-:W-:Y:S01]  /*112b0*/  UISETP.NE.AND.EX UP0, UPT, UR5, URZ, UPT, UP0 ;  /* 0x0000003f0500728c */ /* 0x000fe2000bf05300 */
[----:B------:R-:W-:Y:S02]  /*112c0*/  ISETP.NE.AND.EX P0, PT, RZ, UR7, PT, P0 ;  /* 0x00000007ff007c0c */ /* 0x000fe4000bf05300 */
[----:B------:R-:W-:Y:S01]  /*112d0*/  ULDC UR5, c[0x0][0x2e0] ;  /* 0x0000b80000057ab9 */ /* 0x000fe20000000800 */
[----:B------:R-:W-:-:S04]  /*112e0*/  USEL UR4, UR4, 0x1, UP0 ;  /* 0x0000000104047887 */ /* 0x000fc80008000000 */
[----:B------:R-:W-:-:S06]  /*112f0*/  UIMAD UR4, UR4, UR5, URZ ;  /* 0x00000005040472a4 */ /* 0x000fcc000f8e023f */
[----:B------:R-:W-:Y:S01]  /*11300*/  IMAD.U32 R5, RZ, RZ, UR4 ;  /* 0x00000004ff057e24 */ /* 0x000fe2000f8e00ff */
[----:B-1----:R-:W-:Y:S06]  /*11310*/  @P1 BRA `(.L_x_1795) ;  /* 0x0000000000101947 */ /* 0x002fec0003800000 */
[----:B------:R-:W-:Y:S05]  /*11320*/  @!P2 BRA `(.L_x_1795) ;  /* 0x00000000000ca947 */ /* 0x000fea0003800000 */
[----:B------:R-:W2:Y:S04]  /*11330*/  LDG.E R7, desc[UR48][R2.64] ;  /* 0x0000003002077981 */ /* 0x000ea8000c1e1900 */
[----:B-----5:R-:W2:Y:S02]  /*11340*/  LDG.E R0, desc[UR48][R2.64+0x4] ;  /* 0x0000043002007981 */ /* 0x020ea4000c1e1900 */
[----:B--2---:R-:W-:-:S07]  /*11350*/  IADD3 R0, -R7, R0, RZ ;  /* 0x0000000007007210 */ /* 0x004fce0007ffe1ff */
.L_x_1795:
[----:B------:R-:W1:Y:S01]  /*11360*/  LDC.64 R2, c[0x0][0xa08] ;  /* 0x00028200ff027b82 */ /* 0x000e620000000a00 */
[----:B------:R-:W-:Y:S01]  /*11370*/  IMAD.MOV.U32 R7, RZ, RZ, RZ ;  /* 0x000000ffff077224 */ /* 0x000fe200078e00ff */
[----:B------:R-:W-:Y:S01]  /*11380*/  ULDC.64 UR4, c[0x0][0xa20] ;  /* 0x0002880000047ab9 */ /* 0x000fe20000000a00 */
[----:B-1----:R-:W-:-:S05]  /*11390*/  IMAD.WIDE R2, R19, 0x4, R2 ;  /* 0x0000000413027825 */ /* 0x002fca00078e0202 */
[----:B------:R-:W2:Y:S01]  /*113a0*/  @P0 LDG.E R7, desc[UR48][R2.64] ;  /* 0x0000003002070981 */ /* 0x000ea2000c1e1900 */
[----:B------:R-:W-:-:S04]  /*113b0*/  ISETP.NE.U32.AND P1, PT, RZ, UR4, PT ;  /* 0x00000004ff007c0c */ /* 0x000fc8000bf25070 */
[----:B------:R-:W-:Y:S01]  /*113c0*/  ISETP.NE.AND.EX P1, PT, RZ, UR5, PT, P1 ;  /* 0x00000005ff007c0c */ /* 0x000fe2000bf25310 */
[----:B--2--5:R-:W-:-:S05]  /*113d0*/  IMAD.IADD R6, R7, 0x1, R4 ;  /* 0x0000000107067824 */ /* 0x024fca00078e0204 */
[----:B------:R1:W-:Y:S07]  /*113e0*/  STL [R1+0x8], R6 ;  /* 0x0000080601007387 */ /* 0x0003ee0000100800 */
[----:B------:R-:W-:Y:S05]  /*113f0*/  @!P1 BRA `(.L_x_1796) ;  /* 0x0000000000109947 */ /* 0x000fea0003800000 */
[----:B------:R-:W2:Y:S02]  /*11400*/  LDC.64 R2, c[0x0][0xa20] ;  /* 0x00028800ff027b82 */ /* 0x000ea40000000a00 */
[----:B--2---:R-:W-:-:S05]  /*11410*/  IMAD.WIDE R2, R19, 0x4, R2 ;  /* 0x0000000413027825 */ /* 0x004fca00078e0202 */
[----:B------:R2:W5:Y:S01]  /*11420*/  LDG.E R5, desc[UR48][R2.64] ;  /* 0x0000003002057981 */ /* 0x000562000c1e1900 */
[----:B------:R-:W-:Y:S05]  /*11430*/  BRA `(.L_x_1797) ;  /* 0x0000000000107947 */ /* 0x000fea0003800000 */
.L_x_1796:
[----:B------:R-:W-:Y:S05]  /*11440*/  @!P0 BRA `(.L_x_1797) ;  /* 0x00000000000c8947 */ /* 0x000fea0003800000 */
[----:B-1----:R-:W2:Y:S04]  /*11450*/  LDG.E R6, desc[UR48][R2.64] ;  /* 0x0000003002067981 */ /* 0x002ea8000c1e1900 */
[----:B------:R-:W2:Y:S02]  /*11460*/  LDG.E R5, desc[UR48][R2.64+0x4] ;  /* 0x0000043002057981 */ /* 0x000ea4000c1e1900 */
[----:B--2---:R-:W-:-:S07]  /*11470*/  IMAD.IADD R5, R5, 0x1, -R6 ;  /* 0x0000000105057824 */ /* 0x004fce00078e0a06 */
.L_x_1797:
[----:B--2---:R-:W2:Y:S01]  /*11480*/  LDC.64 R2, c[0x0][0x9e0] ;  /* 0x00027800ff027b82 */ /* 0x004ea20000000a00 */
[----:B-----5:R-:W-:Y:S01]  /*11490*/  IMAD.IADD R7, R5, 0x1, -R4 ;  /* 0x0000000105077824 */ /* 0x020fe200078e0a04 */
[----:B------:R-:W-:-:S04]  /*114a0*/  LEA R4, R17, 0x40, 0x6 ;  /* 0x0000004011047811 */ /* 0x000fc800078e30ff */
[----:B------:R-:W-:Y:S02]  /*114b0*/  IADD3 R9, R7, R4, -R0 ;  /* 0x0000000407097210 */ /* 0x000fe40007ffe800 */
[----:B--2---:R-:W-:-:S03]  /*114c0*/  ISETP.GE.AND P0, PT, R3, 0x1, PT ;  /* 0x000000010300780c */ /* 0x004fc60003f06270 */
[----:B------:R-:W-:-:S10]  /*114d0*/  IMAD.IADD R2, R9, 0x1, R2 ;  /* 0x0000000109027824 */ /* 0x000fd400078e0202 */
[----:B------:R-:W-:Y:S05]  /*114e0*/  @!P0 BRA `(.L_x_1798) ;  /* 0x0000000000488947 */ /* 0x000fea0003800000 */
[C---:B------:R-:W-:Y:S01]  /*114f0*/  ISETP.GT.AND P1, PT, R9.reuse, RZ, PT ;  /* 0x000000ff0900720c */ /* 0x040fe20003f24270 */
[----:B------:R-:W-:Y:S01]  /*11500*/  BSSY B0, `(.L_x_1799) ;  /* 0x000000e000007945 */ /* 0x000fe20003800000 */
[----:B-1----:R-:W-:-:S11]  /*11510*/  IADD3 R6, R9, -0x1, RZ ;  /* 0xffffffff09067810 */ /* 0x002fd60007ffe0ff */
        /* <DEDUP_REMOVED lines=8> */
.L_x_1800:
[----:B------:R-:W-:-:S13]  /*115a0*/  ISETP.NE.AND P1, PT, R3, 0x1, PT ;  /* 0x000000010300780c */ /* 0x000fda0003f25270 */
[----:B------:R-:W1:Y:S02]  /*115b0*/  @P1 LDC.64 R4, c[0x0][0x9e8] ;  /* 0x00027a00ff041b82 */ /* 0x000e640000000a00 */
[----:B-1----:R-:W-:-:S05]  /*115c0*/  @P1 IMAD.HI.U32 R4, R6, R4, RZ ;  /* 0x0000000406041227 */ /* 0x002fca00078e00ff */
[----:B------:R-:W-:-:S07]  /*115d0*/  @P1 SHF.R.U32.HI R6, RZ, R5, R4 ;  /* 0x00000005ff061219 */ /* 0x000fce0000011604 */
.L_x_1801:
[----:B------:R-:W-:Y:S05]  /*115e0*/  BSYNC B0 ;  /* 0x0000000000007941 */ /* 0x000fea0003800000 */
.L_x_1799:
[----:B------:R-:W-:-:S05]  /*115f0*/  IMAD R5, R6, R3, R3 ;  /* 0x0000000306057224 */ /* 0x000fca00078e0203 */
[----:B------:R-:W-:-:S07]  /*11600*/  VIMNMX R2, R2, R5, PT ;  /* 0x0000000502027248 */ /* 0x000fce0003fe0100 */
.L_x_1798:
[----:B------:R-:W-:Y:S01]  /*11610*/  VIADD R2, R2, 0x3f ;  /* 0x0000003f02027836 */ /* 0x000fe20000000000 */
[----:B------:R-:W-:Y:S01]  /*11620*/  ULDC UR4, c[0x0][0x9dc] ;  /* 0x0002770000047ab9 */ /* 0x000fe20000000800 */
[----:B------:R-:W-:-:S03]  /*11630*/  IMAD R0, R17, 0x40, -R0 ;  /* 0x0000004011007824 */ /* 0x000fc600078e0a00 */
[----:B------:R-:W-:-:S04]  /*11640*/  SHF.R.S32.HI R5, RZ, 0x1f, R2 ;  /* 0x0000001fff057819 */ /* 0x000fc80000011402 */
[----:B------:R-:W-:Y:S01]  /*11650*/  LEA.HI R4, R5, R2, RZ, 0x6 ;  /* 0x0000000205047211 */ /* 0x000fe200078f30ff */
[C---:B------:R-:W-:Y:S02]  /*11660*/  VIADD R2, R7.reuse, 0x3f ;  /* 0x0000003f07027836 */ /* 0x040fe40000000000 */
[----:B------:R-:W-:Y:S01]  /*11670*/  IMAD.IADD R7, R7, 0x1, R0 ;  /* 0x0000000107077824 */ /* 0x000fe200078e0200 */
[----:B------:R-:W-:Y:S02]  /*11680*/  SHF.R.S32.HI R4, RZ, 0x6, R4 ;  /* 0x00000006ff047819 */ /* 0x000fe40000011404 */
[----:B------:R-:W-:Y:S02]  /*11690*/  SHF.R.S32.HI R5, RZ, 0x1f, R2 ;  /* 0x0000001fff057819 */ /* 0x000fe40000011402 */
[----:B------:R-:W-:Y:S02]  /*116a0*/  IADD3 R0, R7, -UR4, RZ ;  /* 0x8000000407007c10 */ /* 0x000fe4000fffe0ff */
[----:B------:R-:W-:-:S04]  /*116b0*/  LEA.HI R5, R5, R2, RZ, 0x6 ;  /* 0x0000000205057211 */ /* 0x000fc800078f30ff */
[----:B------:R-:W-:-:S04]  /*116c0*/  SHF.R.S32.HI R5, RZ, 0x6, R5 ;  /* 0x00000006ff057819 */ /* 0x000fc80000011405 */
[----:B-1----:R-:W-:-:S05]  /*116d0*/  VIMNMX R6, R5, R4, PT ;  /* 0x0000000405067248 */ /* 0x002fca0003fe0100 */
[----:B------:R1:W-:Y:S01]  /*116e0*/  STL [R1+0x14], R6 ;  /* 0x0000140601007387 */ /* 0x0003e20000100800 */
[----:B------:R-:W-:Y:S05]  /*116f0*/  @!P0 BRA `(.L_x_1802) ;  /* 0x0000000000448947 */ /* 0x000fea0003800000 */
[----:B------:R-:W-:Y:S01]  /*11700*/  ISETP.GT.AND P0, PT, R7, -0x1, PT ;  /* 0xffffffff0700780c */ /* 0x000fe20003f04270 */
[----:B------:R-:W-:-:S12]  /*11710*/  BSSY B0, `(.L_x_1803) ;  /* 0x000000d000007945 */ /* 0x000fd80003800000 */
        /* <DEDUP_REMOVED lines=8> */
.L_x_1804:
[----:B------:R-:W-:-:S13]  /*117a0*/  ISETP.NE.AND P0, PT, R3, 0x1, PT ;  /* 0x000000010300780c */ /* 0x000fda0003f05270 */
[----:B------:R-:W2:Y:S02]  /*117b0*/  @P0 LDC.64 R4, c[0x0][0x9e8] ;  /* 0x00027a00ff040b82 */ /* 0x000ea40000000a00 */
[----:B--2---:R-:W-:-:S05]  /*117c0*/  @P0 IMAD.HI.U32 R4, R7, R4, RZ ;  /* 0x0000000407040227 */ /* 0x004fca00078e00ff */
[----:B------:R-:W-:-:S07]  /*117d0*/  @P0 SHF.R.U32.HI R7, RZ, R5, R4 ;  /* 0x00000005ff070219 */ /* 0x000fce0000011604 */
.L_x_1805:
[----:B------:R-:W-:Y:S05]  /*117e0*/  BSYNC B0 ;  /* 0x0000000000007941 */ /* 0x000fea0003800000 */
.L_x_1803:
[----:B------:R-:W-:-:S05]  /*117f0*/  IMAD R3, R7, R3, RZ ;  /* 0x0000000307037224 */ /* 0x000fca00078e02ff */
[----:B------:R-:W-:-:S07]  /*11800*/  VIMNMX R0, R0, R3, !PT ;  /* 0x0000000300007248 */ /* 0x000fce0007fe0100 */
.L_x_1802:
[----:B------:R-:W-:Y:S01]  /*11810*/  SHF.R.S32.HI R3, RZ, 0x1f, R0 ;  /* 0x0000001fff037819 */ /* 0x000fe20000011400 */
[----:B------:R-:W-:Y:S03]  /*11820*/  BSSY B6, `(.L_x_1806) ;  /* 0x00002fe000067945 */ /* 0x000fe60003800000 */
[----:B------:R-:W-:-:S04]  /*11830*/  LEA.HI R3, R3, R0, RZ, 0x6 ;  /* 0x0000000003037211 */ /* 0x000fc800078f30ff */
[----:B------:R-:W-:-:S04]  /*11840*/  SHF.R.S32.HI R3, RZ, 0x6, R3 ;  /* 0x00000006ff037819 */ /* 0x000fc80000011403 */
[----:B------:R-:W-:-:S04]  /*11850*/  VIMNMX R2, RZ, R3, !PT ;  /* 0x00000003ff027248 */ /* 0x000fc80007fe0100 */
[----:B------:R-:W-:Y:S01]  /*11860*/  ISETP.GT.AND P0, PT, R6, R2, PT ;  /* 0x000000020600720c */ /* 0x000fe20003f04270 */
[----:B------:R2:W-:-:S12]  /*11870*/  STL [R1+0xc], R2 ;  /* 0x00000c0201007387 */ /* 0x0005d80000100800 */
[----:B--2---:R-:W-:Y:S05]  /*11880*/  @P0 BRA `(.L_x_1807) ;  /* 0x0000000000440947 */ /* 0x004fea0003800000 */
[----:B------:R-:W2:Y:S02]  /*11890*/  S2R R2, SR_TID.X ;  /* 0x0000000000027919 */ /* 0x000ea40000002100 */
[----:B--2---:R-:W-:-:S04]  /*118a0*/  LOP3.LUT R2, R2, 0x1f, RZ, 0xc0, !PT ;  /* 0x0000001f02027812 */ /* 0x004fc800078ec0ff */
[----:B------:R-:W-:-:S13]  /*118b0*/  ISETP.NE.AND P1, PT, R2, RZ, PT ;  /* 0x000000ff0200720c */ /* 0x000fda0003f25270 */
[----:B------:R-:W-:Y:S05]  /*118c0*/  @P1 BRA `(.L_x_1808) ;  /* 0x0000002c00cc1947 */ /* 0x000fea0003800000 */
[----:B------:R-:W2:Y:S01]  /*118d0*/  S2R R7, SR_LANEID ;  /* 0x0000000000077919 */ /* 0x000ea20000000000 */
[----:B------:R-:W-:Y:S01]  /*118e0*/  VOTEU.ANY UR4, UPT, PT ;  /* 0x0000000000047886 */ /* 0x000fe200038e0100 */
[----:B------:R-:W3:Y:S01]  /*118f0*/  LDC.64 R2, c[0x0][0xc38] ;  /* 0x00030e00ff027b82 */ /* 0x000ee20000000a00 */
[----:B------:R-:W2:Y:S08]  /*11900*/  FLO.U32 R0, UR4 ;  /* 0x0000000400007d00 */ /* 0x000eb000080e0000 */
[----:B------:R-:W3:Y:S01]  /*11910*/  POPC R5, UR4 ;  /* 0x0000000400057d09 */ /* 0x000ee20008000000 */
[----:B--2---:R-:W-:-:S13]  /*11920*/  ISETP.EQ.U32.AND P0, PT, R0, R7, PT ;  /* 0x000000070000720c */ /* 0x004fda0003f02070 */
[----:B---3--:R-:W2:Y:S01]  /*11930*/  @P0 ATOMG.E.ADD.STRONG.GPU PT, R3, desc[UR48][R2.64], R5 ;  /* 0x00000005020309a8 */ /* 0x008ea200081ee1f0 */
[----:B------:R-:W3:Y:S02]  /*11940*/  S2R R4, SR_LTMASK ;  /* 0x0000000000047919 */ /* 0x000ee40000003900 */
[----:B---3--:R-:W-:-:S04]  /*11950*/  LOP3.LUT R4, R4, UR4, RZ, 0xc0, !PT ;  /* 0x0000000404047c12 */ /* 0x008fc8000f8ec0ff */
[----:B------:R-:W3:Y:S01]  /*11960*/  POPC R7, R4 ;  /* 0x0000000400077309 */ /* 0x000ee20000000000 */
[----:B--2---:R-:W3:Y:S02]  /*11970*/  SHFL.IDX PT, R0, R3, R0, 0x1f ;  /* 0x00001f0003007589 */ /* 0x004ee400000e0000 */
[----:B---3--:R-:W-:Y:S01]  /*11980*/  IADD3 R16, R0, UR37, R7 ;  /* 0x0000002500107c10 */ /* 0x008fe2000fffe007 */
[----:B------:R-:W-:Y:S06]  /*11990*/  BRA `(.L_x_1808) ;  /* 0x0000002c00987947 */ /* 0x000fec0003800000 */
.L_x_1807:
[----:B------:R-:W2:Y:S01]  /*119a0*/  S2R R3, SR_CgaCtaId ;  /* 0x0000000000037919 */ /* 0x000ea20000008800 */
[----:B------:R-:W-:-:S04]  /*119b0*/  MOV R0, 0x400 ;  /* 0x0000040000007802 */ /* 0x000fc80000000f00 */
[----:B--2---:R-:W-:-:S05]  /*119c0*/  LEA R2, R3, R0, 0x18 ;  /* 0x0000000003027211 */ /* 0x004fca00078ec0ff */
[----:B------:R2:W-:Y:S01]  /*119d0*/  STL [R1+0x10], R2 ;  /* 0x0000100201007387 */ /* 0x0005e20000100800 */
[----:B------:R-:W-:-:S05]  /*119e0*/  VIADD R0, R2, 0x22400 ;  /* 0x0002240002007836 */ /* 0x000fca0000000000 */
[----:B------:R-:W-:-:S13]  /*119f0*/  LOP3.LUT P0, RZ, R0, 0x3ff, RZ, 0xc0, !PT ;  /* 0x000003ff00ff7812 */ /* 0x000fda000780c0ff */
[----:B--2---:R-:W-:Y:S05]  /*11a00*/  @!P0 BRA `(.L_x_1809) ;  /* 0x0000000000408947 */ /* 0x004fea0003800000 */
[----:B------:R-:W-:Y:S01]  /*11a10*/  MOV R2, 0x0 ;  /* 0x0000000000027802 */ /* 0x000fe20000000f00 */
[----:B------:R-:W-:Y:S01]  /*11a20*/  ULDC.64 UR6, c[0x4][0x88] ;  /* 0x0100220000067ab9 */ /* 0x000fe20000000a00 */
[----:B------:R-:W-:Y:S01]  /*11a30*/  ULDC.64 UR8, c[0x4][0x90] ;  /* 0x0100240000087ab9 */ /* 0x000fe20000000a00 */
[----:B------:R-:W-:Y:S01]  /*11a40*/  ULDC.64 UR4, c[0x4][0x8] ;  /* 0x0100020000047ab9 */ /* 0x000fe20000000a00 */
[----:B------:R-:W-:Y:S01]  /*11a50*/  IMAD.U32 R4, RZ, RZ, UR6 ;  /* 0x00000006ff047e24 */ /* 0x000fe2000f8e00ff */
[----:B------:R-:W-:Y:S01]  /*11a60*/  MOV R10, UR4 ;  /* 0x00000004000a7c02 */ /* 0x000fe20008000f00 */
[----:B------:R-:W2:Y:S01]  /*11a70*/  LDC.64 R2, c[0x4][R2] ;  /* 0x0100000002027b82 */ /* 0x000ea20000000a00 */
[----:B------:R-:W-:Y:S02]  /*11a80*/  IMAD.U32 R5, RZ, RZ, UR7 ;  /* 0x00000007ff057e24 */ /* 0x000fe4000f8e00ff */
[----:B-1----:R-:W-:Y:S02]  /*11a90*/  IMAD.U32 R6, RZ, RZ, UR8 ;  /* 0x00000008ff067e24 */ /* 0x002fe4000f8e00ff */
[----:B------:R-:W-:-:S02]  /*11aa0*/  IMAD.U32 R7, RZ, RZ, UR9 ;  /* 0x00000009ff077e24 */ /* 0x000fc4000f8e00ff */
[----:B------:R-:W-:Y:S02]  /*11ab0*/  IMAD.U32 R11, RZ, RZ, UR5 ;  /* 0x00000005ff0b7e24 */ /* 0x000fe4000f8e00ff */
[----:B------:R-:W-:Y:S02]  /*11ac0*/  IMAD.MOV.U32 R8, RZ, RZ, 0x70 ;  /* 0x00000070ff087424 */ /* 0x000fe400078e00ff */
[----:B------:R-:W-:Y:S02]  /*11ad0*/  IMAD.MOV.U32 R12, RZ, RZ, 0x1 ;  /* 0x00000001ff0c7424 */ /* 0x000fe400078e00ff */
[----:B0-----:R-:W-:-:S07]  /*11ae0*/  IMAD.MOV.U32 R13, RZ, RZ, RZ ;  /* 0x000000ffff0d7224 */ /* 0x001fce00078e00ff */
[----:B------:R-:W-:-:S07]  /*11af0*/  LEPC R20, `(.L_x_1809) ;  /* 0x000000001014794e */ /* 0x000fce0000000000 */
[----:B--2---:R-:W-:Y:S05]  /*11b00*/  CALL.ABS.NOINC R2 ;  /* 0x0000000002007343 */ /* 0x004fea0003c00000 */
.L_x_1809:
        /* <DEDUP_REMOVED lines=8> */
[----:B------:R2:W3:Y:S01]  /*11b90*/  LDC.64 R2, c[0x4][R0] ;  /* 0x0100000000027b82 */ /* 0x0004e20000000a00 */
[----:B------:R-:W-:Y:S01]  /*11ba0*/  MOV R4, UR6 ;  /* 0x0000000600047c02 */ /* 0x000fe20008000f00 */
[----:B------:R-:W-:Y:S01]  /*11bb0*/  IMAD.U32 R5, RZ, RZ, UR7 ;  /* 0x00000007ff057e24 */ /* 0x000fe2000f8e00ff */
[----:B------:R-:W-:Y:S01]  /*11bc0*/  MOV R8, 0x70 ;  /* 0x0000007000087802 */ /* 0x000fe20000000f00 */
[----:B-1----:R-:W-:Y:S02]  /*11bd0*/  IMAD.U32 R6, RZ, RZ, UR8 ;  /* 0x00000008ff067e24 */ /* 0x002fe4000f8e00ff */
[----:B------:R-:W-:-:S02]  /*11be0*/  IMAD.U32 R7, RZ, RZ, UR9 ;  /* 0x00000009ff077e24 */ /* 0x000fc4000f8e00ff */
[----:B------:R-:W-:Y:S02]  /*11bf0*/  IMAD.U32 R10, RZ, RZ, UR4 ;  /* 0x00000004ff0a7e24 */ /* 0x000fe4000f8e00ff */
[----:B------:R-:W-:Y:S02]  /*11c00*/  IMAD.U32 R11, RZ, RZ, UR5 ;  /* 0x00000005ff0b7e24 */ /* 0x000fe4000f8e00ff */
[----:B------:R-:W-:Y:S02]  /*11c10*/  IMAD.MOV.U32 R12, RZ, RZ, 0x1 ;  /* 0x00000001ff0c7424 */ /* 0x000fe400078e00ff */
[----:B0-2---:R-:W-:-:S07]  /*11c20*/  IMAD.MOV.U32 R13, RZ, RZ, RZ ;  /* 0x000000ffff0d7224 */ /* 0x005fce00078e00ff */
[----:B------:R-:W-:-:S07]  /*11c30*/  LEPC R20, `(.L_x_1811) ;  /* 0x000000001014794e */ /* 0x000fce0000000000 */
[----:B---3--:R-:W-:Y:S05]  /*11c40*/  CALL.ABS.NOINC R2 ;  /* 0x0000000002007343 */ /* 0x008fea0003c00000 */
.L_x_1811:
[----:B------:R-:W-:Y:S01]  /*11c50*/  MOV R2, 0x0 ;  /* 0x0000000000027802 */ /* 0x000fe20000000f00 */
[----:B------:R-:W-:Y:S01]  /*11c60*/  ULDC.64 UR6, c[0x4][0x88] ;  /* 0x0100220000067ab9 */ /* 0x000fe20000000a00 */
[----:B------:R-:W-:Y:S01]  /*11c70*/  ULDC.64 UR8, c[0x4][0x90] ;  /* 0x0100240000087ab9 */ /* 0x000fe20000000a00 */
[----:B------:R-:W-:Y:S01]  /*11c80*/  ULDC.64 UR4, c[0x4][0x18] ;  /* 0x0100060000047ab9 */ /* 0x000fe20000000a00 */
[----:B------:R-:W-:Y:S01]  /*11c90*/  IMAD.U32 R4, RZ, RZ, UR6 ;  /* 0x00000006ff047e24 */ /* 0x000fe2000f8e00ff */
[----:B------:R-:W-:Y:S01]  /*11ca0*/  MOV R7, UR9 ;  /* 0x0000000900077c02 */ /* 0x000fe20008000f00 */
[----:B------:R-:W0:Y:S01]  /*11cb0*/  LDC.64 R2, c[0x4][R2] ;  /* 0x0100000002027b82 */ /* 0x000e220000000a00 */
        /* <DEDUP_REMOVED lines=8> */
[----:B0-----:R-:W-:Y:S05]  /*11d40*/  CALL.ABS.NOINC R2 ;  /* 0x0000000002007343 */ /* 0x001fea0003c00000 */
.L_x_1810:
[----:B------:R-:W2:Y:S01]  /*11d50*/  LDL.LU R7, [R1+0x1c] ;  /* 0x00001c0001077983 */ /* 0x000ea20000300800 */
[----:B------:R-:W3:Y:S01]  /*11d60*/  LDC R0, c[0x0][0x428] ;  /* 0x00010a00ff007b82 */ /* 0x000ee20000000800 */
[----:B------:R-:W-:Y:S01]  /*11d70*/  ULDC.64 UR4, c[0x0][0x9f8] ;  /* 0x00027e0000047ab9 */ /* 0x000fe20000000a00 */
[----:B------:R-:W-:Y:S01]  /*11d80*/  IMAD.MOV.U32 R4, RZ, RZ, R19 ;  /* 0x000000ffff047224 */ /* 0x000fe200078e0013 */
[----:B-1----:R-:W1:Y:S01]  /*11d90*/  S2R R6, SR_TID.X ;  /* 0x0000000000067919 */ /* 0x002e620000002100 */
[----:B---3--:R-:W-:Y:S02]  /*11da0*/  ISETP.NE.AND P0, PT, R0, 0x1, PT ;  /* 0x000000010000780c */ /* 0x008fe40003f05270 */
[----:B------:R-:W-:Y:S02]  /*11db0*/  MOV R0, R18 ;  /* 0x0000001200007202 */ /* 0x000fe40000000f00 */
[----:B-1----:R-:W-:-:S09]  /*11dc0*/  LOP3.LUT R6, R6, 0x1f, RZ, 0xc0, !PT ;  /* 0x0000001f06067812 */ /* 0x002fd200078ec0ff */
[----:B------:R-:W1:Y:S08]  /*11dd0*/  @P0 LDC R3, c[0x0][0x42c] ;  /* 0x00010b00ff030b82 */ /* 0x000e700000000800 */
[----:B------:R-:W3:Y:S01]  /*11de0*/  @P0 LDC R5, c[0x0][0x430] ;  /* 0x00010c00ff050b82 */ /* 0x000ee20000000800 */
[----:B-1----:R-:W-:-:S05]  /*11df0*/  @P0 IMAD.HI.U32 R2, R18, R3, RZ ;  /* 0x0000000312020227 */ /* 0x002fca00078e00ff */
[----:B---3--:R-:W-:Y:S02]  /*11e00*/  @P0 SHF.R.U32.HI R0, RZ, R5, R2 ;  /* 0x00000005ff000219 */ /* 0x008fe40000011602 */
[----:B------:R-:W-:-:S04]  /*11e10*/  ISETP.NE.U32.AND P0, PT, RZ, UR4, PT ;  /* 0x00000004ff007c0c */ /* 0x000fc8000bf05070 */
[----:B------:R-:W-:Y:S01]  /*11e20*/  ISETP.NE.AND.EX P0, PT, RZ, UR5, PT, P0 ;  /* 0x00000005ff007c0c */ /* 0x000fe2000bf05300 */
[----:B------:R-:W-:-:S12]  /*11e30*/  ULDC.64 UR4, c[0x0][0xa00] ;  /* 0x0002800000047ab9 */ /* 0x000fd80000000a00 */
[----:B------:R-:W1:Y:S01]  /*11e40*/  @P0 LDC.64 R2, c[0x0][0x9f8] ;  /* 0x00027e00ff020b82 */ /* 0x000e620000000a00 */
[----:B------:R-:W-:-:S04]  /*11e50*/  ISETP.NE.AND P6, PT, R6, RZ, PT ;  /* 0x000000ff0600720c */ /* 0x000fc80003fc5270 */
[----:B------:R-:W-:-:S09]  /*11e60*/  PLOP3.LUT P1, PT, P6, PT, PT, 0x8, 0x0 ;  /* 0x000000000000781c */ /* 0x000fd2000372e170 */
[----:B------:R-:W-:Y:S01]  /*11e70*/  VOTEU.ALL UP1, P6 ;  /* 0x00000000003f7886 */ /* 0x000fe20003020000 */
[----:B-1----:R-:W-:-:S05]  /*11e80*/  @P0 IMAD.WIDE R2, R19, 0x4, R2 ;  /* 0x0000000413020825 */ /* 0x002fca00078e0202 */
[----:B------:R1:W5:Y:S01]  /*11e90*/  @P0 LDG.E R4, desc[UR48][R2.64] ;  /* 0x0000003002040981 */ /* 0x000362000c1e1900 */
[----:B------:R-:W-:Y:S01]  /*11ea0*/  ISETP.NE.U32.AND P0, PT, RZ, UR4, PT ;  /* 0x00000004ff007c0c */ /* 0x000fe2000bf05070 */
[----:B------:R-:W-:-:S03]  /*11eb0*/  @!UP1 UIADD3 UR8, UP0, UR38, 0x270, URZ ;  /* 0x0000027026089890 */ /* 0x000fc6000ff1e03f */
[----:B------:R-:W-:Y:S01]  /*11ec0*/  ISETP.NE.AND.EX P0, PT, RZ, UR5, PT, P0 ;  /* 0x00000005ff007c0c */ /* 0x000fe2000bf05300 */
[----:B------:R-:W-:-:S03]  /*11ed0*/  @!UP1 UIADD3.X UR9, URZ, UR39, URZ, UP0, !UPT ;  /* 0x000000273f099290 */ /* 0x000fc600087fe43f */
[----:B------:R-:W-:Y:S01]  /*11ee0*/  SEL R6, R19, RZ, !P0 ;  /* 0x000000ff13067207 */ /* 0x000fe20004000000 */
[----:B------:R-:W-:Y:S01]  /*11ef0*/  VOTEU.ALL UP0, P6 ;  /* 0x00000000003f7886 */ /* 0x000fe20003000000 */
[----:B-12---:R-:W-:-:S07]  /*11f00*/  IMAD R17, R17, 0x40, R7 ;  /* 0x0000004011117824 */ /* 0x006fce00078e0207 */
.L_x_1812:
        /* <DEDUP_REMOVED lines=9> */
[----:B-1----:R-:W-:Y:S05]  /*11fa0*/  @P1 BRA.U.ANY `(.L_x_1812) ;  /* 0xfffffffd00d81947 */ /* 0x002fea000393ffff */
[----:B------:R-:W2:Y:S01]  /*11fb0*/  LDL R5, [R1+0x14] ;  /* 0x0000140001057983 */ /* 0x000ea20000100800 */
[----:B------:R-:W1:Y:S01]  /*11fc0*/  LDC.64 R2, c[0x0][0x3f8] ;  /* 0x0000fe00ff027b82 */ /* 0x000e620000000a00 */
[----:B------:R-:W-:Y:S02]  /*11fd0*/  ULDC.64 UR4, c[0x0][0xa08] ;  /* 0x0002820000047ab9 */ /* 0x000fe40000000a00 */
[----:B-1----:R-:W-:Y:S01]  /*11fe0*/  LOP3.LUT P0, RZ, R2, UR4, RZ, 0xfc, !PT ;  /* 0x0000000402ff7c12 */ /* 0x002fe2000f80fcff */
[----:B------:R-:W-:-:S03]  /*11ff0*/  UMOV UR4, 0xffffffff ;  /* 0xffffffff00047882 */ /* 0x000fc60000000000 */
[----:B------:R-:W-:-:S04]  /*12000*/  LOP3.LUT P0, RZ, R3, UR5, RZ, 0xfc, P0 ;  /* 0x0000000503ff7c12 */ /* 0x000fc8000800fcff */
[----:B-----5:R-:W-:Y:S01]  /*12010*/  SEL R7, R4, RZ, !P0 ;  /* 0x000000ff04077207 */ /* 0x020fe20004000000 */
[----:B--2---:R-:W-:Y:S01]  /*12020*/  VIADD R8, R5, 0xffffffff ;  /* 0xffffffff05087836 */ /* 0x004fe20000000000 */
[----:B------:R-:W-:Y:S07]  /*12030*/  BRA.DIV UR4, `(.L_x_1813) ;  /* 0x0000003a04e07947 */ /* 0x000fee000b800000 */
.L_x_1884:
[----:B------:R-:W-:Y:S01]  /*12040*/  UMOV UR4, 0xffffffff ;  /* 0xffffffff00047882 */ /* 0x000fe20000000000 */
[----:B------:R-:W-:Y:S02]  /*12050*/  SHF.R.S32.HI R5, RZ, 0x1f, R4 ;  /* 0x0000001fff057819 */ /* 0x000fe40000011404 */
[----:B------:R-:W-:Y:S05]  /*12060*/  BRA.DIV UR4, `(.L_x_1814) ;  /* 0x0000003e04087947 */ /* 0x000fea000b800000 */
[----:B------:R-:W-:-:S13]  /*12070*/  ELECT P6, URZ, PT ;  /* 0x00000000003f782f */ /* 0x000fda00038c0000 */
.L_x_1887:
        /* <DEDUP_REMOVED lines=10> */
[----:B------:R-:W-:-:S04]  /*12120*/  @P0 SHF.R.U32.HI R7, RZ, R11, R10 ;  /* 0x0000000bff070219 */ /* 0x000fc8000001160a */
[--C-:B------:R-:W-:Y:S01]  /*12130*/  SHF.R.S32.HI R11, RZ, 0x1f, R7.reuse ;  /* 0x0000001fff0b7819 */ /* 0x100fe20000011407 */
[----:B------:R-:W-:Y:S01]  /*12140*/  IMAD.MOV R9, RZ, RZ, -R7 ;  /* 0x000000ffff097224 */ /* 0x000fe200078e0a07 */
[----:B------:R-:W-:-:S03]  /*12150*/  MOV R10, R7 ;  /* 0x00000007000a7202 */ /* 0x000fc60000000f00 */
[----:B------:R-:W-:Y:S02]  /*12160*/  IMAD R8, R12, R9, R8 ;  /* 0x000000090c087224 */ /* 0x000fe400078e0208 */
[----:B------:R-:W-:Y:S02]  /*12170*/  IMAD R9, R5, UR4, RZ ;  /* 0x0000000405097c24 */ /* 0x000fe4000f8e02ff */
[----:B------:R-:W-:-:S04]  /*12180*/  IMAD.WIDE.U32 R10, R4, UR4, R10 ;  /* 0x00000004040a7c25 */ /* 0x000fc8000f8e000a */
[----:B------:R-:W-:Y:S01]  /*12190*/  IMAD R9, R4, UR5, R9 ;  /* 0x0000000504097c24 */ /* 0x000fe2000f8e0209 */
[----:B------:R-:W-:-:S03]  /*121a0*/  LEA R12, P0, R10, R2, 0x2 ;  /* 0x000000020a0c7211 */ /* 0x000fc600078010ff */
[----:B------:R-:W-:-:S05]  /*121b0*/  IMAD.IADD R7, R11, 0x1, R9 ;  /* 0x000000010b077824 */ /* 0x000fca00078e0209 */
[----:B0-----:R-:W-:-:S05]  /*121c0*/  LEA.HI.X R13, R10, R3, R7, 0x2, P0 ;  /* 0x000000030a0d7211 */ /* 0x001fca00000f1407 */
[----:B------:R1:W5:Y:S02]  /*121d0*/  LDG.E R7, desc[UR48][R12.64] ;  /* 0x000000300c077981 */ /* 0x000364000c1e1900 */
.L_x_1816:
[----:B------:R-:W2:Y:S01]  /*121e0*/  LDL R9, [R1] ;  /* 0x0000000001097983 */ /* 0x000ea20000100800 */
[----:B------:R-:W-:-:S03]  /*121f0*/  MOV R11, 0x400 ;  /* 0x00000400000b7802 */ /* 0x000fc60000000f00 */
[----:B------:R-:W3:Y:S01]  /*12200*/  LDL R10, [R1+0x4] ;  /* 0x00000400010a7983 */ /* 0x000ee20000100800 */
[----:B-1----:R-:W1:Y:S02]  /*12210*/  S2R R12, SR_CgaCtaId ;  /* 0x00000000000c7919 */ /* 0x002e640000008800 */
[----:B-1----:R-:W-:-:S05]  /*12220*/  LEA R11, R12, R11, 0x18 ;  /* 0x0000000b0c0b7211 */ /* 0x002fca00078ec0ff */
[----:B--2---:R-:W-:Y:S01]  /*12230*/  IMAD R9, R9, 0x8, R11 ;  /* 0x0000000809097824 */ /* 0x004fe200078e020b */
[----:B---3--:R-:W-:-:S04]  /*12240*/  SHF.L.U32 R10, R10, 0x1f, RZ ;  /* 0x0000001f0a0a7819 */ /* 0x008fc800000006ff */
[----:B------:R-:W1:Y:S02]  /*12250*/  SYNCS.PHASECHK.TRANS64.TRYWAIT P0, [R9+URZ+0x28c40], R10 ;  /* 0x028c400a090075a7 */ /* 0x000e64000800017f */
[----:B-1----:R-:W-:Y:S05]  /*12260*/  @!P0 BRA `(.L_x_1817) ;  /* 0x0000003800a88947 */ /* 0x002fea0003800000 */
.L_x_1888:
[----:B------:R-:W2:Y:S02]  /*12270*/  S2R R11, SR_TID.X ;  /* 0x00000000000b7919 */ /* 0x000ea40000002100 */
        /* <DEDUP_REMOVED lines=8> */
[----:B---3--:R-:W-:Y:S05]  /*12300*/  @!P1 BRA `(.L_x_1818) ;  /* 0x0000000000049947 */ /* 0x008fea0003800000 */
[----:B------:R-:W-:Y:S01]  /*12310*/  BPT.TRAP 0x1 ;  /* 0x000000040000795c */ /* 0x000fe20000300000 */
.L_x_1818:
[----:B------:R-:W2:Y:S01]  /*12320*/  LDL R11, [R1] ;  /* 0x00000000010b7983 */ /* 0x000ea20000100800 */
[----:B------:R-:W-:-:S03]  /*12330*/  MOV R12, 0x400 ;  /* 0x00000400000c7802 */ /* 0x000fc60000000f00 */
[----:B-1----:R-:W3:Y:S01]  /*12340*/  LDL R10, [R1+0x8] ;  /* 0x00000800010a7983 */ /* 0x002ee20000100800 */
[----:B0-----:R-:W0:Y:S01]  /*12350*/  S2R R13, SR_CgaCtaId ;  /* 0x00000000000d7919 */ /* 0x001e220000008800 */
[----:B------:R-:W-:Y:S02]  /*12360*/  R2UR UR9, R9 ;  /* 0x00000000090972ca */ /* 0x000fe400000e0000 */
[----:B------:R-:W-:Y:S01]  /*12370*/  R2UR UR11, R8 ;  /* 0x00000000080b72ca */ /* 0x000fe200000e0000 */
[----:B------:R-:W-:Y:S01]  /*12380*/  UIADD3 UR6, UP0, UR38, 0x370, URZ ;  /* 0x0000037026067890 */ /* 0x000fe2000ff1e03f */
[----:B------:R-:W-:Y:S02]  /*12390*/  R2UR UR12, R0 ;  /* 0x00000000000c72ca */ /* 0x000fe400000e0000 */
[----:B-----5:R-:W-:Y:S01]  /*123a0*/  R2UR UR13, R7 ;  /* 0x00000000070d72ca */ /* 0x020fe200000e0000 */
[----:B------:R-:W-:Y:S01]  /*123b0*/  UIADD3.X UR7, URZ, UR39, URZ, UP0, !UPT ;  /* 0x000000273f077290 */ /* 0x000fe200087fe43f */
[----:B0-----:R-:W-:-:S05]  /*123c0*/  LEA R12, R13, R12, 0x18 ;  /* 0x0000000c0d0c7211 */ /* 0x001fca00078ec0ff */
[----:B------:R-:W-:Y:S01]  /*123d0*/  UIADD3 UR9, UR9, 0x28c30, URZ ;  /* 0x00028c3009097890 */ /* 0x000fe2000fffe03f */
[----:B------:R-:W-:Y:S01]  /*123e0*/  UMOV UR5, 0x14f00000 ;  /* 0x14f0000000057882 */ /* 0x000fe20000000000 */
[----:B------:R-:W-:Y:S01]  /*123f0*/  UMOV UR10, URZ ;  /* 0x0000003f000a7c82 */ /* 0x000fe20008000000 */
[----:B--2---:R-:W-:Y:S01]  /*12400*/  IMAD R9, R11, 0x2000, R12 ;  /* 0x000020000b097824 */ /* 0x004fe200078e020c */
[----:B---3--:R-:W-:-:S04]  /*12410*/  R2UR UR4, R10 ;  /* 0x000000000a0472ca */ /* 0x008fc800000e0000 */
[----:B------:R-:W-:-:S09]  /*12420*/  R2UR UR8, R9 ;  /* 0x00000000090872ca */ /* 0x000fd200000e0000 */
[----:B------:R-:W-:-:S04]  /*12430*/  ULEA UR11, UR11, UR4, 0x6 ;  /* 0x000000040b0b7291 */ /* 0x000fc8000f8e303f */
[----:B------:R-:W-:Y:S01]  /*12440*/  UIADD3 UR8, UR8, 0x22400, URZ ;  /* 0x0002240008087890 */ /* 0x000fe2000fffe03f */
[----:B------:R-:W-:-:S08]  /*12450*/  UMOV UR4, 0x0 ;  /* 0x0000000000047882 */ /* 0x000fd00000000000 */
[----:B------:R1:W-:Y:S02]  /*12460*/  UTMALDG.4D [UR8], [UR6], desc[UR4] ;  /* 0x00000408060075b4 */ /* 0x0003e40008019000 */
[----:B-1----:R-:W-:Y:S01]  /*12470*/  NOP ;  /* 0x0000000000007918 */ /* 0x002fe20000000000 */
.L_x_1815:
[----:B------:R-:W2:Y:S01]  /*12480*/  LDL.LU R12, [R1+0x18] ;  /* 0x00001800010c7983 */ /* 0x000ea20000300800 */
[----:B------:R-:W-:Y:S01]  /*12490*/  MOV R10, 0x400 ;  /* 0x00000400000a7802 */ /* 0x000fe20000000f00 */
[----:B------:R-:W-:Y:S05]  /*124a0*/  WARPSYNC.ALL ;  /* 0x0000000000007948 */ /* 0x000fea0003800000 */
[----:B------:R-:W1:Y:S01]  /*124b0*/  S2R R11, SR_CgaCtaId ;  /* 0x00000000000b7919 */ /* 0x000e620000008800 */
        /* <DEDUP_REMOVED lines=11> */
[----:B-1----:R-:W-:Y:S01]  /*12570*/  LEA R10, R11, R10, 0x18 ;  /* 0x0000000a0b0a7211 */ /* 0x002fe200078ec0ff */
        /* <DEDUP_REMOVED lines=12> */
[----:B------:R-:W2:Y:S02]  /*12640*/  SYNCS.PHASECHK.TRANS64.TRYWAIT P0, [R10+URZ+0x28c20], R6 ;  /* 0x028c20060a0075a7 */ /* 0x000ea4000800017f */
[----:B-12---:R-:W-:Y:S05]  /*12650*/  @!P0 BRA `(.L_x_1820) ;  /* 0x0000003400c08947 */ /* 0x006fea0003800000 */
.L_x_1889:
[----:B------:R-:W-:Y:S05]  /*12660*/  BSYNC B0 ;  /* 0x0000000000007941 */ /* 0x000fea0003800000 */
.L_x_1819:
[----:B------:R-:W-:Y:S04]  /*12670*/  BSSY B0, `(.L_x_1821) ;  /* 0x000004f000007945 */ /* 0x000fe80003800000 */
[----:B------:R-:W-:Y:S05]  /*12680*/  @!P6 BRA `(.L_x_1822) ;  /* 0x000000040034e947 */ /* 0x000fea0003800000 */
[----:B------:R-:W2:Y:S01]  /*12690*/  LDL R10, [R1] ;  /* 0x00000000010a7983 */ /* 0x000ea20000100800 */
[----:B------:R-:W-:-:S03]  /*126a0*/  MOV R11, 0x400 ;  /* 0x00000400000b7802 */ /* 0x000fc60000000f00 */
[----:B-1----:R-:W3:Y:S01]  /*126b0*/  LDL R9, [R1+0x4] ;  /* 0x0000040001097983 */ /* 0x002ee20000100800 */
[----:B------:R-:W1:Y:S02]  /*126c0*/  S2R R12, SR_CgaCtaId ;  /* 0x00000000000c7919 */ /* 0x000e640000008800 */
[----:B-1----:R-:W-:-:S05]  /*126d0*/  LEA R11, R12, R11, 0x18 ;  /* 0x0000000b0c0b7211 */ /* 0x002fca00078ec0ff */
[----:B--2---:R-:W-:Y:S01]  /*126e0*/  IMAD R6, R10, 0x8, R11 ;  /* 0x000000080a067824 */ /* 0x004fe200078e020b */
[----:B---3--:R-:W-:-:S04]  /*126f0*/  SHF.L.U32 R9, R9, 0x1f, RZ ;  /* 0x0000001f09097819 */ /* 0x008fc800000006ff */
[----:B------:R-:W1:Y:S02]  /*12700*/  SYNCS.PHASECHK.TRANS64.TRYWAIT P0, [R6+URZ+0x28c60], R9 ;  /* 0x028c6009060075a7 */ /* 0x000e64000800017f */
[----:B-1----:R-:W-:Y:S05]  /*12710*/  @!P0 BRA `(.L_x_1823) ;  /* 0x0000003400b08947 */ /* 0x002fea0003800000 */
.L_x_1890:
        /* <DEDUP_REMOVED lines=11> */
.L_x_1824:
[----:B------:R-:W2:Y:S01]  /*127d0*/  LDL R10, [R1] ;  /* 0x00000000010a7983 */ /* 0x000ea20000100800 */
[----:B------:R-:W-:-:S03]  /*127e0*/  MOV R11, 0x400 ;  /* 0x00000400000b7802 */ /* 0x000fc60000000f00 */
[----:B-1----:R-:W3:Y:S01]  /*127f0*/  LDL R9, [R1+0x8] ;  /* 0x0000080001097983 */ /* 0x002ee20000100800 */
[----:B------:R-:W1:Y:S01]  /*12800*/  S2R R12, SR_CgaCtaId ;  /* 0x00000000000c7919 */ /* 0x000e620000008800 */
[----:B------:R-:W-:Y:S02]  /*12810*/  R2UR UR9, R6 ;  /* 0x00000000060972ca */ /* 0x000fe400000e0000 */
[----:B------:R-:W-:Y:S01]  /*12820*/  R2UR UR11, R8 ;  /* 0x00000000080b72ca */ /* 0x000fe200000e0000 */
[----:B------:R-:W-:Y:S01]  /*12830*/  UIADD3 UR4, UP0, UR38, 0x470, URZ ;  /* 0x0000047026047890 */ /* 0x000fe2000ff1e03f */
[----:B------:R-:W-:Y:S02]  /*12840*/  R2UR UR12, R0 ;  /* 0x00000000000c72ca */ /* 0x000fe400000e0000 */
[----:B------:R-:W-:Y:S02]  /*12850*/  R2UR UR13, R7 ;  /* 0x00000000070d72ca */ /* 0x000fe400000e0000 */
        /* <DEDUP_REMOVED lines=12> */
[----:B------:R-:W-:-:S09]  /*12920*/  R2UR UR14, R6 ;  /* 0x00000000060e72ca */ /* 0x000fd200000e0000 */
[----:B------:R-:W-:-:S04]  /*12930*/  ULEA UR11, UR11, UR5, 0x6 ;  /* 0x000000050b0b7291 */ /* 0x000fc8000f8e303f */
[----:B------:R-:W-:Y:S02]  /*12940*/  UIADD3 UR8, UR14, 0x400, URZ ;  /* 0x000004000e087890 */ /* 0x000fe4000fffe03f */
[----:B------:R-:W-:Y:S02]  /*12950*/  UIADD3.X UR5, URZ, UR39, URZ, UP0, !UPT ;  /* 0x000000273f057290 */ /* 0x000fe400087fe43f */
        /* <DEDUP_REMOVED lines=32> */
.L_x_1822:
[----:B------:R-:W-:Y:S05]  /*12b60*/  BSYNC B0 ;  /* 0x0000000000007941 */ /* 0x000fea0003800000 */
.L_x_1821:
[----:B-1----:R-:W2:Y:S04]  /*12b70*/  LDL R6, [R1+0x14] ;  /* 0x0000140001067983 */ /* 0x002ea80000100800 */
[----:B------:R-:W3:Y:S01]  /*12b80*/  LDL R9, [R1+0xc] ;  /* 0x00000c0001097983 */ /* 0x000ee20000100800 */
[----:B------:R-:W-:Y:S01]  /*12b90*/  BSSY B0, `(.L_x_1825) ;  /* 0x00001ab000007945 */ /* 0x000fe20003800000 */
[----:B--2---:R-:W-:-:S05]  /*12ba0*/  VIADD R8, R6, 0xfffffffe ;  /* 0xfffffffe06087836 */ /* 0x004fca0000000000 */
[----:B---3--:R-:W-:-:S13]  /*12bb0*/  ISETP.GE.AND P0, PT, R8, R9, PT ;  /* 0x000000090800720c */ /* 0x008fda0003f06270 */
[----:B------:R-:W-:Y:S05]  /*12bc0*/  @!P0 BRA `(.L_x_1826) ;  /* 0x00000018009c8947 */ /* 0x000fea0003800000 */
[----:B------:R-:W-:Y:S01]  /*12bd0*/  LOP3.LUT R10, RZ, R9, RZ, 0x33, !PT ;  /* 0x00000009ff0a7212 */ /* 0x000fe200078e33ff */
[----:B------:R-:W-:Y:S01]  /*12be0*/  BSSY B1, `(.L_x_1827) ;  /* 0x0000090000017945 */ /* 0x000fe20003800000 */
[----:B------:R-:W-:-:S04]  /*12bf0*/  IADD3 R9, -R6, RZ, RZ ;  /* 0x000000ff06097210 */ /* 0x000fc80007ffe1ff */
[----:B------:R-:W-:-:S05]  /*12c00*/  VIADDMNMX R10, R9, 0x1, R10, !PT ;  /* 0x00000001090a7846 */ /* 0x000fca000780010a */
[----:B------:R-:W-:-:S05]  /*12c10*/  IMAD.IADD R6, R6, 0x1, R10 ;  /* 0x0000000106067824 */ /* 0x000fca00078e020a */
[----:B------:R-:W-:-:S04]  /*12c20*/  LOP3.LUT R6, R6, 0x1, RZ, 0xc0, !PT ;  /* 0x0000000106067812 */ /* 0x000fc800078ec0ff */
[----:B------:R-:W-:-:S13]  /*12c30*/  ISETP.NE.U32.AND P0, PT, R6, 0x1, PT ;  /* 0x000000010600780c */ /* 0x000fda0003f05070 */
[----:B------:R-:W-:Y:S05]  /*12c40*/  @P0 BRA `(.L_x_1828) ;  /* 0x0000000800240947 */ /* 0x000fea0003800000 */
[----:B------:R-:W2:Y:S04]  /*12c50*/  LDL.LU R11, [R1] ;  /* 0x00000000010b7983 */ /* 0x000ea80000300800 */
[----:B0-----:R-:W3:Y:S01]  /*12c60*/  LDL.LU R13, [R1+0x4] ;  /* 0x00000400010d7983 */ /* 0x001ee20000300800 */
        /* <DEDUP_REMOVED lines=25> */
[C---:B------:R-:W-:Y:S02]  /*12e00*/  LEA R2, P0, R6.reuse, R2, 0x2 ;  /* 0x0000000206027211 */ /* 0x040fe400078010ff */
[----:B------:R-:W-:Y:S02]  /*12e10*/  IADD3 R7, -R9, RZ, RZ ;  /* 0x000000ff09077210 */ /* 0x000fe40007ffe1ff */
[----:B------:R-:W-:-:S03]  /*12e20*/  LEA.HI.X R3, R6, R3, R11, 0x2, P0 ;  /* 0x0000000306037211 */ /* 0x000fc600000f140b */
[----:B------:R-:W-:Y:S02]  /*12e30*/  IMAD R8, R12, R7, R8 ;  /* 0x000000070c087224 */ /* 0x000fe400078e0208 */
[----:B------:R1:W5:Y:S05]  /*12e40*/  LDG.E R7, desc[UR48][R2.64] ;  /* 0x0000003002077981 */ /* 0x00036a000c1e1900 */
.L_x_1831:
[----:B-1----:R-:W1:Y:S01]  /*12e50*/  S2R R3, SR_CgaCtaId ;  /* 0x0000000000037919 */ /* 0x002e620000008800 */
[----:B------:R-:W-:-:S04]  /*12e60*/  MOV R2, 0x400 ;  /* 0x0000040000027802 */ /* 0x000fc80000000f00 */
[----:B-1----:R-:W-:Y:S02]  /*12e70*/  LEA R2, R3, R2, 0x18 ;  /* 0x0000000203027211 */ /* 0x002fe400078ec0ff */
[----:B------:R-:W-:-:S03]  /*12e80*/  SHF.L.U32 R3, R13, 0x1f, RZ ;  /* 0x0000001f0d037819 */ /* 0x000fc600000006ff */
[----:B------:R-:W-:-:S04]  /*12e90*/  IMAD R2, R14, 0x8, R2 ;  /* 0x000000080e027824 */ /* 0x000fc800078e0202 */
[----:B------:R-:W1:Y:S02]  /*12ea0*/  SYNCS.PHASECHK.TRANS64.TRYWAIT P0, [R2+URZ+0x28c40], R3 ;  /* 0x028c4003020075a7 */ /* 0x000e64000800017f */
[----:B-1----:R-:W-:Y:S05]  /*12eb0*/  @!P0 BRA `(.L_x_1832) ;  /* 0x0000002c00dc8947 */ /* 0x002fea0003800000 */
.L_x_1891:
[----:B------:R-:W2:Y:S02]  /*12ec0*/  S2R R6, SR_TID.X ;  /* 0x0000000000067919 */ /* 0x000ea40000002100 */
[----:B--2---:R-:W-:-:S04]  /*12ed0*/  LOP3.LUT R6, R6, 0x7f, RZ, 0xc0, !PT ;  /* 0x0000007f06067812 */ /* 0x004fc800078ec0ff */
[----:B------:R-:W-:-:S13]  /*12ee0*/  ISETP.NE.AND P1, PT, R6, RZ, PT ;  /* 0x000000ff0600720c */ /* 0x000fda0003f25270 */
        /* <DEDUP_REMOVED lines=8> */
.L_x_1833:
[----:B------:R-:W2:Y:S01]  /*12f70*/  LDL R6, [R1] ;  /* 0x0000000001067983 */ /* 0x000ea20000100800 */
        /* <DEDUP_REMOVED lines=21> */
.L_x_1892:
        /* <DEDUP_REMOVED lines=8> */
.L_x_1835:
        /* <DEDUP_REMOVED lines=54> */
.L_x_1830:
[----:B------:R-:W-:Y:S05]  /*134b0*/  BSYNC B2 ;  /* 0x0000000000027941 */ /* 0x000fea0003800000 */
.L_x_1829:
[----:B------:R-:W2:Y:S02]  /*134c0*/  LDL R2, [R1+0x14] ;  /* 0x0000140001027983 */ /* 0x000ea40000100800 */
[----:B--2---:R-:W-:-:S07]  /*134d0*/  VIADD R8, R2, 0xfffffffd ;  /* 0xfffffffd02087836 */ /* 0x004fce0000000000 */
.L_x_1828:
[----:B------:R-:W-:Y:S05]  /*134e0*/  BSYNC B1 ;  /* 0x0000000000017941 */ /* 0x000fea0003800000 */
.L_x_1827:
[----:B------:R-:W2:Y:S01]  /*134f0*/  LDL.LU R2, [R1+0x14] ;  /* 0x0000140001027983 */ /* 0x000ea20000300800 */
[----:B------:R-:W-:Y:S01]  /*13500*/  VIADD R10, R10, 0xfffffffe ;  /* 0xfffffffe0a0a7836 */ /* 0x000fe20000000000 */
[----:B--2---:R-:W-:-:S04]  /*13510*/  LOP3.LUT R3, RZ, R2, RZ, 0x33, !PT ;  /* 0x00000002ff037212 */ /* 0x004fc800078e33ff */
[----:B------:R-:W-:-:S13]  /*13520*/  ISETP.NE.AND P0, PT, R10, R3, PT ;  /* 0x000000030a00720c */ /* 0x000fda0003f05270 */
[----:B------:R-:W-:Y:S05]  /*13530*/  @!P0 BRA `(.L_x_1826) ;  /* 0x0000001000408947 */ /* 0x000fea0003800000 */
.L_x_1850:
        /* <DEDUP_REMOVED lines=11> */
[----:B------:R-:W-:Y:S02]  /*135f0*/  MOV R11, R8 ;  /* 0x00000008000b7202 */ /* 0x000fe40000000f00 */
        /* <DEDUP_REMOVED lines=10> */
[--C-:B------:R-:W-:Y:S01]  /*136a0*/  SHF.R.S32.HI R3, RZ, 0x1f, R2.reuse ;  /* 0x0000001fff037819 */ /* 0x100fe20000011402 */
[----:B------:R-:W-:-:S04]  /*136b0*/  IMAD.MOV R11, RZ, RZ, -R2 ;  /* 0x000000ffff0b7224 */ /* 0x000fc800078e0a02 */
        /* <DEDUP_REMOVED lines=8> */
.L_x_1838:
[----:B------:R-:W2:Y:S01]  /*13740*/  S2R R3, SR_CgaCtaId ;  /* 0x0000000000037919 */ /* 0x000ea20000008800 */
[----:B------:R-:W-:-:S04]  /*13750*/  MOV R2, 0x400 ;  /* 0x0000040000027802 */ /* 0x000fc80000000f00 */
[----:B--2---:R-:W-:Y:S02]  /*13760*/  LEA R2, R3, R2, 0x18 ;  /* 0x0000000203027211 */ /* 0x004fe400078ec0ff */
[----:B------:R-:W-:-:S03]  /*13770*/  SHF.L.U32 R3, R10, 0x1f, RZ ;  /* 0x0000001f0a037819 */ /* 0x000fc600000006ff */
[----:B------:R-:W-:-:S04]  /*13780*/  IMAD R2, R9, 0x8, R2 ;  /* 0x0000000809027824 */ /* 0x000fc800078e0202 */
[----:B------:R-:W2:Y:S02]  /*13790*/  SYNCS.PHASECHK.TRANS64.TRYWAIT P0, [R2+URZ+0x28c40], R3 ;  /* 0x028c4003020075a7 */ /* 0x000ea4000800017f */
[----:B--2---:R-:W-:Y:S05]  /*137a0*/  @!P0 BRA `(.L_x_1839) ;  /* 0x0000002400c88947 */ /* 0x004fea0003800000 */
.L_x_1893:
[----:B-1----:R-:W1:Y:S02]  /*137b0*/  S2R R6, SR_TID.X ;  /* 0x0000000000067919 */ /* 0x002e640000002100 */
        /* <DEDUP_REMOVED lines=8> */
[----:B---3--:R-:W-:Y:S05]  /*13840*/  @!P1 BRA `(.L_x_1840) ;  /* 0x0000000000049947 */ /* 0x008fea0003800000 */
[----:B------:R-:W-:Y:S01]  /*13850*/  BPT.TRAP 0x1 ;  /* 0x000000040000795c */ /* 0x000fe20000300000 */
.L_x_1840:
[----:B------:R-:W3:Y:S01]  /*13860*/  LDL R12, [R1+0x8] ;  /* 0x00000800010c7983 */ /* 0x000ee20000100800 */
[----:B------:R-:W-:Y:S01]  /*13870*/  MOV R6, 0x400 ;  /* 0x0000040000067802 */ /* 0x000fe20000000f00 */
[----:B0-----:R-:W0:Y:S01]  /*13880*/  S2R R13, SR_CgaCtaId ;  /* 0x00000000000d7919 */ /* 0x001e220000008800 */
        /* <DEDUP_REMOVED lines=16> */
[----:B------:R-:W1:Y:S02]  /*13990*/  SYNCS.PHASECHK.TRANS64.TRYWAIT P1, [R2+URZ+0x28c60], R3 ;  /* 0x028c6003020075a7 */ /* 0x000e64000802017f */
[----:B01----:R-:W-:Y:S05]  /*139a0*/  @!P1 BRA `(.L_x_1841) ;  /* 0x00000024005c9947 */ /* 0x003fea0003800000 */
.L_x_1894:
[----:B------:R-:W-:Y:S05]  /*139b0*/  @P0 BRA `(.L_x_1842) ;  /* 0x00000000001c0947 */ /* 0x000fea0003800000 */
[----:B------:R-:W1:Y:S01]  /*139c0*/  S2R R11, SR_TID.X ;  /* 0x00000000000b7919 */ /* 0x000e620000002100 */
[----:B0-2---:R-:W-:-:S04]  /*139d0*/  IMAD.MOV.U32 R3, RZ, RZ, 0x10000 ;  /* 0x00010000ff037424 */ /* 0x005fc800078e00ff */
[----:B------:R3:W-:Y:S01]  /*139e0*/  SYNCS.ARRIVE.TRANS64 RZ, [R2+URZ+0x28c50], R3 ;  /* 0x028c500302ff79a7 */ /* 0x0007e2000800003f */
[----:B-1----:R-:W-:-:S04]  /*139f0*/  LOP3.LUT R11, R11, 0x1f, RZ, 0xc0, !PT ;  /* 0x0000001f0b0b7812 */ /* 0x002fc800078ec0ff */
[----:B------:R-:W-:-:S13]  /*13a00*/  ISETP.NE.AND P1, PT, R11, RZ, PT ;  /* 0x000000ff0b00720c */ /* 0x000fda0003f25270 */
[----:B---3--:R-:W-:Y:S05]  /*13a10*/  @!P1 BRA `(.L_x_1842) ;  /* 0x0000000000049947 */ /* 0x008fea0003800000 */
[----:B------:R-:W-:Y:S01]  /*13a20*/  BPT.TRAP 0x1 ;  /* 0x000000040000795c */ /* 0x000fe20000300000 */
.L_x_1842:
[----:B------:R-:W1:Y:S01]  /*13a30*/  S2R R11, SR_CgaCtaId ;  /* 0x00000000000b7919 */ /* 0x000e620000008800 */
[----:B0-2---:R-:W-:Y:S01]  /*13a40*/  MOV R3, 0x400 ;  /* 0x0000040000037802 */ /* 0x005fe20000000f00 */
        /* <DEDUP_REMOVED lines=15> */
[----:B-1----:R-:W-:-:S05]  /*13b40*/  LEA R3, R11, R3, 0x18 ;  /* 0x000000030b037211 */ /* 0x002fca00078ec0ff */
        /* <DEDUP_REMOVED lines=34> */
[----:B-1----:R-:W-:Y:S01]  /*13d70*/  NOP ;  /* 0x0000000000007918 */ /* 0x002fe20000000000 */
.L_x_1837:
[----:B------:R-:W-:Y:S05]  /*13d80*/  BSYNC B1 ;  /* 0x0000000000017941 */ /* 0x000fea0003800000 */
.L_x_1836:
[----:B------:R-:W-:Y:S01]  /*13d90*/  IADD3 R9, R9, 0x1, RZ ;  /* 0x0000000109097810 */ /* 0x000fe20007ffe0ff */
[----:B------:R-:W-:Y:S03]  /*13da0*/  BSSY B1, `(.L_x_1843) ;  /* 0x0000085000017945 */ /* 0x000fe60003800000 */
[----:B------:R-:W-:-:S04]  /*13db0*/  ISETP.NE.AND P0, PT, R9, 0x2, PT ;  /* 0x000000020900780c */ /* 0x000fc80003f05270 */
[----:B------:R-:W-:Y:S02]  /*13dc0*/  SEL R3, RZ, 0x1, P0 ;  /* 0x00000001ff037807 */ /* 0x000fe40000000000 */
[----:B------:R-:W-:Y:S01]  /*13dd0*/  SEL R12, R9, RZ, P0 ;  /* 0x000000ff090c7207 */ /* 0x000fe20000000000 */
[----:B------:R-:W-:Y:S01]  /*13de0*/  VIADD R9, R8, 0xffffffff ;  /* 0xffffffff08097836 */ /* 0x000fe20000000000 */
[----:B------:R-:W-:-:S05]  /*13df0*/  LOP3.LUT R11, R10, R3, RZ, 0x3c, !PT ;  /* 0x000000030a0b7212 */ /* 0x000fca00078e3cff */
[----:B------:R1:W-:Y:S04]  /*13e00*/  STL [R1+0x4], R11 ;  /* 0x0000040b01007387 */ /* 0x0003e80000100800 */
[----:B------:R1:W-:Y:S01]  /*13e10*/  STL [R1], R12 ;  /* 0x0000000c01007387 */ /* 0x0003e20000100800 */
[----:B------:R-:W-:Y:S05]  /*13e20*/  @!P6 BRA `(.L_x_1844) ;  /* 0x0000000400f0e947 */ /* 0x000fea0003800000 */
        /* <DEDUP_REMOVED lines=9> */
[----:B--2---:R-:W-:-:S04]  /*13ec0*/  @P0 IMAD.HI.U32 R6, R10, R2, RZ ;  /* 0x000000020a060227 */ /* 0x004fc800078e00ff */
[----:B------:R-:W-:Y:S01]  /*13ed0*/  IMAD.MOV.U32 R2, RZ, RZ, R10 ;  /* 0x000000ffff027224 */ /* 0x000fe200078e000a */
[----:B------:R-:W-:-:S05]  /*13ee0*/  @P0 SHF.R.U32.HI R2, RZ, R3, R6 ;  /* 0x00000003ff020219 */ /* 0x000fca0000011606 */
[----:B------:R-:W-:-:S04]  /*13ef0*/  IMAD.MOV R3, RZ, RZ, -R2 ;  /* 0x000000ffff037224 */ /* 0x000fc800078e0a02 */
[----:B------:R-:W-:Y:S01]  /*13f00*/  IMAD R10, R7, R3, R10 ;  /* 0x00000003070a7224 */ /* 0x000fe200078e020a */
[----:B------:R-:W-:Y:S01]  /*13f10*/  SHF.R.S32.HI R3, RZ, 0x1f, R2 ;  /* 0x0000001fff037819 */ /* 0x000fe20000011402 */
[----:B------:R-:W-:-:S04]  /*13f20*/  IMAD R7, R5, UR6, RZ ;  /* 0x0000000605077c24 */ /* 0x000fc8000f8e02ff */
[C---:B------:R-:W-:Y:S02]  /*13f30*/  IMAD R6, R4.reuse, UR7, R7 ;  /* 0x0000000704067c24 */ /* 0x040fe4000f8e0207 */
[----:B------:R-:W-:-:S05]  /*13f40*/  IMAD.WIDE.U32 R2, R4, UR6, R2 ;  /* 0x0000000604027c25 */ /* 0x000fca000f8e0002 */
[----:B------:R-:W-:Y:S02]  /*13f50*/  IADD3 R3, R6, R3, RZ ;  /* 0x0000000306037210 */ /* 0x000fe40007ffe0ff */
[----:B------:R-:W-:-:S04]  /*13f60*/  LEA R6, P0, R2, UR4, 0x2 ;  /* 0x0000000402067c11 */ /* 0x000fc8000f8010ff */
[----:B------:R-:W-:-:S06]  /*13f70*/  LEA.HI.X R7, R2, UR5, R3, 0x2, P0 ;  /* 0x0000000502077c11 */ /* 0x000fcc00080f1403 */
[----:B------:R2:W5:Y:S03]  /*13f80*/  LDG.E R7, desc[UR48][R6.64] ;  /* 0x0000003006077981 */ /* 0x000566000c1e1900 */
.L_x_1845:
[----:B------:R-:W3:Y:S01]  /*13f90*/  S2R R3, SR_CgaCtaId ;  /* 0x0000000000037919 */ /* 0x000ee20000008800 */
[----:B------:R-:W-:-:S04]  /*13fa0*/  MOV R2, 0x400 ;  /* 0x0000040000027802 */ /* 0x000fc80000000f00 */
[----:B---3--:R-:W-:Y:S02]  /*13fb0*/  LEA R2, R3, R2, 0x18 ;  /* 0x0000000203027211 */ /* 0x008fe400078ec0ff */
[----:B------:R-:W-:-:S03]  /*13fc0*/  SHF.L.U32 R3, R11, 0x1f, RZ ;  /* 0x0000001f0b037819 */ /* 0x000fc600000006ff */
[----:B------:R-:W-:-:S04]  /*13fd0*/  IMAD R2, R12, 0x8, R2 ;  /* 0x000000080c027824 */ /* 0x000fc800078e0202 */
[----:B------:R-:W3:Y:S02]  /*13fe0*/  SYNCS.PHASECHK.TRANS64.TRYWAIT P0, [R2+URZ+0x28c40], R3 ;  /* 0x028c4003020075a7 */ /* 0x000ee4000800017f */
[----:B---3--:R-:W-:Y:S05]  /*13ff0*/  @!P0 BRA `(.L_x_1846) ;  /* 0x0000001c00dc8947 */ /* 0x008fea0003800000 */
.L_x_1895:
        /* <DEDUP_REMOVED lines=11> */
.L_x_1847:
[----:B------:R-:W2:Y:S01]  /*140b0*/  LDL R6, [R1] ;  /* 0x0000000001067983 */ /* 0x000ea20000100800 */
[----:B-1----:R-:W-:-:S03]  /*140c0*/  MOV R12, 0x400 ;  /* 0x00000400000c7802 */ /* 0x002fc60000000f00 */
[----:B------:R-:W4:Y:S01]  /*140d0*/  LDL R11, [R1+0x8] ;  /* 0x00000800010b7983 */ /* 0x000f220000100800 */
        /* <DEDUP_REMOVED lines=17> */
[----:B------:R-:W1:Y:S02]  /*141f0*/  SYNCS.PHASECHK.TRANS64.TRYWAIT P1, [R2+URZ+0x28c60], R3 ;  /* 0x028c6003020075a7 */ /* 0x000e64000802017f */
[----:B01----:R-:W-:Y:S05]  /*14200*/  @!P1 BRA `(.L_x_1848) ;  /* 0x0000001c006c9947 */ /* 0x003fea0003800000 */
.L_x_1896:
[----:B------:R-:W-:Y:S05]  /*14210*/  @P0 BRA `(.L_x_1849) ;  /* 0x00000000001c0947 */ /* 0x000fea0003800000 */
[----:B------:R-:W1:Y:S01]  /*14220*/  S2R R10, SR_TID.X ;  /* 0x00000000000a7919 */ /* 0x000e620000002100 */
[----:B0--3--:R-:W-:-:S04]  /*14230*/  MOV R3, 0x10000 ;  /* 0x0001000000037802 */ /* 0x009fc80000000f00 */
[----:B------:R2:W-:Y:S01]  /*14240*/  SYNCS.ARRIVE.TRANS64 RZ, [R2+URZ+0x28c50], R3 ;  /* 0x028c500302ff79a7 */ /* 0x0005e2000800003f */
[----:B-1----:R-:W-:-:S04]  /*14250*/  LOP3.LUT R10, R10, 0x1f, RZ, 0xc0, !PT ;  /* 0x0000001f0a0a7812 */ /* 0x002fc800078ec0ff */
[----:B------:R-:W-:-:S13]  /*14260*/  ISETP.NE.AND P1, PT, R10, RZ, PT ;  /* 0x000000ff0a00720c */ /* 0x000fda0003f25270 */
[----:B--2---:R-:W-:Y:S05]  /*14270*/  @!P1 BRA `(.L_x_1849) ;  /* 0x0000000000049947 */ /* 0x004fea0003800000 */
[----:B------:R-:W-:Y:S01]  /*14280*/  BPT.TRAP 0x1 ;  /* 0x000000040000795c */ /* 0x000fe20000300000 */
.L_x_1849:
[----:B0--3--:R-:W2:Y:S01]  /*14290*/  LDL R3, [R1] ;  /* 0x0000000001037983 */ /* 0x009ea20000100800 */
        /* <DEDUP_REMOVED lines=53> */
.L_x_1844:
[----:B------:R-:W-:Y:S05]  /*145f0*/  BSYNC B1 ;  /* 0x0000000000017941 */ /* 0x000fea0003800000 */
.L_x_1843:
[----:B------:R-:W2:Y:S01]  /*14600*/  LDL R2, [R1+0xc] ;  /* 0x00000c0001027983 */ /* 0x000ea20000100800 */
[----:B------:R-:W-:Y:S01]  /*14610*/  VIADD R8, R8, 0xfffffffe ;  /* 0xfffffffe08087836 */ /* 0x000fe20000000000 */
[----:B--2---:R-:W-:-:S13]  /*14620*/  ISETP.GT.AND P0, PT, R9, R2, PT ;  /* 0x000000020900720c */ /* 0x004fda0003f04270 */
[----:B------:R-:W-:Y:S05]  /*14630*/  @P0 BRA `(.L_x_1850) ;  /* 0xffffffec00c00947 */ /* 0x000fea000383ffff */
.L_x_1826:
[----:B------:R-:W-:Y:S05]  /*14640*/  BSYNC B0 ;  /* 0x0000000000007941 */ /* 0x000fea0003800000 */
.L_x_1825:
        /* <DEDUP_REMOVED lines=23> */
.L_x_1852:
[----:B------:R-:W-:Y:S05]  /*147c0*/  BSYNC B0 ;  /* 0x0000000000007941 */ /* 0x000fea0003800000 */
.L_x_1851:
[----:B--2---:R-:W2:Y:S02]  /*147d0*/  LDL.LU R2, [R1+0x4] ;  /* 0x0000040001027983 */ /* 0x004ea40000300800 */
[----:B--2---:R-:W-:-:S05]  /*147e0*/  LOP3.LUT R2, R2, R0, RZ, 0x3c, !PT ;  /* 0x0000000002027212 */ /* 0x004fca00078e3cff */
[----:B------:R2:W-:Y:S02]  /*147f0*/  STL [R1+0x4], R2 ;  /* 0x0000040201007387 */ /* 0x0005e40000100800 */
.L_x_1808:
[----:B------:R-:W-:Y:S05]  /*14800*/  BSYNC B6 ;  /* 0x0000000000067941 */ /* 0x000fea0003800000 */
.L_x_1806:
[----:B------:R-:W-:-:S03]  /*14810*/  UMOV UR4, 0xffffffff ;  /* 0xffffffff00047882 */ /* 0x000fc60000000000 */
[----:B------:R-:W-:Y:S05]  /*14820*/  BRA.DIV UR4, `(.L_x_1853) ;  /* 0x0000001604f87947 */ /* 0x000fea000b800000 */
[----:B------:R3:W4:Y:S04]  /*14830*/  SHFL.IDX PT, R4, R16, RZ, 0x1f ;  /* 0x00001fff10047589 */ /* 0x00072800000e0000 */
[----:B------:R3:W0:Y:S02]  /*14840*/  SHFL.IDX PT, R7, R16, 0x1, 0x1f ;  /* 0x00201f0010077f89 */ /* 0x00062400000e0000 */
.L_x_1900:
[----:B-1----:R-:W1:Y:S01]  /*14850*/  S2R R6, SR_TID.X ;  /* 0x0000000000067919 */ /* 0x002e620000002100 */
[----:B------:R-:W-:Y:S01]  /*14860*/  ULDC UR4, c[0x0][0xc14] ;  /* 0x0003050000047ab9 */ /* 0x000fe20000000800 */
[----:B------:R-:W-:Y:S01]  /*14870*/  BSSY B0, `(.L_x_1854) ;  /* 0x000000b000007945 */ /* 0x000fe20003800000 */
[----:B------:R-:W-:Y:S01]  /*14880*/  MOV R0, UR4 ;  /* 0x0000000400007c02 */ /* 0x000fe20008000f00 */
[----:B------:R-:W-:Y:S01]  /*14890*/  IMAD.MOV.U32 R17, RZ, RZ, RZ ;  /* 0x000000ffff117224 */ /* 0x000fe200078e00ff */
[----:B-1----:R-:W-:-:S04]  /*148a0*/  LOP3.LUT R6, R6, 0x1f, RZ, 0xc0, !PT ;  /* 0x0000001f06067812 */ /* 0x002fc800078ec0ff */
[C---:B------:R-:W-:Y:S01]  /*148b0*/  ISETP.NE.AND P0, PT, R6.reuse, 0x1f, PT ;  /* 0x0000001f0600780c */ /* 0x040fe20003f05270 */
[----:B------:R-:W-:-:S05]  /*148c0*/  IMAD.IADD R5, R6, 0x1, R19 ;  /* 0x0000000106057824 */ /* 0x000fca00078e0213 */
[----:B------:R-:W-:-:S13]  /*148d0*/  ISETP.GE.OR P0, PT, R5, R0, !P0 ;  /* 0x000000000500720c */ /* 0x000fda0004706670 */
[----:B------:R-:W-:Y:S05]  /*148e0*/  @P0 BRA `(.L_x_1855) ;  /* 0x00000000000c0947 */ /* 0x000fea0003800000 */
[----:B--2---:R-:W1:Y:S02]  /*148f0*/  LDC.64 R2, c[0x0][0xc58] ;  /* 0x00031600ff027b82 */ /* 0x004e640000000a00 */
[----:B-1----:R-:W-:-:S05]  /*14900*/  IMAD.WIDE R2, R5, 0x4, R2 ;  /* 0x0000000405027825 */ /* 0x002fca00078e0202 */
[----:B------:R1:W5:Y:S02]  /*14910*/  LDG.E R17, desc[UR48][R2.64] ;  /* 0x0000003002117981 */ /* 0x000364000c1e1900 */
.L_x_1855:
[----:B------:R-:W-:Y:S05]  /*14920*/  BSYNC B0 ;  /* 0x0000000000007941 */ /* 0x000fea0003800000 */
.L_x_1854:
[----:B------:R-:W-:-:S03]  /*14930*/  UMOV UR4, 0xffffffff ;  /* 0xffffffff00047882 */ /* 0x000fc60000000000 */
[----:B------:R-:W-:Y:S05]  /*14940*/  BRA.DIV UR4, `(.L_x_1856) ;  /* 0x0000001604fc7947 */ /* 0x000fea000b800000 */
[----:B0----5:R-:W0:Y:S01]  /*14950*/  SHFL.UP PT, R14, R17, 0x1, RZ ;  /* 0x04200000110e7989 */ /* 0x021e2200000e00ff */
[C---:B------:R-:W-:Y:S02]  /*14960*/  ISETP.NE.AND P0, PT, R6.reuse, RZ, PT ;  /* 0x000000ff0600720c */ /* 0x040fe40003f05270 */
[----:B------:R-:W-:Y:S02]  /*14970*/  ISETP.GE.U32.AND P1, PT, R6, 0x2, PT ;  /* 0x000000020600780c */ /* 0x000fe40003f26070 */
[----:B0-----:R-:W-:Y:S02]  /*14980*/  SEL R14, R14, RZ, P0 ;  /* 0x000000ff0e0e7207 */ /* 0x001fe40000000000 */
[----:B------:R-:W-:-:S03]  /*14990*/  ISETP.GE.U32.AND P0, PT, R6, 0x4, PT ;  /* 0x000000040600780c */ /* 0x000fc60003f06070 */
[----:B------:R-:W-:-:S05]  /*149a0*/  IMAD.IADD R13, R17, 0x1, R14 ;  /* 0x00000001110d7824 */ /* 0x000fca00078e020e */
[----:B------:R-:W1:Y:S02]  /*149b0*/  SHFL.UP PT, R14, R13, 0x2, RZ ;  /* 0x044000000d0e7989 */ /* 0x000e6400000e00ff */
[----:B-12---:R-:W-:Y:S02]  /*149c0*/  SEL R2, R14, RZ, P1 ;  /* 0x000000ff0e027207 */ /* 0x006fe40000800000 */
        /* <DEDUP_REMOVED lines=12> */
[----:B------:R0:W1:Y:S02]  /*14a90*/  SHFL.IDX PT, R14, R2, 0x1f, 0x1f ;  /* 0x03e01f00020e7f89 */ /* 0x00006400000e0000 */
.L_x_1908:
[----:B------:R-:W-:Y:S02]  /*14aa0*/  ULDC UR4, c[0x0][0xc10] ;  /* 0x0003040000047ab9 */ /* 0x000fe40000000800 */
[----:B------:R-:W-:-:S04]  /*14ab0*/  IMAD.U32 R5, RZ, RZ, UR4 ;  /* 0x00000004ff057e24 */ /* 0x000fc8000f8e00ff */
[----:B-1----:R-:W-:-:S04]  /*14ac0*/  IMAD R14, R14, R5, RZ ;  /* 0x000000050e0e7224 */ /* 0x002fc800078e02ff */
[----:B------:R-:W-:-:S05]  /*14ad0*/  IMAD.IADD R7, R7, 0x1, R14 ;  /* 0x0000000107077824 */ /* 0x000fca00078e020e */
[----:B----4-:R-:W-:-:S13]  /*14ae0*/  ISETP.GT.AND P0, PT, R7, R4, PT ;  /* 0x000000040700720c */ /* 0x010fda0003f04270 */
[----:B------:R-:W-:Y:S05]  /*14af0*/  @P0 BRA `(.L_x_1857) ;  /* 0x0000000000b40947 */ /* 0x000fea0003800000 */
[----:B------:R-:W1:Y:S02]  /*14b00*/  LDC R0, c[0x0][0xc14] ;  /* 0x00030500ff007b82 */ /* 0x000e640000000800 */
.L_x_1862:
[----:B------:R-:W-:-:S05]  /*14b10*/  VIADD R19, R19, 0x1f ;  /* 0x0000001f13137836 */ /* 0x000fca0000000000 */
[----:B-1----:R-:W-:-:S13]  /*14b20*/  ISETP.GE.AND P0, PT, R19, R0, PT ;  /* 0x000000001300720c */ /* 0x002fda0003f06270 */
[----:B------:R-:W-:Y:S05]  /*14b30*/  @P0 BRA `(.L_x_1858) ;  /* 0x0000000400ec0947 */ /* 0x000fea0003800000 */
[----:B------:R-:W1:Y:S01]  /*14b40*/  S2R R6, SR_TID.X ;  /* 0x0000000000067919 */ /* 0x000e620000002100 */
[----:B------:R-:W-:Y:S01]  /*14b50*/  BSSY B0, `(.L_x_1859) ;  /* 0x000000a000007945 */ /* 0x000fe20003800000 */
[----:B------:R-:W-:Y:S01]  /*14b60*/  IMAD.MOV.U32 R17, RZ, RZ, RZ ;  /* 0x000000ffff117224 */ /* 0x000fe200078e00ff */
[----:B-1----:R-:W-:-:S04]  /*14b70*/  LOP3.LUT R6, R6, 0x1f, RZ, 0xc0, !PT ;  /* 0x0000001f06067812 */ /* 0x002fc800078ec0ff */
[C---:B------:R-:W-:Y:S02]  /*14b80*/  ISETP.NE.AND P1, PT, R6.reuse, 0x1f, PT ;  /* 0x0000001f0600780c */ /* 0x040fe40003f25270 */
[----:B------:R-:W-:-:S04]  /*14b90*/  IADD3 R5, R6, R19, RZ ;  /* 0x0000001306057210 */ /* 0x000fc80007ffe0ff */
[----:B------:R-:W-:-:S13]  /*14ba0*/  ISETP.GE.OR P0, PT, R5, R0, !P1 ;  /* 0x000000000500720c */ /* 0x000fda0004f06670 */
[----:B------:R-:W-:Y:S05]  /*14bb0*/  @P0 BRA `(.L_x_1860) ;  /* 0x00000000000c0947 */ /* 0x000fea0003800000 */
[----:B0-----:R-:W0:Y:S02]  /*14bc0*/  LDC.64 R2, c[0x0][0xc58] ;  /* 0x00031600ff027b82 */ /* 0x001e240000000a00 */
[----:B0-----:R-:W-:-:S05]  /*14bd0*/  IMAD.WIDE R2, R5, 0x4, R2 ;  /* 0x0000000405027825 */ /* 0x001fca00078e0202 */
[----:B------:R1:W5:Y:S02]  /*14be0*/  LDG.E R17, desc[UR48][R2.64] ;  /* 0x0000003002117981 */ /* 0x000364000c1e1900 */
.L_x_1860:
[----:B------:R-:W-:Y:S05]  /*14bf0*/  BSYNC B0 ;  /* 0x0000000000007941 */ /* 0x000fea0003800000 */
.L_x_1859:
        /* <DEDUP_REMOVED lines=9> */
[----:B01----:R-:W-:Y:S02]  /*14c90*/  SEL R2, R14, RZ, P1 ;  /* 0x000000ff0e027207 */ /* 0x003fe40000800000 */
        /* <DEDUP_REMOVED lines=13> */
.L_x_1916:
[----:B------:R-:W-:Y:S02]  /*14d70*/  ULDC UR4, c[0x0][0xc10] ;  /* 0x0003040000047ab9 */ /* 0x000fe40000000800 */
[----:B------:R-:W-:-:S04]  /*14d80*/  IMAD.U32 R5, RZ, RZ, UR4 ;  /* 0x00000004ff057e24 */ /* 0x000fc8000f8e00ff */
[----:B-1----:R-:W-:-:S04]  /*14d90*/  IMAD R14, R14, R5, RZ ;  /* 0x000000050e0e7224 */ /* 0x002fc800078e02ff */
[----:B------:R-:W-:-:S05]  /*14da0*/  IMAD.IADD R7, R14, 0x1, R7 ;  /* 0x000000010e077824 */ /* 0x000fca00078e0207 */
[----:B------:R-:W-:-:S13]  /*14db0*/  ISETP.GT.AND P0, PT, R7, R4, PT ;  /* 0x000000040700720c */ /* 0x000fda0003f04270 */
[----:B------:R-:W-:Y:S05]  /*14dc0*/  @!P0 BRA `(.L_x_1862) ;  /* 0xfffffffc00508947 */ /* 0x000fea000383ffff */
.L_x_1857:
[----:B---3--:R-:W-:Y:S01]  /*14dd0*/  IMAD.IADD R16, R7, 0x1, -R14 ;  /* 0x0000000107107824 */ /* 0x008fe200078e0a0e */
[----:B------:R-:W-:-:S03]  /*14de0*/  UMOV UR4, 0xffffffff ;  /* 0xffffffff00047882 */ /* 0x000fc60000000000 */
[----:B------:R-:W-:-:S05]  /*14df0*/  IMAD R3, R2, R5, R16 ;  /* 0x0000000502037224 */ /* 0x000fca00078e0210 */
[----:B------:R-:W-:Y:S01]  /*14e00*/  ISETP.GT.AND P6, PT, R3, R4, PT ;  /* 0x000000040300720c */ /* 0x000fe20003fc4270 */
[----:B------:R-:W-:-:S12]  /*14e10*/  BRA.DIV UR4, `(.L_x_1863) ;  /* 0x0000001a04687947 */ /* 0x000fd8000b800000 */
[----:B------:R-:W-:-:S04]  /*14e20*/  VOTE.ANY R3, PT, !P6 ;  /* 0x0000000000037806 */ /* 0x000fc800070e0100 */
[----:B------:R-:W1:Y:S02]  /*14e30*/  POPC R6, R3 ;  /* 0x0000000300067309 */ /* 0x000e640000000000 */
[----:B-1----:R1:W2:Y:S02]  /*14e40*/  SHFL.IDX PT, R17, R17, R6, 0x1f ;  /* 0x00001f0611117589 */ /* 0x0022a400000e0000 */
.L_x_1920:
[----:B------:R-:W-:Y:S02]  /*14e50*/  ISETP.NE.AND P0, PT, R3, RZ, PT ;  /* 0x000000ff0300720c */ /* 0x000fe40003f05270 */
[----:B------:R-:W-:-:S11]  /*14e60*/  MOV R7, RZ ;  /* 0x000000ff00077202 */ /* 0x000fd60000000f00 */
[----:B------:R-:W-:Y:S05]  /*14e70*/  @!P0 BRA `(.L_x_1864) ;  /* 0x0000000000108947 */ /* 0x000fea0003800000 */
[----:B------:R-:W-:Y:S01]  /*14e80*/  UMOV UR4, 0xffffffff ;  /* 0xffffffff00047882 */ /* 0x000fe20000000000 */
[----:B------:R-:W-:Y:S02]  /*14e90*/  VIADD R12, R6, 0xffffffff ;  /* 0xffffffff060c7836 */ /* 0x000fe40000000000 */
[----:B------:R-:W-:Y:S05]  /*14ea0*/  BRA.DIV UR4, `(.L_x_1865) ;  /* 0x0000001a048c7947 */ /* 0x000fea000b800000 */
[----:B------:R3:W4:Y:S02]  /*14eb0*/  SHFL.IDX PT, R7, R2, R12, 0x1f ;  /* 0x00001f0c02077589 */ /* 0x00072400000e0000 */
.L_x_1864:
[----:B0--3--:R-:W0:Y:S01]  /*14ec0*/  LDC.64 R2, c[0x0][0xc68] ;  /* 0x00031a00ff027b82 */ /* 0x009e220000000a00 */
[----:B------:R-:W-:-:S04]  /*14ed0*/  IMAD.IADD R19, R6, 0x1, R19 ;  /* 0x0000000106137824 */ /* 0x000fc800078e0213 */
[----:B0-----:R-:W-:-:S05]  /*14ee0*/  IMAD.WIDE R2, R19, 0x4, R2 ;  /* 0x0000000413027825 */ /* 0x001fca00078e0202 */
[----:B------:R0:W1:Y:S01]  /*14ef0*/  LDG.E R8, desc[UR48][R2.64] ;  /* 0x0000003002087981 */ /* 0x000062000c1e1900 */
[----:B----4-:R-:W-:-:S04]  /*14f00*/  IMAD R16, R7, R5, R16 ;  /* 0x0000000507107224 */ /* 0x010fc800078e0210 */
[----:B------:R-:W-:Y:S01]  /*14f10*/  IMAD.IADD R7, R4, 0x1, -R16 ;  /* 0x0000000104077824 */ /* 0x000fe200078e0a10 */
[----:B0-----:R-:W-:Y:S01]  /*14f20*/  MOV R2, RZ ;  /* 0x000000ff00027202 */ /* 0x001fe20000000f00 */
[----:B-12---:R-:W-:-:S05]  /*14f30*/  IMAD R6, R17, R8, RZ ;  /* 0x0000000811067224 */ /* 0x006fca00078e02ff */
[-C--:B------:R-:W-:Y:S02]  /*14f40*/  IABS R9, R6.reuse ;  /* 0x0000000600097213 */ /* 0x080fe40000000000 */
[----:B------:R-:W-:Y:S02]  /*14f50*/  IABS R4, R6 ;  /* 0x0000000600047213 */ /* 0x000fe40000000000 */
[----:B------:R-:W0:Y:S03]  /*14f60*/  I2F.RP R10, R9 ;  /* 0x00000009000a7306 */ /* 0x000e260000209400 */
[----:B------:R-:W-:-:S05]  /*14f70*/  IMAD.MOV R4, RZ, RZ, -R4 ;  /* 0x000000ffff047224 */ /* 0x000fca00078e0a04 */
[----:B0-----:R-:W0:Y:S02]  /*14f80*/  MUFU.RCP R10, R10 ;  /* 0x0000000a000a7308 */ /* 0x001e240000001000 */
[----:B0-----:R-:W-:-:S06]  /*14f90*/  VIADD R11, R10, 0xffffffe ;  /* 0x0ffffffe0a0b7836 */ /* 0x001fcc0000000000 */
[----:B------:R-:W0:Y:S02]  /*14fa0*/  F2I.FTZ.U32.TRUNC.NTZ R3, R11 ;  /* 0x0000000b00037305 */ /* 0x000e24000021f000 */
[----:B0-----:R-:W-:-:S04]  /*14fb0*/  IMAD.MOV R12, RZ, RZ, -R3 ;  /* 0x000000ffff0c7224 */ /* 0x001fc800078e0a03 */
[----:B------:R-:W-:-:S04]  /*14fc0*/  IMAD R13, R12, R9, RZ ;  /* 0x000000090c0d7224 */ /* 0x000fc800078e02ff */
[----:B------:R-:W-:Y:S01]  /*14fd0*/  IMAD.HI.U32 R2, R3, R13, R2 ;  /* 0x0000000d03027227 */ /* 0x000fe200078e0002 */
        /* <DEDUP_REMOVED lines=9> */
[----:B------:R-:W-:-:S03]  /*15070*/  ISETP.GE.AND P0, PT, R3, RZ, PT ;  /* 0x000000ff0300720c */ /* 0x000fc60003f06270 */
[----:B------:R-:W-:-:S10]  /*15080*/  IMAD.MOV.U32 R9, RZ, RZ, R2 ;  /* 0x000000ffff097224 */ /* 0x000fd400078e0002 */
[----:B------:R-:W-:Y:S01]  /*15090*/  @!P0 IMAD.MOV R9, RZ, RZ, -R9 ;  /* 0x000000ffff098224 */ /* 0x000fe200078e0a09 */
[----:B------:R-:W-:-:S13]  /*150a0*/  ISETP.NE.AND P0, PT, R6, RZ, PT ;  /* 0x000000ff0600720c */ /* 0x000fda0003f05270 */
[----:B------:R-:W-:-:S05]  /*150b0*/  @!P0 LOP3.LUT R9, RZ, R6, RZ, 0x33, !PT ;  /* 0x00000006ff098212 */ /* 0x000fca00078e33ff */
[----:B------:R-:W-:Y:S01]  /*150c0*/  IMAD R4, R8, R9, RZ ;  /* 0x0000000908047224 */ /* 0x000fe200078e02ff */
[----:B------:R-:W-:-:S03]  /*150d0*/  IADD3 R9, -R9, RZ, RZ ;  /* 0x000000ff09097210 */ /* 0x000fc60007ffe1ff */
[----:B------:R-:W-:Y:S02]  /*150e0*/  IMAD.MOV R2, RZ, RZ, -R4 ;  /* 0x000000ffff027224 */ /* 0x000fe400078e0a04 */
[----:B------:R-:W-:-:S03]  /*150f0*/  IMAD R7, R6, R9, R7 ;  /* 0x0000000906077224 */ /* 0x000fc600078e0207 */
[----:B------:R-:W-:Y:S01]  /*15100*/  VIADDMNMX R8, R2, R5, R8, PT ;  /* 0x0000000502087246 */ /* 0x000fe20003800108 */
[----:B------:R-:W-:-:S03]  /*15110*/  IMAD.IADD R4, R7, 0x1, R4 ;  /* 0x0000000107047824 */ /* 0x000fc600078e0204 */
[----:B------:R-:W-:-:S04]  /*15120*/  IABS R5, R8 ;  /* 0x0000000800057213 */ /* 0x000fc80000000000 */
[----:B------:R-:W0:Y:S08]  /*15130*/  I2F.RP R10, R5 ;  /* 0x00000005000a7306 */ /* 0x000e300000209400 */
[----:B0-----:R-:W0:Y:S02]  /*15140*/  MUFU.RCP R10, R10 ;  /* 0x0000000a000a7308 */ /* 0x001e240000001000 */
[----:B0-----:R-:W-:-:S06]  /*15150*/  VIADD R2, R10, 0xffffffe ;  /* 0x0ffffffe0a027836 */ /* 0x001fcc0000000000 */
[----:B------:R0:W1:Y:S02]  /*15160*/  F2I.FTZ.U32.TRUNC.NTZ R3, R2 ;  /* 0x0000000200037305 */ /* 0x000064000021f000 */
[----:B0-----:R-:W-:Y:S02]  /*15170*/  IMAD.MOV.U32 R2, RZ, RZ, RZ ;  /* 0x000000ffff027224 */ /* 0x001fe400078e00ff */
[----:B-1----:R-:W-:-:S04]  /*15180*/  IMAD.MOV R6, RZ, RZ, -R3 ;  /* 0x000000ffff067224 */ /* 0x002fc800078e0a03 */
[----:B------:R-:W-:Y:S01]  /*15190*/  IMAD R9, R6, R5, RZ ;  /* 0x0000000506097224 */ /* 0x000fe200078e02ff */
[----:B------:R-:W-:-:S03]  /*151a0*/  IABS R6, R7 ;  /* 0x0000000700067213 */ /* 0x000fc60000000000 */
[----:B------:R-:W-:Y:S01]  /*151b0*/  IMAD.HI.U32 R3, R3, R9, R2 ;  /* 0x0000000903037227 */ /* 0x000fe200078e0002 */
[----:B------:R-:W-:-:S05]  /*151c0*/  IABS R9, R8 ;  /* 0x0000000800097213 */ /* 0x000fca0000000000 */
        /* <DEDUP_REMOVED lines=12> */
[----:B------:R-:W-:Y:S01]  /*15290*/  @!P0 LOP3.LUT R3, RZ, R8, RZ, 0x33, !PT ;  /* 0x00000008ff038212 */ /* 0x000fe200078e33ff */
[----:B------:R-:W-:-:S03]  /*152a0*/  IMAD.MOV R8, RZ, RZ, -R8 ;  /* 0x000000ffff087224 */ /* 0x000fc600078e0a08 */
[----:B------:R-:W-:Y:S01]  /*152b0*/  LOP3.LUT R2, RZ, R3, RZ, 0x33, !PT ;  /* 0x00000003ff027212 */ /* 0x000fe200078e33ff */
[----:B------:R-:W-:-:S03]  /*152c0*/  IMAD R18, R3, R8, R4 ;  /* 0x0000000803127224 */ /* 0x000fc600078e0204 */
[----:B------:R-:W-:Y:S01]  /*152d0*/  IADD3 R17, R17, R2, RZ ;  /* 0x0000000211117210 */ /* 0x000fe20007ffe0ff */
[----:B------:R-:W-:Y:S06]  /*152e0*/  BRA `(.L_x_1866) ;  /* 0x00000000001c7947 */ /* 0x000fec0003800000 */
.L_x_1858:
[----:B------:R-:W-:Y:S01]  /*152f0*/  UMOV UR4, URZ ;  /* 0x0000003f00047c82 */ /* 0x000fe20008000000 */
[----:B------:R-:W-:Y:S01]  /*15300*/  UMOV UR5, URZ ;  /* 0x0000003f00057c82 */ /* 0x000fe20008000000 */
[----:B------:R-:W-:Y:S01]  /*15310*/  ULDC UR6, c[0x0][0xc14] ;  /* 0x0003050000067ab9 */ /* 0x000fe20000000800 */
[----:B---3--:R-:W-:Y:S02]  /*15320*/  IMAD.MOV.U32 R16, RZ, RZ, R4 ;  /* 0x000000ffff107224 */ /* 0x008fe400078e0004 */
[----:B------:R-:W-:Y:S02]  /*15330*/  IMAD.U32 R17, RZ, RZ, UR4 ;  /* 0x00000004ff117e24 */ /* 0x000fe4000f8e00ff */
[----:B------:R-:W-:Y:S02]  /*15340*/  IMAD.U32 R18, RZ, RZ, UR5 ;  /* 0x00000005ff127e24 */ /* 0x000fe4000f8e00ff */
[----:B------:R-:W-:-:S07]  /*15350*/  IMAD.U32 R19, RZ, RZ, UR6 ;  /* 0x00000006ff137e24 */ /* 0x000fce000f8e00ff */
.L_x_1866:
        /* <DEDUP_REMOVED lines=12> */
.L_x_1794:
[----:B-1----:R-:W3:Y:S01]  /*15420*/  LDL.LU R0, [R1+0x18] ;  /* 0x0000180001007983 */ /* 0x002ee20000300800 */
[----:B------:R-:W-:Y:S01]  /*15430*/  BSSY B0, `(.L_x_1868) ;  /* 0x000000b000007945 */ /* 0x000fe20003800000 */
[----:B------:R-:W1:Y:S01]  /*15440*/  S2R R5, SR_CgaCtaId ;  /* 0x0000000000057919 */ /* 0x000e620000008800 */
[----:B---3--:R-:W-:-:S04]  /*15450*/  IADD3 R0, R0, 0x1, RZ ;  /* 0x0000000100007810 */ /* 0x008fc80007ffe0ff */
[----:B--2---:R-:W-:-:S04]  /*15460*/  LEA.HI R2, R0, R0, RZ, 0x1 ;  /* 0x0000000000027211 */ /* 0x004fc800078f08ff */
[----:B------:R-:W-:-:S05]  /*15470*/  LOP3.LUT R3, R2, 0xfffffffe, RZ, 0xc0, !PT ;  /* 0xfffffffe02037812 */ /* 0x000fca00078ec0ff */
[----:B------:R-:W-:Y:S01]  /*15480*/  IMAD.IADD R3, R0, 0x1, -R3 ;  /* 0x0000000100037824 */ /* 0x000fe200078e0a03 */
[----:B------:R-:W-:-:S04]  /*15490*/  MOV R0, 0x400 ;  /* 0x0000040000007802 */ /* 0x000fc80000000f00 */
[----:B-1----:R-:W-:Y:S02]  /*154a0*/  LEA R0, R5, R0, 0x18 ;  /* 0x0000000005007211 */ /* 0x002fe400078ec0ff */
[----:B------:R-:W-:-:S04]  /*154b0*/  SHF.L.U32 R3, R3, 0x1f, RZ ;  /* 0x0000001f03037819 */ /* 0x000fc800000006ff */
[----:B------:R-:W1:Y:S02]  /*154c0*/  SYNCS.PHASECHK.TRANS64.TRYWAIT P0, [R0+URZ+0x28c20], R3 ;  /* 0x028c2003000075a7 */ /* 0x000e64000800017f */
[----:B-1----:R-:W-:Y:S05]  /*154d0*/  @!P0 BRA `(.L_x_1869) ;  /* 0x0000001400288947 */ /* 0x002fea0003800000 */
.L_x_1923:
[----:B------:R-:W-:Y:S05]  /*154e0*/  BSYNC B0 ;  /* 0x0000000000007941 */ /* 0x000fea0003800000 */
.L_x_1868:
[----:B------:R-:W-:-:S03]  /*154f0*/  UMOV UR4, 0xffffffff ;  /* 0xffffffff00047882 */ /* 0x000fc60000000000 */
[----:B------:R-:W-:Y:S05]  /*15500*/  BRA.DIV UR4, `(.L_x_1870) ;  /* 0x0000001604307947 */ /* 0x000fea000b800000 */
[----:B------:R-:W2:Y:S02]  /*15510*/  S2R R2, SR_TID.X ;  /* 0x0000000000027919 */ /* 0x000ea40000002100 */
[----:B--2---:R-:W-:-:S04]  /*15520*/  SHF.R.U32.HI R2, RZ, 0x5, R2 ;  /* 0x00000005ff027819 */ /* 0x004fc80000011602 */
[----:B------:R-:W-:-:S05]  /*15530*/  LOP3.LUT R2, R2, 0x3, RZ, 0xc0, !PT ;  /* 0x0000000302027812 */ /* 0x000fca00078ec0ff */
[----:B------:R2:W3:Y:S02]  /*15540*/  SHFL.IDX PT, R14, R2, RZ, 0x1f ;  /* 0x00001fff020e7589 */ /* 0x0004e400000e0000 */
.L_x_1926:
[----:B---3--:R-:W-:Y:S01]  /*15550*/  ISETP.NE.AND P0, PT, R14, RZ, PT ;  /* 0x000000ff0e00720c */ /* 0x008fe20003f05270 */
[----:B------:R-:W-:-:S12]  /*15560*/  BSSY B0, `(.L_x_1871) ;  /* 0x0000027000007945 */ /* 0x000fd80003800000 */
[----:B------:R-:W-:Y:S05]  /*15570*/  @P0 BRA `(.L_x_1872) ;  /* 0x0000000000940947 */ /* 0x000fea0003800000 */
[----:B------:R-:W-:-:S03]  /*15580*/  UMOV UR4, 0xffffffff ;  /* 0xffffffff00047882 */ /* 0x000fc60000000000 */
[----:B------:R-:W-:Y:S05]  /*15590*/  BRA.DIV UR4, `(.L_x_1873) ;  /* 0x0000001604407947 */ /* 0x000fea000b800000 */
[----:B------:R-:W-:-:S13]  /*155a0*/  ELECT P6, URZ, PT ;  /* 0x00000000003f782f */ /* 0x000fda00038c0000 */
.L_x_1929:
[----:B------:R-:W-:Y:S05]  /*155b0*/  @!P6 BRA `(.L_x_1872) ;  /* 0x000000000084e947 */ /* 0x000fea0003800000 */
[----:B------:R-:W-:-:S06]  /*155c0*/  ULOP3.LUT UR4, UR36, 0x2, URZ, 0xfc, !UPT ;  /* 0x0000000224047892 */ /* 0x000fcc000f8efc3f */
[----:B--2---:R-:W-:-:S05]  /*155d0*/  IMAD.U32 R2, RZ, RZ, UR4 ;  /* 0x00000004ff027e24 */ /* 0x004fca000f8e00ff */
[----:B------:R-:W-:-:S13]  /*155e0*/  ISETP.NE.AND P2, PT, R2, 0x3, PT ;  /* 0x000000030200780c */ /* 0x000fda0003f45270 */
[----:B------:R-:W-:Y:S05]  /*155f0*/  @!P2 BRA `(.L_x_1874) ;  /* 0x000000000004a947 */ /* 0x000fea0003800000 */
[----:B------:R-:W-:Y:S01]  /*15600*/  BPT.TRAP 0x1 ;  /* 0x000000040000795c */ /* 0x000fe20000300000 */
.L_x_1874:
[----:B-1----:R-:W2:Y:S04]  /*15610*/  LDL R3, [R1] ;  /* 0x0000000001037983 */ /* 0x002ea80000100800 */
[----:B------:R-:W3:Y:S01]  /*15620*/  LDL.LU R7, [R1+0x4] ;  /* 0x0000040001077983 */ /* 0x000ee20000300800 */
[----:B------:R-:W-:-:S04]  /*15630*/  VIADD R2, R0, 0x28c40 ;  /* 0x00028c4000027836 */ /* 0x000fc80000000000 */
[C---:B--2---:R-:W-:Y:S01]  /*15640*/  IMAD R6, R3.reuse, 0x8, R2 ;  /* 0x0000000803067824 */ /* 0x044fe200078e0202 */
[----:B------:R-:W-:Y:S02]  /*15650*/  IADD3 R3, R3, 0x1, RZ ;  /* 0x0000000103037810 */ /* 0x000fe40007ffe0ff */
[----:B---3--:R-:W-:Y:S02]  /*15660*/  SHF.L.U32 R5, R7, 0x1f, RZ ;  /* 0x0000001f07057819 */ /* 0x008fe400000006ff */
[C---:B------:R-:W-:Y:S02]  /*15670*/  ISETP.NE.AND P1, PT, R3.reuse, 0x2, PT ;  /* 0x000000020300780c */ /* 0x040fe40003f25270 */
[----:B------:R-:W1:Y:S02]  /*15680*/  SYNCS.PHASECHK.TRANS64.TRYWAIT P0, [R6+URZ], R5 ;  /* 0x00000005060075a7 */ /* 0x000e64000800017f */
[----:B------:R-:W-:Y:S02]  /*15690*/  SEL R4, RZ, 0x1, P1 ;  /* 0x00000001ff047807 */ /* 0x000fe40000800000 */
[----:B------:R-:W-:-:S02]  /*156a0*/  SEL R3, R3, RZ, P1 ;  /* 0x000000ff03037207 */ /* 0x000fc40000800000 */
[----:B------:R-:W-:-:S03]  /*156b0*/  LOP3.LUT R4, R7, R4, RZ, 0x3c, !PT ;  /* 0x0000000407047212 */ /* 0x000fc600078e3cff */
[----:B------:R-:W-:Y:S01]  /*156c0*/  IMAD R7, R3, 0x8, R2 ;  /* 0x0000000803077824 */ /* 0x000fe200078e0202 */
[----:B------:R-:W-:Y:S01]  /*156d0*/  SHF.L.U32 R2, R4, 0x1f, RZ ;  /* 0x0000001f04027819 */ /* 0x000fe200000006ff */
[----:B-1----:R-:W-:Y:S06]  /*156e0*/  @!P0 BRA `(.L_x_1875) ;  /* 0x00000014000c8947 */ /* 0x002fec0003800000 */
.L_x_1930:
[----:B------:R-:W2:Y:S02]  /*156f0*/  SYNCS.PHASECHK.TRANS64.TRYWAIT P0, [R7+URZ], R2 ;  /* 0x00000002070075a7 */ /* 0x000ea4000800017f */
[----:B--2---:R-:W-:Y:S05]  /*15700*/  @!P0 BRA `(.L_x_1876) ;  /* 0x0000001400188947 */ /* 0x004fea0003800000 */
.L_x_1931:
[----:B------:R-:W-:Y:S05]  /*15710*/  @!P2 BRA `(.L_x_1877) ;  /* 0x000000000004a947 */ /* 0x000fea0003800000 */
[----:B------:R-:W-:Y:S01]  /*15720*/  BPT.TRAP 0x1 ;  /* 0x000000040000795c */ /* 0x000fe20000300000 */
.L_x_1877:
[----:B------:R-:W3:Y:S01]  /*15730*/  LDL.LU R4, [R1] ;  /* 0x0000000001047983 */ /* 0x000ee20000300800 */
[----:B------:R-:W-:-:S04]  /*15740*/  VIADD R0, R0, 0x28c60 ;  /* 0x00028c6000007836 */ /* 0x000fc80000000000 */
[----:B---3--:R-:W-:-:S04]  /*15750*/  IMAD R4, R4, 0x8, R0 ;  /* 0x0000000804047824 */ /* 0x008fc800078e0200 */
[----:B------:R-:W3:Y:S02]  /*15760*/  SYNCS.PHASECHK.TRANS64.TRYWAIT P0, [R4+URZ], R5 ;  /* 0x00000005040075a7 */ /* 0x000ee4000800017f */
[----:B---3--:R-:W-:Y:S05]  /*15770*/  @!P0 BRA `(.L_x_1878) ;  /* 0x0000001400108947 */ /* 0x008fea0003800000 */
.L_x_1932:
[----:B------:R-:W-:-:S07]  /*15780*/  IMAD R3, R3, 0x8, R0 ;  /* 0x0000000803037824 */ /* 0x000fce00078e0200 */
.L_x_1879:
[----:B----4-:R4:W0:Y:S02]  /*15790*/  SYNCS.PHASECHK.TRANS64.TRYWAIT P0, [R3+URZ], R2 ;  /* 0x00000002030075a7 */ /* 0x010824000800017f */
[----:B0-----:R-:W-:Y:S05]  /*157a0*/  @!P0 NANOSLEEP.SYNCS 0x989680 ;  /* 0x009896800000895d */ /* 0x001fea0003900000 */
[----:B------:R-:W0:Y:S02]  /*157b0*/  @!P0 SYNCS.PHASECHK.TRANS64 P0, [R3+URZ], R2 ;  /* 0x00000002030085a7 */ /* 0x000e24000800007f */
[----:B0-----:R-:W-:Y:S05]  /*157c0*/  @!P0 BRA `(.L_x_1879) ;  /* 0xfffffffc00f08947 */ /* 0x001fea000383ffff */
.L_x_1872:
[----:B------:R-:W-:Y:S05]  /*157d0*/  BSYNC B0 ;  /* 0x0000000000007941 */ /* 0x000fea0003800000 */
.L_x_1871:
[----:B------:R-:W-:Y:S05]  /*157e0*/  EXIT ;  /* 0x000000000000794d */ /* 0x000fea0003800000 */
.L_x_1691:
[----:B0-----:R-:W-:-:S04]  /*157f0*/  MOV R3, UR22 ;  /* 0x0000001600037c02 */ /* 0x001fc80008000f00 */
[----:B------:R0:W1:Y:S03]  /*15800*/  SYNCS.PHASECHK.TRANS64.TRYWAIT P1, [R3+URZ+0x28c50], R0 ;  /* 0x028c5000030075a7 */ /* 0x000066000802017f */
[----:B-1----:R-:W-:Y:S05]  /*15810*/  @!P1 NANOSLEEP.SYNCS 0x989680 ;  /* 0x009896800000995d */ /* 0x002fea0003900000 */
[----:B------:R-:W1:Y:S02]  /*15820*/  @!P1 SYNCS.PHASECHK.TRANS64 P1, [R3+URZ+0x28c50], R0 ;  /* 0x028c5000030095a7 */ /* 0x000e64000802007f */
[----:B-1----:R-:W-:Y:S05]  /*15830*/  @!P1 BRA `(.L_x_1691) ;  /* 0xfffffffc00ec9947 */ /* 0x002fea000383ffff */
[----:B------:R-:W-:Y:S05]  /*15840*/  BRA `(.L_x_1880) ;  /* 0xfffffec400307947 */ /* 0x000fea000383ffff */
.L_x_1696:
[----:B-1----:R-:W-:-:S04]  /*15850*/  IMAD.U32 R6, RZ, RZ, UR20 ;  /* 0x00000014ff067e24 */ /* 0x002fc8000f8e00ff */
[----:B------:R1:W2:Y:S03]  /*15860*/  SYNCS.PHASECHK.TRANS64.TRYWAIT P1, [R6+URZ+0x28c50], R3 ;  /* 0x028c5003060075a7 */ /* 0x0002a6000802017f */
[----:B--2---:R-:W-:Y:S05]  /*15870*/  @!P1 NANOSLEEP.SYNCS 0x989680 ;  /* 0x009896800000995d */ /* 0x004fea0003900000 */
[----:B------:R-:W2:Y:S02]  /*15880*/  @!P1 SYNCS.PHASECHK.TRANS64 P1, [R6+URZ+0x28c50], R3 ;  /* 0x028c5003060095a7 */ /* 0x000ea4000802007f */
[----:B--2---:R-:W-:Y:S05]  /*15890*/  @!P1 BRA `(.L_x_1696) ;  /* 0xfffffffc00ec9947 */ /* 0x004fea000383ffff */
[----:B------:R-:W-:Y:S05]  /*158a0*/  BRA `(.L_x_1695) ;  /* 0xfffffed0002c7947 */ /* 0x000fea000383ffff */
.L_x_1705:
[----:B0-----:R-:W-:-:S04]  /*158b0*/  IMAD.U32 R3, RZ, RZ, UR38 ;  /* 0x00000026ff037e24 */ /* 0x001fc8000f8e00ff */
[----:B------:R0:W1:Y:S03]  /*158c0*/  SYNCS.PHASECHK.TRANS64.TRYWAIT P0, [R3+URZ+0x28c00], R0 ;  /* 0x028c0000030075a7 */ /* 0x000066000800017f */
[----:B-1----:R-:W-:Y:S05]  /*158d0*/  @!P0 NANOSLEEP.SYNCS 0x989680 ;  /* 0x009896800000895d */ /* 0x002fea0003900000 */
[----:B------:R-:W1:Y:S02]  /*158e0*/  @!P0 SYNCS.PHASECHK.TRANS64 P0, [R3+URZ+0x28c00], R0 ;  /* 0x028c0000030085a7 */ /* 0x000e64000800007f */
[----:B-1----:R-:W-:Y:S05]  /*158f0*/  @!P0 BRA `(.L_x_1705) ;  /* 0xfffffffc00ec8947 */ /* 0x002fea000383ffff */
[----:B------:R-:W-:Y:S05]  /*15900*/  BRA `(.L_x_1881) ;  /* 0xfffffee4004c7947 */ /* 0x000fea000383ffff */
.L_x_1709:
[----:B--2---:R2:W3:Y:S02]  /*15910*/  SYNCS.PHASECHK.TRANS64.TRYWAIT P0, [R8+URZ+0x28c30], R9 ;  /* 0x028c3009080075a7 */ /* 0x0044e4000800017f */
[----:B---3--:R-:W-:Y:S05]  /*15920*/  @!P0 NANOSLEEP.SYNCS 0x989680 ;  /* 0x009896800000895d */ /* 0x008fea0003900000 */
[----:B------:R-:W3:Y:S02]  /*15930*/  @!P0 SYNCS.PHASECHK.TRANS64 P0, [R8+URZ+0x28c30], R9 ;  /* 0x028c3009080085a7 */ /* 0x000ee4000800007f */
[----:B---3--:R-:W-:Y:S05]  /*15940*/  @!P0 BRA `(.L_x_1709) ;  /* 0xfffffffc00f08947 */ /* 0x008fea000383ffff */
[----:B------:R-:W-:Y:S05]  /*15950*/  BRA `(.L_x_1708) ;  /* 0xfffffee400647947 */ /* 0x000fea000383ffff */
.L_x_1721:
[----:B-1----:R1:W4:Y:S02]  /*15960*/  SYNCS.PHASECHK.TRANS64.TRYWAIT P0, [R8+URZ+0x28c50], R9 ;  /* 0x028c5009080075a7 */ /* 0x002324000800017f */
[----:B----4-:R-:W-:Y:S05]  /*15970*/  @!P0 NANOSLEEP.SYNCS 0x989680 ;  /* 0x009896800000895d */ /* 0x010fea0003900000 */
[----:B------:R-:W4:Y:S02]  /*15980*/  @!P0 SYNCS.PHASECHK.TRANS64 P0, [R8+URZ+0x28c50], R9 ;  /* 0x028c5009080085a7 */ /* 0x000f24000800007f */
[----:B----4-:R-:W-:Y:S05]  /*15990*/  @!P0 BRA `(.L_x_1721) ;  /* 0xfffffffc00f08947 */ /* 0x010fea000383ffff */
[----:B------:R-:W-:Y:S05]  /*159a0*/  BRA `(.L_x_1720) ;  /* 0xffffff0400587947 */ /* 0x000fea000383ffff */
.L_x_1729:
[----:B-1----:R-:W-:-:S04]  /*159b0*/  IMAD.U32 R15, RZ, RZ, UR27 ;  /* 0x0000001bff0f7e24 */ /* 0x002fc8000f8e00ff */
[----:B------:R1:W2:Y:S03]  /*159c0*/  SYNCS.PHASECHK.TRANS64.TRYWAIT P0, [R15+URZ+0x28c30], R8 ;  /* 0x028c30080f0075a7 */ /* 0x0002a6000800017f */
[----:B--2---:R-:W-:Y:S05]  /*159d0*/  @!P0 NANOSLEEP.SYNCS 0x989680 ;  /* 0x009896800000895d */ /* 0x004fea0003900000 */
[----:B------:R-:W2:Y:S02]  /*159e0*/  @!P0 SYNCS.PHASECHK.TRANS64 P0, [R15+URZ+0x28c30], R8 ;  /* 0x028c30080f0085a7 */ /* 0x000ea4000800007f */
[----:B--2---:R-:W-:Y:S05]  /*159f0*/  @!P0 BRA `(.L_x_1729) ;  /* 0xfffffffc00ec8947 */ /* 0x004fea000383ffff */
[----:B------:R-:W-:Y:S05]  /*15a00*/  BRA `(.L_x_1728) ;  /* 0xffffff0800947947 */ /* 0x000fea000383ffff */
.L_x_1741:
[----:B-1----:R1:W2:Y:S02]  /*15a10*/  SYNCS.PHASECHK.TRANS64.TRYWAIT P0, [R21+URZ+0x28c50], R8 ;  /* 0x028c5008150075a7 */ /* 0x0022a4000800017f */
[----:B--2---:R-:W-:Y:S05]  /*15a20*/  @!P0 NANOSLEEP.SYNCS 0x989680 ;  /* 0x009896800000895d */ /* 0x004fea0003900000 */
[----:B------:R-:W2:Y:S02]  /*15a30*/  @!P0 SYNCS.PHASECHK.TRANS64 P0, [R21+URZ+0x28c50], R8 ;  /* 0x028c5008150085a7 */ /* 0x000ea4000800007f */
[----:B--2---:R-:W-:Y:S05]  /*15a40*/  @!P0 BRA `(.L_x_1741) ;  /* 0xfffffffc00f08947 */ /* 0x004fea000383ffff */
[----:B------:R-:W-:Y:S05]  /*15a50*/  BRA `(.L_x_1740) ;  /* 0xffffff2c003c7947 */ /* 0x000fea000383ffff */
.L_x_1750:
[----:B--2---:R-:W-:-:S04]  /*15a60*/  IMAD.U32 R6, RZ, RZ, UR24 ;  /* 0x00000018ff067e24 */ /* 0x004fc8000f8e00ff */
[----:B------:R2:W4:Y:S03]  /*15a70*/  SYNCS.PHASECHK.TRANS64.TRYWAIT P1, [R6+URZ+0x28c30], R9 ;  /* 0x028c3009060075a7 */ /* 0x000526000802017f */
[----:B----4-:R-:W-:Y:S05]  /*15a80*/  @!P1 NANOSLEEP.SYNCS 0x989680 ;  /* 0x009896800000995d */ /* 0x010fea0003900000 */
[----:B------:R-:W4:Y:S02]  /*15a90*/  @!P1 SYNCS.PHASECHK.TRANS64 P1, [R6+URZ+0x28c30], R9 ;  /* 0x028c3009060095a7 */ /* 0x000f24000802007f */
[----:B----4-:R-:W-:Y:S05]  /*15aa0*/  @!P1 BRA `(.L_x_1750) ;  /* 0xfffffffc00ec9947 */ /* 0x010fea000383ffff */
[----:B------:R-:W-:Y:S05]  /*15ab0*/  BRA `(.L_x_1749) ;  /* 0xffffff3000ac7947 */ /* 0x000fea000383ffff */
.L_x_1754:
[----:B--2---:R2:W3:Y:S02]  /*15ac0*/  SYNCS.PHASECHK.TRANS64.TRYWAIT P1, [R170+URZ+0x28c50], R9 ;  /* 0x028c5009aa0075a7 */ /* 0x0044e4000802017f */
[----:B---3--:R-:W-:Y:S05]  /*15ad0*/  @!P1 NANOSLEEP.SYNCS 0x989680 ;  /* 0x009896800000995d */ /* 0x008fea0003900000 */
[----:B------:R-:W3:Y:S02]  /*15ae0*/  @!P1 SYNCS.PHASECHK.TRANS64 P1, [R170+URZ+0x28c50], R9 ;  /* 0x028c5009aa0095a7 */ /* 0x000ee4000802007f */
[----:B---3--:R-:W-:Y:S05]  /*15af0*/  @!P1 BRA `(.L_x_1754) ;  /* 0xfffffffc00f09947 */ /* 0x008fea000383ffff */
[----:B------:R-:W-:Y:S05]  /*15b00*/  BRA `(.L_x_1753) ;  /* 0xffffff4800d07947 */ /* 0x000fea000383ffff */
.L_x_1760:
[----:B----4-:R-:W-:-:S04]  /*15b10*/  MOV R7, UR26 ;  /* 0x0000001a00077c02 */ /* 0x010fc80008000f00 */
[----:B------:R4:W0:Y:S03]  /*15b20*/  SYNCS.PHASECHK.TRANS64.TRYWAIT P0, [R7+URZ+0x28c30], R8 ;  /* 0x028c3008070075a7 */ /* 0x000826000800017f */
[----:B0-----:R-:W-:Y:S05]  /*15b30*/  @!P0 NANOSLEEP.SYNCS 0x989680 ;  /* 0x009896800000895d */ /* 0x001fea0003900000 */
[----:B------:R-:W0:Y:S02]  /*15b40*/  @!P0 SYNCS.PHASECHK.TRANS64 P0, [R7+URZ+0x28c30], R8 ;  /* 0x028c3008070085a7 */ /* 0x000e24000800007f */
[----:B0-----:R-:W-:Y:S05]  /*15b50*/  @!P0 BRA `(.L_x_1760) ;  /* 0xfffffffc00ec8947 */ /* 0x001fea000383ffff */
[----:B------:R-:W-:Y:S05]  /*15b60*/  BRA `(.L_x_1759) ;  /* 0xffffff4c00c87947 */ /* 0x000fea000383ffff */
.L_x_1772:
[----:B--2---:R2:W3:Y:S02]  /*15b70*/  SYNCS.PHASECHK.TRANS64.TRYWAIT P0, [R15+URZ+0x28c50], R8 ;  /* 0x028c50080f0075a7 */ /* 0x0044e4000800017f */
[----:B---3--:R-:W-:Y:S05]  /*15b80*/  @!P0 NANOSLEEP.SYNCS 0x989680 ;  /* 0x009896800000895d */ /* 0x008fea0003900000 */
[----:B------:R-:W3:Y:S02]  /*15b90*/  @!P0 SYNCS.PHASECHK.TRANS64 P0, [R15+URZ+0x28c50], R8 ;  /* 0x028c50080f0085a7 */ /* 0x000ee4000800007f */
[----:B---3--:R-:W-:Y:S05]  /*15ba0*/  @!P0 BRA `(.L_x_1772) ;  /* 0xfffffffc00f08947 */ /* 0x008fea000383ffff */
[----:B------:R-:W-:Y:S05]  /*15bb0*/  BRA `(.L_x_1771) ;  /* 0xffffff7000747947 */ /* 0x000fea000383ffff */
.L_x_1813:
[----:B------:R-:W1:Y:S01]  /*15bc0*/  S2R R5, SR_TID.X ;  /* 0x0000000000057919 */ /* 0x000e620000002100 */
[----:B------:R-:W-:Y:S01]  /*15bd0*/  BSSY B0, `(.L_x_1882) ;  /* 0x000000a000007945 */ /* 0x000fe20003800000 */
[----:B------:R-:W-:Y:S02]  /*15be0*/  IMAD.MOV.U32 R12, RZ, RZ, RZ ;  /* 0x000000ffff0c7224 */ /* 0x000fe400078e00ff */
[----:B------:R-:W-:Y:S02]  /*15bf0*/  IMAD.MOV.U32 R11, RZ, RZ, 0x1f ;  /* 0x0000001fff0b7424 */ /* 0x000fe400078e00ff */
[----:B------:R-:W-:Y:S01]  /*15c00*/  IMAD.MOV.U32 R15, RZ, RZ, -0x1 ;  /* 0xffffffffff0f7424 */ /* 0x000fe200078e00ff */
[----:B-1----:R-:W-:-:S04]  /*15c10*/  SHF.R.U32.HI R5, RZ, 0x5, R5 ;  /* 0x00000005ff057819 */ /* 0x002fc80000011605 */
[----:B------:R-:W-:-:S05]  /*15c20*/  LOP3.LUT R5, R5, 0x3, RZ, 0xc0, !PT ;  /* 0x0000000305057812 */ /* 0x000fca00078ec0ff */
[----:B0-----:R-:W-:-:S07]  /*15c30*/  IMAD.MOV.U32 R13, RZ, RZ, R5 ;  /* 0x000000ffff0d7224 */ /* 0x001fce00078e0005 */
[----:B------:R-:W-:Y:S05]  /*15c40*/  WARPSYNC.COLLECTIVE R15, `(.L_x_1883) ;  /* 0x000000000f087348 */ /* 0x000fea0003c00000 */
[----:B------:R0:W1:Y:S02]  /*15c50*/  SHFL.IDX P6, R14, R13, R12, R11 ;  /* 0x0000000c0d0e7389 */ /* 0x00006400000c000b */
[----:B01----:R-:W-:Y:S01]  /*15c60*/  ENDCOLLECTIVE ;  /* 0x000000000000791b */ /* 0x003fe20003800000 */
.L_x_1883:
[----:B------:R-:W-:Y:S05]  /*15c70*/  BSYNC B0 ;  /* 0x0000000000007941 */ /* 0x000fea0003800000 */
.L_x_1882:
[----:B------:R-:W-:Y:S05]  /*15c80*/  BRA `(.L_x_1884) ;  /* 0xffffffc000ec7947 */ /* 0x000fea000383ffff */
.L_x_1814:
[----:B------:R-:W-:Y:S01]  /*15c90*/  BSSY B0, `(.L_x_1885) ;  /* 0x0000006000007945 */ /* 0x000fe20003800000 */
[----:B------:R-:W-:-:S07]  /*15ca0*/  MOV R15, 0xffffffff ;  /* 0xffffffff000f7802 */ /* 0x000fce0000000f00 */
[----:B0-----:R-:W-:Y:S05]  /*15cb0*/  WARPSYNC.COLLECTIVE R15, `(.L_x_1886) ;  /* 0x000000000f0c7348 */ /* 0x001fea0003c00000 */
[----:B------:R-:W-:Y:S02]  /*15cc0*/  ELECT P6, UR62, PT ;  /* 0x00000000003e782f */ /* 0x000fe400038c0000 */
[----:B------:R-:W-:Y:S01]  /*15cd0*/  MOV R14, UR62 ;  /* 0x0000003e000e7c02 */ /* 0x000fe20008000f00 */
[----:B0-----:R-:W-:Y:S10]  /*15ce0*/  ENDCOLLECTIVE ;  /* 0x000000000000791b */ /* 0x001ff40003800000 */
.L_x_1886:
[----:B------:R-:W-:Y:S05]  /*15cf0*/  BSYNC B0 ;  /* 0x0000000000007941 */ /* 0x000fea0003800000 */
.L_x_1885:
[----:B------:R-:W-:Y:S05]  /*15d00*/  BRA `(.L_x_1887) ;  /* 0xffffffc000dc7947 */ /* 0x000fea000383ffff */
.L_x_1817:
[----:B-1----:R1:W2:Y:S02]  /*15d10*/  SYNCS.PHASECHK.TRANS64.TRYWAIT P0, [R9+URZ+0x28c40], R10 ;  /* 0x028c400a090075a7 */ /* 0x0022a4000800017f */
[----:B--2---:R-:W-:Y:S05]  /*15d20*/  @!P0 NANOSLEEP.SYNCS 0x989680 ;  /* 0x009896800000895d */ /* 0x004fea0003900000 */
[----:B------:R-:W2:Y:S02]  /*15d30*/  @!P0 SYNCS.PHASECHK.TRANS64 P0, [R9+URZ+0x28c40], R10 ;  /* 0x028c400a090085a7 */ /* 0x000ea4000800007f */
[----:B--2---:R-:W-:Y:S05]  /*15d40*/  @!P0 BRA `(.L_x_1817) ;  /* 0xfffffffc00f08947 */ /* 0x004fea000383ffff */
[----:B------:R-:W-:Y:S05]  /*15d50*/  BRA `(.L_x_1888) ;  /* 0xffffffc400447947 */ /* 0x000fea000383ffff */
.L_x_1820:
[----:B-1----:R-:W1:Y:S01]  /*15d60*/  S2R R10, SR_CgaCtaId ;  /* 0x00000000000a7919 */ /* 0x002e620000008800 */
[----:B------:R-:W-:-:S04]  /*15d70*/  MOV R9, 0x400 ;  /* 0x0000040000097802 */ /* 0x000fc80000000f00 */
[----:B-1----:R-:W-:-:S04]  /*15d80*/  LEA R9, R10, R9, 0x18 ;  /* 0x000000090a097211 */ /* 0x002fc800078ec0ff */
[----:B------:R1:W2:Y:S03]  /*15d90*/  SYNCS.PHASECHK.TRANS64.TRYWAIT P0, [R9+URZ+0x28c20], R6 ;  /* 0x028c2006090075a7 */ /* 0x0002a6000800017f */
[----:B--2---:R-:W-:Y:S05]  /*15da0*/  @!P0 NANOSLEEP.SYNCS 0x989680 ;  /* 0x009896800000895d */ /* 0x004fea0003900000 */
[----:B------:R-:W2:Y:S02]  /*15db0*/  @!P0 SYNCS.PHASECHK.TRANS64 P0, [R9+URZ+0x28c20], R6 ;  /* 0x028c2006090085a7 */ /* 0x000ea4000800007f */
[----:B--2---:R-:W-:Y:S05]  /*15dc0*/  @!P0 BRA `(.L_x_1820) ;  /* 0xfffffffc00e48947 */ /* 0x004fea000383ffff */
[----:B------:R-:W-:Y:S05]  /*15dd0*/  BRA `(.L_x_1889) ;  /* 0xffffffc800207947 */ /* 0x000fea000383ffff */
.L_x_1823:
[----:B-1----:R1:W2:Y:S02]  /*15de0*/  SYNCS.PHASECHK.TRANS64.TRYWAIT P0, [R6+URZ+0x28c60], R9 ;  /* 0x028c6009060075a7 */ /* 0x0022a4000800017f */
[----:B--2---:R-:W-:Y:S05]  /*15df0*/  @!P0 NANOSLEEP.SYNCS 0x989680 ;  /* 0x009896800000895d */ /* 0x004fea0003900000 */
[----:B------:R-:W2:Y:S02]  /*15e00*/  @!P0 SYNCS.PHASECHK.TRANS64 P0, [R6+URZ+0x28c60], R9 ;  /* 0x028c6009060085a7 */ /* 0x000ea4000800007f */
[----:B--2---:R-:W-:Y:S05]  /*15e10*/  @!P0 BRA `(.L_x_1823) ;  /* 0xfffffffc00f08947 */ /* 0x004fea000383ffff */
[----:B------:R-:W-:Y:S05]  /*15e20*/  BRA `(.L_x_1890) ;  /* 0xffffffc8003c7947 */ /* 0x000fea000383ffff */
.L_x_1832:
[----:B-1----:R1:W2:Y:S02]  /*15e30*/  SYNCS.PHASECHK.TRANS64.TRYWAIT P0, [R2+URZ+0x28c40], R3 ;  /* 0x028c4003020075a7 */ /* 0x0022a4000800017f */
[----:B--2---:R-:W-:Y:S05]  /*15e40*/  @!P0 NANOSLEEP.SYNCS 0x989680 ;  /* 0x009896800000895d */ /* 0x004fea0003900000 */
[----:B------:R-:W2:Y:S02]  /*15e50*/  @!P0 SYNCS.PHASECHK.TRANS64 P0, [R2+URZ+0x28c40], R3 ;  /* 0x028c4003020085a7 */ /* 0x000ea4000800007f */
[----:B--2---:R-:W-:Y:S05]  /*15e60*/  @!P0 BRA `(.L_x_1832) ;  /* 0xfffffffc00f08947 */ /* 0x004fea000383ffff */
[----:B------:R-:W-:Y:S05]  /*15e70*/  BRA `(.L_x_1891) ;  /* 0xffffffd000107947 */ /* 0x000fea000383ffff */
.L_x_1834:
[----:B--2---:R2:W3:Y:S02]  /*15e80*/  SYNCS.PHASECHK.TRANS64.TRYWAIT P0, [R2+URZ+0x28c60], R3 ;  /* 0x028c6003020075a7 */ /* 0x0044e4000800017f */
[----:B---3--:R-:W-:Y:S05]  /*15e90*/  @!P0 NANOSLEEP.SYNCS 0x989680 ;  /* 0x009896800000895d */ /* 0x008fea0003900000 */
[----:B------:R-:W3:Y:S02]  /*15ea0*/  @!P0 SYNCS.PHASECHK.TRANS64 P0, [R2+URZ+0x28c60], R3 ;  /* 0x028c6003020085a7 */ /* 0x000ee4000800007f */
[----:B---3--:R-:W-:Y:S05]  /*15eb0*/  @!P0 BRA `(.L_x_1834) ;  /* 0xfffffffc00f08947 */ /* 0x008fea000383ffff */
[----:B------:R-:W-:Y:S05]  /*15ec0*/  BRA `(.L_x_1892) ;  /* 0xffffffd000807947 */ /* 0x000fea000383ffff */
.L_x_1839:
[----:B--2---:R2:W3:Y:S02]  /*15ed0*/  SYNCS.PHASECHK.TRANS64.TRYWAIT P0, [R2+URZ+0x28c40], R3 ;  /* 0x028c4003020075a7 */ /* 0x0044e4000800017f */
[----:B---3--:R-:W-:Y:S05]  /*15ee0*/  @!P0 NANOSLEEP.SYNCS 0x989680 ;  /* 0x009896800000895d */ /* 0x008fea0003900000 */
[----:B------:R-:W3:Y:S02]  /*15ef0*/  @!P0 SYNCS.PHASECHK.TRANS64 P0, [R2+URZ+0x28c40], R3 ;  /* 0x028c4003020085a7 */ /* 0x000ee4000800007f */
[----:B---3--:R-:W-:Y:S05]  /*15f00*/  @!P0 BRA `(.L_x_1839) ;  /* 0xfffffffc00f08947 */ /* 0x008fea000383ffff */
[----:B------:R-:W-:Y:S05]  /*15f10*/  BRA `(.L_x_1893) ;  /* 0xffffffd800247947 */ /* 0x000fea000383ffff */
.L_x_1841:
[----:B0-----:R0:W1:Y:S02]  /*15f20*/  SYNCS.PHASECHK.TRANS64.TRYWAIT P1, [R2+URZ+0x28c60], R3 ;  /* 0x028c6003020075a7 */ /* 0x001064000802017f */
[----:B-1----:R-:W-:Y:S05]  /*15f30*/  @!P1 NANOSLEEP.SYNCS 0x989680 ;  /* 0x009896800000995d */ /* 0x002fea0003900000 */
[----:B------:R-:W1:Y:S02]  /*15f40*/  @!P1 SYNCS.PHASECHK.TRANS64 P1, [R2+URZ+0x28c60], R3 ;  /* 0x028c6003020095a7 */ /* 0x000e64000802007f */
[----:B-1----:R-:W-:Y:S05]  /*15f50*/  @!P1 BRA `(.L_x_1841) ;  /* 0xfffffffc00f09947 */ /* 0x002fea000383ffff */
[----:B------:R-:W-:Y:S05]  /*15f60*/  BRA `(.L_x_1894) ;  /* 0xffffffd800907947 */ /* 0x000fea000383ffff */
.L_x_1846:
[----:B---3--:R3:W4:Y:S02]  /*15f70*/  SYNCS.PHASECHK.TRANS64.TRYWAIT P0, [R2+URZ+0x28c40], R3 ;  /* 0x028c4003020075a7 */ /* 0x008724000800017f */
[----:B----4-:R-:W-:Y:S05]  /*15f80*/  @!P0 NANOSLEEP.SYNCS 0x989680 ;  /* 0x009896800000895d */ /* 0x010fea0003900000 */
[----:B------:R-:W4:Y:S02]  /*15f90*/  @!P0 SYNCS.PHASECHK.TRANS64 P0, [R2+URZ+0x28c40], R3 ;  /* 0x028c4003020085a7 */ /* 0x000f24000800007f */
[----:B----4-:R-:W-:Y:S05]  /*15fa0*/  @!P0 BRA `(.L_x_1846) ;  /* 0xfffffffc00f08947 */ /* 0x010fea000383ffff */
[----:B------:R-:W-:Y:S05]  /*15fb0*/  BRA `(.L_x_1895) ;  /* 0xffffffe000107947 */ /* 0x000fea000383ffff */
.L_x_1848:
[----:B0-----:R0:W1:Y:S02]  /*15fc0*/  SYNCS.PHASECHK.TRANS64.TRYWAIT P1, [R2+URZ+0x28c60], R3 ;  /* 0x028c6003020075a7 */ /* 0x001064000802017f */
[----:B-1----:R-:W-:Y:S05]  /*15fd0*/  @!P1 NANOSLEEP.SYNCS 0x989680 ;  /* 0x009896800000995d */ /* 0x002fea0003900000 */
[----:B------:R-:W1:Y:S02]  /*15fe0*/  @!P1 SYNCS.PHASECHK.TRANS64 P1, [R2+URZ+0x28c60], R3 ;  /* 0x028c6003020095a7 */ /* 0x000e64000802007f */
[----:B-1----:R-:W-:Y:S05]  /*15ff0*/  @!P1 BRA `(.L_x_1848) ;  /* 0xfffffffc00f09947 */ /* 0x002fea000383ffff */
[----:B------:R-:W-:Y:S05]  /*16000*/  BRA `(.L_x_1896) ;  /* 0xffffffe000807947 */ /* 0x000fea000383ffff */
.L_x_1853:
[----:B------:R-:W-:Y:S01]  /*16010*/  BSSY B0, `(.L_x_1897) ;  /* 0x0000008000007945 */ /* 0x000fe20003800000 */
[----:B0-----:R-:W-:Y:S02]  /*16020*/  IMAD.MOV.U32 R13, RZ, RZ, R16 ;  /* 0x000000ffff0d7224 */ /* 0x001fe400078e0010 */
[----:B-1----:R-:W-:Y:S02]  /*16030*/  IMAD.MOV.U32 R12, RZ, RZ, RZ ;  /* 0x000000ffff0c7224 */ /* 0x002fe400078e00ff */
[----:B------:R-:W-:Y:S02]  /*16040*/  IMAD.MOV.U32 R11, RZ, RZ, 0x1f ;  /* 0x0000001fff0b7424 */ /* 0x000fe400078e00ff */
[----:B------:R-:W-:-:S07]  /*16050*/  IMAD.MOV.U32 R15, RZ, RZ, -0x1 ;  /* 0xffffffffff0f7424 */ /* 0x000fce00078e00ff */
[----:B--2---:R-:W-:Y:S05]  /*16060*/  WARPSYNC.COLLECTIVE R15, `(.L_x_1898) ;  /* 0x000000000f087348 */ /* 0x004fea0003c00000 */
[----:B------:R0:W1:Y:S02]  /*16070*/  SHFL.IDX P6, R14, R13, R12, R11 ;  /* 0x0000000c0d0e7389 */ /* 0x00006400000c000b */
[----:B012---:R-:W-:Y:S01]  /*16080*/  ENDCOLLECTIVE ;  /* 0x000000000000791b */ /* 0x007fe20003800000 */
.L_x_1898:
[----:B------:R-:W-:Y:S05]  /*16090*/  BSYNC B0 ;  /* 0x0000000000007941 */ /* 0x000fea0003800000 */
.L_x_1897:
        /* <DEDUP_REMOVED lines=8> */
.L_x_1899:
[----:B------:R-:W-:Y:S01]  /*16120*/  MOV R7, R14 ;  /* 0x0000000e00077202 */ /* 0x000fe20000000f00 */
[----:B------:R-:W-:Y:S06]  /*16130*/  BRA `(.L_x_1900) ;  /* 0xffffffe400c47947 */ /* 0x000fec000383ffff */
.L_x_1856:
[----:B------:R-:W-:Y:S01]  /*16140*/  BSSY B0, `(.L_x_1901) ;  /* 0x0000008000007945 */ /* 0x000fe20003800000 */
[----:B0----5:R-:W-:Y:S02]  /*16150*/  IMAD.MOV.U32 R13, RZ, RZ, R17 ;  /* 0x000000ffff0d7224 */ /* 0x021fe400078e0011 */
[----:B------:R-:W-:Y:S02]  /*16160*/  IMAD.MOV.U32 R12, RZ, RZ, 0x1 ;  /* 0x00000001ff0c7424 */ /* 0x000fe400078e00ff */
[----:B------:R-:W-:Y:S02]  /*16170*/  IMAD.MOV.U32 R11, RZ, RZ, RZ ;  /* 0x000000ffff0b7224 */ /* 0x000fe400078e00ff */
[----:B------:R-:W-:-:S07]  /*16180*/  IMAD.MOV.U32 R15, RZ, RZ, -0x1 ;  /* 0xffffffffff0f7424 */ /* 0x000fce00078e00ff */
[----:B-1234-:R-:W-:Y:S05]  /*16190*/  WARPSYNC.COLLECTIVE R15, `(.L_x_1902) ;  /* 0x000000000f087348 */ /* 0x01efea0003c00000 */
[----:B------:R0:W0:Y:S02]  /*161a0*/  SHFL.UP P6, R14, R13, R12, R11 ;  /* 0x0400000c0d0e7389 */ /* 0x00002400000c000b */
[----:B01234-:R-:W-:Y:S01]  /*161b0*/  ENDCOLLECTIVE ;  /* 0x000000000000791b */ /* 0x01ffe20003800000 */
.L_x_1902:
[----:B------:R-:W-:Y:S05]  /*161c0*/  BSYNC B0 ;  /* 0x0000000000007941 */ /* 0x000fea0003800000 */
.L_x_1901:
        /* <DEDUP_REMOVED lines=10> */
.L_x_1903:
        /* <DEDUP_REMOVED lines=8> */
.L_x_1904:
        /* <DEDUP_REMOVED lines=8> */
.L_x_1905:
        /* <DEDUP_REMOVED lines=8> */
.L_x_1906:
        /* <DEDUP_REMOVED lines=8> */
.L_x_1907:
[----:B------:R-:W-:Y:S05]  /*16470*/  BRA `(.L_x_1908) ;  /* 0xffffffe400887947 */ /* 0x000fea000383ffff */
.L_x_1861:
[----:B------:R-:W-:Y:S01]  /*16480*/  BSSY B0, `(.L_x_1909) ;  /* 0x0000008000007945 */ /* 0x000fe20003800000 */
[----:B-----5:R-:W-:Y:S01]  /*16490*/  IMAD.MOV.U32 R13, RZ, RZ, R17 ;  /* 0x000000ffff0d7224 */ /* 0x020fe200078e0011 */
[----:B------:R-:W-:Y:S01]  /*164a0*/  MOV R15, 0xffffffff ;  /* 0xffffffff000f7802 */ /* 0x000fe20000000f00 */
[----:B------:R-:W-:Y:S02]  /*164b0*/  IMAD.MOV.U32 R12, RZ, RZ, 0x1 ;  /* 0x00000001ff0c7424 */ /* 0x000fe400078e00ff */
[----:B------:R-:W-:-:S07]  /*164c0*/  IMAD.MOV.U32 R11, RZ, RZ, RZ ;  /* 0x000000ffff0b7224 */ /* 0x000fce00078e00ff */
[----:B01-3--:R-:W-:Y:S05]  /*164d0*/  WARPSYNC.COLLECTIVE R15, `(.L_x_1910) ;  /* 0x000000000f087348 */ /* 0x00bfea0003c00000 */
[----:B------:R2:W4:Y:S02]  /*164e0*/  SHFL.UP P6, R14, R13, R12, R11 ;  /* 0x0400000c0d0e7389 */ /* 0x00052400000c000b */
[----:B01234-:R-:W-:Y:S01]  /*164f0*/  ENDCOLLECTIVE ;  /* 0x000000000000791b */ /* 0x01ffe20003800000 */
.L_x_1910:
[----:B------:R-:W-:Y:S05]  /*16500*/  BSYNC B0 ;  /* 0x0000000000007941 */ /* 0x000fea0003800000 */
.L_x_1909:
[----:B------:R-:W-:Y:S01]  /*16510*/  ISETP.NE.AND P0, PT, R6, RZ, PT ;  /* 0x000000ff0600720c */ /* 0x000fe20003f05270 */
[----:B------:R-:W-:Y:S02]  /*16520*/  IMAD.MOV.U32 R12, RZ, RZ, 0x2 ;  /* 0x00000002ff0c7424 */ /* 0x000fe400078e00ff */
[----:B------:R-:W-:Y:S01]  /*16530*/  IMAD.MOV.U32 R11, RZ, RZ, RZ ;  /* 0x000000ffff0b7224 */ /* 0x000fe200078e00ff */
[----:B------:R-:W-:Y:S01]  /*16540*/  SEL R14, R14, RZ, P0 ;  /* 0x000000ff0e0e7207 */ /* 0x000fe20000000000 */
[----:B------:R-:W-:Y:S01]  /*16550*/  IMAD.MOV.U32 R15, RZ, RZ, -0x1 ;  /* 0xffffffffff0f7424 */ /* 0x000fe200078e00ff */
[----:B------:R-:W-:-:S03]  /*16560*/  ISETP.GE.U32.AND P0, PT, R6, 0x2, PT ;  /* 0x000000020600780c */ /* 0x000fc60003f06070 */
[----:B------:R-:W-:-:S10]  /*16570*/  IMAD.IADD R13, R17, 0x1, R14 ;  /* 0x00000001110d7824 */ /* 0x000fd400078e020e */
[----:B------:R-:W-:Y:S05]  /*16580*/  WARPSYNC.COLLECTIVE R15, `(.L_x_1911) ;  /* 0x000000000f087348 */ /* 0x000fea0003c00000 */
[----:B------:R0:W1:Y:S02]  /*16590*/  SHFL.UP P6, R14, R13, R12, R11 ;  /* 0x0400000c0d0e7389 */ /* 0x00006400000c000b */
[----:B01----:R-:W-:Y:S01]  /*165a0*/  ENDCOLLECTIVE ;  /* 0x000000000000791b */ /* 0x003fe20003800000 */
.L_x_1911:
        /* <DEDUP_REMOVED lines=8> */
.L_x_1912:
        /* <DEDUP_REMOVED lines=8> */
.L_x_1913:
        /* <DEDUP_REMOVED lines=8> */
.L_x_1914:
        /* <DEDUP_REMOVED lines=8> */
.L_x_1915:
[----:B------:R-:W-:Y:S05]  /*167b0*/  BRA `(.L_x_1916) ;  /* 0xffffffe4006c7947 */ /* 0x000fea000383ffff */
.L_x_1863:
[----:B------:R-:W-:Y:S01]  /*167c0*/  BSSY B0, `(.L_x_1917) ;  /* 0x0000006000007945 */ /* 0x000fe20003800000 */
[----:B------:R-:W-:Y:S01]  /*167d0*/  PLOP3.LUT P6, PT, P6, PT, PT, 0x8, 0x0 ;  /* 0x000000000000781c */ /* 0x000fe200037ce170 */
[----:B------:R-:W-:-:S12]  /*167e0*/  IMAD.MOV.U32 R15, RZ, RZ, -0x1 ;  /* 0xffffffffff0f7424 */ /* 0x000fd800078e00ff */
[----:B0-----:R-:W-:Y:S05]  /*167f0*/  WARPSYNC.COLLECTIVE R15, `(.L_x_1918) ;  /* 0x000000000f087348 */ /* 0x001fea0003c00000 */
[----:B------:R-:W-:Y:S01]  /*16800*/  VOTE.ANY R14, PT, P6 ;  /* 0x00000000000e7806 */ /* 0x000fe200030e0100 */
[----:B0-----:R-:W-:Y:S06]  /*16810*/  ENDCOLLECTIVE ;  /* 0x000000000000791b */ /* 0x001fec0003800000 */
.L_x_1918:
[----:B------:R-:W-:Y:S05]  /*16820*/  BSYNC B0 ;  /* 0x0000000000007941 */ /* 0x000fea0003800000 */
.L_x_1917:
[----:B------:R-:W-:Y:S01]  /*16830*/  IMAD.MOV.U32 R3, RZ, RZ, R14 ;  /* 0x000000ffff037224 */ /* 0x000fe200078e000e */
[----:B------:R-:W-:Y:S01]  /*16840*/  MOV R13, R17 ;  /* 0x00000011000d7202 */ /* 0x000fe20000000f00 */
[----:B------:R-:W-:Y:S02]  /*16850*/  IMAD.MOV.U32 R11, RZ, RZ, 0x1f ;  /* 0x0000001fff0b7424 */ /* 0x000fe400078e00ff */
[----:B------:R-:W0:Y:S01]  /*16860*/  POPC R6, R3 ;  /* 0x0000000300067309 */ /* 0x000e220000000000 */
[----:B------:R-:W-:Y:S02]  /*16870*/  IMAD.MOV.U32 R15, RZ, RZ, -0x1 ;  /* 0xffffffffff0f7424 */ /* 0x000fe400078e00ff */
[----:B0-----:R-:W-:-:S07]  /*16880*/  IMAD.MOV.U32 R12, RZ, RZ, R6 ;  /* 0x000000ffff0c7224 */ /* 0x001fce00078e0006 */
[----:B------:R-:W-:Y:S05]  /*16890*/  WARPSYNC.COLLECTIVE R15, `(.L_x_1919) ;  /* 0x000000000f087348 */ /* 0x000fea0003c00000 */
[----:B------:R0:W1:Y:S02]  /*168a0*/  SHFL.IDX P6, R14, R13, R12, R11 ;  /* 0x0000000c0d0e7389 */ /* 0x00006400000c000b */
[----:B01----:R-:W-:Y:S01]  /*168b0*/  ENDCOLLECTIVE ;  /* 0x000000000000791b */ /* 0x003fe20003800000 */
.L_x_1919:
[----:B------:R-:W-:Y:S01]  /*168c0*/  IMAD.MOV.U32 R17, RZ, RZ, R14 ;  /* 0x000000ffff117224 */ /* 0x000fe200078e000e */
[----:B------:R-:W-:Y:S06]  /*168d0*/  BRA `(.L_x_1920) ;  /* 0xffffffe4005c7947 */ /* 0x000fec000383ffff */
.L_x_1865:
[----:B------:R-:W-:Y:S01]  /*168e0*/  BSSY B0, `(.L_x_1921) ;  /* 0x0000007000007945 */ /* 0x000fe20003800000 */
[----:B------:R-:W-:Y:S01]  /*168f0*/  MOV R13, R2 ;  /* 0x00000002000d7202 */ /* 0x000fe20000000f00 */
[----:B------:R-:W-:Y:S02]  /*16900*/  IMAD.MOV.U32 R11, RZ, RZ, 0x1f ;  /* 0x0000001fff0b7424 */ /* 0x000fe400078e00ff */
[----:B------:R-:W-:-:S07]  /*16910*/  IMAD.MOV.U32 R15, RZ, RZ, -0x1 ;  /* 0xffffffffff0f7424 */ /* 0x000fce00078e00ff */
[----:B012---:R-:W-:Y:S05]  /*16920*/  WARPSYNC.COLLECTIVE R15, `(.L_x_1922) ;  /* 0x000000000f087348 */ /* 0x007fea0003c00000 */
[----:B------:R3:W4:Y:S02]  /*16930*/  SHFL.IDX P6, R14, R13, R12, R11 ;  /* 0x0000000c0d0e7389 */ /* 0x00072400000c000b */
[----:B01234-:R-:W-:Y:S01]  /*16940*/  ENDCOLLECTIVE ;  /* 0x000000000000791b */ /* 0x01ffe20003800000 */
.L_x_1922:
[----:B------:R-:W-:Y:S05]  /*16950*/  BSYNC B0 ;  /* 0x0000000000007941 */ /* 0x000fea0003800000 */
.L_x_1921:
[----:B------:R-:W-:Y:S01]  /*16960*/  IMAD.MOV.U32 R7, RZ, RZ, R14 ;  /* 0x000000ffff077224 */ /* 0x000fe200078e000e */
[----:B------:R-:W-:Y:S06]  /*16970*/  BRA `(.L_x_1864) ;  /* 0xffffffe400507947 */ /* 0x000fec000383ffff */
.L_x_1869:
[----:B-1----:R1:W2:Y:S02]  /*16980*/  SYNCS.PHASECHK.TRANS64.TRYWAIT P0, [R0+URZ+0x28c20], R3 ;  /* 0x028c2003000075a7 */ /* 0x0022a4000800017f */
[----:B--2---:R-:W-:Y:S05]  /*16990*/  @!P0 NANOSLEEP.SYNCS 0x989680 ;  /* 0x009896800000895d */ /* 0x004fea0003900000 */
[----:B------:R-:W2:Y:S02]  /*169a0*/  @!P0 SYNCS.PHASECHK.TRANS64 P0, [R0+URZ+0x28c20], R3 ;  /* 0x028c2003000085a7 */ /* 0x000ea4000800007f */
[----:B--2---:R-:W-:Y:S05]  /*169b0*/  @!P0 BRA `(.L_x_1869) ;  /* 0xfffffffc00f08947 */ /* 0x004fea000383ffff */
[----:B------:R-:W-:Y:S05]  /*169c0*/  BRA `(.L_x_1923) ;  /* 0xffffffe800c47947 */ /* 0x000fea000383ffff */
.L_x_1870:
[----:B------:R-:W2:Y:S01]  /*169d0*/  S2R R2, SR_TID.X ;  /* 0x0000000000027919 */ /* 0x000ea20000002100 */
[----:B------:R-:W-:Y:S01]  /*169e0*/  BSSY B0, `(.L_x_1924) ;  /* 0x000000a000007945 */ /* 0x000fe20003800000 */
[----:B------:R-:W-:Y:S01]  /*169f0*/  MOV R12, RZ ;  /* 0x000000ff000c7202 */ /* 0x000fe20000000f00 */
[----:B------:R-:W-:Y:S02]  /*16a00*/  IMAD.MOV.U32 R11, RZ, RZ, 0x1f ;  /* 0x0000001fff0b7424 */ /* 0x000fe400078e00ff */
[----:B------:R-:W-:Y:S01]  /*16a10*/  IMAD.MOV.U32 R15, RZ, RZ, -0x1 ;  /* 0xffffffffff0f7424 */ /* 0x000fe200078e00ff */
[----:B--2---:R-:W-:-:S04]  /*16a20*/  SHF.R.U32.HI R2, RZ, 0x5, R2 ;  /* 0x00000005ff027819 */ /* 0x004fc80000011602 */
[----:B------:R-:W-:-:S05]  /*16a30*/  LOP3.LUT R2, R2, 0x3, RZ, 0xc0, !PT ;  /* 0x0000000302027812 */ /* 0x000fca00078ec0ff */
[----:B0-----:R-:W-:-:S07]  /*16a40*/  IMAD.MOV.U32 R13, RZ, RZ, R2 ;  /* 0x000000ffff0d7224 */ /* 0x001fce00078e0002 */
[----:B-1----:R-:W-:Y:S05]  /*16a50*/  WARPSYNC.COLLECTIVE R15, `(.L_x_1925) ;  /* 0x000000000f087348 */ /* 0x002fea0003c00000 */
[----:B------:R0:W2:Y:S02]  /*16a60*/  SHFL.IDX P6, R14, R13, R12, R11 ;  /* 0x0000000c0d0e7389 */ /* 0x0000a400000c000b */
[----:B012---:R-:W-:Y:S01]  /*16a70*/  ENDCOLLECTIVE ;  /* 0x000000000000791b */ /* 0x007fe20003800000 */
.L_x_1925:
[----:B------:R-:W-:Y:S05]  /*16a80*/  BSYNC B0 ;  /* 0x0000000000007941 */ /* 0x000fea0003800000 */
.L_x_1924:
[----:B------:R-:W-:Y:S05]  /*16a90*/  BRA `(.L_x_1926) ;  /* 0xffffffe800ac7947 */ /* 0x000fea000383ffff */
.L_x_1873:
[----:B------:R-:W-:Y:S01]  /*16aa0*/  BSSY B1, `(.L_x_1927) ;  /* 0x0000006000017945 */ /* 0x000fe20003800000 */
[----:B------:R-:W-:-:S07]  /*16ab0*/  IMAD.MOV.U32 R15, RZ, RZ, -0x1 ;  /* 0xffffffffff0f7424 */ /* 0x000fce00078e00ff */
[----:B012---:R-:W-:Y:S05]  /*16ac0*/  WARPSYNC.COLLECTIVE R15, `(.L_x_1928) ;  /* 0x000000000f0c7348 */ /* 0x007fea0003c00000 */
[----:B------:R-:W-:Y:S02]  /*16ad0*/  ELECT P6, UR62, PT ;  /* 0x00000000003e782f */ /* 0x000fe400038c0000 */
[----:B------:R-:W-:Y:S01]  /*16ae0*/  MOV R14, UR62 ;  /* 0x0000003e000e7c02 */ /* 0x000fe20008000f00 */
[----:B012---:R-:W-:Y:S10]  /*16af0*/  ENDCOLLECTIVE ;  /* 0x000000000000791b */ /* 0x007ff40003800000 */
.L_x_1928:
[----:B------:R-:W-:Y:S05]  /*16b00*/  BSYNC B1 ;  /* 0x0000000000017941 */ /* 0x000fea0003800000 */
.L_x_1927:
[----:B------:R-:W-:Y:S05]  /*16b10*/  BRA `(.L_x_1929) ;  /* 0xffffffe800a47947 */ /* 0x000fea000383ffff */
.L_x_1875:
[----:B-1----:R1:W2:Y:S02]  /*16b20*/  SYNCS.PHASECHK.TRANS64.TRYWAIT P0, [R6+URZ], R5 ;  /* 0x00000005060075a7 */ /* 0x0022a4000800017f */
[----:B--2---:R-:W-:Y:S05]  /*16b30*/  @!P0 NANOSLEEP.SYNCS 0x989680 ;  /* 0x009896800000895d */ /* 0x004fea0003900000 */
[----:B------:R-:W2:Y:S02]  /*16b40*/  @!P0 SYNCS.PHASECHK.TRANS64 P0, [R6+URZ], R5 ;  /* 0x00000005060085a7 */ /* 0x000ea4000800007f */
[----:B--2---:R-:W-:Y:S05]  /*16b50*/  @!P0 BRA `(.L_x_1875) ;  /* 0xfffffffc00f08947 */ /* 0x004fea000383ffff */
[----:B------:R-:W-:Y:S05]  /*16b60*/  BRA `(.L_x_1930) ;  /* 0xffffffe800e07947 */ /* 0x000fea000383ffff */
.L_x_1876:
[----:B--2---:R2:W3:Y:S02]  /*16b70*/  SYNCS.PHASECHK.TRANS64.TRYWAIT P0, [R7+URZ], R2 ;  /* 0x00000002070075a7 */ /* 0x0044e4000800017f */
[----:B---3--:R-:W-:Y:S05]  /*16b80*/  @!P0 NANOSLEEP.SYNCS 0x989680 ;  /* 0x009896800000895d */ /* 0x008fea0003900000 */
[----:B------:R-:W3:Y:S02]  /*16b90*/  @!P0 SYNCS.PHASECHK.TRANS64 P0, [R7+URZ], R2 ;  /* 0x00000002070085a7 */ /* 0x000ee4000800007f */
[----:B---3--:R-:W-:Y:S05]  /*16ba0*/  @!P0 BRA `(.L_x_1876) ;  /* 0xfffffffc00f08947 */ /* 0x008fea000383ffff */
[----:B------:R-:W-:Y:S05]  /*16bb0*/  BRA `(.L_x_1931) ;  /* 0xffffffe800d47947 */ /* 0x000fea000383ffff */
.L_x_1878:
[----:B---3--:R3:W4:Y:S02]  /*16bc0*/  SYNCS.PHASECHK.TRANS64.TRYWAIT P0, [R4+URZ], R5 ;  /* 0x00000005040075a7 */ /* 0x008724000800017f */
[----:B----4-:R-:W-:Y:S05]  /*16bd0*/  @!P0 NANOSLEEP.SYNCS 0x989680 ;  /* 0x009896800000895d */ /* 0x010fea0003900000 */
[----:B------:R-:W4:Y:S02]  /*16be0*/  @!P0 SYNCS.PHASECHK.TRANS64 P0, [R4+URZ], R5 ;  /* 0x00000005040085a7 */ /* 0x000f24000800007f */
[----:B----4-:R-:W-:Y:S05]  /*16bf0*/  @!P0 BRA `(.L_x_1878) ;  /* 0xfffffffc00f08947 */ /* 0x010fea000383ffff */
[----:B------:R-:W-:Y:S05]  /*16c00*/  BRA `(.L_x_1932) ;  /* 0xffffffe800dc7947 */ /* 0x000fea000383ffff */
.L_x_1933:
        /* <DEDUP_REMOVED lines=15> */
.L_x_4557:


//--------------------- .text._ZN7cutlass13device_kernelIN5flash11enable_sm90INS1_16FlashAttnFwdSm90INS1_25CollectiveMainloopFwdSm90ILi2EN4cute5tupleIJNS5_1CILi1EEES8_S8_EEENS6_IJNS7_ILi64EEESA_SA_EEELi512ENS_6half_tEfNS_4arch4Sm90ELb0ELb1ELb1ELb1ELb0ELb1ELb0ELb0ELb0ELb0ELb0ELb0EEENS1_21CollectiveEpilogueFwdINS6_IJSA_NS7_ILi512EEESA_EEES9_SC_SE_Li256ELb1ELb0ELb0ELb0EEENS1_36VarlenDynamicPersistentTileSchedulerILi64ELi64ELi256ELi32ELb0ELb0ELb1ELb1ELb0ELb1EEEEEEEEEvNT_6ParamsE --------------------------
	.section	.text._ZN7cutlass13device_kernelIN5flash11enable_sm90INS1_16FlashAttnFwdSm90INS1_25CollectiveMainloopFwdSm90ILi2EN4cute5tupleIJNS5_1CILi1EEES8_S8_EEENS6_IJNS7_ILi64EEESA_SA_EEELi512ENS_6half_tEfNS_4arch4Sm90ELb0ELb1ELb1ELb1ELb0ELb1ELb0ELb0ELb0ELb0ELb0ELb0EEENS1_21CollectiveEpilogueFwdINS6_IJSA_NS7_ILi512EEESA_EEES9_SC_SE_Li256ELb1ELb0ELb0ELb0EEENS1_36VarlenDynamicPersistentTileSchedulerILi64ELi64ELi256ELi32ELb0ELb0ELb1ELb1ELb0ELb1EEEEEEEEEvNT_6ParamsE,"ax",@progbits
	.align	128
.text._ZN7cutlass13device_kernelIN5flash11enable_sm90INS1_16FlashAttnFwdSm90INS1_25CollectiveMainloopFwdSm90ILi2EN4cute5tupleIJNS5_1CILi1EEES8_S8_EEENS6_IJNS7_ILi64EEESA_SA_EEELi512ENS_6half_tEfNS_4arch4Sm90ELb0ELb1ELb1ELb1ELb0ELb1ELb0ELb0ELb0ELb0ELb0ELb0EEENS1_21CollectiveEpilogueFwdINS6_IJSA_NS7_ILi512EEESA_EEES9_SC_SE_Li256ELb1ELb0ELb0ELb0EEENS1_36VarlenDynamicPersistentTileSchedulerILi64ELi64ELi256ELi32ELb0ELb0ELb1ELb1ELb0ELb1EEEEEEEEEvNT_6ParamsE:
        .type           _ZN7cutlass13device_kernelIN5flash11enable_sm90INS1_16FlashAttnFwdSm90INS1_25CollectiveMainloopFwdSm90ILi2EN4cute5tupleIJNS5_1CILi1EEES8_S8_EEENS6_IJNS7_ILi64EEESA_SA_EEELi512ENS_6half_tEfNS_4arch4Sm90ELb0ELb1ELb1ELb1ELb0ELb1ELb0ELb0ELb0ELb0ELb0ELb0EEENS1_21CollectiveEpilogueFwdINS6_IJSA_NS7_ILi512EEESA_EEES9_SC_SE_Li256ELb1ELb0ELb0ELb0EEENS1_36VarlenDynamicPersistentTileSchedulerILi64ELi64ELi256ELi32ELb0ELb0ELb1ELb1ELb0ELb1EEEEEEEEEvNT_6ParamsE,@function
        .size           _ZN7cutlass13device_kernelIN5flash11enable_sm90INS1_16FlashAttnFwdSm90INS1_25CollectiveMainloopFwdSm90ILi2EN4cute5tupleIJNS5_1CILi1EEES8_S8_EEENS6_IJNS7_ILi64EEESA_SA_EEELi512ENS_6half_tEfNS_4arch4Sm90ELb0ELb1ELb1ELb1ELb0ELb1ELb0ELb0ELb0ELb0ELb0ELb0EEENS1_21CollectiveEpilogueFwdINS6_IJSA_NS7_ILi512EEESA_EEES9_SC_SE_Li256ELb1ELb0ELb0ELb0EEENS1_36VarlenDynamicPersistentTileSchedulerILi64ELi64ELi256ELi32ELb0ELb0ELb1ELb1ELb0ELb1EEEEEEEEEvNT_6ParamsE,(.L_x_4558 - _ZN7cutlass13device_kernelIN5flash11enable_sm90INS1_16FlashAttnFwdSm90INS1_25CollectiveMainloopFwdSm90ILi2EN4cute5tupleIJNS5_1CILi1EEES8_S8_EEENS6_IJNS7_ILi64EEESA_SA_EEELi512ENS_6half_tEfNS_4arch4Sm90ELb0ELb1ELb1ELb1ELb0ELb1ELb0ELb0ELb0ELb0ELb0ELb0EEENS1_21CollectiveEpilogueFwdINS6_IJSA_NS7_ILi512EEESA_EEES9_SC_SE_Li256ELb1ELb0ELb0ELb0EEENS1_36VarlenDynamicPersistentTileSchedulerILi64ELi64ELi256ELi32ELb0ELb0ELb1ELb1ELb0ELb1EEEEEEEEEvNT_6ParamsE)
        .other          _ZN7cutlass13device_kernelIN5flash11enable_sm90INS1_16FlashAttnFwdSm90INS1_25CollectiveMainloopFwdSm90ILi2EN4cute5tupleIJNS5_1CILi1EEES8_S8_EEENS6_IJNS7_ILi64EEESA_SA_EEELi512ENS_6half_tEfNS_4arch4Sm90ELb0ELb1ELb1ELb1ELb0ELb1ELb0ELb0ELb0ELb0ELb0ELb0EEENS1_21CollectiveEpilogueFwdINS6_IJSA_NS7_ILi512EEESA_EEES9_SC_SE_Li256ELb1ELb0ELb0ELb0EEENS1_36VarlenDynamicPersistentTileSchedulerILi64ELi64ELi256ELi32ELb0ELb0ELb1ELb1ELb0ELb1EEEEEEEEEvNT_6ParamsE,@"STO_CUDA_ENTRY STV_DEFAULT"
_ZN7cutlass13device_kernelIN5flash11enable_sm90INS1_16FlashAttnFwdSm90INS1_25CollectiveMainloopFwdSm90ILi2EN4cute5tupleIJNS5_1CILi1EEES8_S8_EEENS6_IJNS7_ILi64EEESA_SA_EEELi512ENS_6half_tEfNS_4arch4Sm90ELb0ELb1ELb1ELb1ELb0ELb1ELb0ELb0ELb0ELb0ELb0ELb0EEENS1_21CollectiveEpilogueFwdINS6_IJSA_NS7_ILi512EEESA_EEES9_SC_SE_Li256ELb1ELb0ELb0ELb0EEENS1_36VarlenDynamicPersistentTileSchedulerILi64ELi64ELi256ELi32ELb0ELb0ELb1ELb1ELb0ELb1EEEEEEEEEvNT_6ParamsE:
        /* <DEDUP_REMOVED lines=27> */
.L_x_1935:
[----:B------:R-:W-:Y:S05]  /*01b0*/  BSYNC B0 ;  /* 0x0000000000007941 */ /* 0x000fea0003800000 */
.L_x_1934:
        /* <DEDUP_REMOVED lines=37> */
.L_x_1936:
        /* <DEDUP_REMOVED lines=22> */
.L_x_1937:
        /* <DEDUP_REMOVED lines=18> */
.L_x_1938:
        /* <DEDUP_REMOVED lines=22> */
.L_x_1939:
        /* <DEDUP_REMOVED lines=22> */
.L_x_1940:
[----:B------:R-:W-:Y:S01]  /*0950*/  PLOP3.LUT P0, PT, PT, PT, UP0, 0x80, 0x0 ;  /* 0x000000000000781c */ /* 0x000fe20003f0f008 */
[----:B------:R-:W-:Y:S01]  /*0960*/  UMOV UR36, 0x1 ;  /* 0x0000000100247882 */ /* 0x000fe20000000000 */
[----:B------:R-:W-:Y:S01]  /*0970*/  NOP ;  /* 0x0000000000007918 */ /* 0x000fe20000000000 */
[----:B------:R-:W-:Y:S01]  /*0980*/  USEL UR36, UR36, 0x2, !UP0 ;  /* 0x0000000224247887 */ /* 0x000fe2000c000000 */
[----:B------:R-:W-:Y:S01]  /*0990*/  BSSY B8, `(.L_x_1941) ;  /* 0x0001c56000087945 */ /* 0x000fe20003800000 */
[----:B------:R-:W-:Y:S01]  /*09a0*/  ULDC.64 UR42, c[0x0][0x208] ;  /* 0x00008200002a7ab9 */ /* 0x000fe20000000a00 */
[----:B012-4-:R-:W-:Y:S07]  /*09b0*/  BAR.SYNC.DEFER_BLOCKING 0x0 ;  /* 0x0000000000007b1d */ /* 0x017fee0000010000 */
[----:B------:R-:W-:Y:S05]  /*09c0*/  @!P0 BRA `(.L_x_1942) ;  /* 0x0000015c00388947 */ /* 0x000fea0003800000 */
.L_x_1943:
[----:B------:R-:W-:-:S08]  /*09d0*/  NOP ;  /* 0x0000000000007918 */ /* 0x000fd00000000000 */
[----:B------:R-:W0:Y:S02]  /*09e0*/  USETMAXREG.TRY_ALLOC.CTAPOOL UP0, 0xf0 ;  /* 0x000000f0000079c8 */ /* 0x000e240008000600 */
[----:B0-----:R-:W-:-:S13]  /*09f0*/  PLOP3.LUT P0, PT, PT, PT, UP0, 0x80, 0x0 ;  /* 0x000000000000781c */ /* 0x001fda0003f0f008 */
[----:B------:R-:W-:Y:S05]  /*0a00*/  @!P0 BRA `(.L_x_1943) ;  /* 0xfffffffc00f08947 */ /* 0x000fea000383ffff */
[----:B------:R-:W-:Y:S01]  /*0a10*/  ISETP.NE.AND P0, PT, R2, 0x1, PT ;  /* 0x000000010200780c */ /* 0x000fe20003f05270 */
[----:B------:R-:W0:Y:S01]  /*0a20*/  S2UR UR5, SR_CgaCtaId ;  /* 0x00000000000579c3 */ /* 0x000e220000008800 */
[----:B------:R-:W-:-:S11]  /*0a30*/  UMOV UR4, 0x400 ;  /* 0x0000040000047882 */ /* 0x000fd60000000000 */
[----:B------:R-:W-:Y:S06]  /*0a40*/  @!P0 BAR.ARV 0x8, 0xa0 ;  /* 0x0202800000008b1d */ /* 0x000fec0000002000 */
[----:B------:R-:W-:Y:S01]  /*0a50*/  ISETP.GE.U32.AND P0, PT, R4, 0x100, PT ;  /* 0x000001000400780c */ /* 0x000fe20003f06070 */
[----:B0-----:R-:W-:-:S06]  /*0a60*/  ULEA UR4, UR5, UR4, 0x18 ;  /* 0x0000000405047291 */ /* 0x001fcc000f8ec03f */
[----:B------:R-:W-:-:S06]  /*0a70*/  IMAD.U32 R2, RZ, RZ, UR4 ;  /* 0x00000004ff027e24 */ /* 0x000fcc000f8e00ff */
[----:B------:R-:W-:Y:S06]  /*0a80*/  @P0 BAR.ARV 0xf, 0x100 ;  /* 0x03c4000000000b1d */ /* 0x000fec0000002000 */
[----:B------:R-:W-:Y:S02]  /*0a90*/  ULDC UR4, c[0x0][0xc14] ;  /* 0x0003050000047ab9 */ /* 0x000fe40000000800 */
[----:B------:R-:W-:Y:S06]  /*0aa0*/  BAR.SYNC.DEFER_BLOCKING 0x5, 0x120 ;  /* 0x0144800000007b1d */ /* 0x000fec0000010000 */
[----:B------:R-:W0:Y:S02]  /*0ab0*/  LDS.128 R188, [R2+0x28cd0] ;  /* 0x028cd00002bc7984 */ /* 0x000e240000000c00 */
[----:B------:R-:W-:Y:S06]  /*0ac0*/  BAR.ARV 0x4, 0x120 ;  /* 0x0104800000007b1d */ /* 0x000fec0000002000 */
[----:B0-----:R-:W-:-:S13]  /*0ad0*/  ISETP.GE.AND P0, PT, R191, UR4, PT ;  /* 0x00000004bf007c0c */ /* 0x001fda000bf06270 */
[----:B------:R-:W-:Y:S05]  /*0ae0*/  @P0 BRA `(.L_x_1944) ;  /* 0x000001c400000947 */ /* 0x000fea0003800000 */
[----:B------:R-:W-:Y:S01]  /*0af0*/  VIADD R224, R4, 0xffffff80 ;  /* 0xffffff8004e07836 */ /* 0x000fe20000000000 */
[----:B------:R-:W-:Y:S01]  /*0b00*/  MOV R197, 0x40 ;  /* 0x0000004000c57802 */ /* 0x000fe20000000f00 */
[----:B------:R-:W-:Y:S01]  /*0b10*/  IMAD.MOV.U32 R205, RZ, RZ, RZ ;  /* 0x000000ffffcd7224 */ /* 0x000fe200078e00ff */
[----:B------:R-:W-:Y:S01]  /*0b20*/  CS2R R18, SRZ ;  /* 0x0000000000127805 */ /* 0x000fe2000001ff00 */
[----:B------:R-:W-:Y:S01]  /*0b30*/  IMAD.MOV.U32 R184, RZ, RZ, RZ ;  /* 0x000000ffffb87224 */ /* 0x000fe200078e00ff */
[----:B------:R-:W-:Y:S01]  /*0b40*/  SHF.R.S32.HI R3, RZ, 0x1f, R224 ;  /* 0x0000001fff037819 */ /* 0x000fe200000114e0 */
[----:B------:R-:W-:Y:S01]  /*0b50*/  IMAD.MOV.U32 R187, RZ, RZ, RZ ;  /* 0x000000ffffbb7224 */ /* 0x000fe200078e00ff */
[----:B------:R-:W-:Y:S02]  /*0b60*/  ULOP3.LUT UR39, UR36, 0x1, URZ, 0xfc, !UPT ;  /* 0x0000000124277892 */ /* 0x000fe4000f8efc3f */
[CC--:B------:R-:W-:Y:S02]  /*0b70*/  LEA.HI R0, R3.reuse, R224.reuse, RZ, 0x4 ;  /* 0x000000e003007211 */ /* 0x0c0fe400078f20ff */
[----:B------:R-:W-:-:S02]  /*0b80*/  LEA.HI R5, R3, R224, RZ, 0x7 ;  /* 0x000000e003057211 */ /* 0x000fc400078f38ff */
[----:B------:R-:W-:Y:S02]  /*0b90*/  LOP3.LUT R7, R0, 0xfffffff0, RZ, 0xc0, !PT ;  /* 0xfffffff000077812 */ /* 0x000fe400078ec0ff */
[----:B------:R-:W-:Y:S02]  /*0ba0*/  LEA.HI R4, R3, R224, RZ, 0x5 ;  /* 0x000000e003047211 */ /* 0x000fe400078f28ff */
[----:B------:R-:W-:Y:S01]  /*0bb0*/  LOP3.LUT R9, R5, 0xffffff80, RZ, 0xc0, !PT ;  /* 0xffffff8005097812 */ /* 0x000fe200078ec0ff */
[----:B------:R-:W-:Y:S01]  /*0bc0*/  IMAD.IADD R7, R224, 0x1, -R7 ;  /* 0x00000001e0077824 */ /* 0x000fe200078e0a07 */
[--C-:B------:R-:W-:Y:S02]  /*0bd0*/  SHF.R.S32.HI R200, RZ, 0x5, R4.reuse ;  /* 0x00000005ffc87819 */ /* 0x100fe40000011404 */
[----:B------:R-:W-:Y:S02]  /*0be0*/  SHF.R.S32.HI R11, RZ, 0x1f, R4 ;  /* 0x0000001fff0b7819 */ /* 0x000fe40000011404 */
[----:B------:R-:W-:-:S02]  /*0bf0*/  SHF.R.S32.HI R4, RZ, 0x1f, R7 ;  /* 0x0000001fff047819 */ /* 0x000fc40000011407 */
[----:B------:R-:W-:Y:S02]  /*0c00*/  IADD3 R6, R224, -R9, RZ ;  /* 0x80000009e0067210 */ /* 0x000fe40007ffe0ff */
[----:B------:R-:W-:Y:S02]  /*0c10*/  SHF.R.S32.HI R9, RZ, 0x4, R0 ;  /* 0x00000004ff097819 */ /* 0x000fe40000011400 */
[----:B------:R-:W-:Y:S02]  /*0c20*/  LEA.HI R10, R4, R7, RZ, 0x3 ;  /* 0x00000007040a7211 */ /* 0x000fe400078f18ff */
[----:B------:R-:W-:Y:S02]  /*0c30*/  LEA.HI R0, R0, R9, RZ, 0x1 ;  /* 0x0000000900007211 */ /* 0x000fe400078f08ff */
[----:B------:R-:W-:Y:S02]  /*0c40*/  LEA.HI R11, R11, R200, RZ, 0x2 ;  /* 0x000000c80b0b7211 */ /* 0x000fe400078f10ff */
[C---:B------:R-:W-:Y:S01]  /*0c50*/  LOP3.LUT R12, R10.reuse, 0xfffffff8, RZ, 0xc0, !PT ;  /* 0xfffffff80a0c7812 */ /* 0x040fe200078ec0ff */
[----:B------:R-:W-:Y:S01]  /*0c60*/  IMAD.SHL.U32 R10, R10, 0x40, RZ ;  /* 0x000000400a0a7824 */ /* 0x000fe200078e00ff */
[----:B------:R-:W-:-:S02]  /*0c70*/  SHF.R.S32.HI R218, RZ, 0x7, R5 ;  /* 0x00000007ffda7819 */ /* 0x000fc40000011405 */
[----:B------:R-:W-:Y:S01]  /*0c80*/  LOP3.LUT R0, R0, 0x1ffffffe, RZ, 0xc0, !PT ;  /* 0x1ffffffe00007812 */ /* 0x000fe200078ec0ff */
[----:B------:R-:W-:Y:S01]  /*0c90*/  IMAD.IADD R12, R7, 0x1, -R12 ;  /* 0x00000001070c7824 */ /* 0x000fe200078e0a0c */
[----:B------:R-:W-:Y:S01]  /*0ca0*/  LOP3.LUT R11, R11, 0x3ffffc, RZ, 0xc0, !PT ;  /* 0x003ffffc0b0b7812 */ /* 0x000fe200078ec0ff */
[----:B------:R-:W-:Y:S01]  /*0cb0*/  IMAD R14, R218, 0x100, R7 ;  /* 0x00000100da0e7824 */ /* 0x000fe200078e0207 */
[----:B------:R-:W-:Y:S01]  /*0cc0*/  SHF.R.S32.HI R13, RZ, 0x1f, R6 ;  /* 0x0000001fff0d7819 */ /* 0x000fe20000011406 */
[----:B------:R-:W-:Y:S01]  /*0cd0*/  IMAD.IADD R0, R9, 0x1, -R0 ;  /* 0x0000000109007824 */ /* 0x000fe200078e0a00 */
[----:B------:R-:W-:Y:S01]  /*0ce0*/  SHF.L.U32 R7, R12, 0x6, RZ ;  /* 0x000000060c077819 */ /* 0x000fe200000006ff */
[----:B------:R-:W-:Y:S01]  /*0cf0*/  IMAD.IADD R11, R200, 0x1, -R11 ;  /* 0x00000001c80b7824 */ /* 0x000fe200078e0a0b */
[----:B------:R-:W-:Y:S01]  /*0d00*/  LEA.HI R4, R13, R6, RZ, 0x2 ;  /* 0x000000060d047211 */ /* 0x000fe200078f10ff */
[----:B------:R-:W-:Y:S01]  /*0d10*/  IMAD.SHL.U32 R0, R0, 0x8, RZ ;  /* 0x0000000800007824 */ /* 0x000fe200078e00ff */
[----:B------:R-:W-:Y:S01]  /*0d20*/  LOP3.LUT R7, R7, 0x1c0, RZ, 0xc0, !PT ;  /* 0x000001c007077812 */ /* 0x000fe200078ec0ff */
[----:B------:R-:W-:Y:S01]  /*0d30*/  IMAD R11, R11, 0x10, R14 ;  /* 0x000000100b0b7824 */ /* 0x000fe200078e020e */
[----:B------:R-:W-:-:S02]  /*0d40*/  SHF.R.S32.HI R8, RZ, 0x2, R4 ;  /* 0x00000002ff087819 */ /* 0x000fc40000011404 */
[----:B------:R-:W-:Y:S02]  /*0d50*/  SHF.R.U32.HI R9, RZ, 0x3, R7 ;  /* 0x00000003ff097819 */ /* 0x000fe40000011607 */
[----:B------:R-:W-:Y:S02]  /*0d60*/  LEA R223, R11, R0, 0x6 ;  /* 0x000000000bdf7211 */ /* 0x000fe400078e30ff */
[----:B------:R-:W-:Y:S02]  /*0d70*/  LOP3.LUT R0, R7, 0x8, R0, 0xf8, !PT ;  /* 0x0000000807007812 */ /* 0x000fe400078ef800 */
[----:B------:R-:W-:Y:S02]  /*0d80*/  LOP3.LUT R7, R10, 0x7ffffe00, RZ, 0xc0, !PT ;  /* 0x7ffffe000a077812 */ /* 0x000fe400078ec0ff */
[----:B------:R-:W-:Y:S02]  /*0d90*/  LOP3.LUT R0, R0, R9, RZ, 0x3c, !PT ;  /* 0x0000000900007212 */ /* 0x000fe400078e3cff */
[----:B------:R-:W-:Y:S01]  /*0da0*/  SHF.R.S32.HI R15, RZ, 0x1f, R4 ;  /* 0x0000001fff0f7819 */ /* 0x000fe20000011404 */
[----:B------:R-:W-:Y:S01]  /*0db0*/  IMAD R7, R200, 0x400, R7 ;  /* 0x00000400c8077824 */ /* 0x000fe200078e0207 */
[----:B------:R-:W-:-:S02]  /*0dc0*/  LOP3.LUT R11, R4, 0x7ffffffc, RZ, 0xc0, !PT ;  /* 0x7ffffffc040b7812 */ /* 0x000fc400078ec0ff */
[-C--:B------:R-:W-:Y:S01]  /*0dd0*/  LEA.HI R4, R3, R224.reuse, RZ, 0x2 ;  /* 0x000000e003047211 */ /* 0x080fe200078f10ff */
[----:B------:R-:W-:Y:S01]  /*0de0*/  IMAD.IADD R7, R7, 0x1, R0 ;  /* 0x0000000107077824 */ /* 0x000fe200078e0200 */
[----:B------:R-:W-:Y:S01]  /*0df0*/  LEA.HI R0, R3, R224, RZ, 0x3 ;  /* 0x000000e003007211 */ /* 0x000fe200078f18ff */
[----:B------:R-:W-:Y:S01]  /*0e00*/  IMAD.IADD R11, R6, 0x1, -R11 ;  /* 0x00000001060b7824 */ /* 0x000fe200078e0a0b */
[----:B------:R-:W-:Y:S01]  /*0e10*/  SHF.R.S32.HI R23, RZ, 0x2, R4 ;  /* 0x00000002ff177819 */ /* 0x000fe20000011404 */
[----:B------:R-:W-:Y:S01]  /*0e20*/  IMAD R195, R7, 0x2, R2 ;  /* 0x0000000207c37824 */ /* 0x000fe200078e0202 */
[----:B------:R-:W-:Y:S01]  /*0e30*/  LOP3.LUT R3, R0, 0x1ffffff8, RZ, 0xc0, !PT ;  /* 0x1ffffff800037812 */ /* 0x000fe200078ec0ff */
[----:B------:R-:W-:Y:S01]  /*0e40*/  IMAD.SHL.U32 R22, R11, 0x2, RZ ;  /* 0x000000020b167824 */ /* 0x000fe200078e00ff */
[----:B------:R-:W-:Y:S01]  /*0e50*/  LOP3.LUT R211, R4, 0xfffffffc, RZ, 0xc0, !PT ;  /* 0xfffffffc04d37812 */ /* 0x000fe200078ec0ff */
[----:B------:R-:W-:Y:S01]  /*0e60*/  VIADD R226, R23, 0x20 ;  /* 0x0000002017e27836 */ /* 0x000fe20000000000 */
[----:B------:R-:W-:Y:S01]  /*0e70*/  R2P PR, R12, 0x6 ;  /* 0x000000060c007804 */ /* 0x000fe20000000000 */
[C---:B------:R-:W-:Y:S01]  /*0e80*/  IMAD.IADD R3, R224.reuse, 0x1, -R3 ;  /* 0x00000001e0037824 */ /* 0x040fe200078e0a03 */
[----:B------:R-:W-:Y:S01]  /*0e90*/  IADD3 R211, R224, -R211, RZ ;  /* 0x800000d3e0d37210 */ /* 0x000fe20007ffe0ff */
[----:B------:R-:W-:Y:S01]  /*0ea0*/  IMAD.SHL.U32 R221, R226, 0x40, RZ ;  /* 0x00000040e2dd7824 */ /* 0x000fe200078e00ff */
[----:B------:R-:W-:Y:S01]  /*0eb0*/  LEA.HI R15, R15, R8, RZ, 0x3 ;  /* 0x000000080f0f7211 */ /* 0x000fe200078f18ff */
[----:B------:R-:W-:Y:S01]  /*0ec0*/  IMAD.SHL.U32 R199, R3, 0x8, RZ ;  /* 0x0000000803c77824 */ /* 0x000fe200078e00ff */
[----:B------:R-:W-:Y:S01]  /*0ed0*/  SHF.R.S32.HI R3, RZ, 0x1f, R226 ;  /* 0x0000001fff037819 */ /* 0x000fe200000114e2 */
[----:B------:R-:W-:Y:S01]  /*0ee0*/  IMAD.SHL.U32 R16, R211, 0x8, RZ ;  /* 0x00000008d3107824 */ /* 0x000fe200078e00ff */
[----:B------:R-:W-:Y:S01]  /*0ef0*/  SHF.R.S32.HI R4, RZ, 0x1f, R4 ;  /* 0x0000001fff047819 */ /* 0x000fe20000011404 */
[----:B------:R-:W-:Y:S01]  /*0f00*/  VIADD R198, R195, 0x26800 ;  /* 0x00026800c3c67836 */ /* 0x000fe20000000000 */
[----:B------:R-:W-:-:S02]  /*0f10*/  LEA.HI R3, R3, R226, RZ, 0x3 ;  /* 0x000000e203037211 */ /* 0x000fc400078f18ff */
[----:B------:R-:W-:Y:S02]  /*0f20*/  LEA.HI R5, R5, R218, RZ, 0x1 ;  /* 0x000000da05057211 */ /* 0x000fe400078f08ff */
[----:B------:R-:W-:Y:S01]  /*0f30*/  LOP3.LUT R221, R221, 0x1c0, RZ, 0xc0, !PT ;  /* 0x000001c0dddd7812 */ /* 0x000fe200078ec0ff */
[----:B------:R-:W-:Y:S01]  /*0f40*/  IMAD.SHL.U32 R3, R3, 0x40, RZ ;  /* 0x0000004003037824 */ /* 0x000fe200078e00ff */
[----:B------:R-:W-:Y:S02]  /*0f50*/  SHF.R.S32.HI R202, RZ, 0x3, R0 ;  /* 0x00000003ffca7819 */ /* 0x000fe40000011400 */
[----:B------:R-:W-:Y:S02]  /*0f60*/  LOP3.LUT R15, R15, 0xfffffff8, RZ, 0xc0, !PT ;  /* 0xfffffff80f0f7812 */ /* 0x000fe400078ec0ff */
[----:B------:R-:W-:Y:S02]  /*0f70*/  LEA.HI R13, R13, R6, RZ, 0x5 ;  /* 0x000000060d0d7211 */ /* 0x000fe400078f28ff */
[----:B------:R-:W-:Y:S01]  /*0f80*/  LEA.HI R4, R4, R23, RZ, 0x3 ;  /* 0x0000001704047211 */ /* 0x000fe200078f18ff */
[----:B------:R-:W-:Y:S01]  /*0f90*/  IMAD.IADD R192, R8, 0x1, -R15 ;  /* 0x0000000108c07824 */ /* 0x000fe200078e0a0f */
[----:B------:R-:W-:-:S02]  /*0fa0*/  LOP3.LUT R5, R5, 0xfffffe, RZ, 0xc0, !PT ;  /* 0x00fffffe05057812 */ /* 0x000fc400078ec0ff */
[----:B------:R-:W-:Y:S02]  /*0fb0*/  LOP3.LUT R0, R221, 0x38, R16, 0xf8, !PT ;  /* 0x00000038dd007812 */ /* 0x000fe400078ef810 */
[----:B------:R-:W-:Y:S02]  /*0fc0*/  SHF.R.U32.HI R225, RZ, 0x3, R221 ;  /* 0x00000003ffe17819 */ /* 0x000fe400000116dd */
[----:B------:R-:W-:Y:S02]  /*0fd0*/  LOP3.LUT R222, R3, 0xfffffe00, RZ, 0xc0, !PT ;  /* 0xfffffe0003de7812 */ /* 0x000fe400078ec0ff */
[----:B------:R-:W-:Y:S02]  /*0fe0*/  SHF.R.S32.HI R13, RZ, 0x5, R13 ;  /* 0x00000005ff0d7819 */ /* 0x000fe4000001140d */
[----:B------:R-:W-:Y:S02]  /*0ff0*/  LOP3.LUT R4, R4, 0xfffffff8, RZ, 0xc0, !PT ;  /* 0xfffffff804047812 */ /* 0x000fe400078ec0ff */
[----:B------:R-:W-:Y:S01]  /*1000*/  IADD3 R5, R218, -R5, RZ ;  /* 0x80000005da057210 */ /* 0x000fe20007ffe0ff */
[----:B------:R-:W-:Y:S01]  /*1010*/  IMAD R192, R13, 0x10, R192 ;  /* 0x000000100dc07824 */ /* 0x000fe200078e02c0 */
[----:B------:R-:W-:Y:S01]  /*1020*/  IADD3 R196, R195, 0x26820, RZ ;  /* 0x00026820c3c47810 */ /* 0x000fe20007ffe0ff */
[----:B------:R-:W-:Y:S01]  /*1030*/  @P1 VIADD R196, R198, 0xffffffe0 ;  /* 0xffffffe0c6c41836 */ /* 0x000fe20000000000 */
[----:B------:R-:W-:Y:S01]  /*1040*/  LOP3.LUT R3, R222, R0, R225, 0xf6, !PT ;  /* 0x00000000de037212 */ /* 0x000fe200078ef6e1 */
[----:B------:R-:W-:Y:S01]  /*1050*/  IMAD.IADD R193, R23, 0x1, -R4 ;  /* 0x0000000117c17824 */ /* 0x000fe200078e0a04 */
[----:B------:R-:W-:Y:S01]  /*1060*/  SEL R197, R197, 0xffffffc0, !P2 ;  /* 0xffffffc0c5c57807 */ /* 0x000fe20005000000 */
[----:B------:R-:W-:Y:S01]  /*1070*/  IMAD.SHL.U32 R194, R5, 0x100, RZ ;  /* 0x0000010005c27824 */ /* 0x000fe200078e00ff */
[----:B------:R-:W-:Y:S01]  /*1080*/  SHF.R.S32.HI R219, RZ, 0x1f, R23 ;  /* 0x0000001fffdb7819 */ /* 0x000fe20000011417 */
[----:B------:R-:W-:Y:S01]  /*1090*/  IMAD R220, R3, 0x2, R2 ;  /* 0x0000000203dc7824 */ /* 0x000fe200078e0202 */
[----:B------:R-:W-:Y:S01]  /*10a0*/  IADD3 R198, R198, R197, RZ ;  /* 0x000000c5c6c67210 */ /* 0x000fe20007ffe0ff */
[----:B------:R-:W-:-:S07]  /*10b0*/  IMAD.IADD R197, R197, 0x1, R196 ;  /* 0x00000001c5c57824 */ /* 0x000fce00078e02c4 */
.L_x_2161:
[----:B------:R-:W-:Y:S01]  /*10c0*/  ULDC.64 UR4, c[0x0][0xa28] ;  /* 0x00028a0000047ab9 */ /* 0x000fe20000000a00 */
[----:B0--345:R-:W0:Y:S01]  /*10d0*/  LDC.64 R6, c[0x0][0xa08] ;  /* 0x00028200ff067b82 */ /* 0x039e220000000a00 */
[----:B------:R-:W-:Y:S01]  /*10e0*/  ISETP.NE.U32.AND P0, PT, RZ, UR4, PT ;  /* 0x00000004ff007c0c */ /* 0x000fe2000bf05070 */
[----:B------:R-:W-:Y:S01]  /*10f0*/  IMAD.MOV.U32 R3, RZ, RZ, RZ ;  /* 0x000000ffff037224 */ /* 0x000fe200078e00ff */
[----:B------:R-:W-:Y:S01]  /*1100*/  ULDC.64 UR6, c[0x0][0xa20] ;  /* 0x0002880000067ab9 */ /* 0x000fe20000000a00 */
[----:B------:R-:W-:Y:S01]  /*1110*/  IMAD.MOV.U32 R25, RZ, RZ, RZ ;  /* 0x000000ffff197224 */ /* 0x000fe200078e00ff */
[----:B------:R-:W-:Y:S01]  /*1120*/  ISETP.NE.AND.EX P0, PT, RZ, UR5, PT, P0 ;  /* 0x00000005ff007c0c */ /* 0x000fe2000bf05300 */
[----:B------:R-:W-:Y:S02]  /*1130*/  ULDC.64 UR4, c[0x0][0xa18] ;  /* 0x0002860000047ab9 */ /* 0x000fe40000000a00 */
[----:B------:R-:W-:-:S04]  /*1140*/  ISETP.NE.U32.AND P1, PT, RZ, UR4, PT ;  /* 0x00000004ff007c0c */ /* 0x000fc8000bf25070 */
[----:B------:R-:W-:Y:S01]  /*1150*/  ISETP.NE.AND.EX P1, PT, RZ, UR5, PT, P1 ;  /* 0x00000005ff007c0c */ /* 0x000fe2000bf25310 */
[----:B------:R-:W-:Y:S02]  /*1160*/  ULDC.64 UR4, c[0x0][0xa08] ;  /* 0x0002820000047ab9 */ /* 0x000fe40000000a00 */
[----:B------:R-:W-:-:S03]  /*1170*/  ISETP.NE.U32.AND P3, PT, RZ, UR4, PT ;  /* 0x00000004ff007c0c */ /* 0x000fc6000bf65070 */
[----:B-1----:R-:W1:Y:S01]  /*1180*/  @P0 LDC.64 R4, c[0x0][0xa28] ;  /* 0x00028a00ff040b82 */ /* 0x002e620000000a00 */
[----:B------:R-:W-:Y:S01]  /*1190*/  ISETP.NE.AND.EX P3, PT, RZ, UR5, PT, P3 ;  /* 0x00000005ff007c0c */ /* 0x000fe2000bf65330 */
[----:B0-----:R-:W-:-:S06]  /*11a0*/  IMAD.WIDE R10, R191, 0x4, R6 ;  /* 0x00000004bf0a7825 */ /* 0x001fcc00078e0206 */
[----:B------:R-:W0:Y:S01]  /*11b0*/  @P1 LDC.64 R8, c[0x0][0xa18] ;  /* 0x00028600ff081b82 */ /* 0x000e220000000a00 */
[----:B------:R-:W-:Y:S02]  /*11c0*/  ULDC UR4, c[0x0][0x288] ;  /* 0x0000a20000047ab9 */ /* 0x000fe40000000800 */
[----:B------:R-:W-:Y:S01]  /*11d0*/  IMAD.U32 R186, RZ, RZ, UR4 ;  /* 0x00000004ffba7e24 */ /* 0x000fe2000f8e00ff */
[----:B------:R-:W-:Y:S02]  /*11e0*/  ULDC.64 UR4, c[0x0][0x3f8] ;  /* 0x0000fe0000047ab9 */ /* 0x000fe40000000a00 */
[----:B------:R2:W5:Y:S01]  /*11f0*/  @P3 LDG.E R25, desc[UR42][R10.64] ;  /* 0x0000002a0a193981 */ /* 0x000562000c1e1900 */
[----:B-1----:R-:W-:-:S05]  /*1200*/  @P0 IMAD.WIDE R4, R191, 0x4, R4 ;  /* 0x00000004bf040825 */ /* 0x002fca00078e0204 */
[----:B------:R2:W5:Y:S01]  /*1210*/  @P0 LDG.E R3, desc[UR42][R4.64] ;  /* 0x0000002a04030981 */ /* 0x000562000c1e1900 */
[----:B0-----:R-:W-:-:S05]  /*1220*/  @P1 IMAD.WIDE R6, R191, 0x4, R8 ;  /* 0x00000004bf061825 */ /* 0x001fca00078e0208 */
[----:B------:R2:W5:Y:S01]  /*1230*/  @P1 LDG.E R186, desc[UR42][R6.64] ;  /* 0x0000002a06ba1981 */ /* 0x000562000c1e1900 */
[----:B------:R-:W-:-:S03]  /*1240*/  UISETP.NE.U32.AND UP0, UPT, UR4, URZ, UPT ;  /* 0x0000003f0400728c */ /* 0x000fc6000bf05070 */
[----:B------:R-:W-:Y:S01]  /*1250*/  ULDC UR4, c[0x0][0x404] ;  /* 0x0001010000047ab9 */ /* 0x000fe20000000800 */
[----:B------:R-:W-:Y:S01]  /*1260*/  UISETP.NE.AND.EX UP0, UPT, UR5, URZ, UPT, UP0 ;  /* 0x0000003f0500728c */ /* 0x000fe2000bf05300 */
[----:B------:R-:W-:Y:S02]  /*1270*/  ISETP.NE.U32.AND P2, PT, RZ, UR6, PT ;  /* 0x00000006ff007c0c */ /* 0x000fe4000bf45070 */
[----:B------:R-:W-:Y:S01]  /*1280*/  ULDC UR5, c[0x0][0x2e0] ;  /* 0x0000b80000057ab9 */ /* 0x000fe20000000800 */
[----:B------:R-:W-:Y:S01]  /*1290*/  USEL UR4, UR4, 0x1, UP0 ;  /* 0x0000000104047887 */ /* 0x000fe20008000000 */
[----:B------:R-:W-:-:S03]  /*12a0*/  ISETP.NE.AND.EX P2, PT, RZ, UR7, PT, P2 ;  /* 0x00000007ff007c0c */ /* 0x000fc6000bf45320 */
[----:B------:R-:W-:-:S03]  /*12b0*/  UIMAD UR4, UR4, UR5, URZ ;  /* 0x00000005040472a4 */ /* 0x000fc6000f8e023f */
[----:B------:R-:W-:Y:S01]  /*12c0*/  ULDC UR5, c[0x0][0x338] ;  /* 0x0000ce0000057ab9 */ /* 0x000fe20000000800 */
[----:B------:R-:W-:Y:S01]  /*12d0*/  MOV R210, R189 ;  /* 0x000000bd00d27202 */ /* 0x000fe20000000f00 */
[----:B------:R-:W-:Y:S02]  /*12e0*/  IMAD.MOV.U32 R201, RZ, RZ, R190 ;  /* 0x000000ffffc97224 */ /* 0x000fe400078e00be */
[----:B------:R-:W-:Y:S01]  /*12f0*/  IMAD.MOV.U32 R204, RZ, RZ, R191 ;  /* 0x000000ffffcc7224 */ /* 0x000fe200078e00bf */
[----:B--2---:R-:W-:Y:S06]  /*1300*/  @P1 BRA `(.L_x_1945) ;  /* 0x0000000000241947 */ /* 0x004fec0003800000 */
        /* <DEDUP_REMOVED lines=9> */
.L_x_1945:
[----:B------:R-:W-:Y:S01]  /*13a0*/  IMAD.U32 R32, RZ, RZ, UR5 ;  /* 0x00000005ff207e24 */ /* 0x000fe2000f8e00ff */
[----:B------:R-:W-:Y:S01]  /*13b0*/  MOV R24, UR4 ;  /* 0x0000000400187c02 */ /* 0x000fe20008000f00 */
[----:B------:R-:W-:Y:S06]  /*13c0*/  @!P2 BRA `(.L_x_1946) ;  /* 0x000000000010a947 */ /* 0x000fec0003800000 */
[----:B------:R-:W0:Y:S02]  /*13d0*/  LDC.64 R4, c[0x0][0xa20] ;  /* 0x00028800ff047b82 */ /* 0x000e240000000a00 */
[----:B0-----:R-:W-:-:S05]  /*13e0*/  IMAD.WIDE R4, R191, 0x4, R4 ;  /* 0x00000004bf047825 */ /* 0x001fca00078e0204 */
[----:B------:R0:W5:Y:S01]  /*13f0*/  LDG.E R24, desc[UR42][R4.64] ;  /* 0x0000002a04187981 */ /* 0x000162000c1e1900 */
[----:B------:R-:W-:Y:S05]  /*1400*/  BRA `(.L_x_1947) ;  /* 0x0000000000107947 */ /* 0x000fea0003800000 */
.L_x_1946:
[----:B------:R-:W-:Y:S05]  /*1410*/  @!P3 BRA `(.L_x_1947) ;  /* 0x00000000000cb947 */ /* 0x000fea0003800000 */
[----:B------:R-:W2:Y:S04]  /*1420*/  LDG.E R5, desc[UR42][R10.64] ;  /* 0x0000002a0a057981 */ /* 0x000ea8000c1e1900 */
[----:B------:R-:W2:Y:S02]  /*1430*/  LDG.E R24, desc[UR42][R10.64+0x4] ;  /* 0x0000042a0a187981 */ /* 0x000ea4000c1e1900 */
[----:B--2---:R-:W-:-:S07]  /*1440*/  IMAD.IADD R24, R24, 0x1, -R5 ;  /* 0x0000000118187824 */ /* 0x004fce00078e0a05 */
.L_x_1947:
[----:B------:R-:W-:Y:S01]  /*1450*/  ULDC.64 UR4, c[0x0][0xa10] ;  /* 0x0002840000047ab9 */ /* 0x000fe20000000a00 */
[----:B------:R-:W1:Y:S01]  /*1460*/  LDC.64 R10, c[0x0][0x9e0] ;  /* 0x00027800ff0a7b82 */ /* 0x000e620000000a00 */
[----:B------:R-:W-:-:S04]  /*1470*/  ISETP.NE.U32.AND P0, PT, RZ, UR4, PT ;  /* 0x00000004ff007c0c */ /* 0x000fc8000bf05070 */
[----:B------:R-:W-:Y:S01]  /*1480*/  ISETP.NE.AND.EX P0, PT, RZ, UR5, PT, P0 ;  /* 0x00000005ff007c0c */ /* 0x000fe2000bf05300 */
[----:B------:R-:W-:Y:S02]  /*1490*/  ULDC.64 UR4, c[0x0][0xa30] ;  /* 0x00028c0000047ab9 */ /* 0x000fe40000000a00 */
[----:B------:R-:W-:-:S04]  /*14a0*/  ISETP.NE.U32.AND P1, PT, RZ, UR4, PT ;  /* 0x00000004ff007c0c */ /* 0x000fc8000bf25070 */
[----:B------:R-:W-:-:S06]  /*14b0*/  ISETP.NE.AND.EX P1, PT, RZ, UR5, PT, P1 ;  /* 0x00000005ff007c0c */ /* 0x000fcc000bf25310 */
[----:B0-----:R-:W0:Y:S08]  /*14c0*/  @P0 LDC.64 R4, c[0x0][0xa10] ;  /* 0x00028400ff040b82 */ /* 0x001e300000000a00 */
[----:B------:R-:W2:Y:S01]  /*14d0*/  @P1 LDC.64 R6, c[0x0][0xa30] ;  /* 0x00028c00ff061b82 */ /* 0x000ea20000000a00 */
[----:B0-----:R-:W-:-:S05]  /*14e0*/  @P0 IMAD.WIDE R4, R191, 0x4, R4 ;  /* 0x00000004bf040825 */ /* 0x001fca00078e0204 */
[----:B------:R-:W3:Y:S04]  /*14f0*/  @P0 LDG.E R0, desc[UR42][R4.64] ;  /* 0x0000002a04000981 */ /* 0x000ee8000c1e1900 */
[----:B------:R-:W3:Y:S01]  /*1500*/  @P0 LDG.E R9, desc[UR42][R4.64+0x4] ;  /* 0x0000042a04090981 */ /* 0x000ee2000c1e1900 */
[----:B-----5:R-:W-:Y:S02]  /*1510*/  IMAD.MOV.U32 R33, RZ, RZ, R24 ;  /* 0x000000ffff217224 */ /* 0x020fe400078e0018 */
[----:B--2---:R-:W-:-:S05]  /*1520*/  @P1 IMAD.WIDE R6, R191, 0x4, R6 ;  /* 0x00000004bf061825 */ /* 0x004fca00078e0206 */
[----:B------:R0:W5:Y:S01]  /*1530*/  @P1 LDG.E R33, desc[UR42][R6.64] ;  /* 0x0000002a06211981 */ /* 0x000162000c1e1900 */
[----:B-1----:R-:W-:Y:S02]  /*1540*/  ISETP.GE.AND P1, PT, R11, 0x1, PT ;  /* 0x000000010b00780c */ /* 0x002fe40003f26270 */
[----:B------:R-:W-:Y:S01]  /*1550*/  LEA R49, R189, 0x40, 0x6 ;  /* 0x00000040bd317811 */ /* 0x000fe200078e30ff */
[----:B---3--:R-:W-:Y:S02]  /*1560*/  @P0 IMAD.IADD R32, R9, 0x1, -R0 ;  /* 0x0000000109200824 */ /* 0x008fe400078e0a00 */
[----:B------:R-:W-:-:S05]  /*1570*/  IMAD.IADD R9, R24, 0x1, -R3 ;  /* 0x0000000118097824 */ /* 0x000fca00078e0a03 */
[----:B------:R-:W-:-:S04]  /*1580*/  IADD3 R185, R9, R32, RZ ;  /* 0x0000002009b97210 */ /* 0x000fc80007ffe0ff */
[C---:B------:R-:W-:Y:S01]  /*1590*/  IADD3 R49, R185.reuse, R49, -R186 ;  /* 0x00000031b9317210 */ /* 0x040fe20007ffe8ba */
[----:B------:R-:W-:-:S05]  /*15a0*/  VIADD R0, R185, 0x3f ;  /* 0x0000003fb9007836 */ /* 0x000fca0000000000 */
[----:B------:R-:W-:-:S04]  /*15b0*/  SHF.R.S32.HI R3, RZ, 0x1f, R0 ;  /* 0x0000001fff037819 */ /* 0x000fc80000011400 */
[----:B------:R-:W-:Y:S01]  /*15c0*/  LEA.HI R3, R3, R0, RZ, 0x6 ;  /* 0x0000000003037211 */ /* 0x000fe200078f30ff */
[----:B------:R-:W-:-:S03]  /*15d0*/  IMAD.IADD R0, R49, 0x1, R10 ;  /* 0x0000000131007824 */ /* 0x000fc600078e020a */
[----:B------:R-:W-:Y:S01]  /*15e0*/  SHF.R.S32.HI R168, RZ, 0x6, R3 ;  /* 0x00000006ffa87819 */ /* 0x000fe20000011403 */
[----:B0-----:R-:W-:Y:S06]  /*15f0*/  @!P1 BRA `(.L_x_1948) ;  /* 0x0000000000489947 */ /* 0x001fec0003800000 */
[C---:B------:R-:W-:Y:S01]  /*1600*/  ISETP.GT.AND P0, PT, R49.reuse, RZ, PT ;  /* 0x000000ff3100720c */ /* 0x040fe20003f04270 */
[----:B------:R-:W-:Y:S01]  /*1610*/  BSSY B0, `(.L_x_1949) ;  /* 0x000000e000007945 */ /* 0x000fe20003800000 */
[----:B------:R-:W-:-:S11]  /*1620*/  VIADD R3, R49, 0xffffffff ;  /* 0xffffffff31037836 */ /* 0x000fd60000000000 */
[----:B------:R-:W-:Y:S05]  /*1630*/  @P0 BRA `(.L_x_1950) ;  /* 0x00000000001c0947 */ /* 0x000fea0003800000 */
[----:B------:R-:W-:Y:S01]  /*1640*/  ISETP.NE.AND P0, PT, R11, 0x1, PT ;  /* 0x000000010b00780c */ /* 0x000fe20003f05270 */
[----:B------:R-:W-:-:S12]  /*1650*/  IMAD.MOV R3, RZ, RZ, -R49 ;  /* 0x000000ffff037224 */ /* 0x000fd800078e0a31 */
[----:B------:R-:W0:Y:S02]  /*1660*/  @P0 LDC.64 R4, c[0x0][0x9e8] ;  /* 0x00027a00ff040b82 */ /* 0x000e240000000a00 */
[----:B0-----:R-:W-:-:S05]  /*1670*/  @P0 IMAD.HI.U32 R4, R3, R4, RZ ;  /* 0x0000000403040227 */ /* 0x001fca00078e00ff */
[----:B------:R-:W-:-:S04]  /*1680*/  @P0 SHF.R.U32.HI R3, RZ, R5, R4 ;  /* 0x00000005ff030219 */ /* 0x000fc80000011604 */
[----:B------:R-:W-:Y:S01]  /*1690*/  LOP3.LUT R3, RZ, R3, RZ, 0x33, !PT ;  /* 0x00000003ff037212 */ /* 0x000fe200078e33ff */
[----:B------:R-:W-:Y:S06]  /*16a0*/  BRA `(.L_x_1951) ;  /* 0x0000000000107947 */ /* 0x000fec0003800000 */
.L_x_1950:
[----:B------:R-:W-:-:S13]  /*16b0*/  ISETP.NE.AND P0, PT, R11, 0x1, PT ;  /* 0x000000010b00780c */ /* 0x000fda0003f05270 */
[----:B------:R-:W0:Y:S02]  /*16c0*/  @P0 LDC.64 R4, c[0x0][0x9e8] ;  /* 0x00027a00ff040b82 */ /* 0x000e240000000a00 */
[----:B0-----:R-:W-:-:S05]  /*16d0*/  @P0 IMAD.HI.U32 R4, R3, R4, RZ ;  /* 0x0000000403040227 */ /* 0x001fca00078e00ff */
[----:B------:R-:W-:-:S07]  /*16e0*/  @P0 SHF.R.U32.HI R3, RZ, R5, R4 ;  /* 0x00000005ff030219 */ /* 0x000fce0000011604 */
.L_x_1951:
[----:B------:R-:W-:Y:S05]  /*16f0*/  BSYNC B0 ;  /* 0x0000000000007941 */ /* 0x000fea0003800000 */
.L_x_1949:
[----:B------:R-:W-:-:S05]  /*1700*/  IMAD R3, R3, R11, R11 ;  /* 0x0000000b03037224 */ /* 0x000fca00078e020b */
[----:B------:R-:W-:-:S07]  /*1710*/  VIMNMX R0, R0, R3, PT ;  /* 0x0000000300007248 */ /* 0x000fce0003fe0100 */
.L_x_1948:
[----:B------:R-:W-:Y:S01]  /*1720*/  LEA R4, R189, -R186, 0x6 ;  /* 0x800000babd047211 */ /* 0x000fe200078e30ff */
[----:B------:R-:W-:-:S04]  /*1730*/  ULDC UR4, c[0x0][0x9dc] ;  /* 0x0002770000047ab9 */ /* 0x000fc80000000800 */
[----:B------:R-:W-:-:S04]  /*1740*/  IMAD.IADD R47, R185, 0x1, R4 ;  /* 0x00000001b92f7824 */ /* 0x000fc800078e0204 */
[----:B------:R-:W-:Y:S01]  /*1750*/  VIADD R3, R47, -UR4 ;  /* 0x800000042f037c36 */ /* 0x000fe20008000000 */
[----:B------:R-:W-:Y:S06]  /*1760*/  @!P1 BRA `(.L_x_1952) ;  /* 0x0000000000489947 */ /* 0x000fec0003800000 */
[----:B------:R-:W-:Y:S01]  /*1770*/  ISETP.GT.AND P0, PT, R47, -0x1, PT ;  /* 0xffffffff2f00780c */ /* 0x000fe20003f04270 */
[----:B------:R-:W-:-:S12]  /*1780*/  BSSY B0, `(.L_x_1953) ;  /* 0x000000e000007945 */ /* 0x000fd80003800000 */
        /* <DEDUP_REMOVED lines=8> */
.L_x_1954:
[----:B------:R-:W-:Y:S01]  /*1810*/  ISETP.NE.AND P0, PT, R11, 0x1, PT ;  /* 0x000000010b00780c */ /* 0x000fe20003f05270 */
[----:B------:R-:W-:-:S12]  /*1820*/  IMAD.MOV.U32 R4, RZ, RZ, R47 ;  /* 0x000000ffff047224 */ /* 0x000fd800078e002f */
[----:B------:R-:W0:Y:S02]  /*1830*/  @P0 LDC.64 R6, c[0x0][0x9e8] ;  /* 0x00027a00ff060b82 */ /* 0x000e240000000a00 */
[----:B0-----:R-:W-:-:S05]  /*1840*/  @P0 IMAD.HI.U32 R6, R47, R6, RZ ;  /* 0x000000062f060227 */ /* 0x001fca00078e00ff */
[----:B------:R-:W-:-:S07]  /*1850*/  @P0 SHF.R.U32.HI R4, RZ, R7, R6 ;  /* 0x00000007ff040219 */ /* 0x000fce0000011606 */
.L_x_1955:
[----:B------:R-:W-:Y:S05]  /*1860*/  BSYNC B0 ;  /* 0x0000000000007941 */ /* 0x000fea0003800000 */
.L_x_1953:
[----:B------:R-:W-:-:S05]  /*1870*/  IMAD R4, R4, R11, RZ ;  /* 0x0000000b04047224 */ /* 0x000fca00078e02ff */
[----:B------:R-:W-:-:S07]  /*1880*/  VIMNMX R3, R3, R4, !PT ;  /* 0x0000000403037248 */ /* 0x000fce0007fe0100 */
.L_x_1952:
[----:B------:R-:W-:Y:S01]  /*1890*/  VIADD R0, R0, 0x3f ;  /* 0x0000003f00007836 */ /* 0x000fe20000000000 */
[----:B------:R-:W-:Y:S02]  /*18a0*/  SHF.R.S32.HI R4, RZ, 0x1f, R3 ;  /* 0x0000001fff047819 */ /* 0x000fe40000011403 */
[----:B------:R-:W-:Y:S02]  /*18b0*/  PLOP3.LUT P3, PT, PT, PT, PT, 0x80, 0x0 ;  /* 0x000000000000781c */ /* 0x000fe40003f6f070 */
[----:B------:R-:W-:Y:S02]  /*18c0*/  SHF.R.S32.HI R5, RZ, 0x1f, R0 ;  /* 0x0000001fff057819 */ /* 0x000fe40000011400 */
[----:B------:R-:W-:Y:S02]  /*18d0*/  LEA.HI R4, R4, R3, RZ, 0x6 ;  /* 0x0000000304047211 */ /* 0x000fe400078f30ff */
[----:B------:R-:W-:Y:S02]  /*18e0*/  LEA.HI R5, R5, R0, RZ, 0x6 ;  /* 0x0000000005057211 */ /* 0x000fe400078f30ff */
[----:B------:R-:W-:-:S02]  /*18f0*/  SHF.R.S32.HI R4, RZ, 0x6, R4 ;  /* 0x00000006ff047819 */ /* 0x000fc40000011404 */
[----:B------:R-:W-:Y:S02]  /*1900*/  SHF.R.S32.HI R5, RZ, 0x6, R5 ;  /* 0x00000006ff057819 */ /* 0x000fe40000011405 */
[----:B------:R-:W-:Y:S02]  /*1910*/  VIMNMX R4, RZ, R4, !PT ;  /* 0x00000004ff047248 */ /* 0x000fe40007fe0100 */
[----:B------:R-:W-:Y:S02]  /*1920*/  VIMNMX R5, R168, R5, PT ;  /* 0x00000005a8057248 */ /* 0x000fe40003fe0100 */
[----:B------:R-:W-:-:S03]  /*1930*/  LEA R4, R4, -R9, 0x6 ;  /* 0x8000000904047211 */ /* 0x000fc600078e30ff */
[----:B------:R-:W-:Y:S01]  /*1940*/  IMAD R5, R5, 0x40, -R9 ;  /* 0x0000004005057824 */ /* 0x000fe200078e0a09 */
[----:B------:R-:W-:-:S04]  /*1950*/  VIMNMX R4, RZ, R4, !PT ;  /* 0x00000004ff047248 */ /* 0x000fc80007fe0100 */
[----:B------:R-:W-:Y:S02]  /*1960*/  VIMNMX R5, R5, R32, PT ;  /* 0x0000002005057248 */ /* 0x000fe40003fe0100 */
[----:B------:R-:W-:Y:S02]  /*1970*/  SHF.R.U32.HI R46, RZ, 0x6, R4 ;  /* 0x00000006ff2e7819 */ /* 0x000fe40000011604 */
[----:B------:R-:W-:-:S03]  /*1980*/  ISETP.GT.AND P0, PT, R5, R4, PT ;  /* 0x000000040500720c */ /* 0x000fc60003f04270 */
[----:B------:R-:W-:-:S10]  /*1990*/  IMAD.MOV.U32 R51, RZ, RZ, R46 ;  /* 0x000000ffff337224 */ /* 0x000fd400078e002e */
[----:B------:R-:W-:-:S05]  /*19a0*/  @P0 VIADD R0, R5, 0x3f ;  /* 0x0000003f05000836 */ /* 0x000fca0000000000 */
[----:B------:R-:W-:-:S04]  /*19b0*/  @P0 SHF.R.S32.HI R3, RZ, 0x1f, R0 ;  /* 0x0000001fff030819 */ /* 0x000fc80000011400 */
[----:B------:R-:W-:-:S04]  /*19c0*/  @P0 LEA.HI R3, R3, R0, RZ, 0x6 ;  /* 0x0000000003030211 */ /* 0x000fc800078f30ff */
[----:B------:R-:W-:-:S04]  /*19d0*/  @P0 SHF.R.S32.HI R51, RZ, 0x6, R3 ;  /* 0x00000006ff330819 */ /* 0x000fc80000011403 */
[----:B------:R-:W-:-:S13]  /*19e0*/  ISETP.GT.AND P0, PT, R51, R46, PT ;  /* 0x0000002e3300720c */ /* 0x000fda0003f04270 */
[----:B------:R-:W-:Y:S05]  /*19f0*/  @!P0 BRA `(.L_x_1956) ;  /* 0x0000002800688947 */ /* 0x000fea0003800000 */
[----:B------:R-:W-:Y:S01]  /*1a00*/  VIADD R0, R2, 0x22400 ;  /* 0x0002240002007836 */ /* 0x000fe20000000000 */
[----:B------:R-:W-:Y:S04]  /*1a10*/  BSSY B6, `(.L_x_1957) ;  /* 0x0000013000067945 */ /* 0x000fe80003800000 */
[----:B------:R-:W-:-:S13]  /*1a20*/  LOP3.LUT P0, RZ, R0, 0x3ff, RZ, 0xc0, !PT ;  /* 0x000003ff00ff7812 */ /* 0x000fda000780c0ff */
[----:B------:R-:W-:Y:S05]  /*1a30*/  @!P0 BRA `(.L_x_1958) ;  /* 0x0000000000408947 */ /* 0x000fea0003800000 */
[----:B------:R-:W-:Y:S01]  /*1a40*/  MOV R0, 0x0 ;  /* 0x0000000000007802 */ /* 0x000fe20000000f00 */
[----:B------:R-:W-:Y:S01]  /*1a50*/  ULDC.64 UR4, c[0x4][0x88] ;  /* 0x0100220000047ab9 */ /* 0x000fe20000000a00 */
[----:B------:R-:W-:Y:S01]  /*1a60*/  ULDC.64 UR6, c[0x4][0x20] ;  /* 0x0100080000067ab9 */ /* 0x000fe20000000a00 */
[----:B------:R-:W-:Y:S01]  /*1a70*/  MOV R4, UR4 ;  /* 0x0000000400047c02 */ /* 0x000fe20008000f00 */
        /* <DEDUP_REMOVED lines=12> */
.L_x_1958:
[----:B------:R-:W-:Y:S05]  /*1b40*/  BSYNC B6 ;  /* 0x0000000000067941 */ /* 0x000fea0003800000 */
.L_x_1957:
        /* <DEDUP_REMOVED lines=20> */
.L_x_1960:
[----:B------:R-:W-:Y:S05]  /*1c90*/  BSYNC B6 ;  /* 0x0000000000067941 */ /* 0x000fea0003800000 */
.L_x_1959:
[----:B------:R-:W-:Y:S01]  /*1ca0*/  ULDC.64 UR4, c[0x0][0x9f8] ;  /* 0x00027e0000047ab9 */ /* 0x000fe20000000a00 */
[----:B------:R-:W0:Y:S01]  /*1cb0*/  LDC R0, c[0x0][0x428] ;  /* 0x00010a00ff007b82 */ /* 0x000e220000000800 */
[----:B------:R-:W-:-:S07]  /*1cc0*/  ISETP.NE.U32.AND P0, PT, RZ, UR4, PT ;  /* 0x00000004ff007c0c */ /* 0x000fce000bf05070 */
[----:B------:R-:W1:Y:S01]  /*1cd0*/  LDC.64 R52, c[0x0][0x2f0] ;  /* 0x0000bc00ff347b82 */ /* 0x000e620000000a00 */
[----:B------:R-:W-:Y:S01]  /*1ce0*/  ISETP.NE.AND.EX P0, PT, RZ, UR5, PT, P0 ;  /* 0x00000005ff007c0c */ /* 0x000fe2000bf05300 */
[----:B------:R-:W-:Y:S01]  /*1cf0*/  IMAD.IADD R20, R25, 0x1, R24 ;  /* 0x0000000119147824 */ /* 0x000fe200078e0218 */
[----:B------:R-:W-:Y:S01]  /*1d00*/  ULDC.64 UR4, c[0x0][0xa08] ;  /* 0x0002820000047ab9 */ /* 0x000fe20000000a00 */
[----:B------:R-:W-:-:S04]  /*1d10*/  ULDC.64 UR6, c[0x0][0x320] ;  /* 0x0000c80000067ab9 */ /* 0x000fc80000000a00 */
[----:B------:R-:W2:Y:S08]  /*1d20*/  LDC R63, c[0x0][0x3d4] ;  /* 0x0000f500ff3f7b82 */ /* 0x000eb00000000800 */
[----:B------:R-:W3:Y:S08]  /*1d30*/  @P0 LDC.64 R4, c[0x0][0x9f8] ;  /* 0x00027e00ff040b82 */ /* 0x000ef00000000a00 */
[----:B------:R-:W4:Y:S01]  /*1d40*/  LDC.64 R24, c[0x0][0x3d8] ;  /* 0x0000f600ff187b82 */ /* 0x000f220000000a00 */
[----:B------:R-:W-:Y:S01]  /*1d50*/  SHF.R.S32.HI R17, RZ, 0x1f, R16 ;  /* 0x0000001fff117819 */ /* 0x000fe20000011410 */
[----:B------:R-:W-:-:S06]  /*1d60*/  IMAD.SHL.U32 R42, R211, 0x4, RZ ;  /* 0x00000004d32a7824 */ /* 0x000fcc00078e00ff */
[----:B------:R-:W2:Y:S01]  /*1d70*/  LDC.64 R26, c[0x0][0x3e8] ;  /* 0x0000fa00ff1a7b82 */ /* 0x000ea20000000a00 */
[----:B---3--:R-:W-:Y:S01]  /*1d80*/  @P0 IMAD.WIDE R4, R191, 0x4, R4 ;  /* 0x00000004bf040825 */ /* 0x008fe200078e0204 */
[----:B------:R-:W3:Y:S06]  /*1d90*/  S2R R62, SR_TID.X ;  /* 0x00000000003e7919 */ /* 0x000eec0000002100 */
[----:B------:R-:W3:Y:S01]  /*1da0*/  LDC R61, c[0x0][0x3d4] ;  /* 0x0000f500ff3d7b82 */ /* 0x000ee20000000800 */
[----:B------:R3:W3:Y:S01]  /*1db0*/  @P0 LDG.E R191, desc[UR42][R4.64] ;  /* 0x0000002a04bf0981 */ /* 0x0006e2000c1e1900 */
[----:B0-----:R-:W-:Y:S01]  /*1dc0*/  ISETP.NE.AND P0, PT, R0, 0x1, PT ;  /* 0x000000010000780c */ /* 0x001fe20003f05270 */
[----:B-1----:R-:W-:Y:S01]  /*1dd0*/  IMAD.WIDE.U32 R6, R20, R52, RZ ;  /* 0x0000003414067225 */ /* 0x002fe200078e00ff */
[----:B------:R-:W-:-:S02]  /*1de0*/  SHF.R.S32.HI R10, RZ, 0x1f, R20 ;  /* 0x0000001fff0a7819 */ /* 0x000fc40000011414 */
[----:B------:R-:W-:Y:S01]  /*1df0*/  SHF.R.S32.HI R43, RZ, 0x1f, R42 ;  /* 0x0000001fff2b7819 */ /* 0x000fe2000001142a */
[C---:B----4-:R-:W-:Y:S01]  /*1e00*/  IMAD R12, R219.reuse, R24, RZ ;  /* 0x00000018db0c7224 */ /* 0x050fe200078e02ff */
[----:B--2---:R-:W-:Y:S01]  /*1e10*/  ISETP.GE.AND P1, PT, R16, R63, PT ;  /* 0x0000003f1000720c */ /* 0x004fe20003f26270 */
[-C--:B------:R-:W-:Y:S01]  /*1e20*/  IMAD R0, R10, R52.reuse, RZ ;  /* 0x000000340a007224 */ /* 0x080fe200078e02ff */
[----:B------:R-:W0:Y:S01]  /*1e30*/  LDC R58, c[0x0][0x2e4] ;  /* 0x0000b900ff3a7b82 */ /* 0x000e220000000800 */
[----:B------:R-:W-:Y:S01]  /*1e40*/  IMAD R14, R219, R52, RZ ;  /* 0x00000034db0e7224 */ /* 0x000fe200078e02ff */
[----:B------:R-:W-:Y:S01]  /*1e50*/  IADD3 R82, R16, 0x20, RZ ;  /* 0x0000002010527810 */ /* 0x000fe20007ffe0ff */
[----:B------:R-:W-:Y:S01]  /*1e60*/  IMAD R3, R20, R53, R0 ;  /* 0x0000003514037224 */ /* 0x000fe200078e0200 */
[C---:B------:R-:W-:Y:S01]  /*1e70*/  IADD3 R20, P2, R23.reuse, R20, RZ ;  /* 0x0000001417147210 */ /* 0x040fe20007f5e0ff */
[----:B------:R-:W-:Y:S01]  /*1e80*/  IMAD R13, R23, R25, R12 ;  /* 0x00000019170d7224 */ /* 0x000fe200078e020c */
[----:B------:R-:W-:Y:S01]  /*1e90*/  P2R R74, PR, RZ, 0x2 ;  /* 0x00000002ff4a7803 */ /* 0x000fe20000000000 */
[----:B------:R-:W-:Y:S01]  /*1ea0*/  IMAD.SHL.U32 R59, R193, 0x40, RZ ;  /* 0x00000040c13b7824 */ /* 0x000fe200078e00ff */
[----:B------:R-:W1:Y:S01]  /*1eb0*/  @P0 LDC R9, c[0x0][0x42c] ;  /* 0x00010b00ff090b82 */ /* 0x000e620000000800 */
[----:B------:R-:W-:Y:S01]  /*1ec0*/  IADD3 R7, R7, R3, RZ ;  /* 0x0000000307077210 */ /* 0x000fe20007ffe0ff */
[C---:B------:R-:W-:Y:S01]  /*1ed0*/  IMAD.SHL.U32 R55, R24.reuse, 0x40, RZ ;  /* 0x0000004018377824 */ /* 0x040fe200078e00ff */
[----:B------:R-:W-:Y:S01]  /*1ee0*/  SHF.L.U64.HI R50, R24, 0x6, R25 ;  /* 0x0000000618327819 */ /* 0x000fe20000010219 */
[C---:B------:R-:W-:Y:S01]  /*1ef0*/  IMAD.SHL.U32 R57, R26.reuse, 0x40, RZ ;  /* 0x000000401a397824 */ /* 0x040fe200078e00ff */
[----:B------:R-:W-:Y:S01]  /*1f00*/  LOP3.LUT R59, R59, 0x1c0, RZ, 0xc0, !PT ;  /* 0x000001c03b3b7812 */ /* 0x000fe200078ec0ff */
[----:B------:R-:W-:Y:S01]  /*1f10*/  IMAD.X R21, R219, 0x1, R10, P2 ;  /* 0x00000001db157824 */ /* 0x000fe200010e060a */
[----:B------:R-:W-:Y:S01]  /*1f20*/  SHF.L.U64.HI R56, R26, 0x6, R27 ;  /* 0x000000061a387819 */ /* 0x000fe2000001021b */
[----:B------:R-:W2:Y:S01]  /*1f30*/  @P0 LDC R11, c[0x0][0x430] ;  /* 0x00010c00ff0b0b82 */ /* 0x000ea20000000800 */
[----:B------:R-:W-:-:S02]  /*1f40*/  SHF.R.U32.HI R60, RZ, 0x3, R59 ;  /* 0x00000003ff3c7819 */ /* 0x000fc4000001163b */
[----:B---3--:R-:W-:-:S05]  /*1f50*/  LEA.HI R62, R62, 0x8, RZ, 0x19 ;  /* 0x000000083e3e7811 */ /* 0x008fca00078fc8ff */
[----:B------:R-:W3:Y:S01]  /*1f60*/  LDC.64 R28, c[0x0][0x2d8] ;  /* 0x0000b600ff1c7b82 */ /* 0x000ee20000000a00 */
[----:B-1----:R-:W-:-:S05]  /*1f70*/  @P0 IMAD.HI.U32 R0, R190, R9, RZ ;  /* 0x00000009be000227 */ /* 0x002fca00078e00ff */
[----:B--2---:R-:W-:Y:S02]  /*1f80*/  @P0 SHF.R.U32.HI R190, RZ, R11, R0 ;  /* 0x0000000bffbe0219 */ /* 0x004fe40000011600 */
        /* <DEDUP_REMOVED lines=8> */
[C---:B------:R-:W-:Y:S02]  /*2010*/  IMAD R3, R190.reuse, UR5, R3 ;  /* 0x00000005be037c24 */ /* 0x040fe4000f8e0203 */
[----:B------:R-:W-:Y:S01]  /*2020*/  IMAD.WIDE.U32 R4, R190, UR4, R6 ;  /* 0x00000004be047c25 */ /* 0x000fe2000f8e0006 */
[----:B------:R-:W-:-:S03]  /*2030*/  ULDC.64 UR4, c[0x0][0x300] ;  /* 0x0000c00000047ab9 */ /* 0x000fc60000000a00 */
[----:B------:R-:W-:Y:S02]  /*2040*/  IMAD.IADD R5, R5, 0x1, R3 ;  /* 0x0000000105057824 */ /* 0x000fe400078e0203 */
[----:B------:R-:W-:Y:S02]  /*2050*/  IMAD.IADD R9, R9, 0x1, R11 ;  /* 0x0000000109097824 */ /* 0x000fe400078e020b */
[----:B------:R-:W-:Y:S01]  /*2060*/  IMAD R11, R23, R53, R14 ;  /* 0x00000035170b7224 */ /* 0x000fe200078e020e */
[----:B------:R-:W-:Y:S02]  /*2070*/  SHF.L.U64.HI R53, R52, 0x6, R53 ;  /* 0x0000000634357819 */ /* 0x000fe40000010235 */
[----:B------:R-:W-:Y:S02]  /*2080*/  SHF.R.S32.HI R0, RZ, 0x1f, R191 ;  /* 0x0000001fff007819 */ /* 0x000fe400000114bf */
[----:B------:R-:W-:Y:S02]  /*2090*/  SEL R41, R191, RZ, !P0 ;  /* 0x000000ffbf297207 */ /* 0x000fe40004000000 */
[----:B------:R-:W-:-:S03]  /*20a0*/  SEL R0, R0, RZ, !P0 ;  /* 0x000000ff00007207 */ /* 0x000fc60004000000 */
[----:B------:R-:W-:-:S04]  /*20b0*/  IMAD.WIDE.U32 R44, R41, UR4, R4 ;  /* 0x00000004292c7c25 */ /* 0x000fc8000f8e0004 */
[----:B------:R-:W-:Y:S02]  /*20c0*/  IMAD R6, R0, UR4, RZ ;  /* 0x0000000400067c24 */ /* 0x000fe4000f8e02ff */
[----:B------:R-:W-:-:S04]  /*20d0*/  IMAD.WIDE.U32 R4, R23, R24, R16 ;  /* 0x0000001817047225 */ /* 0x000fc800078e0010 */
[----:B------:R-:W-:Y:S01]  /*20e0*/  IMAD R3, R41, UR5, R6 ;  /* 0x0000000529037c24 */ /* 0x000fe2000f8e0206 */
[----:B------:R-:W-:Y:S01]  /*20f0*/  ULDC.64 UR4, c[0x0][0x328] ;  /* 0x0000ca0000047ab9 */ /* 0x000fe20000000a00 */
[----:B------:R-:W-:-:S04]  /*2100*/  IMAD.WIDE.U32 R6, R23, R52, R16 ;  /* 0x0000003417067225 */ /* 0x000fc800078e0010 */
[----:B------:R-:W-:Y:S01]  /*2110*/  IMAD R12, R0, UR4, RZ ;  /* 0x00000004000c7c24 */ /* 0x000fe2000f8e02ff */
[----:B------:R-:W-:Y:S01]  /*2120*/  IADD3 R0, R45, R3, RZ ;  /* 0x000000032d007210 */ /* 0x000fe20007ffe0ff */
[----:B------:R-:W-:Y:S01]  /*2130*/  IMAD.IADD R39, R13, 0x1, R5 ;  /* 0x000000010d277824 */ /* 0x000fe200078e0205 */
[----:B------:R-:W-:Y:S01]  /*2140*/  IADD3 R3, P0, R44, R6, RZ ;  /* 0x000000062c037210 */ /* 0x000fe20007f1e0ff */
[----:B------:R-:W-:Y:S02]  /*2150*/  IMAD.MOV.U32 R38, RZ, RZ, R4 ;  /* 0x000000ffff267224 */ /* 0x000fe400078e0004 */
[----:B------:R-:W-:Y:S01]  /*2160*/  IMAD.WIDE.U32 R4, R23, R24, R42 ;  /* 0x0000001817047225 */ /* 0x000fe200078e002a */
[----:B------:R-:W-:Y:S02]  /*2170*/  IADD3.X R48, R0, R7, R11, P0, !PT ;  /* 0x0000000700307210 */ /* 0x000fe400007fe40b */
[----:B------:R-:W-:Y:S01]  /*2180*/  SEL R11, R63, RZ, P1 ;  /* 0x000000ff3f0b7207 */ /* 0x000fe20000800000 */
[----:B------:R-:W-:Y:S01]  /*2190*/  IMAD.IADD R5, R5, 0x1, R13 ;  /* 0x0000000105057824 */ /* 0x000fe200078e020d */
[----:B-----5:R-:W-:Y:S01]  /*21a0*/  SHF.R.S32.HI R13, RZ, 0x1f, R33 ;  /* 0x0000001fff0d7819 */ /* 0x020fe20000011421 */
[----:B------:R-:W-:-:S02]  /*21b0*/  IMAD R6, R219, R26, RZ ;  /* 0x0000001adb067224 */ /* 0x000fc400078e02ff */
[----:B------:R-:W-:Y:S02]  /*21c0*/  IMAD.IADD R11, R16, 0x1, R11 ;  /* 0x00000001100b7824 */ /* 0x000fe400078e020b */
[----:B------:R-:W-:Y:S01]  /*21d0*/  IMAD.WIDE.U32 R36, R33, R24, R4 ;  /* 0x0000001821247225 */ /* 0x000fe200078e0004 */
[----:B------:R-:W-:Y:S02]  /*21e0*/  LOP3.LUT R5, R59, 0x18, R16, 0xf8, !PT ;  /* 0x000000183b057812 */ /* 0x000fe400078ef810 */
[----:B------:R-:W-:Y:S01]  /*21f0*/  SHF.R.S32.HI R54, RZ, 0x1f, R11 ;  /* 0x0000001fff367819 */ /* 0x000fe2000001140b */
[----:B------:R-:W-:Y:S01]  /*2200*/  IMAD R75, R41, UR5, R12 ;  /* 0x00000005294b7c24 */ /* 0x000fe2000f8e020c */
[----:B------:R-:W-:Y:S01]  /*2210*/  LOP3.LUT R5, R5, R60, RZ, 0x3c, !PT ;  /* 0x0000003c05057212 */ /* 0x000fe200078e3cff */
[----:B------:R-:W-:Y:S01]  /*2220*/  IMAD.WIDE.U32 R40, R41, UR4, R8 ;  /* 0x0000000429287c25 */ /* 0x000fe2000f8e0008 */
[----:B------:R-:W-:Y:S01]  /*2230*/  LEA.HI R54, R54, R11, RZ, 0x3 ;  /* 0x0000000b36367211 */ /* 0x000fe200078f18ff */
[----:B------:R-:W-:-:S02]  /*2240*/  ULDC UR4, c[0x0][0x2e4] ;  /* 0x0000b90000047ab9 */ /* 0x000fc40000000800 */
[----:B------:R-:W-:Y:S01]  /*2250*/  IMAD R15, R23, R27, R6 ;  /* 0x0000001b170f7224 */ /* 0x000fe200078e0206 */
[----:B------:R-:W-:Y:S01]  /*2260*/  LOP3.LUT R69, R54, 0xfffffff8, RZ, 0xc0, !PT ;  /* 0xfffffff836457812 */ /* 0x000fe200078ec0ff */
[----:B------:R-:W-:Y:S01]  /*2270*/  IMAD R12, R13, R24, RZ ;  /* 0x000000180d0c7224 */ /* 0x000fe200078e02ff */
[----:B------:R-:W-:Y:S01]  /*2280*/  ISETP.GE.AND P0, PT, R16, UR4, PT ;  /* 0x0000000410007c0c */ /* 0x000fe2000bf06270 */
[CC--:B------:R-:W-:Y:S01]  /*2290*/  IMAD.WIDE.U32 R8, R23.reuse, R26.reuse, R16 ;  /* 0x0000001a17087225 */ /* 0x0c0fe200078e0010 */
[----:B------:R-:W-:Y:S02]  /*22a0*/  ISETP.GE.AND P1, PT, R82, UR4, PT ;  /* 0x0000000452007c0c */ /* 0x000fe4000bf26270 */
[----:B------:R-:W-:Y:S01]  /*22b0*/  SHF.R.S32.HI R73, RZ, 0x1f, R69 ;  /* 0x0000001fff497819 */ /* 0x000fe20000011445 */
[----:B------:R-:W-:-:S04]  /*22c0*/  IMAD.WIDE.U32 R6, R23, R26, R42 ;  /* 0x0000001a17067225 */ /* 0x000fc800078e002a */
[----:B------:R-:W-:Y:S01]  /*22d0*/  IMAD R11, R33, R25, R12 ;  /* 0x00000019210b7224 */ /* 0x000fe200078e020c */
[----:B------:R-:W-:Y:S01]  /*22e0*/  IADD3 R7, R7, R15, RZ ;  /* 0x0000000f07077210 */ /* 0x000fe20007ffe0ff */
[----:B------:R-:W-:Y:S02]  /*22f0*/  IMAD.IADD R9, R15, 0x1, R9 ;  /* 0x000000010f097824 */ /* 0x000fe400078e0209 */
[-C--:B------:R-:W-:Y:S02]  /*2300*/  IMAD R12, R13, R26.reuse, RZ ;  /* 0x0000001a0d0c7224 */ /* 0x080fe400078e02ff */
[----:B------:R-:W-:Y:S01]  /*2310*/  IMAD R65, R200, 0x200, R5 ;  /* 0x00000200c8417824 */ /* 0x000fe200078e0205 */
[----:B------:R-:W-:Y:S01]  /*2320*/  LOP3.LUT R5, R59, 0x38, R54, 0xf8, !PT ;  /* 0x000000383b057812 */ /* 0x000fe200078ef836 */
[C---:B------:R-:W-:Y:S02]  /*2330*/  IMAD R71, R33.reuse, R27, R12 ;  /* 0x0000001b21477224 */ /* 0x040fe400078e020c */
[----:B------:R-:W-:Y:S01]  /*2340*/  IMAD.WIDE.U32 R34, R33, R26, R8 ;  /* 0x0000001a21227225 */ /* 0x000fe200078e0008 */
[----:B------:R-:W-:-:S03]  /*2350*/  LOP3.LUT R5, R5, R60, RZ, 0x3c, !PT ;  /* 0x0000003c05057212 */ /* 0x000fc600078e3cff */
[----:B------:R-:W-:Y:S01]  /*2360*/  IMAD.WIDE.U32 R38, R33, R24, R38 ;  /* 0x0000001821267225 */ /* 0x000fe200078e0026 */
[----:B------:R-:W-:-:S03]  /*2370*/  IADD3 R67, R71, R35, RZ ;  /* 0x0000002347437210 */ /* 0x000fc60007ffe0ff */
[----:B------:R-:W-:-:S04]  /*2380*/  IMAD.WIDE.U32 R30, R33, R26, R6 ;  /* 0x0000001a211e7225 */ /* 0x000fc800078e0006 */
[----:B------:R-:W-:Y:S02]  /*2390*/  IMAD.SHL.U32 R52, R52, 0x40, RZ ;  /* 0x0000004034347824 */ /* 0x000fe400078e00ff */
[----:B------:R-:W-:Y:S02]  /*23a0*/  IMAD.SHL.U32 R63, R63, 0x2, RZ ;  /* 0x000000023f3f7824 */ /* 0x000fe400078e00ff */
[----:B------:R-:W-:Y:S02]  /*23b0*/  IMAD.IADD R64, R11, 0x1, R39 ;  /* 0x000000010b407824 */ /* 0x000fe400078e0227 */
[----:B------:R-:W-:Y:S02]  /*23c0*/  IMAD.IADD R66, R37, 0x1, R11 ;  /* 0x0000000125427824 */ /* 0x000fe400078e020b */
[----:B------:R-:W-:Y:S02]  /*23d0*/  IMAD.IADD R71, R31, 0x1, R71 ;  /* 0x000000011f477824 */ /* 0x000fe400078e0247 */
[----:B------:R-:W-:-:S02]  /*23e0*/  IMAD R68, R200, 0x200, R5 ;  /* 0x00000200c8447824 */ /* 0x000fc400078e0205 */
[----:B0--3--:R-:W-:-:S07]  /*23f0*/  IMAD.IADD R75, R41, 0x1, R75 ;  /* 0x00000001294b7824 */ /* 0x009fce00078e024b */
.L_x_1990:
[----:B------:R-:W-:Y:S01]  /*2400*/  IADD3 R51, R51, -0x1, RZ ;  /* 0xffffffff33337810 */ /* 0x000fe20007ffe0ff */
[----:B---34-:R-:W-:Y:S01]  /*2410*/  IMAD.SHL.U32 R14, R184, 0x1000, RZ ;  /* 0x00001000b80e7824 */ /* 0x018fe200078e00ff */
[----:B------:R-:W-:Y:S01]  /*2420*/  ISETP.GE.AND P3, PT, R61, 0x1, PT ;  /* 0x000000013d00780c */ /* 0x000fe20003f66270 */
[----:B------:R-:W-:Y:S05]  /*2430*/  YIELD ;  /* 0x0000000000007946 */ /* 0x000fea0003800000 */
[----:B------:R-:W-:Y:S01]  /*2440*/  SHF.R.S32.HI R76, RZ, 0x1f, R51 ;  /* 0x0000001fff4c7819 */ /* 0x000fe20000011433 */
[-C--:B------:R-:W-:Y:S01]  /*2450*/  IMAD R5, R53, R51.reuse, RZ ;  /* 0x0000003335057224 */ /* 0x080fe200078e02ff */
[----:B------:R-:W-:Y:S01]  /*2460*/  BSSY B0, `(.L_x_1961) ;  /* 0x0000178000007945 */ /* 0x000fe20003800000 */
[----:B------:R-:W-:-:S04]  /*2470*/  IMAD.WIDE.U32 R24, R52, R51, RZ ;  /* 0x0000003334187225 */ /* 0x000fc800078e00ff */
[----:B------:R-:W-:Y:S01]  /*2480*/  IMAD R5, R76, R52, R5 ;  /* 0x000000344c057224 */ /* 0x000fe200078e0205 */
[----:B------:R-:W-:-:S03]  /*2490*/  IADD3 R4, P2, R3, R24, RZ ;  /* 0x0000001803047210 */ /* 0x000fc60007f5e0ff */
[----:B------:R-:W-:Y:S01]  /*24a0*/  IMAD.IADD R79, R25, 0x1, R5 ;  /* 0x00000001194f7824 */ /* 0x000fe200078e0205 */
[C---:B------:R-:W-:Y:S01]  /*24b0*/  LEA R12, P4, R4.reuse, R28, 0x1 ;  /* 0x0000001c040c7211 */ /* 0x040fe200078808ff */
[----:B------:R-:W-:Y:S02]  /*24c0*/  IMAD.IADD R5, R65, 0x1, R14 ;  /* 0x0000000141057824 */ /* 0x000fe400078e020e */
[----:B------:R-:W-:Y:S01]  /*24d0*/  IMAD.X R6, R79, 0x1, R48, P2 ;  /* 0x000000014f067824 */ /* 0x000fe200010e0630 */
[----:B------:R-:W-:Y:S02]  /*24e0*/  ISETP.GT.AND P2, PT, R51, R46, PT ;  /* 0x0000002e3300720c */ /* 0x000fe40003f44270 */
[----:B------:R-:W-:Y:S02]  /*24f0*/  LEA R15, R5, R2, 0x1 ;  /* 0x00000002050f7211 */ /* 0x000fe400078e08ff */
        /* <DEDUP_REMOVED lines=25> */
[----:B------:R-:W-:-:S03]  /*2690*/  IADD3 R8, R42, 0x10, RZ ;  /* 0x000000102a087810 */ /* 0x000fc60007ffe0ff */
[----:B------:R-:W-:Y:S01]  /*26a0*/  IMAD.X R10, R77, 0x1, R66, P3 ;  /* 0x000000014d0a7824 */ /* 0x000fe200018e0642 */
[----:B------:R-:W-:Y:S01]  /*26b0*/  LEA R6, P3, R7, UR4, 0x1 ;  /* 0x0000000407067c11 */ /* 0x000fe2000f8608ff */
[----:B------:R-:W-:Y:S01]  /*26c0*/  IMAD.IADD R5, R5, 0x1, R9 ;  /* 0x0000000105057824 */ /* 0x000fe200078e0209 */
[C---:B------:R-:W-:Y:S02]  /*26d0*/  LEA R76, P5, R4.reuse, UR6, 0x1 ;  /* 0x00000006044c7c11 */ /* 0x040fe4000f8a08ff */
[----:B------:R-:W-:Y:S02]  /*26e0*/  LEA.HI.X R7, R7, UR5, R10, 0x1, P3 ;  /* 0x0000000507077c11 */ /* 0x000fe400098f0c0a */
[----:B------:R-:W-:Y:S02]  /*26f0*/  CS2R R10, SRZ ;  /* 0x00000000000a7805 */ /* 0x000fe4000001ff00 */
[----:B------:R-:W-:Y:S02]  /*2700*/  LEA.HI.X R77, R4, UR7, R5, 0x1, P5 ;  /* 0x00000007044d7c11 */ /* 0x000fe4000a8f0c05 */
[----:B------:R-:W-:-:S02]  /*2710*/  ISETP.GE.AND P3, PT, R42, R61, PT ;  /* 0x0000003d2a00720c */ /* 0x000fc40003f66270 */
[----:B------:R-:W-:Y:S02]  /*2720*/  ISETP.GE.AND P5, PT, R8, R61, PT ;  /* 0x0000003d0800720c */ /* 0x000fe40003fa6270 */
[----:B------:R-:W-:-:S09]  /*2730*/  CS2R R8, SRZ ;  /* 0x0000000000087805 */ /* 0x000fd2000001ff00 */
[----:B------:R0:W5:Y:S04]  /*2740*/  @!P3 LDG.E.64 R26, desc[UR42][R6.64] ;  /* 0x0000002a061ab981 */ /* 0x000168000c1e1b00 */
[----:B------:R0:W5:Y:S04]  /*2750*/  @!P5 LDG.E.64 R8, desc[UR42][R6.64+0x20] ;  /* 0x0000202a0608d981 */ /* 0x000168000c1e1b00 */
[----:B------:R0:W5:Y:S04]  /*2760*/  @!P3 LDG.E.64 R24, desc[UR42][R76.64] ;  /* 0x0000002a4c18b981 */ /* 0x000168000c1e1b00 */
[----:B------:R0:W5:Y:S02]  /*2770*/  @!P5 LDG.E.64 R10, desc[UR42][R76.64+0x20] ;  /* 0x0000202a4c0ad981 */ /* 0x000164000c1e1b00 */
.L_x_1965:
[----:B------:R-:W-:Y:S05]  /*2780*/  BSYNC B1 ;  /* 0x0000000000017941 */ /* 0x000fea0003800000 */
.L_x_1964:
[----:B------:R-:W-:Y:S01]  /*2790*/  UISETP.NE.AND UP0, UPT, UR39, 0x3, UPT ;  /* 0x000000032700788c */ /* 0x000fe2000bf05270 */
[----:B-----5:R-:W-:Y:S02]  /*27a0*/  IMAD.MOV.U32 R4, RZ, RZ, R8 ;  /* 0x000000ffff047224 */ /* 0x020fe400078e0008 */
[----:B------:R-:W-:Y:S02]  /*27b0*/  IMAD.MOV.U32 R5, RZ, RZ, R9 ;  /* 0x000000ffff057224 */ /* 0x000fe400078e0009 */
[----:B0-----:R-:W-:Y:S01]  /*27c0*/  IMAD.MOV.U32 R6, RZ, RZ, R26 ;  /* 0x000000ffff067224 */ /* 0x001fe200078e001a */
[----:B------:R-:W-:Y:S01]  /*27d0*/  PLOP3.LUT P3, PT, PT, PT, UP0, 0x80, 0x0 ;  /* 0x000000000000781c */ /* 0x000fe20003f6f008 */
[----:B------:R-:W-:Y:S01]  /*27e0*/  IMAD.MOV.U32 R7, RZ, RZ, R25 ;  /* 0x000000ffff077224 */ /* 0x000fe200078e0019 */
[----:B------:R-:W-:Y:S01]  /*27f0*/  PRMT R85, R4, 0x5410, R5 ;  /* 0x0000541004557816 */ /* 0x000fe20000000005 */
[----:B------:R-:W-:Y:S02]  /*2800*/  IMAD.MOV.U32 R4, RZ, RZ, R27 ;  /* 0x000000ffff047224 */ /* 0x000fe400078e001b */
[----:B------:R-:W-:-:S03]  /*2810*/  IMAD.MOV.U32 R5, RZ, RZ, R11 ;  /* 0x000000ffff057224 */ /* 0x000fc600078e000b */
[----:B------:R-:W-:Y:S01]  /*2820*/  PRMT R86, R6, 0x5410, R4 ;  /* 0x0000541006567816 */ /* 0x000fe20000000004 */
[----:B------:R-:W-:Y:S01]  /*2830*/  IMAD.MOV.U32 R6, RZ, RZ, R24 ;  /* 0x000000ffff067224 */ /* 0x000fe200078e0018 */
[----:B------:R-:W-:-:S04]  /*2840*/  MOV R4, R10 ;  /* 0x0000000a00047202 */ /* 0x000fc80000000f00 */
[----:B------:R-:W-:Y:S02]  /*2850*/  PRMT R87, R4, 0x5410, R5 ;  /* 0x0000541004577816 */ /* 0x000fe40000000005 */
[----:B------:R-:W-:Y:S01]  /*2860*/  PRMT R88, R6, 0x5410, R7 ;  /* 0x0000541006587816 */ /* 0x000fe20000000007 */
[----:B------:R-:W-:Y:S06]  /*2870*/  @!P3 BRA `(.L_x_1966) ;  /* 0x000000000004b947 */ /* 0x000fec0003800000 */
[----:B------:R-:W-:Y:S01]  /*2880*/  BPT.TRAP 0x1 ;  /* 0x000000040000795c */ /* 0x000fe20000300000 */
.L_x_1966:
[----:B------:R-:W-:Y:S01]  /*2890*/  IMAD R70, R184, 0x8, R2 ;  /* 0x00000008b8467824 */ /* 0x000fe200078e0202 */
[----:B------:R-:W-:Y:S01]  /*28a0*/  SHF.L.U32 R77, R187, 0x1f, RZ ;  /* 0x0000001fbb4d7819 */ /* 0x000fe200000006ff */
[----:B------:R-:W-:Y:S03]  /*28b0*/  BSSY B1, `(.L_x_1967) ;  /* 0x0000003000017945 */ /* 0x000fe60003800000 */
[----:B------:R-:W0:Y:S02]  /*28c0*/  SYNCS.PHASECHK.TRANS64.TRYWAIT P5, [R70+URZ+0x28c90], R77 ;  /* 0x028c904d460075a7 */ /* 0x000e2400080a017f */
[----:B0-----:R-:W-:Y:S05]  /*28d0*/  @!P5 BRA `(.L_x_1968) ;  /* 0x000001a4008cd947 */ /* 0x001fea0003800000 */
.L_x_2280:
[----:B------:R-:W-:Y:S05]  /*28e0*/  BSYNC B1 ;  /* 0x0000000000017941 */ /* 0x000fea0003800000 */
.L_x_1967:
        /* <DEDUP_REMOVED lines=10> */
[--C-:B--2---:R-:W-:Y:S01]  /*2990*/  HADD2.F32 R24, -RZ, R7.reuse.H1_H1 ;  /* 0x30000007ff187230 */ /* 0x104fe20000004100 */
[----:B------:R-:W-:Y:S01]  /*29a0*/  SHF.R.U32.HI R76, RZ, 0x10, R25 ;  /* 0x00000010ff4c7819 */ /* 0x000fe20000011619 */
[----:B------:R-:W-:Y:S01]  /*29b0*/  HADD2.F32 R7, -RZ, R7.H0_H0 ;  /* 0x20000007ff077230 */ /* 0x000fe20000004100 */
[----:B------:R-:W-:Y:S01]  /*29c0*/  MOV R15, R6 ;  /* 0x00000006000f7202 */ /* 0x000fe20000000f00 */
[----:B------:R-:W-:Y:S02]  /*29d0*/  HADD2.F32 R27, -RZ, R27.H0_H0 ;  /* 0x2000001bff1b7230 */ /* 0x000fe40000004100 */
[----:B------:R-:W-:-:S02]  /*29e0*/  HADD2.F32 R6, -RZ, R5.H1_H1 ;  /* 0x30000005ff067230 */ /* 0x000fc40000004100 */
[----:B------:R-:W-:Y:S02]  /*29f0*/  HADD2.F32 R5, -RZ, R5.H0_H0 ;  /* 0x20000005ff057230 */ /* 0x000fe40000004100 */
[----:B------:R-:W-:Y:S02]  /*2a00*/  HADD2.F32 R76, -RZ, R76.H0_H0 ;  /* 0x2000004cff4c7230 */ /* 0x000fe40000004100 */
[----:B------:R-:W-:Y:S02]  /*2a10*/  HADD2.F32 R25, -RZ, R78.H0_H0 ;  /* 0x2000004eff197230 */ /* 0x000fe40000004100 */
[-C--:B------:R-:W-:Y:S01]  /*2a20*/  FMUL.FTZ R78, R6, R27.reuse ;  /* 0x0000001b064e7220 */ /* 0x080fe20000410000 */
[----:B------:R-:W-:Y:S02]  /*2a30*/  HADD2.F32 R26, -RZ, R26.H0_H0 ;  /* 0x2000001aff1a7230 */ /* 0x000fe40000004100 */
[----:B------:R-:W-:Y:S01]  /*2a40*/  FMUL.FTZ R27, R5, R27 ;  /* 0x0000001b051b7220 */ /* 0x000fe20000410000 */
[-C--:B------:R-:W-:Y:S01]  /*2a50*/  FMUL.FTZ R80, R24, R76.reuse ;  /* 0x0000004c18507220 */ /* 0x080fe20000410000 */
[----:B------:R-:W-:Y:S01]  /*2a60*/  FMUL.FTZ R83, R7, R76 ;  /* 0x0000004c07537220 */ /* 0x000fe20000410000 */
[-C--:B------:R-:W-:Y:S01]  /*2a70*/  FFMA.FTZ R78, R5, R25.reuse, -R78 ;  /* 0x00000019054e7223 */ /* 0x080fe2000001084e */
[----:B------:R-:W-:Y:S01]  /*2a80*/  FFMA.FTZ R79, R6, R25, R27 ;  /* 0x00000019064f7223 */ /* 0x000fe2000001001b */
[----:B------:R-:W-:-:S02]  /*2a90*/  HADD2.F32 R5, -RZ, R4.H1_H1 ;  /* 0x30000004ff057230 */ /* 0x000fc40000004100 */
[-C--:B------:R-:W-:Y:S01]  /*2aa0*/  FFMA.FTZ R81, R7, R26.reuse, -R80 ;  /* 0x0000001a07517223 */ /* 0x080fe20000010850 */
[----:B------:R-:W-:Y:S01]  /*2ab0*/  FFMA.FTZ R84, R24, R26, R83 ;  /* 0x0000001a18547223 */ /* 0x000fe20000010053 */
[----:B------:R-:W-:Y:S02]  /*2ac0*/  HADD2.F32 R25, -RZ, R88.H0_H0 ;  /* 0x20000058ff197230 */ /* 0x000fe40000004100 */
[----:B------:R-:W-:Y:S02]  /*2ad0*/  HADD2.F32 R4, -RZ, R4.H0_H0 ;  /* 0x20000004ff047230 */ /* 0x000fe40000004100 */
[--C-:B------:R-:W-:Y:S02]  /*2ae0*/  HADD2.F32 R6, -RZ, R15.reuse.H1_H1 ;  /* 0x3000000fff067230 */ /* 0x100fe40000004100 */
[-C--:B------:R-:W-:Y:S01]  /*2af0*/  FMUL.FTZ R27, R5, R25.reuse ;  /* 0x00000019051b7220 */ /* 0x080fe20000410000 */
[----:B------:R-:W-:Y:S02]  /*2b00*/  HADD2.F32 R26, -RZ, R88.H1_H1 ;  /* 0x30000058ff1a7230 */ /* 0x000fe40000004100 */
[----:B------:R-:W-:Y:S01]  /*2b10*/  FMUL.FTZ R76, R4, R25 ;  /* 0x00000019044c7220 */ /* 0x000fe20000410000 */
[----:B------:R-:W-:-:S02]  /*2b20*/  HADD2.F32 R15, -RZ, R15.H0_H0 ;  /* 0x2000000fff0f7230 */ /* 0x000fc40000004100 */
[--C-:B------:R-:W-:Y:S02]  /*2b30*/  HADD2.F32 R7, -RZ, R86.reuse.H0_H0 ;  /* 0x20000056ff077230 */ /* 0x100fe40000004100 */
[-C--:B------:R-:W-:Y:S01]  /*2b40*/  FMUL.FTZ R80, R6, R26.reuse ;  /* 0x0000001a06507220 */ /* 0x080fe20000410000 */
        /* <DEDUP_REMOVED lines=10> */
.L_x_1973:
[----:B------:R-:W-:Y:S05]  /*2bf0*/  BSYNC B2 ;  /* 0x0000000000027941 */ /* 0x000fea0003800000 */
.L_x_1972:
[----:B--2---:R1:W-:Y:S02]  /*2c00*/  STG.E.128 desc[UR42][R12.64], R4 ;  /* 0x000000040c007986 */ /* 0x0043e4000c101d2a */
.L_x_1971:
[----:B------:R-:W-:Y:S05]  /*2c10*/  BSYNC B1 ;  /* 0x0000000000017941 */ /* 0x000fea0003800000 */
.L_x_1970:
[----:B------:R-:W-:Y:S05]  /*2c20*/  @P1 BRA `(.L_x_1969) ;  /* 0x0000000c00ec1947 */ /* 0x000fea0003800000 */
[----:B-1----:R-:W-:Y:S01]  /*2c30*/  IMAD.MOV.U32 R5, RZ, RZ, 0x20 ;  /* 0x00000020ff057424 */ /* 0x002fe200078e00ff */
[----:B------:R-:W-:Y:S01]  /*2c40*/  LOP3.LUT P4, RZ, R193, 0x4, RZ, 0xc0, !PT ;  /* 0x00000004c1ff7812 */ /* 0x000fe2000788c0ff */
[----:B------:R-:W-:Y:S03]  /*2c50*/  BSSY B1, `(.L_x_1974) ;  /* 0x0000031000017945 */ /* 0x000fe60003800000 */
[----:B------:R-:W-:-:S04]  /*2c60*/  SEL R5, R5, 0xffffffe0, !P4 ;  /* 0xffffffe005057807 */ /* 0x000fc80006000000 */
[----:B------:R-:W-:Y:S01]  /*2c70*/  IADD3 R5, R5, R65, R14 ;  /* 0x0000004105057210 */ /* 0x000fe20007ffe00e */
[----:B------:R-:W-:-:S04]  /*2c80*/  VIADD R14, R42, 0x10 ;  /* 0x000000102a0e7836 */ /* 0x000fc80000000000 */
[----:B------:R-:W-:Y:S01]  /*2c90*/  IMAD R4, R5, 0x2, R2 ;  /* 0x0000000205047824 */ /* 0x000fe200078e0202 */
[----:B------:R-:W-:-:S05]  /*2ca0*/  ISETP.GE.AND P4, PT, R14, R61, PT ;  /* 0x0000003d0e00720c */ /* 0x000fca0003f86270 */
[----:B------:R-:W1:Y:S08]  /*2cb0*/  LDS.128 R4, [R4+0x22400] ;  /* 0x0224000004047984 */ /* 0x000e700000000c00 */
        /* <DEDUP_REMOVED lines=42> */
.L_x_1975:
[----:B------:R-:W-:Y:S05]  /*2f60*/  BSYNC B1 ;  /* 0x0000000000017941 */ /* 0x000fea0003800000 */
.L_x_1974:
[----:B-1----:R2:W-:Y:S01]  /*2f70*/  STG.E.128 desc[UR42][R12.64+0x40], R4 ;  /* 0x000040040c007986 */ /* 0x0025e2000c101d2a */
[----:B------:R-:W-:Y:S05]  /*2f80*/  BRA `(.L_x_1969) ;  /* 0x0000000c00147947 */ /* 0x000fea0003800000 */
.L_x_1963:
[----:B------:R-:W-:Y:S01]  /*2f90*/  IMAD R72, R51, -0x40, R32 ;  /* 0xffffffc033487824 */ /* 0x000fe200078e0220 */
[----:B------:R-:W-:-:S04]  /*2fa0*/  ISETP.GE.AND P4, PT, R16, R61, PT ;  /* 0x0000003d1000720c */ /* 0x000fc80003f86270 */
[----:B------:R-:W-:-:S04]  /*2fb0*/  VIMNMX R72, R72, 0x40, PT ;  /* 0x0000004048487848 */ /* 0x000fc80003fe0100 */
[----:B------:R-:W-:-:S13]  /*2fc0*/  ISETP.GE.OR P3, PT, R23, R72, P4 ;  /* 0x000000481700720c */ /* 0x000fda0002766670 */
[----:B------:R-:W0:Y:S01]  /*2fd0*/  @!P3 LDC.64 R12, c[0x0][0x3c8] ;  /* 0x0000f200ff0cbb82 */ /* 0x000e220000000a00 */
[----:B------:R-:W-:Y:S01]  /*2fe0*/  @!P3 IADD3 R6, P5, R38, R4, RZ ;  /* 0x000000042606b210 */ /* 0x000fe20007fbe0ff */
[----:B------:R-:W-:Y:S02]  /*2ff0*/  @!P3 IMAD R4, R56, R51, RZ ;  /* 0x000000333804b224 */ /* 0x000fe400078e02ff */
[----:B------:R-:W-:Y:S01]  /*3000*/  @!P3 IMAD.MOV.U32 R5, RZ, RZ, R67 ;  /* 0x000000ffff05b224 */ /* 0x000fe200078e0043 */
[----:B------:R-:W-:Y:S01]  /*3010*/  @!P3 IADD3.X R7, R77, R64, RZ, P5, !PT ;  /* 0x000000404d07b210 */ /* 0x000fe20002ffe4ff */
[----:B------:R-:W-:Y:S02]  /*3020*/  @!P3 IMAD R11, R76, R57, R4 ;  /* 0x000000394c0bb224 */ /* 0x000fe400078e0204 */
[----:B------:R-:W1:Y:S01]  /*3030*/  @!P3 LDC.64 R26, c[0x0][0x3e0] ;  /* 0x0000f800ff1abb82 */ /* 0x000e620000000a00 */
[----:B------:R-:W-:-:S04]  /*3040*/  @!P3 IMAD.MOV.U32 R4, RZ, RZ, R34 ;  /* 0x000000ffff04b224 */ /* 0x000fc800078e0022 */
[----:B------:R-:W-:Y:S01]  /*3050*/  @!P3 IMAD.WIDE.U32 R8, R51, R57, R4 ;  /* 0x000000393308b225 */ /* 0x000fe200078e0004 */
[----:B------:R-:W-:-:S03]  /*3060*/  CS2R R4, SRZ ;  /* 0x0000000000047805 */ /* 0x000fc6000001ff00 */
[----:B------:R-:W-:Y:S01]  /*3070*/  @!P3 IMAD.IADD R9, R11, 0x1, R9 ;  /* 0x000000010b09b824 */ /* 0x000fe200078e0209 */
        /* <DEDUP_REMOVED lines=9> */
[----:B------:R-:W-:-:S06]  /*3110*/  UISETP.NE.AND UP0, UPT, UR39, 0x3, UPT ;  /* 0x000000032700788c */ /* 0x000fcc000bf05270 */
[----:B------:R-:W-:Y:S01]  /*3120*/  PLOP3.LUT P3, PT, PT, PT, UP0, 0x80, 0x0 ;  /* 0x000000000000781c */ /* 0x000fe20003f6f008 */
        /* <DEDUP_REMOVED lines=16> */
.L_x_1976:
[----:B------:R-:W-:Y:S01]  /*3230*/  IMAD R70, R184, 0x8, R2 ;  /* 0x00000008b8467824 */ /* 0x000fe200078e0202 */
[----:B------:R-:W-:Y:S01]  /*3240*/  SHF.L.U32 R77, R187, 0x1f, RZ ;  /* 0x0000001fbb4d7819 */ /* 0x000fe200000006ff */
[----:B------:R-:W-:Y:S03]  /*3250*/  BSSY B1, `(.L_x_1977) ;  /* 0x0000003000017945 */ /* 0x000fe60003800000 */
[----:B------:R-:W0:Y:S02]  /*3260*/  SYNCS.PHASECHK.TRANS64.TRYWAIT P5, [R70+URZ+0x28c90], R77 ;  /* 0x028c904d460075a7 */ /* 0x000e2400080a017f */
[----:B0-----:R-:W-:Y:S05]  /*3270*/  @!P5 BRA `(.L_x_1978) ;  /* 0x0000019c0038d947 */ /* 0x001fea0003800000 */
.L_x_2281:
[----:B------:R-:W-:Y:S05]  /*3280*/  BSYNC B1 ;  /* 0x0000000000017941 */ /* 0x000fea0003800000 */
.L_x_1977:
[----:B------:R-:W-:Y:S01]  /*3290*/  ISETP.GE.OR P5, PT, R23, R72, P0 ;  /* 0x000000481700720c */ /* 0x000fe200007a6670 */
        /* <DEDUP_REMOVED lines=21> */
[----:B------:R-:W-:-:S05]  /*33f0*/  LOP3.LUT R13, R13, R60, RZ, 0x3c, !PT ;  /* 0x0000003c0d0d7212 */ /* 0x000fca00078e3cff */
[----:B------:R-:W-:Y:S02]  /*3400*/  IMAD R15, R200, 0x200, R13 ;  /* 0x00000200c80f7824 */ /* 0x000fe400078e020d */
[----:B------:R-:W-:Y:S02]  /*3410*/  IMAD.IADD R13, R68, 0x1, R14 ;  /* 0x00000001440d7824 */ /* 0x000fe400078e020e */
[----:B------:R-:W-:-:S03]  /*3420*/  IMAD.IADD R15, R14, 0x1, R15 ;  /* 0x000000010e0f7824 */ /* 0x000fc600078e020f */
[----:B------:R-:W-:Y:S01]  /*3430*/  LEA R13, R13, R2, 0x1 ;  /* 0x000000020d0d7211 */ /* 0x000fe200078e08ff */
[----:B------:R-:W-:-:S05]  /*3440*/  IMAD R24, R15, 0x2, R2 ;  /* 0x000000020f187824 */ /* 0x000fca00078e0202 */
        /* <DEDUP_REMOVED lines=82> */
[----:B------:R-:W-:Y:S01]  /*3970*/  F2FP.F16.F32.PACK_AB R14, R14, R15 ;  /* 0x0000000f0e0e723e */ /* 0x000fe200000000ff */
[----:B------:R-:W-:Y:S01]  /*3980*/  IMAD.MOV.U32 R15, RZ, RZ, R86 ;  /* 0x000000ffff0f7224 */ /* 0x000fe200078e0056 */
[----:B------:R-:W-:-:S07]  /*3990*/  F2FP.F16.F32.PACK_AB R26, R9, R8 ;  /* 0x00000008091a723e */ /* 0x000fce00000000ff */
.L_x_1980:
[----:B------:R-:W-:Y:S05]  /*39a0*/  BSYNC B1 ;  /* 0x0000000000017941 */ /* 0x000fea0003800000 */
.L_x_1979:
        /* <DEDUP_REMOVED lines=10> */
.L_x_1962:
[----:B------:R-:W-:-:S06]  /*3a50*/  UISETP.NE.AND UP0, UPT, UR39, 0x3, UPT ;  /* 0x000000032700788c */ /* 0x000fcc000bf05270 */
[----:B------:R-:W-:-:S13]  /*3a60*/  PLOP3.LUT P3, PT, PT, PT, UP0, 0x80, 0x0 ;  /* 0x000000000000781c */ /* 0x000fda0003f6f008 */
[----:B------:R-:W-:Y:S05]  /*3a70*/  @!P3 BRA `(.L_x_1981) ;  /* 0x000000000004b947 */ /* 0x000fea0003800000 */
[----:B------:R-:W-:Y:S01]  /*3a80*/  BPT.TRAP 0x1 ;  /* 0x000000040000795c */ /* 0x000fe20000300000 */
.L_x_1981:
        /* <DEDUP_REMOVED lines=8> */
.L_x_2282:
[----:B------:R-:W-:Y:S05]  /*3b10*/  BSYNC B1 ;  /* 0x0000000000017941 */ /* 0x000fea0003800000 */
.L_x_1982:
[----:B------:R-:W-:Y:S05]  /*3b20*/  @P4 BRA `(.L_x_1969) ;  /* 0x00000000002c4947 */ /* 0x000fea0003800000 */
[----:B------:R-:W-:Y:S02]  /*3b30*/  @!P1 LOP3.LUT P4, RZ, R193, 0x4, RZ, 0xc0, !PT ;  /* 0x00000004c1ff9812 */ /* 0x000fe4000788c0ff */
[----:B------:R-:W-:Y:S02]  /*3b40*/  PLOP3.LUT P5, PT, PT, PT, PT, 0x8, 0x0 ;  /* 0x000000000000781c */ /* 0x000fe40003fae170 */
[----:B------:R-:W-:Y:S02]  /*3b50*/  @!P1 PLOP3.LUT P5, PT, P4, PT, PT, 0x80, 0x0 ;  /* 0x000000000000981c */ /* 0x000fe400027af070 */
[----:B------:R-:W-:-:S11]  /*3b60*/  @!P1 IADD3 R4, R65, 0x20, RZ ;  /* 0x0000002041049810 */ /* 0x000fd60007ffe0ff */
[----:B------:R-:W-:-:S04]  /*3b70*/  @P5 VIADD R4, R65, 0xffffffe0 ;  /* 0xffffffe041045836 */ /* 0x000fc80000000000 */
[----:B------:R-:W-:-:S04]  /*3b80*/  @!P1 IMAD.IADD R5, R14, 0x1, R4 ;  /* 0x000000010e059824 */ /* 0x000fc800078e0204 */
[----:B------:R-:W-:Y:S02]  /*3b90*/  @!P1 IMAD R8, R5, 0x2, R2 ;  /* 0x0000000205089824 */ /* 0x000fe400078e0202 */
[----:B------:R-:W1:Y:S04]  /*3ba0*/  @!P0 LDS.128 R4, [R15+0x22400] ;  /* 0x022400000f048984 */ /* 0x000e680000000c00 */
[----:B------:R-:W2:Y:S04]  /*3bb0*/  @!P1 LDS.128 R8, [R8+0x22400] ;  /* 0x0224000008089984 */ /* 0x000ea80000000c00 */
[----:B-1----:R1:W-:Y:S04]  /*3bc0*/  @!P0 STG.E.128 desc[UR42][R12.64], R4 ;  /* 0x000000040c008986 */ /* 0x0023e8000c101d2a */
[----:B--2---:R1:W-:Y:S02]  /*3bd0*/  @!P1 STG.E.128 desc[UR42][R12.64+0x40], R8 ;  /* 0x000040080c009986 */ /* 0x0043e4000c101d2a */
.L_x_1969:
[----:B------:R-:W-:Y:S05]  /*3be0*/  BSYNC B0 ;  /* 0x0000000000007941 */ /* 0x000fea0003800000 */
.L_x_1961:
[----:B-12-4-:R-:W1:Y:S01]  /*3bf0*/  S2R R4, SR_TID.X ;  /* 0x0000000000047919 */ /* 0x016e620000002100 */
[----:B------:R-:W-:Y:S01]  /*3c00*/  @!PT LDS RZ, [RZ] ;  /* 0x00000000fffff984 */ /* 0x000fe20000000800 */
[----:B------:R-:W-:Y:S01]  /*3c10*/  @!PT LDS RZ, [RZ] ;  /* 0x00000000fffff984 */ /* 0x000fe20000000800 */
[----:B------:R-:W-:Y:S01]  /*3c20*/  @!PT LDS RZ, [RZ] ;  /* 0x00000000fffff984 */ /* 0x000fe20000000800 */
[----:B------:R-:W-:Y:S01]  /*3c30*/  @!PT LDS RZ, [RZ] ;  /* 0x00000000fffff984 */ /* 0x000fe20000000800 */
[----:B------:R2:W-:Y:S06]  /*3c40*/  MEMBAR.ALL.CTA ;  /* 0x0000000000007992 */ /* 0x0005ec0000008000 */
[----:B--2---:R-:W2:Y:S01]  /*3c50*/  FENCE.VIEW.ASYNC.S ;  /* 0x00000000000073c6 */ /* 0x004ea20000000000 */
[----:B------:R-:W-:Y:S05]  /*3c60*/  WARPSYNC.ALL ;  /* 0x0000000000007948 */ /* 0x000fea0003800000 */
[----:B------:R-:W-:Y:S01]  /*3c70*/  BSSY B0, `(.L_x_1984) ;  /* 0x0000009000007945 */ /* 0x000fe20003800000 */
[----:B-1----:R-:W-:Y:S01]  /*3c80*/  LOP3.LUT R4, R4, 0x7f, RZ, 0xc0, !PT ;  /* 0x0000007f04047812 */ /* 0x002fe200078ec0ff */
[----:B--2---:R1:W-:Y:S03]  /*3c90*/  BAR.SYNC.DEFER_BLOCKING R62, 0x80 ;  /* 0x0002003e0000751d */ /* 0x0043e60000010000 */
[----:B------:R-:W-:-:S13]  /*3ca0*/  ISETP.NE.AND P4, PT, R4, RZ, PT ;  /* 0x000000ff0400720c */ /* 0x000fda0003f85270 */
[----:B------:R-:W-:-:S05]  /*3cb0*/  @!P4 VIADD R4, R70, 0x28ca0 ;  /* 0x00028ca04604c836 */ /* 0x000fca0000000000 */
[----:B------:R-:W-:-:S04]  /*3cc0*/  @!P4 PRMT R4, RZ, 0x654, R4 ;  /* 0x00000654ff04c816 */ /* 0x000fc80000000004 */
[----:B------:R1:W-:Y:S01]  /*3cd0*/  @!P4 SYNCS.ARRIVE.TRANS64.RED.A1T0 RZ, [R4+URZ], RZ ;  /* 0x000000ff04ffc9a7 */ /* 0x0003e2000810043f */
[----:B------:R-:W-:Y:S05]  /*3ce0*/  @!P3 BRA `(.L_x_1985) ;  /* 0x000000000004b947 */ /* 0x000fea0003800000 */
[----:B------:R-:W-:Y:S01]  /*3cf0*/  BPT.TRAP 0x1 ;  /* 0x000000040000795c */ /* 0x000fe20000300000 */
.L_x_1985:
[----:B------:R-:W-:Y:S05]  /*3d00*/  BSYNC B0 ;  /* 0x0000000000007941 */ /* 0x000fea0003800000 */
.L_x_1984:
[----:B------:R-:W2:Y:S01]  /*3d10*/  SYNCS.PHASECHK.TRANS64.TRYWAIT P5, [R70+URZ+0x28cb0], R77 ;  /* 0x028cb04d460075a7 */ /* 0x000ea200080a017f */
[----:B------:R-:W-:Y:S01]  /*3d20*/  BSSY B0, `(.L_x_1986) ;  /* 0x0000003000007945 */ /* 0x000fe20003800000 */
[----:B------:R-:W-:-:S03]  /*3d30*/  ISETP.GE.AND P3, PT, R23, R72, PT ;  /* 0x000000481700720c */ /* 0x000fc60003f66270 */
[----:B--2---:R-:W-:Y:S10]  /*3d40*/  @!P5 BRA `(.L_x_1987) ;  /* 0x0000019000acd947 */ /* 0x004ff40003800000 */
.L_x_2283:
[----:B------:R-:W-:Y:S05]  /*3d50*/  BSYNC B0 ;  /* 0x0000000000007941 */ /* 0x000fea0003800000 */
.L_x_1986:
[----:B------:R-:W-:Y:S04]  /*3d60*/  BSSY B0, `(.L_x_1988) ;  /* 0x0000052000007945 */ /* 0x000fe80003800000 */
[----:B------:R-:W-:Y:S05]  /*3d70*/  @P3 BRA `(.L_x_1989) ;  /* 0x0000000400403947 */ /* 0x000fea0003800000 */
[----:B-1----:R-:W-:Y:S01]  /*3d80*/  IMAD.WIDE R4, R51, 0x40, R20 ;  /* 0x0000004033047825 */ /* 0x002fe200078e0214 */
[----:B------:R-:W-:Y:S01]  /*3d90*/  ULDC.64 UR4, c[0x0][0x318] ;  /* 0x0000c60000047ab9 */ /* 0x000fe20000000a00 */
[----:B------:R-:W-:Y:S02]  /*3da0*/  MOV R6, R40 ;  /* 0x0000002800067202 */ /* 0x000fe40000000f00 */
[----:B------:R-:W-:Y:S01]  /*3db0*/  IMAD R5, R5, UR4, RZ ;  /* 0x0000000405057c24 */ /* 0x000fe2000f8e02ff */
[----:B------:R-:W-:Y:S01]  /*3dc0*/  LOP3.LUT P3, RZ, R193, 0x4, RZ, 0xc0, !PT ;  /* 0x00000004c1ff7812 */ /* 0x000fe2000786c0ff */
[----:B------:R-:W-:Y:S01]  /*3dd0*/  IMAD.MOV.U32 R7, RZ, RZ, R75 ;  /* 0x000000ffff077224 */ /* 0x000fe200078e004b */
[----:B------:R-:W-:Y:S01]  /*3de0*/  IADD3 R72, R16, 0x100, RZ ;  /* 0x0000010010487810 */ /* 0x000fe20007ffe0ff */
[C---:B------:R-:W-:Y:S02]  /*3df0*/  IMAD R5, R4.reuse, UR5, R5 ;  /* 0x0000000504057c24 */ /* 0x040fe4000f8e0205 */
[----:B------:R-:W-:Y:S01]  /*3e00*/  IMAD.WIDE.U32 R6, R4, UR4, R6 ;  /* 0x0000000404067c25 */ /* 0x000fe2000f8e0006 */
[----:B------:R-:W-:Y:S01]  /*3e10*/  ULDC.64 UR4, c[0x0][0x308] ;  /* 0x0000c20000047ab9 */ /* 0x000fe20000000a00 */
[----:B------:R-:W-:-:S02]  /*3e20*/  IADD3 R4, R16, 0x40, RZ ;  /* 0x0000004010047810 */ /* 0x000fc40007ffe0ff */
[----:B------:R-:W-:Y:S01]  /*3e30*/  IMAD R9, R184, 0x8000, R65 ;  /* 0x00008000b8097824 */ /* 0x000fe200078e0241 */
[C---:B------:R-:W-:Y:S01]  /*3e40*/  LEA R76, P5, R6.reuse, UR4, 0x1 ;  /* 0x00000004064c7c11 */ /* 0x040fe2000f8a08ff */
[----:B------:R-:W-:Y:S01]  /*3e50*/  IMAD.IADD R5, R7, 0x1, R5 ;  /* 0x0000000107057824 */ /* 0x000fe200078e0205 */
[----:B------:R-:W-:Y:S01]  /*3e60*/  ULDC UR4, c[0x0][0x310] ;  /* 0x0000c40000047ab9 */ /* 0x000fe20000000800 */
[C---:B------:R-:W-:Y:S02]  /*3e70*/  VIADD R79, R9.reuse, 0x20 ;  /* 0x00000020094f7836 */ /* 0x040fe40000000000 */
[C---:B------:R-:W-:Y:S01]  /*3e80*/  @P3 VIADD R79, R9.reuse, 0xffffffe0 ;  /* 0xffffffe0094f3836 */ /* 0x040fe20000000000 */
[----:B0-2---:R-:W-:Y:S01]  /*3e90*/  LEA.HI.X R77, R6, UR5, R5, 0x1, P5 ;  /* 0x00000005064d7c11 */ /* 0x005fe2000a8f0c05 */
[----:B---3--:R-:W-:Y:S01]  /*3ea0*/  IMAD R80, R9, 0x2, R2 ;  /* 0x0000000209507824 */ /* 0x008fe200078e0202 */
[C---:B------:R-:W-:Y:S01]  /*3eb0*/  ISETP.GE.AND P5, PT, R16.reuse, UR4, PT ;  /* 0x0000000410007c0c */ /* 0x040fe2000bfa6270 */
[----:B------:R-:W-:Y:S01]  /*3ec0*/  VIADD R12, R16, 0x80 ;  /* 0x00000080100c7836 */ /* 0x000fe20000000000 */
[----:B------:R-:W-:Y:S01]  /*3ed0*/  ISETP.GE.AND P3, PT, R4, UR4, PT ;  /* 0x0000000404007c0c */ /* 0x000fe2000bf66270 */
[C---:B------:R-:W-:Y:S01]  /*3ee0*/  VIADD R13, R16.reuse, 0xc0 ;  /* 0x000000c0100d7836 */ /* 0x040fe20000000000 */
[----:B------:R-:W-:Y:S01]  /*3ef0*/  LEA R79, R79, R2, 0x1 ;  /* 0x000000024f4f7211 */ /* 0x000fe200078e08ff */
        /* <DEDUP_REMOVED lines=56> */
.L_x_1989:
[----:B------:R-:W-:Y:S05]  /*4280*/  BSYNC B0 ;  /* 0x0000000000007941 */ /* 0x000fea0003800000 */
.L_x_1988:
[----:B------:R-:W-:Y:S01]  /*4290*/  @!PT LDS RZ, [RZ] ;  /* 0x00000000fffff984 */ /* 0x000fe20000000800 */
[----:B------:R-:W-:Y:S01]  /*42a0*/  @!PT LDS RZ, [RZ] ;  /* 0x00000000fffff984 */ /* 0x000fe20000000800 */
[----:B------:R-:W-:Y:S01]  /*42b0*/  @!PT LDS RZ, [RZ] ;  /* 0x00000000fffff984 */ /* 0x000fe20000000800 */
[----:B------:R-:W-:Y:S01]  /*42c0*/  @!PT LDS RZ, [RZ] ;  /* 0x00000000fffff984 */ /* 0x000fe20000000800 */
[----:B------:R5:W-:Y:S06]  /*42d0*/  MEMBAR.ALL.CTA ;  /* 0x0000000000007992 */ /* 0x000bec0000008000 */
[----:B-----5:R-:W5:Y:S01]  /*42e0*/  FENCE.VIEW.ASYNC.S ;  /* 0x00000000000073c6 */ /* 0x020f620000000000 */
[----:B0-2---:R-:W-:Y:S01]  /*42f0*/  @!P4 VIADD R70, R70, 0x28cc0 ;  /* 0x00028cc04646c836 */ /* 0x005fe20000000000 */
[----:B-----5:R0:W-:Y:S04]  /*4300*/  BAR.SYNC.DEFER_BLOCKING R62, 0x80 ;  /* 0x0002003e0000751d */ /* 0x0201e80000010000 */
[----:B------:R-:W-:Y:S01]  /*4310*/  @!P4 PRMT R70, RZ, 0x654, R70 ;  /* 0x00000654ff46c816 */ /* 0x000fe20000000046 */
[----:B------:R-:W-:Y:S01]  /*4320*/  VIADD R184, R184, 0x1 ;  /* 0x00000001b8b87836 */ /* 0x000fe20000000000 */
[----:B------:R-:W-:-:S02]  /*4330*/  PLOP3.LUT P3, PT, PT, PT, PT, 0x8, 0x0 ;  /* 0x000000000000781c */ /* 0x000fc40003f6e170 */
[----:B------:R0:W-:Y:S02]  /*4340*/  @!P4 SYNCS.ARRIVE.TRANS64.RED.A1T0 RZ, [R70+URZ], RZ ;  /* 0x000000ff46ffc9a7 */ /* 0x0001e4000810043f */
[----:B------:R-:W-:-:S04]  /*4350*/  ISETP.NE.AND P4, PT, R184, 0x2, PT ;  /* 0x00000002b800780c */ /* 0x000fc80003f85270 */
[----:B-1----:R-:W-:Y:S02]  /*4360*/  SEL R4, RZ, 0x1, P4 ;  /* 0x00000001ff047807 */ /* 0x002fe40002000000 */
[----:B------:R-:W-:Y:S02]  /*4370*/  SEL R184, R184, RZ, P4 ;  /* 0x000000ffb8b87207 */ /* 0x000fe40002000000 */
[----:B------:R-:W-:Y:S01]  /*4380*/  LOP3.LUT R187, R187, R4, RZ, 0x3c, !PT ;  /* 0x00000004bbbb7212 */ /* 0x000fe200078e3cff */
[----:B0-----:R-:W-:Y:S06]  /*4390*/  @P2 BRA `(.L_x_1990) ;  /* 0xffffffe000182947 */ /* 0x001fec000383ffff */
.L_x_1956:
[----:B------:R-:W-:Y:S04]  /*43a0*/  BSSY B0, `(.L_x_1991) ;  /* 0x0000004000007945 */ /* 0x000fe80003800000 */
[----:B------:R-:W-:Y:S05]  /*43b0*/  @P3 BRA `(.L_x_1992) ;  /* 0x0000000000083947 */ /* 0x000fea0003800000 */
[----:B------:R-:W0:Y:S02]  /*43c0*/  FENCE.VIEW.ASYNC.G ;  /* 0x00000000000073c6 */ /* 0x000e240000000100 */
[----:B0-----:R-:W-:Y:S06]  /*43d0*/  BAR.ARV 0xc, 0x120 ;  /* 0x0304800000007b1d */ /* 0x001fec0000002000 */
.L_x_1992:
[----:B------:R-:W-:Y:S05]  /*43e0*/  BSYNC B0 ;  /* 0x0000000000007941 */ /* 0x000fea0003800000 */
.L_x_1991:
[----:B------:R-:W-:Y:S01]  /*43f0*/  UISETP.NE.AND UP0, UPT, UR38, 0x1, UPT ;  /* 0x000000012600788c */ /* 0x000fe2000bf05270 */
[----:B------:R-:W-:Y:S01]  /*4400*/  BSSY B7, `(.L_x_1993) ;  /* 0x0000fb5000077945 */ /* 0x000fe20003800000 */
[----:B------:R-:W-:Y:S02]  /*4410*/  ULDC UR4, c[0x0][0x9e0] ;  /* 0x0002780000047ab9 */ /* 0x000fe40000000800 */
[----:B------:R-:W-:Y:S02]  /*4420*/  VIADD R0, R49, UR4 ;  /* 0x0000000431007c36 */ /* 0x000fe40008000000 */
[----:B------:R-:W-:-:S13]  /*4430*/  PLOP3.LUT P0, PT, PT, PT, UP0, 0x80, 0x0 ;  /* 0x000000000000781c */ /* 0x000fda0003f0f008 */
[----:B------:R-:W-:Y:S05]  /*4440*/  @!P0 BRA `(.L_x_1994) ;  /* 0x0000002000708947 */ /* 0x000fea0003800000 */
[----:B------:R-:W0:Y:S02]  /*4450*/  LDC R6, c[0x0][0x9e4] ;  /* 0x00027900ff067b82 */ /* 0x000e240000000800 */
[----:B0-----:R-:W-:-:S13]  /*4460*/  ISETP.GE.AND P0, PT, R6, 0x1, PT ;  /* 0x000000010600780c */ /* 0x001fda0003f06270 */
[----:B------:R-:W-:Y:S05]  /*4470*/  @!P0 BRA `(.L_x_1995) ;  /* 0x0000000000488947 */ /* 0x000fea0003800000 */
[C---:B------:R-:W-:Y:S01]  /*4480*/  ISETP.GT.AND P1, PT, R49.reuse, RZ, PT ;  /* 0x000000ff3100720c */ /* 0x040fe20003f24270 */
[----:B------:R-:W-:Y:S01]  /*4490*/  BSSY B0, `(.L_x_1996) ;  /* 0x000000e000007945 */ /* 0x000fe20003800000 */
[----:B------:R-:W-:-:S11]  /*44a0*/  IADD3 R3, R49, -0x1, RZ ;  /* 0xffffffff31037810 */ /* 0x000fd60007ffe0ff */
        /* <DEDUP_REMOVED lines=8> */
.L_x_1997:
[----:B------:R-:W-:-:S13]  /*4530*/  ISETP.NE.AND P1, PT, R6, 0x1, PT ;  /* 0x000000010600780c */ /* 0x000fda0003f25270 */
[----:B------:R-:W0:Y:S02]  /*4540*/  @P1 LDC.64 R4, c[0x0][0x9e8] ;  /* 0x00027a00ff041b82 */ /* 0x000e240000000a00 */
[----:B0-----:R-:W-:-:S05]  /*4550*/  @P1 IMAD.HI.U32 R4, R3, R4, RZ ;  /* 0x0000000403041227 */ /* 0x001fca00078e00ff */
[----:B------:R-:W-:-:S07]  /*4560*/  @P1 SHF.R.U32.HI R3, RZ, R5, R4 ;  /* 0x00000005ff031219 */ /* 0x000fce0000011604 */
.L_x_1998:
[----:B------:R-:W-:Y:S05]  /*4570*/  BSYNC B0 ;  /* 0x0000000000007941 */ /* 0x000fea0003800000 */
.L_x_1996:
[----:B------:R-:W-:-:S05]  /*4580*/  IMAD R3, R3, R6, R6 ;  /* 0x0000000603037224 */ /* 0x000fca00078e0206 */
[----:B------:R-:W-:-:S07]  /*4590*/  VIMNMX R0, R0, R3, PT ;  /* 0x0000000300007248 */ /* 0x000fce0003fe0100 */
.L_x_1995:
[----:B------:R-:W-:Y:S01]  /*45a0*/  VIADD R0, R0, 0x3f ;  /* 0x0000003f00007836 */ /* 0x000fe20000000000 */
[----:B------:R-:W-:Y:S02]  /*45b0*/  ULDC UR4, c[0x0][0x9dc] ;  /* 0x0002770000047ab9 */ /* 0x000fe40000000800 */
[----:B------:R-:W-:Y:S02]  /*45c0*/  VIADD R4, R47, -UR4 ;  /* 0x800000042f047c36 */ /* 0x000fe40008000000 */
[----:B------:R-:W-:-:S04]  /*45d0*/  SHF.R.S32.HI R3, RZ, 0x1f, R0 ;  /* 0x0000001fff037819 */ /* 0x000fc80000011400 */
[----:B------:R-:W-:-:S04]  /*45e0*/  LEA.HI R3, R3, R0, RZ, 0x6 ;  /* 0x0000000003037211 */ /* 0x000fc800078f30ff */
[----:B------:R-:W-:-:S04]  /*45f0*/  SHF.R.S32.HI R3, RZ, 0x6, R3 ;  /* 0x00000006ff037819 */ /* 0x000fc80000011403 */
[----:B---34-:R-:W-:Y:S01]  /*4600*/  VIMNMX R14, R168, R3, PT ;  /* 0x00000003a80e7248 */ /* 0x018fe20003fe0100 */
        /* <DEDUP_REMOVED lines=11> */
.L_x_2001:
[----:B------:R-:W-:-:S13]  /*46c0*/  ISETP.NE.AND P0, PT, R6, 0x1, PT ;  /* 0x000000010600780c */ /* 0x000fda0003f05270 */
[----:B------:R-:W0:Y:S02]  /*46d0*/  @P0 LDC.64 R8, c[0x0][0x9e8] ;  /* 0x00027a00ff080b82 */ /* 0x000e240000000a00 */
[----:B0-----:R-:W-:-:S05]  /*46e0*/  @P0 IMAD.HI.U32 R8, R47, R8, RZ ;  /* 0x000000082f080227 */ /* 0x001fca00078e00ff */
[----:B------:R-:W-:-:S07]  /*46f0*/  @P0 SHF.R.U32.HI R47, RZ, R9, R8 ;  /* 0x00000009ff2f0219 */ /* 0x000fce0000011608 */
.L_x_2002:
[----:B------:R-:W-:Y:S05]  /*4700*/  BSYNC B0 ;  /* 0x0000000000007941 */ /* 0x000fea0003800000 */
.L_x_2000:
[----:B------:R-:W-:-:S05]  /*4710*/  IMAD R47, R47, R6, RZ ;  /* 0x000000062f2f7224 */ /* 0x000fca00078e02ff */
[----:B------:R-:W-:-:S07]  /*4720*/  VIMNMX R4, R4, R47, !PT ;  /* 0x0000002f04047248 */ /* 0x000fce0007fe0100 */
.L_x_1999:
        /* <DEDUP_REMOVED lines=65> */
[----:B------:R-:W-:Y:S02]  /*4b40*/  CS2R R38, SRZ ;  /* 0x0000000000267805 */ /* 0x000fe4000001ff00 */
[----:B------:R-:W-:Y:S02]  /*4b50*/  CS2R R170, SRZ ;  /* 0x0000000000aa7805 */ /* 0x000fe4000001ff00 */
[----:B------:R-:W-:-:S02]  /*4b60*/  CS2R R34, SRZ ;  /* 0x0000000000227805 */ /* 0x000fc4000001ff00 */
[----:B------:R-:W-:Y:S01]  /*4b70*/  CS2R R172, SRZ ;  /* 0x0000000000ac7805 */ /* 0x000fe2000001ff00 */
[----:B------:R-:W-:Y:S01]  /*4b80*/  IMAD.MOV.U32 R31, RZ, RZ, RZ ;  /* 0x000000ffff1f7224 */ /* 0x000fe200078e00ff */
[----:B------:R-:W-:Y:S02]  /*4b90*/  CS2R R6, SRZ ;  /* 0x0000000000067805 */ /* 0x000fe4000001ff00 */
[----:B------:R-:W-:Y:S01]  /*4ba0*/  CS2R R174, SRZ ;  /* 0x0000000000ae7805 */ /* 0x000fe2000001ff00 */
[----:B------:R-:W-:Y:S02]  /*4bb0*/  IMAD.MOV.U32 R27, RZ, RZ, RZ ;  /* 0x000000ffff1b7224 */ /* 0x000fe400078e00ff */
[----:B------:R-:W-:Y:S01]  /*4bc0*/  IMAD.MOV.U32 R5, RZ, RZ, RZ ;  /* 0x000000ffff057224 */ /* 0x000fe200078e00ff */
[----:B------:R-:W-:Y:S06]  /*4bd0*/  @!P1 BRA `(.L_x_2003) ;  /* 0x000000f000dc9947 */ /* 0x000fec0003800000 */
[----:B------:R-:W0:Y:S02]  /*4be0*/  SHFL.IDX PT, R0, R218, RZ, 0x1f ;  /* 0x00001fffda007589 */ /* 0x000e2400000e0000 */
[----:B0-----:R-:W-:-:S04]  /*4bf0*/  LEA.HI R3, R0, R0, RZ, 0x1 ;  /* 0x0000000000037211 */ /* 0x001fc800078f08ff */
[----:B------:R-:W-:-:S04]  /*4c00*/  LOP3.LUT R3, R3, 0x1fffe, RZ, 0xc0, !PT ;  /* 0x0001fffe03037812 */ /* 0x000fc800078ec0ff */
[----:B------:R-:W-:Y:S01]  /*4c10*/  IADD3 R3, R0, -R3, RZ ;  /* 0x8000000300037210 */ /* 0x000fe20007ffe0ff */
[----:B------:R-:W-:-:S04]  /*4c20*/  IMAD.U32 R0, RZ, RZ, UR39 ;  /* 0x00000027ff007e24 */ /* 0x000fc8000f8e00ff */
[----:B------:R-:W-:Y:S01]  /*4c30*/  IMAD R3, R3, 0x8000, R2 ;  /* 0x0000800003037824 */ /* 0x000fe200078e0202 */
[----:B------:R-:W-:-:S03]  /*4c40*/  ISETP.NE.AND P0, PT, R0, 0x3, PT ;  /* 0x000000030000780c */ /* 0x000fc60003f05270 */
[----:B------:R-:W-:-:S05]  /*4c50*/  VIADD R3, R3, 0x400 ;  /* 0x0000040003037836 */ /* 0x000fca0000000000 */
[----:B------:R-:W-:-:S04]  /*4c60*/  SHF.R.U32.HI R3, RZ, 0x4, R3 ;  /* 0x00000004ff037819 */ /* 0x000fc80000011603 */
[----:B------:R-:W-:-:S04]  /*4c70*/  LOP3.LUT R3, R3, 0x3fff, RZ, 0xc0, !PT ;  /* 0x00003fff03037812 */ /* 0x000fc800078ec0ff */
[----:B------:R-:W-:Y:S01]  /*4c80*/  LOP3.LUT R15, R3, 0x2000000, RZ, 0xfc, !PT ;  /* 0x02000000030f7812 */ /* 0x000fe200078efcff */
[----:B------:R-:W-:Y:S06]  /*4c90*/  @!P0 BRA `(.L_x_2004) ;  /* 0x0000000000048947 */ /* 0x000fec0003800000 */
[----:B------:R-:W-:Y:S01]  /*4ca0*/  BPT.TRAP 0x1 ;  /* 0x000000040000795c */ /* 0x000fe20000300000 */
.L_x_2004:
        /* <DEDUP_REMOVED lines=11> */
.L_x_2284:
[----:B------:R-:W-:Y:S05]  /*4d60*/  BSYNC B0 ;  /* 0x0000000000007941 */ /* 0x000fea0003800000 */
.L_x_2005:
[----:B------:R-:W-:Y:S01]  /*4d70*/  BAR.SYNC.DEFER_BLOCKING 0xe, 0x100 ;  /* 0x0384000000007b1d */ /* 0x000fe20000010000 */
[----:B------:R-:W-:Y:S01]  /*4d80*/  IMAD.MOV.U32 R7, RZ, RZ, 0x40000040 ;  /* 0x40000040ff077424 */ /* 0x000fe200078e00ff */
[C---:B------:R-:W-:Y:S01]  /*4d90*/  R2UR UR6, R8.reuse ;  /* 0x00000000080672ca */ /* 0x040fe200000e0000 */
[----:B------:R-:W-:Y:S01]  /*4da0*/  VIADD R10, R8, 0x80 ;  /* 0x00000080080a7836 */ /* 0x000fe20000000000 */
[----:B------:R-:W-:Y:S01]  /*4db0*/  R2UR UR7, R9 ;  /* 0x00000000090772ca */ /* 0x000fe200000e0000 */
[----:B------:R-:W-:Y:S01]  /*4dc0*/  IMAD.MOV.U32 R11, RZ, RZ, 0x40000040 ;  /* 0x40000040ff0b7424 */ /* 0x000fe200078e00ff */
[----:B------:R-:W-:Y:S01]  /*4dd0*/  R2UR UR4, R6 ;  /* 0x00000000060472ca */ /* 0x000fe200000e0000 */
[----:B------:R-:W-:Y:S01]  /*4de0*/  IMAD.MOV.U32 R13, RZ, RZ, 0x40000040 ;  /* 0x40000040ff0d7424 */ /* 0x000fe200078e00ff */
[----:B------:R-:W-:Y:S01]  /*4df0*/  R2UR UR5, R7 ;  /* 0x00000000070572ca */ /* 0x000fe200000e0000 */
[----:B------:R-:W-:Y:S01]  /*4e00*/  VIADD R20, R8, 0x100 ;  /* 0x0000010008147836 */ /* 0x000fe20000000000 */
[----:B------:R-:W-:Y:S01]  /*4e10*/  IADD3 R12, R6, 0x2, RZ ;  /* 0x00000002060c7810 */ /* 0x000fe20007ffe0ff */
[----:B------:R-:W-:Y:S01]  /*4e20*/  VIADD R8, R8, 0x180 ;  /* 0x0000018008087836 */ /* 0x000fe20000000000 */
[----:B------:R-:W-:Y:S01]  /*4e30*/  MOV R21, 0x40000040 ;  /* 0x4000004000157802 */ /* 0x000fe20000000f00 */
[----:B------:R-:W-:Y:S01]  /*4e40*/  IMAD.MOV.U32 R9, RZ, RZ, 0x40000040 ;  /* 0x40000040ff097424 */ /* 0x000fe200078e00ff */
[----:B------:R-:W1:Y:S01]  /*4e50*/  S2R R0, SR_TID.X ;  /* 0x0000000000007919 */ /* 0x000e620000002100 */
[----:B0-----:R-:W-:Y:S01]  /*4e60*/  VIADD R3, R14, 0xfffffffe ;  /* 0xfffffffe0e037836 */ /* 0x001fe20000000000 */
[----:B------:R-:W-:Y:S04]  /*4e70*/  BSSY B0, `(.L_x_2007) ;  /* 0x00000ea000007945 */ /* 0x000fe80003800000 */
[----:B------:R-:W-:Y:S01]  /*4e80*/  ISETP.GE.AND P2, PT, R3, R4, PT ;  /* 0x000000040300720c */ /* 0x000fe20003f46270 */
        /* <DEDUP_REMOVED lines=9> */
[----:B------:R-:W-:-:S13]  /*4f20*/  ISETP.NE.AND P1, PT, R0, RZ, PT ;  /* 0x000000ff0000720c */ /* 0x000fda0003f25270 */
[----:B------:R-:W-:-:S05]  /*4f30*/  @!P1 VIADD R0, R152, 0x28c60 ;  /* 0x00028c6098009836 */ /* 0x000fca0000000000 */
[----:B------:R-:W-:Y:S01]  /*4f40*/  @!P1 PRMT R0, RZ, 0x654, R0 ;  /* 0x00000654ff009816 */ /* 0x000fe20000000000 */
[----:B------:R-:W-:Y:S02]  /*4f50*/  WARPGROUP.DEPBAR.LE gsb0, 0x0 ;  /* 0x00008000000079c5 */ /* 0x000fe40000010000 */
[----:B------:R-:W-:-:S06]  /*4f60*/  WARPGROUP.ARRIVE ;  /* 0x00000000000079c5 */ /* 0x000fcc0000000000 */
[----:B------:R-:W-:Y:S01]  /*4f70*/  HGMMA.64x256x16.F32 R24, gdesc[UR4].tnspB, R24, gsb0 ;  /* 0x43e00000041879f0 */ /* 0x000fe20008000818 */
[----:B------:R-:W-:Y:S01]  /*4f80*/  R2UR UR6, R20 ;  /* 0x00000000140672ca */ /* 0x000fe200000e0000 */
[----:B------:R-:W-:Y:S01]  /*4f90*/  VIADD R20, R6, 0x6 ;  /* 0x0000000606147836 */ /* 0x000fe20000000000 */
[----:B------:R-:W-:Y:S02]  /*4fa0*/  R2UR UR7, R21 ;  /* 0x00000000150772ca */ /* 0x000fe400000e0000 */
[----:B------:R-:W-:Y:S02]  /*4fb0*/  R2UR UR4, R10 ;  /* 0x000000000a0472ca */ /* 0x000fe400000e0000 */
[----:B------:R-:W-:Y:S02]  /*4fc0*/  R2UR UR5, R11 ;  /* 0x000000000b0572ca */ /* 0x000fe400000e0000 */
        /* <DEDUP_REMOVED lines=17> */
.L_x_2014:
[----:B------:R-:W-:Y:S01]  /*50e0*/  BAR.SYNC.DEFER_BLOCKING 0xe, 0x100 ;  /* 0x0384000000007b1d */ /* 0x000fe20000010000 */
[C---:B------:R-:W-:Y:S01]  /*50f0*/  IMAD R5, R18.reuse, 0x40, R192 ;  /* 0x0000004012057824 */ /* 0x040fe200078e02c0 */
[----:B------:R-:W-:Y:S02]  /*5100*/  IADD3 R18, R18, 0x1, RZ ;  /* 0x0000000112127810 */ /* 0x000fe40007ffe0ff */
[----:B------:R-:W-:Y:S01]  /*5110*/  ISETP.GT.AND P3, PT, R3, R4, PT ;  /* 0x000000040300720c */ /* 0x000fe20003f64270 */
[----:B------:R-:W-:Y:S01]  /*5120*/  IMAD R5, R5, 0x4, R2 ;  /* 0x0000000405057824 */ /* 0x000fe200078e0202 */
[----:B------:R-:W-:Y:S01]  /*5130*/  ISETP.NE.AND P2, PT, R18, 0x2, PT ;  /* 0x000000021200780c */ /* 0x000fe20003f45270 */
[----:B------:R-:W-:-:S03]  /*5140*/  VIADD R3, R3, 0xffffffff ;  /* 0xffffffff03037836 */ /* 0x000fc60000000000 */
[----:B------:R-:W-:Y:S02]  /*5150*/  SEL R8, RZ, 0x1, P2 ;  /* 0x00000001ff087807 */ /* 0x000fe40001000000 */
[----:B------:R-:W-:Y:S02]  /*5160*/  SEL R18, R18, RZ, P2 ;  /* 0x000000ff12127207 */ /* 0x000fe40001000000 */
[----:B------:R-:W-:Y:S01]  /*5170*/  LOP3.LUT R19, R19, R8, RZ, 0x3c, !PT ;  /* 0x0000000813137212 */ /* 0x000fe200078e3cff */
[----:B01----:R-:W0:Y:S04]  /*5180*/  LDS R0, [R5+0x28800] ;  /* 0x0288000005007984 */ /* 0x003e280000000800 */
        /* <DEDUP_REMOVED lines=131> */
.L_x_2009:
[----:B------:R-:W-:Y:S01]  /*59c0*/  IMAD R0, R18, 0x8, R2 ;  /* 0x0000000812007824 */ /* 0x000fe200078e0202 */
[----:B------:R-:W-:-:S04]  /*59d0*/  SHF.L.U32 R5, R19, 0x1f, RZ ;  /* 0x0000001f13057819 */ /* 0x000fc800000006ff */
[----:B------:R0:W1:Y:S01]  /*59e0*/  SYNCS.PHASECHK.TRANS64.TRYWAIT P2, [R0+URZ+0x28c50], R5 ;  /* 0x028c5005000075a7 */ /* 0x000062000804017f */
[----:B------:R-:W-:Y:S05]  /*59f0*/  @!P0 BRA `(.L_x_2010) ;  /* 0x0000000000048947 */ /* 0x000fea0003800000 */
[----:B------:R-:W-:Y:S01]  /*5a00*/  BPT.TRAP 0x1 ;  /* 0x000000040000795c */ /* 0x000fe20000300000 */
.L_x_2010:
[----:B------:R-:W-:Y:S04]  /*5a10*/  BSSY B1, `(.L_x_2011) ;  /* 0x0000004000017945 */ /* 0x000fe80003800000 */
[----:B-1----:R-:W-:Y:S05]  /*5a20*/  @P2 BRA `(.L_x_2012) ;  /* 0x0000000000082947 */ /* 0x002fea0003800000 */
[----:B------:R-:W1:Y:S02]  /*5a30*/  SYNCS.PHASECHK.TRANS64.TRYWAIT P2, [R0+URZ+0x28c50], R5 ;  /* 0x028c5005000075a7 */ /* 0x000e64000804017f */
[----:B-1----:R-:W-:Y:S05]  /*5a40*/  @!P2 BRA `(.L_x_2013) ;  /* 0x000001740094a947 */ /* 0x002fea0003800000 */
.L_x_2012:
[----:B------:R-:W-:Y:S05]  /*5a50*/  BSYNC B1 ;  /* 0x0000000000017941 */ /* 0x000fea0003800000 */
.L_x_2011:
[----:B------:R-:W-:Y:S01]  /*5a60*/  IMAD R8, R18, 0x1000, R15 ;  /* 0x0000100012087824 */ /* 0x000fe200078e020f */
[----:B------:R-:W-:Y:S01]  /*5a70*/  R2UR UR4, R6 ;  /* 0x00000000060472ca */ /* 0x000fe200000e0000 */
[----:B------:R-:W-:Y:S01]  /*5a80*/  IMAD.MOV.U32 R9, RZ, RZ, 0x40000040 ;  /* 0x40000040ff097424 */ /* 0x000fe200078e00ff */
[----:B------:R-:W-:Y:S01]  /*5a90*/  R2UR UR5, R7 ;  /* 0x00000000070572ca */ /* 0x000fe200000e0000 */
[----:B------:R-:W-:Y:S01]  /*5aa0*/  WARPGROUP.ARRIVE ;  /* 0x00000000000079c5 */ /* 0x000fe20000000000 */
[----:B------:R-:W-:Y:S01]  /*5ab0*/  R2UR UR6, R8 ;  /* 0x00000000080672ca */ /* 0x000fe200000e0000 */
[----:B------:R-:W-:Y:S01]  /*5ac0*/  IMAD.MOV.U32 R153, RZ, RZ, 0x40000040 ;  /* 0x40000040ff997424 */ /* 0x000fe200078e00ff */
[----:B------:R-:W-:Y:S01]  /*5ad0*/  R2UR UR7, R9 ;  /* 0x00000000090772ca */ /* 0x000fe200000e0000 */
[----:B01----:R-:W-:Y:S01]  /*5ae0*/  @!P1 VIADD R0, R0, 0x28c60 ;  /* 0x00028c6000009836 */ /* 0x003fe20000000000 */
[----:B------:R-:W-:Y:S02]  /*5af0*/  IADD3 R152, R8, 0x80, RZ ;  /* 0x0000008008987810 */ /* 0x000fe40007ffe0ff */
[----:B------:R-:W-:-:S02]  /*5b00*/  MOV R9, 0x40000040 ;  /* 0x4000004000097802 */ /* 0x000fc40000000f00 */
[----:B------:R-:W-:-:S07]  /*5b10*/  @!P1 PRMT R0, RZ, 0x654, R0 ;  /* 0x00000654ff009816 */ /* 0x000fce0000000000 */
[----:B------:R-:W-:Y:S01]  /*5b20*/  HGMMA.64x256x16.F32 R24, gdesc[UR4].tnspB, R24, gsb0 ;  /* 0x43e00000041879f0 */ /* 0x000fe20008000818 */
[----:B------:R-:W-:Y:S02]  /*5b30*/  R2UR UR4, R12 ;  /* 0x000000000c0472ca */ /* 0x000fe400000e0000 */
[----:B------:R-:W-:Y:S02]  /*5b40*/  R2UR UR5, R13 ;  /* 0x000000000d0572ca */ /* 0x000fe400000e0000 */
[----:B------:R-:W-:Y:S01]  /*5b50*/  R2UR UR6, R152 ;  /* 0x00000000980672ca */ /* 0x000fe200000e0000 */
[C---:B------:R-:W-:Y:S01]  /*5b60*/  VIADD R152, R8.reuse, 0x100 ;  /* 0x0000010008987836 */ /* 0x040fe20000000000 */
[----:B------:R-:W-:Y:S01]  /*5b70*/  R2UR UR7, R153 ;  /* 0x00000000990772ca */ /* 0x000fe200000e0000 */
[----:B------:R-:W-:Y:S02]  /*5b80*/  IMAD.MOV.U32 R153, RZ, RZ, 0x40000040 ;  /* 0x40000040ff997424 */ /* 0x000fe400078e00ff */
[----:B------:R-:W-:Y:S01]  /*5b90*/  VIADD R8, R8, 0x180 ;  /* 0x0000018008087836 */ /* 0x000fe20000000000 */
[----:B------:R-:W-:-:S02]  /*5ba0*/  WARPGROUP.DEPBAR.LE gsb0, 0x0 ;  /* 0x00008000000079c5 */ /* 0x000fc40000010000 */
[----:B------:R-:W-:-:S15]  /*5bb0*/  WARPGROUP.ARRIVE ;  /* 0x00000000000079c5 */ /* 0x000fde0000000000 */
        /* <DEDUP_REMOVED lines=21> */
.L_x_2008:
[----:B------:R-:W-:Y:S05]  /*5d10*/  BSYNC B0 ;  /* 0x0000000000007941 */ /* 0x000fea0003800000 */
.L_x_2007:
        /* <DEDUP_REMOVED lines=9> */
[----:B------:R-:W2:Y:S04]  /*5db0*/  LDS R2, [R3+0x28800] ;  /* 0x0288000003027984 */ /* 0x000ea80000000800 */
[----:B01----:R0:W1:Y:S02]  /*5dc0*/  LDS R0, [R3+0x28820] ;  /* 0x0288200003007984 */ /* 0x0030640000000800 */
[----:B0-----:R-:W-:-:S02]  /*5dd0*/  IMAD.MOV.U32 R3, RZ, RZ, RZ ;  /* 0x000000ffff037224 */ /* 0x001fc400078e00ff */
[-C--:B--2---:R-:W-:Y:S01]  /*5de0*/  FMUL.FTZ R173, R25, R2.reuse ;  /* 0x0000000219ad7220 */ /* 0x084fe20000410000 */
[-C--:B------:R-:W-:Y:S01]  /*5df0*/  FMUL.FTZ R6, R29, R2.reuse ;  /* 0x000000021d067220 */ /* 0x080fe20000410000 */
[-C--:B------:R-:W-:Y:S01]  /*5e00*/  FMUL.FTZ R156, R68, R2.reuse ;  /* 0x00000002449c7220 */ /* 0x080fe20000410000 */
[----:B------:R-:W-:Y:S01]  /*5e10*/  FMUL.FTZ R175, R24, R2 ;  /* 0x0000000218af7220 */ /* 0x000fe20000410000 */
[-C--:B-1----:R-:W-:Y:S01]  /*5e20*/  FMUL.FTZ R9, R42, R0.reuse ;  /* 0x000000002a097220 */ /* 0x082fe20000410000 */
[-C--:B------:R-:W-:Y:S01]  /*5e30*/  FMUL.FTZ R11, R46, R0.reuse ;  /* 0x000000002e0b7220 */ /* 0x080fe20000410000 */
[-C--:B------:R-:W-:Y:S01]  /*5e40*/  FMUL.FTZ R13, R50, R0.reuse ;  /* 0x00000000320d7220 */ /* 0x080fe20000410000 */
[-C--:B------:R-:W-:Y:S01]  /*5e50*/  FMUL.FTZ R25, R58, R0.reuse ;  /* 0x000000003a197220 */ /* 0x080fe20000410000 */
[----:B------:R-:W-:Y:S01]  /*5e60*/  FMUL.FTZ R29, R66, R0 ;  /* 0x00000000421d7220 */ /* 0x000fe20000410000 */
        /* <DEDUP_REMOVED lines=120> */
[----:B------:R-:W-:Y:S06]  /*65f0*/  BAR.ARV 0xf, 0x100 ;  /* 0x03c4000000007b1d */ /* 0x000fec0000002000 */
[----:B------:R-:W-:Y:S05]  /*6600*/  BRA `(.L_x_2003) ;  /* 0x000000d800507947 */ /* 0x000fea0003800000 */
.L_x_1994:
[----:B------:R-:W0:Y:S02]  /*6610*/  LDC R6, c[0x0][0x9e4] ;  /* 0x00027900ff067b82 */ /* 0x000e240000000800 */
[----:B0-----:R-:W-:-:S13]  /*6620*/  ISETP.GE.AND P0, PT, R6, 0x1, PT ;  /* 0x000000010600780c */ /* 0x001fda0003f06270 */
[----:B------:R-:W-:Y:S05]  /*6630*/  @!P0 BRA `(.L_x_2015) ;  /* 0x0000000000488947 */ /* 0x000fea0003800000 */
        /* <DEDUP_REMOVED lines=11> */
.L_x_2017:
[----:B------:R-:W-:-:S13]  /*66f0*/  ISETP.NE.AND P1, PT, R6, 0x1, PT ;  /* 0x000000010600780c */ /* 0x000fda0003f25270 */
[----:B------:R-:W0:Y:S02]  /*6700*/  @P1 LDC.64 R4, c[0x0][0x9e8] ;  /* 0x00027a00ff041b82 */ /* 0x000e240000000a00 */
[----:B0-----:R-:W-:-:S05]  /*6710*/  @P1 IMAD.HI.U32 R4, R3, R4, RZ ;  /* 0x0000000403041227 */ /* 0x001fca00078e00ff */
[----:B------:R-:W-:-:S07]  /*6720*/  @P1 SHF.R.U32.HI R3, RZ, R5, R4 ;  /* 0x00000005ff031219 */ /* 0x000fce0000011604 */
.L_x_2018:
[----:B------:R-:W-:Y:S05]  /*6730*/  BSYNC B0 ;  /* 0x0000000000007941 */ /* 0x000fea0003800000 */
.L_x_2016:
[----:B------:R-:W-:-:S05]  /*6740*/  IMAD R3, R3, R6, R6 ;  /* 0x0000000603037224 */ /* 0x000fca00078e0206 */
[----:B------:R-:W-:-:S07]  /*6750*/  VIMNMX R0, R0, R3, PT ;  /* 0x0000000300007248 */ /* 0x000fce0003fe0100 */
.L_x_2015:
[----:B------:R-:W-:Y:S01]  /*6760*/  VIADD R0, R0, 0x3f ;  /* 0x0000003f00007836 */ /* 0x000fe20000000000 */
[----:B------:R-:W-:-:S04]  /*6770*/  ULDC UR4, c[0x0][0x9dc] ;  /* 0x0002770000047ab9 */ /* 0x000fc80000000800 */
[----:B------:R-:W-:-:S04]  /*6780*/  SHF.R.S32.HI R3, RZ, 0x1f, R0 ;  /* 0x0000001fff037819 */ /* 0x000fc80000011400 */
[----:B------:R-:W-:-:S04]  /*6790*/  LEA.HI R3, R3, R0, RZ, 0x6 ;  /* 0x0000000003037211 */ /* 0x000fc800078f30ff */
[----:B------:R-:W-:Y:S02]  /*67a0*/  SHF.R.S32.HI R5, RZ, 0x6, R3 ;  /* 0x00000006ff057819 */ /* 0x000fe40000011403 */
[----:B------:R-:W-:Y:S02]  /*67b0*/  IADD3 R3, R47, -UR4, RZ ;  /* 0x800000042f037c10 */ /* 0x000fe4000fffe0ff */
[----:B------:R-:W-:Y:S01]  /*67c0*/  VIMNMX R168, R168, R5, PT ;  /* 0x00000005a8a87248 */ /* 0x000fe20003fe0100 */
        /* <DEDUP_REMOVED lines=11> */
.L_x_2021:
[----:B------:R-:W-:-:S13]  /*6880*/  ISETP.NE.AND P0, PT, R6, 0x1, PT ;  /* 0x000000010600780c */ /* 0x000fda0003f05270 */
[----:B------:R-:W0:Y:S02]  /*6890*/  @P0 LDC.64 R4, c[0x0][0x9e8] ;  /* 0x00027a00ff040b82 */ /* 0x000e240000000a00 */
[----:B0-----:R-:W-:-:S05]  /*68a0*/  @P0 IMAD.HI.U32 R4, R47, R4, RZ ;  /* 0x000000042f040227 */ /* 0x001fca00078e00ff */
[----:B------:R-:W-:-:S07]  /*68b0*/  @P0 SHF.R.U32.HI R47, RZ, R5, R4 ;  /* 0x00000005ff2f0219 */ /* 0x000fce0000011604 */
.L_x_2022:
[----:B------:R-:W-:Y:S05]  /*68c0*/  BSYNC B0 ;  /* 0x0000000000007941 */ /* 0x000fea0003800000 */
.L_x_2020:
[----:B------:R-:W-:-:S05]  /*68d0*/  IMAD R6, R47, R6, RZ ;  /* 0x000000062f067224 */ /* 0x000fca00078e02ff */
[----:B------:R-:W-:-:S07]  /*68e0*/  VIMNMX R3, R3, R6, !PT ;  /* 0x0000000603037248 */ /* 0x000fce0007fe0100 */
.L_x_2019:
        /* <DEDUP_REMOVED lines=14> */
[----:B------:R-:W-:Y:S02]  /*69d0*/  CS2R R136, SRZ ;  /* 0x0000000000887805 */ /* 0x000fe4000001ff00 */
[----:B------:R-:W-:Y:S02]  /*69e0*/  CS2R R134, SRZ ;  /* 0x0000000000867805 */ /* 0x000fe4000001ff00 */
[----:B------:R-:W-:Y:S02]  /*69f0*/  ISETP.GT.AND P1, PT, R168, R190, PT ;  /* 0x000000bea800720c */ /* 0x000fe40003f24270 */
        /* <DEDUP_REMOVED lines=30> */
[----:B---3--:R-:W-:Y:S02]  /*6be0*/  CS2R R80, SRZ ;  /* 0x0000000000507805 */ /* 0x008fe4000001ff00 */
[----:B------:R-:W-:Y:S02]  /*6bf0*/  CS2R R78, SRZ ;  /* 0x00000000004e7805 */ /* 0x000fe4000001ff00 */
[----:B----4-:R-:W-:-:S02]  /*6c00*/  CS2R R76, SRZ ;  /* 0x00000000004c7805 */ /* 0x010fc4000001ff00 */
        /* <DEDUP_REMOVED lines=15> */
[----:B------:R-:W-:Y:S02]  /*6d00*/  CS2R R38, SRZ ;  /* 0x0000000000267805 */ /* 0x000fe4000001ff00 */
[----:B------:R-:W-:Y:S02]  /*6d10*/  CS2R R170, SRZ ;  /* 0x0000000000aa7805 */ /* 0x000fe4000001ff00 */
[----:B------:R-:W-:Y:S02]  /*6d20*/  CS2R R34, SRZ ;  /* 0x0000000000227805 */ /* 0x000fe4000001ff00 */
[----:B------:R-:W-:Y:S01]  /*6d30*/  CS2R R172, SRZ ;  /* 0x0000000000ac7805 */ /* 0x000fe2000001ff00 */
[----:B------:R-:W-:Y:S01]  /*6d40*/  IMAD.MOV.U32 R31, RZ, RZ, RZ ;  /* 0x000000ffff1f7224 */ /* 0x000fe200078e00ff */
[----:B------:R-:W-:-:S02]  /*6d50*/  CS2R R6, SRZ ;  /* 0x0000000000067805 */ /* 0x000fc4000001ff00 */
[----:B------:R-:W-:Y:S02]  /*6d60*/  CS2R R174, SRZ ;  /* 0x0000000000ae7805 */ /* 0x000fe4000001ff00 */
[----:B------:R-:W-:Y:S01]  /*6d70*/  MOV R27, RZ ;  /* 0x000000ff001b7202 */ /* 0x000fe20000000f00 */
[----:B------:R-:W-:Y:S01]  /*6d80*/  IMAD.MOV.U32 R5, RZ, RZ, RZ ;  /* 0x000000ffff057224 */ /* 0x000fe200078e00ff */
[----:B------:R-:W-:Y:S06]  /*6d90*/  @!P1 BRA `(.L_x_2003) ;  /* 0x000000d0006c9947 */ /* 0x000fec0003800000 */
[----:B------:R-:W0:Y:S01]  /*6da0*/  SHFL.IDX PT, R0, R218, RZ, 0x1f ;  /* 0x00001fffda007589 */ /* 0x000e2200000e0000 */
[----:B------:R-:W-:Y:S01]  /*6db0*/  BSSY B6, `(.L_x_2023) ;  /* 0x000001c000067945 */ /* 0x000fe20003800000 */
[----:B0-----:R-:W-:-:S04]  /*6dc0*/  LEA.HI R3, R0, R0, RZ, 0x1 ;  /* 0x0000000000037211 */ /* 0x001fc800078f08ff */
[----:B------:R-:W-:-:S05]  /*6dd0*/  LOP3.LUT R3, R3, 0x1fffe, RZ, 0xc0, !PT ;  /* 0x0001fffe03037812 */ /* 0x000fca00078ec0ff */
[----:B------:R-:W-:Y:S01]  /*6de0*/  IMAD.IADD R3, R0, 0x1, -R3 ;  /* 0x0000000100037824 */ /* 0x000fe200078e0a03 */
[----:B------:R-:W-:-:S03]  /*6df0*/  IADD3 R0, R2, 0x26800, RZ ;  /* 0x0002680002007810 */ /* 0x000fc60007ffe0ff */
[----:B------:R-:W-:Y:S01]  /*6e00*/  IMAD R3, R3, 0x8000, R2 ;  /* 0x0000800003037824 */ /* 0x000fe200078e0202 */
[----:B------:R-:W-:-:S03]  /*6e10*/  LOP3.LUT P0, RZ, R0, 0x3ff, RZ, 0xc0, !PT ;  /* 0x000003ff00ff7812 */ /* 0x000fc6000780c0ff */
        /* <DEDUP_REMOVED lines=21> */
.L_x_2024:
[----:B------:R-:W-:Y:S05]  /*6f70*/  BSYNC B6 ;  /* 0x0000000000067941 */ /* 0x000fea0003800000 */
.L_x_2023:
        /* <DEDUP_REMOVED lines=12> */
.L_x_2028:
[----:B-1----:R1:W2:Y:S02]  /*7040*/  SYNCS.PHASECHK.TRANS64.TRYWAIT P0, [R2+URZ+0x28c00], R3 ;  /* 0x028c0003020075a7 */ /* 0x0022a4000800017f */
[----:B--2---:R-:W-:Y:S05]  /*7050*/  @!P0 NANOSLEEP.SYNCS 0x989680 ;  /* 0x009896800000895d */ /* 0x004fea0003900000 */
[----:B------:R-:W2:Y:S02]  /*7060*/  @!P0 SYNCS.PHASECHK.TRANS64 P0, [R2+URZ+0x28c00], R3 ;  /* 0x028c0003020085a7 */ /* 0x000ea4000800007f */
[----:B--2---:R-:W-:Y:S05]  /*7070*/  @!P0 BRA `(.L_x_2028) ;  /* 0xfffffffc00f08947 */ /* 0x004fea000383ffff */
.L_x_2027:
[----:B------:R-:W-:Y:S05]  /*7080*/  BSYNC B0 ;  /* 0x0000000000007941 */ /* 0x000fea0003800000 */
.L_x_2026:
[----:B------:R-:W-:Y:S05]  /*7090*/  BRA `(.L_x_2029) ;  /* 0x0000002c004c7947 */ /* 0x000fea0003800000 */
.L_x_2025:
[----:B------:R-:W0:Y:S01]  /*70a0*/  LDC.64 R46, c[0x0][0x3d8] ;  /* 0x0000f600ff2e7b82 */ /* 0x000e220000000a00 */
[----:B------:R-:W-:Y:S01]  /*70b0*/  VIADD R0, R2, 0x20400 ;  /* 0x0002040002007836 */ /* 0x000fe20000000000 */
[----:B-----5:R-:W-:Y:S01]  /*70c0*/  SHF.R.S32.HI R3, RZ, 0x1f, R33 ;  /* 0x0000001fff037819 */ /* 0x020fe20000011421 */
[----:B------:R-:W-:Y:S01]  /*70d0*/  IMAD.SHL.U32 R24, R211, 0x4, RZ ;  /* 0x00000004d3187824 */ /* 0x000fe200078e00ff */
[--C-:B------:R-:W-:Y:S01]  /*70e0*/  SHF.R.S32.HI R5, RZ, 0x1f, R16.reuse ;  /* 0x0000001fff057819 */ /* 0x100fe20000011410 */
[----:B------:R-:W-:Y:S01]  /*70f0*/  IMAD.MOV.U32 R4, RZ, RZ, R16 ;  /* 0x000000ffff047224 */ /* 0x000fe200078e0010 */
[----:B------:R-:W-:Y:S01]  /*7100*/  LOP3.LUT P0, RZ, R0, 0x3ff, RZ, 0xc0, !PT ;  /* 0x000003ff00ff7812 */ /* 0x000fe2000780c0ff */
[----:B------:R-:W-:Y:S01]  /*7110*/  BSSY B6, `(.L_x_2030) ;  /* 0x0000030000067945 */ /* 0x000fe20003800000 */
[----:B------:R-:W1:Y:S01]  /*7120*/  LDC.64 R44, c[0x0][0x3e8] ;  /* 0x0000fa00ff2c7b82 */ /* 0x000e620000000a00 */
[----:B------:R-:W-:Y:S01]  /*7130*/  SHF.R.S32.HI R25, RZ, 0x1f, R24 ;  /* 0x0000001fff197819 */ /* 0x000fe20000011418 */
[----:B0-----:R-:W-:-:S02]  /*7140*/  IMAD R8, R219, R46, RZ ;  /* 0x0000002edb087224 */ /* 0x001fc400078e02ff */
[-C--:B------:R-:W-:Y:S02]  /*7150*/  IMAD R0, R3, R46.reuse, RZ ;  /* 0x0000002e03007224 */ /* 0x080fe400078e02ff */
[----:B------:R-:W-:Y:S02]  /*7160*/  IMAD R48, R23, R47, R8 ;  /* 0x0000002f17307224 */ /* 0x000fe400078e0208 */
[----:B------:R-:W-:-:S04]  /*7170*/  IMAD.WIDE.U32 R42, R33, R46, RZ ;  /* 0x0000002e212a7225 */ /* 0x000fc800078e00ff */
[-C--:B-1----:R-:W-:Y:S02]  /*7180*/  IMAD R10, R219, R44.reuse, RZ ;  /* 0x0000002cdb0a7224 */ /* 0x082fe400078e02ff */
[-C--:B------:R-:W-:Y:S02]  /*7190*/  IMAD R6, R3, R44.reuse, RZ ;  /* 0x0000002c03067224 */ /* 0x080fe400078e02ff */
[----:B------:R-:W-:Y:S02]  /*71a0*/  IMAD R50, R23, R45, R10 ;  /* 0x0000002d17327224 */ /* 0x000fe400078e020a */
[C---:B------:R-:W-:Y:S01]  /*71b0*/  IMAD R49, R33.reuse, R47, R0 ;  /* 0x0000002f21317224 */ /* 0x040fe200078e0200 */
[----:B------:R-:W-:Y:S01]  /*71c0*/  SHF.L.U64.HI R47, R46, 0x5, R47 ;  /* 0x000000052e2f7819 */ /* 0x000fe2000001022f */
[C---:B------:R-:W-:Y:S01]  /*71d0*/  IMAD R51, R33.reuse, R45, R6 ;  /* 0x0000002d21337224 */ /* 0x040fe200078e0206 */
[----:B------:R-:W-:Y:S01]  /*71e0*/  SHF.L.U64.HI R45, R44, 0x5, R45 ;  /* 0x000000052c2d7819 */ /* 0x000fe2000001022d */
[----:B------:R-:W-:-:S04]  /*71f0*/  IMAD.WIDE.U32 R40, R33, R44, RZ ;  /* 0x0000002c21287225 */ /* 0x000fc800078e00ff */
[----:B------:R-:W-:Y:S01]  /*7200*/  IMAD.WIDE.U32 R8, R23, R46, R4 ;  /* 0x0000002e17087225 */ /* 0x000fe200078e0004 */
[----:B------:R-:W-:-:S03]  /*7210*/  IADD3 R51, R51, R41, RZ ;  /* 0x0000002933337210 */ /* 0x000fc60007ffe0ff */
[----:B------:R-:W-:Y:S01]  /*7220*/  IMAD.WIDE.U32 R10, R23, R44, R4 ;  /* 0x0000002c170a7225 */ /* 0x000fe200078e0004 */
[----:B------:R-:W-:-:S03]  /*7230*/  IADD3 R27, P3, R8, R42, RZ ;  /* 0x0000002a081b7210 */ /* 0x000fc60007f7e0ff */
[----:B------:R-:W-:Y:S01]  /*7240*/  IMAD.WIDE.U32 R4, R23, R46, R24 ;  /* 0x0000002e17047225 */ /* 0x000fe200078e0018 */
[----:B------:R-:W-:-:S03]  /*7250*/  IADD3 R29, P4, R10, R40, RZ ;  /* 0x000000280a1d7210 */ /* 0x000fc60007f9e0ff */
[----:B------:R-:W-:Y:S01]  /*7260*/  IMAD.WIDE.U32 R6, R23, R44, R24 ;  /* 0x0000002c17067225 */ /* 0x000fe200078e0018 */
[----:B------:R-:W-:Y:S02]  /*7270*/  IADD3 R53, P1, R4, R42, RZ ;  /* 0x0000002a04357210 */ /* 0x000fe40007f3e0ff */
[----:B------:R-:W-:Y:S01]  /*7280*/  IADD3.X R28, R51, R50, R11, P4, !PT ;  /* 0x00000032331c7210 */ /* 0x000fe200027fe40b */
[----:B------:R-:W-:Y:S01]  /*7290*/  IMAD.IADD R49, R49, 0x1, R43 ;  /* 0x0000000131317824 */ /* 0x000fe200078e022b */
[----:B------:R-:W-:Y:S01]  /*72a0*/  IADD3 R55, P2, R6, R40, RZ ;  /* 0x0000002806377210 */ /* 0x000fe20007f5e0ff */
[----:B------:R-:W-:Y:S02]  /*72b0*/  IMAD.SHL.U32 R46, R46, 0x20, RZ ;  /* 0x000000202e2e7824 */ /* 0x000fe400078e00ff */
[----:B------:R-:W-:Y:S01]  /*72c0*/  IMAD.SHL.U32 R44, R44, 0x20, RZ ;  /* 0x000000202c2c7824 */ /* 0x000fe200078e00ff */
[C---:B------:R-:W-:Y:S02]  /*72d0*/  IADD3.X R26, R49.reuse, R48, R9, P3, !PT ;  /* 0x00000030311a7210 */ /* 0x040fe40001ffe409 */
[----:B------:R-:W-:-:S02]  /*72e0*/  IADD3.X R48, R49, R5, R48, P1, !PT ;  /* 0x0000000531307210 */ /* 0x000fc40000ffe430 */
[----:B------:R-:W-:Y:S01]  /*72f0*/  IADD3.X R50, R51, R7, R50, P2, !PT ;  /* 0x0000000733327210 */ /* 0x000fe200017fe432 */
        /* <DEDUP_REMOVED lines=17> */
.L_x_2031:
[----:B------:R-:W-:Y:S05]  /*7410*/  BSYNC B6 ;  /* 0x0000000000067941 */ /* 0x000fea0003800000 */
.L_x_2030:
[----:B------:R-:W0:Y:S01]  /*7420*/  LDC.64 R6, c[0x0][0x3d8] ;  /* 0x0000f600ff067b82 */ /* 0x000e220000000a00 */
[----:B------:R-:W-:Y:S01]  /*7430*/  SHF.R.S32.HI R3, RZ, 0x1f, R189 ;  /* 0x0000001fff037819 */ /* 0x000fe200000114bd */
[----:B------:R-:W-:Y:S01]  /*7440*/  ULDC.U8 UR4, c[0x0][0x3f0] ;  /* 0x0000fc0000047ab9 */ /* 0x000fe20000000000 */
[----:B------:R-:W-:Y:S01]  /*7450*/  BSSY B0, `(.L_x_2032) ;  /* 0x000028f000007945 */ /* 0x000fe20003800000 */
[----:B------:R-:W-:-:S04]  /*7460*/  ISETP.NE.AND P0, PT, RZ, UR4, PT ;  /* 0x00000004ff007c0c */ /* 0x000fc8000bf05270 */
[----:B------:R-:W1:Y:S01]  /*7470*/  LDC.64 R4, c[0x0][0x3e8] ;  /* 0x0000fa00ff047b82 */ /* 0x000e620000000a00 */
[-C--:B0-----:R-:W-:Y:S02]  /*7480*/  IMAD R0, R3, R6.reuse, RZ ;  /* 0x0000000603007224 */ /* 0x081fe400078e02ff */
[----:B------:R-:W-:-:S04]  /*7490*/  IMAD.WIDE.U32 R8, R189, R6, RZ ;  /* 0x00000006bd087225 */ /* 0x000fc800078e00ff */
[----:B------:R-:W-:Y:S02]  /*74a0*/  IMAD.SHL.U32 R52, R8, 0x40, RZ ;  /* 0x0000004008347824 */ /* 0x000fe400078e00ff */
[-C--:B-1----:R-:W-:Y:S02]  /*74b0*/  IMAD R12, R3, R4.reuse, RZ ;  /* 0x00000004030c7224 */ /* 0x082fe400078e02ff */
[C---:B------:R-:W-:Y:S02]  /*74c0*/  IMAD R3, R189.reuse, R7, R0 ;  /* 0x00000007bd037224 */ /* 0x040fe400078e0200 */
[----:B------:R-:W-:-:S04]  /*74d0*/  IMAD.WIDE.U32 R10, R189, R4, RZ ;  /* 0x00000004bd0a7225 */ /* 0x000fc800078e00ff */
[----:B------:R-:W-:Y:S01]  /*74e0*/  IMAD R13, R189, R5, R12 ;  /* 0x00000005bd0d7224 */ /* 0x000fe200078e020c */
[----:B------:R-:W-:Y:S01]  /*74f0*/  SHF.L.U32 R54, R10, 0x6, RZ ;  /* 0x000000060a367819 */ /* 0x000fe200000006ff */
[----:B------:R-:W-:Y:S02]  /*7500*/  IMAD.IADD R9, R9, 0x1, R3 ;  /* 0x0000000109097824 */ /* 0x000fe400078e0203 */
[----:B------:R-:W-:Y:S02]  /*7510*/  IMAD R0, R189, -0x40, R186 ;  /* 0xffffffc0bd007824 */ /* 0x000fe400078e02ba */
[----:B------:R-:W-:Y:S01]  /*7520*/  IMAD.IADD R3, R11, 0x1, R13 ;  /* 0x000000010b037824 */ /* 0x000fe200078e020d */
[----:B------:R-:W-:Y:S02]  /*7530*/  SHF.L.U64.HI R57, R8, 0x6, R9 ;  /* 0x0000000608397819 */ /* 0x000fe40000010209 */
[----:B------:R-:W-:Y:S02]  /*7540*/  VIMNMX R8, R0, 0x40, PT ;  /* 0x0000004000087848 */ /* 0x000fe40003fe0100 */
[----:B------:R-:W-:Y:S01]  /*7550*/  SHF.L.U64.HI R59, R10, 0x6, R3 ;  /* 0x000000060a3b7819 */ /* 0x000fe20000010203 */
[----:B------:R-:W-:Y:S06]  /*7560*/  @!P0 BRA `(.L_x_2033) ;  /* 0x0000001400488947 */ /* 0x000fec0003800000 */
[----:B------:R-:W0:Y:S01]  /*7570*/  LDC R0, c[0x0][0x428] ;  /* 0x00010a00ff007b82 */ /* 0x000e220000000800 */
[-C--:B------:R-:W-:Y:S01]  /*7580*/  ISETP.GE.AND P0, PT, R23, R8.reuse, PT ;  /* 0x000000081700720c */ /* 0x080fe20003f06270 */
[----:B------:R-:W-:Y:S01]  /*7590*/  BSSY B1, `(.L_x_2034) ;  /* 0x000002d000017945 */ /* 0x000fe20003800000 */
[----:B------:R-:W-:Y:S01]  /*75a0*/  ISETP.GE.AND P1, PT, R226, R8, PT ;  /* 0x00000008e200720c */ /* 0x000fe20003f26270 */
[----:B------:R-:W-:Y:S01]  /*75b0*/  IMAD.MOV.U32 R11, RZ, RZ, R49 ;  /* 0x000000ffff0b7224 */ /* 0x000fe200078e0031 */
[----:B------:R-:W-:Y:S01]  /*75c0*/  MOV R12, R40 ;  /* 0x00000028000c7202 */ /* 0x000fe20000000f00 */
[----:B------:R-:W-:Y:S01]  /*75d0*/  IMAD.MOV.U32 R13, RZ, RZ, R51 ;  /* 0x000000ffff0d7224 */ /* 0x000fe200078e0033 */
[----:B------:R-:W-:Y:S02]  /*75e0*/  CS2R R26, SRZ ;  /* 0x00000000001a7805 */ /* 0x000fe4000001ff00 */
[----:B------:R-:W-:Y:S02]  /*75f0*/  CS2R R34, SRZ ;  /* 0x0000000000227805 */ /* 0x000fe4000001ff00 */
[----:B------:R-:W-:-:S02]  /*7600*/  CS2R R30, SRZ ;  /* 0x00000000001e7805 */ /* 0x000fc4000001ff00 */
[----:B------:R-:W-:Y:S02]  /*7610*/  CS2R R36, SRZ ;  /* 0x0000000000247805 */ /* 0x000fe4000001ff00 */
[----:B------:R-:W-:Y:S02]  /*7620*/  CS2R R28, SRZ ;  /* 0x00000000001c7805 */ /* 0x000fe4000001ff00 */
[----:B------:R-:W-:Y:S02]  /*7630*/  CS2R R20, SRZ ;  /* 0x0000000000147805 */ /* 0x000fe4000001ff00 */
[----:B------:R-:W-:Y:S02]  /*7640*/  CS2R R32, SRZ ;  /* 0x0000000000207805 */ /* 0x000fe4000001ff00 */
[----:B0-----:R-:W-:Y:S01]  /*7650*/  ISETP.NE.AND P2, PT, R0, 0x1, PT ;  /* 0x000000010000780c */ /* 0x001fe20003f45270 */
[----:B------:R-:W-:-:S04]  /*7660*/  IMAD R0, R189, 0x40, R23 ;  /* 0x00000040bd007824 */ /* 0x000fc800078e0217 */
[----:B------:R-:W-:-:S08]  /*7670*/  IMAD R3, R211, 0x20, R0 ;  /* 0x00000020d3037824 */ /* 0x000fd000078e0200 */
[----:B------:R-:W0:Y:S08]  /*7680*/  @P2 LDC R10, c[0x0][0x42c] ;  /* 0x00010b00ff0a2b82 */ /* 0x000e300000000800 */
[----:B------:R-:W1:Y:S01]  /*7690*/  @P2 LDC R9, c[0x0][0x430] ;  /* 0x00010c00ff092b82 */ /* 0x000e620000000800 */
[----:B0-----:R-:W-:-:S04]  /*76a0*/  @P2 IMAD.HI.U32 R0, R3, R10, RZ ;  /* 0x0000000a03002227 */ /* 0x001fc800078e00ff */
[----:B------:R-:W-:Y:S01]  /*76b0*/  IMAD.MOV.U32 R10, RZ, RZ, R42 ;  /* 0x000000ffff0a7224 */ /* 0x000fe200078e002a */
[----:B-1----:R-:W-:Y:S02]  /*76c0*/  @P2 SHF.R.U32.HI R3, RZ, R9, R0 ;  /* 0x00000009ff032219 */ /* 0x002fe40000011600 */
[----:B------:R-:W-:Y:S02]  /*76d0*/  CS2R R8, SRZ ;  /* 0x0000000000087805 */ /* 0x000fe4000001ff00 */
[----:B------:R-:W-:Y:S01]  /*76e0*/  SHF.R.S32.HI R41, RZ, 0x1f, R3 ;  /* 0x0000001fff297819 */ /* 0x000fe20000011403 */
[----:B------:R-:W-:Y:S06]  /*76f0*/  @P0 BRA `(.L_x_2035) ;  /* 0x0000000000580947 */ /* 0x000fec0003800000 */
[----:B------:R-:W-:Y:S01]  /*7700*/  VIADD R14, R24, 0x10 ;  /* 0x00000010180e7836 */ /* 0x000fe20000000000 */
[----:B------:R-:W-:Y:S01]  /*7710*/  IADD3 R15, P4, R52, R53, RZ ;  /* 0x00000035340f7210 */ /* 0x000fe20007f9e0ff */
[----:B------:R-:W-:Y:S01]  /*7720*/  ULDC UR4, c[0x0][0x3d4] ;  /* 0x0000f50000047ab9 */ /* 0x000fe20000000800 */
[----:B------:R-:W-:Y:S01]  /*7730*/  IADD3 R0, P5, R54, R55, RZ ;  /* 0x0000003736007210 */ /* 0x000fe20007fbe0ff */
[----:B------:R-:W-:Y:S01]  /*7740*/  ULDC.64 UR6, c[0x0][0x3c8] ;  /* 0x0000f20000067ab9 */ /* 0x000fe20000000a00 */
[----:B------:R-:W-:Y:S01]  /*7750*/  ISETP.GE.AND P2, PT, R14, UR4, PT ;  /* 0x000000040e007c0c */ /* 0x000fe2000bf46270 */
[----:B------:R-:W-:Y:S01]  /*7760*/  ULDC.64 UR8, c[0x0][0x3e0] ;  /* 0x0000f80000087ab9 */ /* 0x000fe20000000a00 */
[----:B------:R-:W-:Y:S01]  /*7770*/  ISETP.GE.AND P3, PT, R24, UR4, PT ;  /* 0x0000000418007c0c */ /* 0x000fe2000bf66270 */
[----:B------:R-:W-:Y:S01]  /*7780*/  IMAD.X R30, R57, 0x1, R48, P4 ;  /* 0x00000001391e7824 */ /* 0x000fe200020e0630 */
[----:B------:R-:W-:Y:S01]  /*7790*/  LEA R14, P4, R15, UR6, 0x1 ;  /* 0x000000060f0e7c11 */ /* 0x000fe2000f8808ff */
[----:B------:R-:W-:Y:S01]  /*77a0*/  IMAD.X R31, R59, 0x1, R50, P5 ;  /* 0x000000013b1f7824 */ /* 0x000fe200028e0632 */
[----:B------:R-:W-:-:S02]  /*77b0*/  LEA R38, P5, R0, UR8, 0x1 ;  /* 0x0000000800267c11 */ /* 0x000fc4000f8a08ff */
[----:B------:R-:W-:Y:S02]  /*77c0*/  CS2R R36, SRZ ;  /* 0x0000000000247805 */ /* 0x000fe4000001ff00 */
[----:B------:R-:W-:Y:S02]  /*77d0*/  LEA.HI.X R15, R15, UR7, R30, 0x1, P4 ;  /* 0x000000070f0f7c11 */ /* 0x000fe4000a0f0c1e */
[----:B------:R-:W-:Y:S02]  /*77e0*/  CS2R R32, SRZ ;  /* 0x0000000000207805 */ /* 0x000fe4000001ff00 */
[----:B------:R-:W-:Y:S02]  /*77f0*/  LEA.HI.X R39, R0, UR9, R31, 0x1, P5 ;  /* 0x0000000900277c11 */ /* 0x000fe4000a8f0c1f */
[----:B------:R-:W-:Y:S02]  /*7800*/  CS2R R34, SRZ ;  /* 0x0000000000227805 */ /* 0x000fe4000001ff00 */
[----:B------:R-:W-:Y:S01]  /*7810*/  CS2R R30, SRZ ;  /* 0x00000000001e7805 */ /* 0x000fe2000001ff00 */
[----:B------:R0:W5:Y:S04]  /*7820*/  @!P3 LDG.E.64 R36, desc[UR42][R14.64] ;  /* 0x0000002a0e24b981 */ /* 0x000168000c1e1b00 */
[----:B------:R0:W5:Y:S04]  /*7830*/  @!P2 LDG.E.64 R32, desc[UR42][R14.64+0x20] ;  /* 0x0000202a0e20a981 */ /* 0x000168000c1e1b00 */
[----:B------:R0:W5:Y:S04]  /*7840*/  @!P3 LDG.E.64 R34, desc[UR42][R38.64] ;  /* 0x0000002a2622b981 */ /* 0x000168000c1e1b00 */
[----:B------:R0:W5:Y:S02]  /*7850*/  @!P2 LDG.E.64 R30, desc[UR42][R38.64+0x20] ;  /* 0x0000202a261ea981 */ /* 0x000164000c1e1b00 */
.L_x_2035:
[----:B------:R-:W-:Y:S05]  /*7860*/  BSYNC B1 ;  /* 0x0000000000017941 */ /* 0x000fea0003800000 */
.L_x_2034:
[----:B------:R-:W-:Y:S04]  /*7870*/  BSSY B1, `(.L_x_2036) ;  /* 0x0000018000017945 */ /* 0x000fe80003800000 */
[----:B------:R-:W-:Y:S05]  /*7880*/  @P1 BRA `(.L_x_2037) ;  /* 0x0000000000581947 */ /* 0x000fea0003800000 */
[----:B------:R-:W-:Y:S01]  /*7890*/  IADD3 R0, P4, P5, R55, R44, R54 ;  /* 0x0000002c37007210 */ /* 0x000fe20007d9e036 */
[----:B------:R-:W-:Y:S01]  /*78a0*/  ULDC UR4, c[0x0][0x3d4] ;  /* 0x0000f50000047ab9 */ /* 0x000fe20000000800 */
[----:B0-----:R-:W-:Y:S01]  /*78b0*/  IADD3 R14, R24, 0x10, RZ ;  /* 0x00000010180e7810 */ /* 0x001fe20007ffe0ff */
[----:B------:R-:W-:Y:S01]  /*78c0*/  ULDC.64 UR6, c[0x0][0x3c8] ;  /* 0x0000f20000067ab9 */ /* 0x000fe20000000a00 */
[----:B------:R-:W-:Y:S02]  /*78d0*/  IADD3 R8, P2, P3, R53, R46, R52 ;  /* 0x0000002e35087210 */ /* 0x000fe40007b5e034 */
[----:B------:R-:W-:Y:S02]  /*78e0*/  CS2R R28, SRZ ;  /* 0x00000000001c7805 */ /* 0x000fe4000001ff00 */
[----:B------:R-:W-:Y:S02]  /*78f0*/  IADD3.X R9, R50, R45, R59, P4, P5 ;  /* 0x0000002d32097210 */ /* 0x000fe400027ea43b */
[----:B------:R-:W-:-:S02]  /*7900*/  CS2R R20, SRZ ;  /* 0x0000000000147805 */ /* 0x000fc4000001ff00 */
[----:B------:R-:W-:Y:S02]  /*7910*/  ISETP.GE.AND P5, PT, R14, UR4, PT ;  /* 0x000000040e007c0c */ /* 0x000fe4000bfa6270 */
[----:B------:R-:W-:Y:S02]  /*7920*/  CS2R R26, SRZ ;  /* 0x00000000001a7805 */ /* 0x000fe4000001ff00 */
[----:B------:R-:W-:Y:S01]  /*7930*/  ISETP.GE.AND P4, PT, R24, UR4, PT ;  /* 0x0000000418007c0c */ /* 0x000fe2000bf86270 */
[----:B------:R-:W-:Y:S01]  /*7940*/  ULDC.64 UR4, c[0x0][0x3e0] ;  /* 0x0000f80000047ab9 */ /* 0x000fe20000000a00 */
[----:B------:R-:W-:Y:S02]  /*7950*/  IADD3.X R15, R48, R47, R57, P2, P3 ;  /* 0x0000002f300f7210 */ /* 0x000fe400017e6439 */
[----:B------:R-:W-:Y:S02]  /*7960*/  LEA R14, P2, R8, UR6, 0x1 ;  /* 0x00000006080e7c11 */ /* 0x000fe4000f8408ff */
[----:B------:R-:W-:-:S02]  /*7970*/  LEA R38, P3, R0, UR4, 0x1 ;  /* 0x0000000400267c11 */ /* 0x000fc4000f8608ff */
[----:B------:R-:W-:Y:S02]  /*7980*/  LEA.HI.X R15, R8, UR7, R15, 0x1, P2 ;  /* 0x00000007080f7c11 */ /* 0x000fe400090f0c0f */
[----:B------:R-:W-:Y:S02]  /*7990*/  LEA.HI.X R39, R0, UR5, R9, 0x1, P3 ;  /* 0x0000000500277c11 */ /* 0x000fe400098f0c09 */
[----:B------:R-:W-:Y:S01]  /*79a0*/  CS2R R8, SRZ ;  /* 0x0000000000087805 */ /* 0x000fe2000001ff00 */
[----:B------:R1:W5:Y:S04]  /*79b0*/  @!P4 LDG.E.64 R28, desc[UR42][R14.64] ;  /* 0x0000002a0e1cc981 */ /* 0x000368000c1e1b00 */
[----:B------:R1:W5:Y:S04]  /*79c0*/  @!P5 LDG.E.64 R20, desc[UR42][R14.64+0x20] ;  /* 0x0000202a0e14d981 */ /* 0x000368000c1e1b00 */
[----:B------:R1:W5:Y:S04]  /*79d0*/  @!P4 LDG.E.64 R26, desc[UR42][R38.64] ;  /* 0x0000002a261ac981 */ /* 0x000368000c1e1b00 */
[----:B------:R1:W5:Y:S02]  /*79e0*/  @!P5 LDG.E.64 R8, desc[UR42][R38.64+0x20] ;  /* 0x0000202a2608d981 */ /* 0x000364000c1e1b00 */
.L_x_2037:
[----:B------:R-:W-:Y:S05]  /*79f0*/  BSYNC B1 ;  /* 0x0000000000017941 */ /* 0x000fea0003800000 */
.L_x_2036:
[----:B------:R-:W-:Y:S01]  /*7a00*/  IMAD.WIDE.U32 R10, R3, R6, R10 ;  /* 0x00000006030a7225 */ /* 0x000fe200078e000a */
[----:B------:R-:W-:Y:S01]  /*7a10*/  LEA.HI R0, R205, R205, RZ, 0x1 ;  /* 0x000000cdcd007211 */ /* 0x000fe200078f08ff */
[----:B------:R-:W-:Y:S01]  /*7a20*/  ULDC.64 UR4, c[0x0][0x3c8] ;  /* 0x0000f20000047ab9 */ /* 0x000fe20000000a00 */
[----:B------:R-:W-:Y:S01]  /*7a30*/  ULDC.64 UR6, c[0x0][0x3e0] ;  /* 0x0000f80000067ab9 */ /* 0x000fe20000000a00 */
[----:B------:R-:W-:-:S04]  /*7a40*/  IMAD.WIDE.U32 R12, R3, R4, R12 ;  /* 0x00000004030c7225 */ /* 0x000fc800078e000c */
[C---:B------:R-:W-:Y:S02]  /*7a50*/  IMAD R6, R41.reuse, R6, RZ ;  /* 0x0000000629067224 */ /* 0x040fe400078e02ff */
[----:B------:R-:W-:Y:S02]  /*7a60*/  IMAD R4, R41, R4, RZ ;  /* 0x0000000429047224 */ /* 0x000fe400078e02ff */
[----:B01----:R-:W-:Y:S02]  /*7a70*/  IMAD.SHL.U32 R14, R193, 0x40, RZ ;  /* 0x00000040c10e7824 */ /* 0x003fe400078e00ff */
[C---:B------:R-:W-:Y:S01]  /*7a80*/  IMAD R7, R3.reuse, R7, R6 ;  /* 0x0000000703077224 */ /* 0x040fe200078e0206 */
[----:B------:R-:W-:Y:S01]  /*7a90*/  LOP3.LUT R6, R0, 0xfffffffe, RZ, 0xc0, !PT ;  /* 0xfffffffe00067812 */ /* 0x000fe200078ec0ff */
[----:B------:R-:W-:Y:S01]  /*7aa0*/  IMAD R3, R3, R5, R4 ;  /* 0x0000000503037224 */ /* 0x000fe200078e0204 */
[----:B------:R-:W-:Y:S01]  /*7ab0*/  LOP3.LUT R15, R14, 0x1c0, RZ, 0xc0, !PT ;  /* 0x000001c00e0f7812 */ /* 0x000fe200078ec0ff */
[----:B------:R-:W-:Y:S01]  /*7ac0*/  IMAD.IADD R5, R11, 0x1, R7 ;  /* 0x000000010b057824 */ /* 0x000fe200078e0207 */
[----:B------:R-:W-:Y:S01]  /*7ad0*/  LEA R4, P2, R10, UR4, 0x1 ;  /* 0x000000040a047c11 */ /* 0x000fe2000f8408ff */
[----:B------:R-:W-:Y:S01]  /*7ae0*/  IMAD.IADD R3, R13, 0x1, R3 ;  /* 0x000000010d037824 */ /* 0x000fe200078e0203 */
[----:B------:R-:W-:Y:S01]  /*7af0*/  LEA R0, P3, R12, UR6, 0x1 ;  /* 0x000000060c007c11 */ /* 0x000fe2000f8608ff */
[----:B------:R-:W-:Y:S01]  /*7b00*/  IMAD.IADD R6, R205, 0x1, -R6 ;  /* 0x00000001cd067824 */ /* 0x000fe200078e0a06 */
[----:B------:R-:W-:Y:S01]  /*7b10*/  LOP3.LUT R14, R15, 0x18, R16, 0xf8, !PT ;  /* 0x000000180f0e7812 */ /* 0x000fe200078ef810 */
[----:B------:R-:W-:Y:S01]  /*7b20*/  UMOV UR4, 0xffffffff ;  /* 0xffffffff00047882 */ /* 0x000fe20000000000 */
[----:B------:R-:W-:-:S02]  /*7b30*/  SHF.R.U32.HI R15, RZ, 0x3, R15 ;  /* 0x00000003ff0f7819 */ /* 0x000fc4000001160f */
[----:B------:R-:W-:Y:S02]  /*7b40*/  LEA.HI.X R5, R10, UR5, R5, 0x1, P2 ;  /* 0x000000050a057c11 */ /* 0x000fe400090f0c05 */
[----:B------:R-:W-:Y:S02]  /*7b50*/  LEA.HI.X R3, R12, UR7, R3, 0x1, P3 ;  /* 0x000000070c037c11 */ /* 0x000fe400098f0c03 */
[----:B------:R-:W-:Y:S02]  /*7b60*/  LOP3.LUT R39, R14, R15, RZ, 0x3c, !PT ;  /* 0x0000000f0e277212 */ /* 0x000fe400078e3cff */
[----:B------:R-:W-:Y:S01]  /*7b70*/  SHF.L.U32 R7, R6, 0x1f, RZ ;  /* 0x0000001f06077819 */ /* 0x000fe200000006ff */
[----:B------:R-:W-:Y:S06]  /*7b80*/  BRA.DIV UR4, `(.L_x_2038) ;  /* 0x0000015604587947 */ /* 0x000fec000b800000 */
.L_x_2287:
[----:B------:R-:W-:-:S03]  /*7b90*/  UMOV UR4, 0xffffffff ;  /* 0xffffffff00047882 */ /* 0x000fc60000000000 */
[----:B------:R-:W-:Y:S05]  /*7ba0*/  BRA.DIV UR4, `(.L_x_2039) ;  /* 0x0000015604787947 */ /* 0x000fea000b800000 */
.L_x_2290:
[----:B------:R-:W-:-:S03]  /*7bb0*/  UMOV UR4, 0xffffffff ;  /* 0xffffffff00047882 */ /* 0x000fc60000000000 */
[----:B------:R-:W-:Y:S05]  /*7bc0*/  BRA.DIV UR4, `(.L_x_2040) ;  /* 0x0000015604987947 */ /* 0x000fea000b800000 */
.L_x_2293:
[----:B------:R-:W-:-:S03]  /*7bd0*/  UMOV UR4, 0xffffffff ;  /* 0xffffffff00047882 */ /* 0x000fc60000000000 */
[----:B------:R-:W-:Y:S05]  /*7be0*/  BRA.DIV UR4, `(.L_x_2041) ;  /* 0x0000015604b87947 */ /* 0x000fea000b800000 */
.L_x_2296:
[----:B------:R-:W-:-:S03]  /*7bf0*/  UMOV UR4, 0xffffffff ;  /* 0xffffffff00047882 */ /* 0x000fc60000000000 */
[----:B------:R-:W-:Y:S05]  /*7c00*/  BRA.DIV UR4, `(.L_x_2042) ;  /* 0x0000015604d87947 */ /* 0x000fea000b800000 */
.L_x_2299:
[----:B------:R-:W-:-:S03]  /*7c10*/  UMOV UR4, 0xffffffff ;  /* 0xffffffff00047882 */ /* 0x000fc60000000000 */
[----:B------:R-:W-:Y:S05]  /*7c20*/  BRA.DIV UR4, `(.L_x_2043) ;  /* 0x0000015604f87947 */ /* 0x000fea000b800000 */
.L_x_2302:
[----:B------:R-:W-:-:S03]  /*7c30*/  UMOV UR4, 0xffffffff ;  /* 0xffffffff00047882 */ /* 0x000fc60000000000 */
[----:B------:R-:W-:Y:S05]  /*7c40*/  BRA.DIV UR4, `(.L_x_2044) ;  /* 0x0000015a04187947 */ /* 0x000fea000b800000 */
.L_x_2305:
[----:B------:R-:W-:-:S03]  /*7c50*/  UMOV UR4, 0xffffffff ;  /* 0xffffffff00047882 */ /* 0x000fc60000000000 */
[----:B------:R-:W-:Y:S05]  /*7c60*/  BRA.DIV UR4, `(.L_x_2045) ;  /* 0x0000015a04387947 */ /* 0x000fea000b800000 */
.L_x_2308:
[----:B------:R-:W0:Y:S01]  /*7c70*/  SYNCS.PHASECHK.TRANS64.TRYWAIT P2, [R2+URZ+0x28c00], R7 ;  /* 0x028c0007020075a7 */ /* 0x000e22000804017f */
[----:B-----5:R-:W-:Y:S01]  /*7c80*/  IMAD.MOV.U32 R3, RZ, RZ, R35 ;  /* 0x000000ffff037224 */ /* 0x020fe200078e0023 */
[----:B------:R-:W-:Y:S01]  /*7c90*/  LOP3.LUT P3, RZ, R193, 0x4, RZ, 0xc0, !PT ;  /* 0x00000004c1ff7812 */ /* 0x000fe2000786c0ff */
[----:B------:R-:W-:Y:S01]  /*7ca0*/  IMAD.MOV.U32 R4, RZ, RZ, R30 ;  /* 0x000000ffff047224 */ /* 0x000fe200078e001e */
[----:B------:R-:W-:Y:S01]  /*7cb0*/  MOV R0, R34 ;  /* 0x0000002200007202 */ /* 0x000fe20000000f00 */
[----:B------:R-:W-:Y:S01]  /*7cc0*/  IMAD.MOV.U32 R5, RZ, RZ, R31 ;  /* 0x000000ffff057224 */ /* 0x000fe200078e001f */
[----:B------:R-:W-:Y:S01]  /*7cd0*/  BSSY B1, `(.L_x_2046) ;  /* 0x000001d000017945 */ /* 0x000fe20003800000 */
[----:B------:R-:W-:Y:S01]  /*7ce0*/  IMAD.MOV.U32 R6, RZ, RZ, R26 ;  /* 0x000000ffff067224 */ /* 0x000fe200078e001a */
[----:B------:R-:W-:Y:S01]  /*7cf0*/  PRMT R42, R3, 0x5410, R4 ;  /* 0x00005410032a7816 */ /* 0x000fe20000000004 */
[----:B------:R-:W-:Y:S01]  /*7d00*/  IMAD.MOV.U32 R4, RZ, RZ, R37 ;  /* 0x000000ffff047224 */ /* 0x000fe200078e0025 */
[----:B------:R-:W-:Y:S01]  /*7d10*/  LEA R3, R200, R39, 0x9 ;  /* 0x00000027c8037211 */ /* 0x000fe200078e48ff */
[----:B------:R-:W-:Y:S01]  /*7d20*/  IMAD.MOV.U32 R11, RZ, RZ, R27 ;  /* 0x000000ffff0b7224 */ /* 0x000fe200078e001b */
[----:B------:R-:W-:Y:S01]  /*7d30*/  PRMT R43, R5, 0x7610, R43 ;  /* 0x00007610052b7816 */ /* 0x000fe2000000002b */
[----:B------:R-:W-:Y:S01]  /*7d40*/  IMAD.MOV.U32 R5, RZ, RZ, R32 ;  /* 0x000000ffff057224 */ /* 0x000fe200078e0020 */
[----:B------:R-:W-:Y:S01]  /*7d50*/  PRMT R10, R0, 0x7610, R10 ;  /* 0x00007610000a7816 */ /* 0x000fe2000000000a */
[----:B------:R-:W-:Y:S01]  /*7d60*/  IMAD R3, R3, 0x2, R2 ;  /* 0x0000000203037824 */ /* 0x000fe200078e0202 */
[----:B------:R-:W-:Y:S01]  /*7d70*/  PRMT R43, R43, 0x5410, R4 ;  /* 0x000054102b2b7816 */ /* 0x000fe20000000004 */
[----:B------:R-:W-:Y:S01]  /*7d80*/  IMAD.MOV.U32 R0, RZ, RZ, R36 ;  /* 0x000000ffff007224 */ /* 0x000fe200078e0024 */
[----:B------:R-:W-:Y:S01]  /*7d90*/  PRMT R44, R5, 0x7610, R44 ;  /* 0x00007610052c7816 */ /* 0x000fe2000000002c */
[----:B------:R-:W-:Y:S01]  /*7da0*/  IMAD.MOV.U32 R5, RZ, RZ, R33 ;  /* 0x000000ffff057224 */ /* 0x000fe200078e0021 */
[----:B------:R-:W-:-:S02]  /*7db0*/  IADD3 R4, R3, 0x20400, RZ ;  /* 0x0002040003047810 */ /* 0x000fc40007ffe0ff */
[----:B------:R-:W-:Y:S01]  /*7dc0*/  PRMT R14, R0, 0x7610, R14 ;  /* 0x00007610000e7816 */ /* 0x000fe2000000000e */
[----:B------:R-:W-:Y:S01]  /*7dd0*/  VIADD R0, R3, 0x20440 ;  /* 0x0002044003007836 */ /* 0x000fe20000000000 */
[----:B------:R-:W-:Y:S01]  /*7de0*/  PRMT R44, R44, 0x5410, R5 ;  /* 0x000054102c2c7816 */ /* 0x000fe20000000005 */
[----:B------:R-:W-:Y:S01]  /*7df0*/  @P3 VIADD R0, R4, 0xffffffc0 ;  /* 0xffffffc004003836 */ /* 0x000fe20000000000 */
[----:B------:R-:W-:Y:S01]  /*7e00*/  PRMT R45, R6, 0x5410, R11 ;  /* 0x00005410062d7816 */ /* 0x000fe2000000000b */
[----:B------:R-:W-:Y:S01]  /*7e10*/  IMAD.MOV.U32 R5, RZ, RZ, R9 ;  /* 0x000000ffff057224 */ /* 0x000fe200078e0009 */
[----:B------:R-:W-:Y:S01]  /*7e20*/  MOV R4, R8 ;  /* 0x0000000800047202 */ /* 0x000fe20000000f00 */
[----:B------:R-:W-:Y:S02]  /*7e30*/  IMAD.MOV.U32 R6, RZ, RZ, R28 ;  /* 0x000000ffff067224 */ /* 0x000fe400078e001c */
[----:B------:R-:W-:Y:S01]  /*7e40*/  IMAD.MOV.U32 R11, RZ, RZ, R29 ;  /* 0x000000ffff0b7224 */ /* 0x000fe200078e001d */
[----:B------:R-:W-:Y:S01]  /*7e50*/  PRMT R46, R4, 0x5410, R5 ;  /* 0x00005410042e7816 */ /* 0x000fe20000000005 */
[----:B------:R-:W-:Y:S01]  /*7e60*/  IMAD.MOV.U32 R4, RZ, RZ, R20 ;  /* 0x000000ffff047224 */ /* 0x000fe200078e0014 */
[----:B------:R-:W-:-:S02]  /*7e70*/  MOV R5, R21 ;  /* 0x0000001500057202 */ /* 0x000fc40000000f00 */
[----:B------:R-:W-:Y:S01]  /*7e80*/  PRMT R47, R6, 0x5410, R11 ;  /* 0x00005410062f7816 */ /* 0x000fe2000000000b */
[----:B0-----:R-:W-:Y:S06]  /*7e90*/  @!P2 BRA `(.L_x_2047) ;  /* 0x0000015400d4a947 */ /* 0x001fec0003800000 */
.L_x_2309:
[----:B------:R-:W-:Y:S05]  /*7ea0*/  BSYNC B1 ;  /* 0x0000000000017941 */ /* 0x000fea0003800000 */
.L_x_2046:
        /* <DEDUP_REMOVED lines=9> */
[----:B0-----:R-:W0:Y:S01]  /*7f40*/  LDS.128 R4, [R3+0x20400] ;  /* 0x0204000003047984 */ /* 0x001e220000000c00 */
[----:B------:R-:W-:Y:S01]  /*7f50*/  SHF.R.U32.HI R15, RZ, 0x10, R37 ;  /* 0x00000010ff0f7819 */ /* 0x000fe20000011625 */
[----:B------:R-:W-:Y:S01]  /*7f60*/  HADD2.F32 R14, -RZ, R14.H0_H0 ;  /* 0x2000000eff0e7230 */ /* 0x000fe20000004100 */
[--C-:B------:R-:W-:Y:S01]  /*7f70*/  SHF.R.U64 R39, R34, 0x10, R35.reuse ;  /* 0x0000001022277819 */ /* 0x100fe20000001223 */
[----:B------:R-:W-:Y:S01]  /*7f80*/  HADD2.F32 R34, -RZ, R10.H0_H0 ;  /* 0x2000000aff227230 */ /* 0x000fe20000004100 */
[----:B------:R-:W-:Y:S01]  /*7f90*/  SHF.R.U32.HI R35, RZ, 0x10, R35 ;  /* 0x00000010ff237819 */ /* 0x000fe20000011623 */
[----:B------:R-:W-:Y:S01]  /*7fa0*/  HADD2.F32 R15, -RZ, R15.H0_H0 ;  /* 0x2000000fff0f7230 */ /* 0x000fe20000004100 */
[----:B------:R-:W-:-:S03]  /*7fb0*/  SHF.R.U64 R41, R36, 0x10, R37 ;  /* 0x0000001024297819 */ /* 0x000fc60000001225 */
[----:B------:R-:W-:Y:S02]  /*7fc0*/  HADD2.F32 R35, -RZ, R35.H0_H0 ;  /* 0x20000023ff237230 */ /* 0x000fe40000004100 */
[--C-:B0-----:R-:W-:Y:S02]  /*7fd0*/  HADD2.F32 R12, -RZ, R7.reuse.H0_H0 ;  /* 0x20000007ff0c7230 */ /* 0x101fe40000004100 */
[----:B------:R-:W-:Y:S02]  /*7fe0*/  HADD2.F32 R13, -RZ, R7.H1_H1 ;  /* 0x30000007ff0d7230 */ /* 0x000fe40000004100 */
[--C-:B------:R-:W-:Y:S02]  /*7ff0*/  HADD2.F32 R7, -RZ, R4.reuse.H0_H0 ;  /* 0x20000004ff077230 */ /* 0x100fe40000004100 */
[----:B------:R-:W-:Y:S02]  /*8000*/  HADD2.F32 R4, -RZ, R4.H1_H1 ;  /* 0x30000004ff047230 */ /* 0x000fe40000004100 */
[C---:B------:R-:W-:Y:S01]  /*8010*/  FMUL.FTZ R38, R13.reuse, R15 ;  /* 0x0000000f0d267220 */ /* 0x040fe20000410000 */
[----:B------:R-:W-:Y:S01]  /*8020*/  FMUL.FTZ R37, R13, R35 ;  /* 0x000000230d257220 */ /* 0x000fe20000410000 */
[----:B------:R-:W-:-:S02]  /*8030*/  HADD2.F32 R10, -RZ, R6.H0_H0 ;  /* 0x20000006ff0a7230 */ /* 0x000fc40000004100 */
[----:B------:R-:W-:Y:S01]  /*8040*/  FMUL.FTZ R36, R4, R34 ;  /* 0x0000002204247220 */ /* 0x000fe20000410000 */
[----:B------:R-:W-:Y:S01]  /*8050*/  FFMA.FTZ R40, R12, R35, R38 ;  /* 0x000000230c287223 */ /* 0x000fe20000010026 */
[----:B------:R-:W-:Y:S02]  /*8060*/  HADD2.F32 R11, -RZ, R6.H1_H1 ;  /* 0x30000006ff0b7230 */ /* 0x000fe40000004100 */
[-C--:B------:R-:W-:Y:S01]  /*8070*/  FMUL.FTZ R38, R4, R14.reuse ;  /* 0x0000000e04267220 */ /* 0x080fe20000410000 */
[C---:B------:R-:W-:Y:S01]  /*8080*/  FFMA.FTZ R36, R7.reuse, R14, -R36 ;  /* 0x0000000e07247223 */ /* 0x040fe20000010824 */
[--C-:B------:R-:W-:Y:S02]  /*8090*/  HADD2.F32 R6, -RZ, R5.reuse.H0_H0 ;  /* 0x20000005ff067230 */ /* 0x100fe40000004100 */
[----:B------:R-:W-:Y:S01]  /*80a0*/  FFMA.FTZ R37, R12, R15, -R37 ;  /* 0x0000000f0c257223 */ /* 0x000fe20000010825 */
[----:B------:R-:W-:Y:S02]  /*80b0*/  HADD2.F32 R14, -RZ, R42.H0_H0 ;  /* 0x2000002aff0e7230 */ /* 0x000fe40000004100 */
[----:B------:R-:W-:Y:S01]  /*80c0*/  FFMA.FTZ R15, R7, R34, R38 ;  /* 0x00000022070f7223 */ /* 0x000fe20000010026 */
[----:B------:R-:W-:-:S02]  /*80d0*/  HADD2.F32 R5, -RZ, R5.H1_H1 ;  /* 0x30000005ff057230 */ /* 0x000fc40000004100 */
[----:B------:R-:W-:Y:S02]  /*80e0*/  HADD2.F32 R12, -RZ, R43.H1_H1 ;  /* 0x3000002bff0c7230 */ /* 0x000fe40000004100 */
[C---:B------:R-:W-:Y:S01]  /*80f0*/  FMUL.FTZ R35, R11.reuse, R14 ;  /* 0x0000000e0b237220 */ /* 0x040fe20000410000 */
[----:B------:R-:W-:Y:S02]  /*8100*/  HADD2.F32 R13, -RZ, R39.H0_H0 ;  /* 0x20000027ff0d7230 */ /* 0x000fe40000004100 */
[----:B------:R-:W-:Y:S02]  /*8110*/  HADD2.F32 R4, -RZ, R41.H0_H0 ;  /* 0x20000029ff047230 */ /* 0x000fe40000004100 */
[-C--:B------:R-:W-:Y:S01]  /*8120*/  FMUL.FTZ R11, R11, R12.reuse ;  /* 0x0000000c0b0b7220 */ /* 0x080fe20000410000 */
[C---:B------:R-:W-:Y:S01]  /*8130*/  FFMA.FTZ R35, R10.reuse, R12, -R35 ;  /* 0x0000000c0a237223 */ /* 0x040fe20000010823 */
[C---:B------:R-:W-:Y:S01]  /*8140*/  FMUL.FTZ R7, R5.reuse, R13 ;  /* 0x0000000d05077220 */ /* 0x040fe20000410000 */
[----:B------:R-:W-:Y:S01]  /*8150*/  FMUL.FTZ R34, R5, R4 ;  /* 0x0000000405227220 */ /* 0x000fe20000410000 */
[----:B------:R-:W-:-:S02]  /*8160*/  FFMA.FTZ R10, R10, R14, R11 ;  /* 0x0000000e0a0a7223 */ /* 0x000fc4000001000b */
[----:B------:R-:W-:Y:S01]  /*8170*/  FFMA.FTZ R5, R6, R4, -R7 ;  /* 0x0000000406057223 */ /* 0x000fe20000010807 */
[----:B------:R-:W-:Y:S01]  /*8180*/  F2FP.F16.F32.PACK_AB R7, R40, R37 ;  /* 0x000000252807723e */ /* 0x000fe200000000ff */
[----:B------:R-:W-:Y:S01]  /*8190*/  FFMA.FTZ R34, R6, R13, R34 ;  /* 0x0000000d06227223 */ /* 0x000fe20000010022 */
[----:B------:R-:W-:Y:S02]  /*81a0*/  F2FP.F16.F32.PACK_AB R4, R15, R36 ;  /* 0x000000240f04723e */ /* 0x000fe400000000ff */
[----:B------:R-:W-:Y:S02]  /*81b0*/  F2FP.F16.F32.PACK_AB R6, R10, R35 ;  /* 0x000000230a06723e */ /* 0x000fe400000000ff */
[----:B------:R-:W-:-:S05]  /*81c0*/  F2FP.F16.F32.PACK_AB R5, R34, R5 ;  /* 0x000000052205723e */ /* 0x000fca00000000ff */
[----:B------:R1:W-:Y:S02]  /*81d0*/  STS.128 [R3+0x20400], R4 ;  /* 0x0204000403007388 */ /* 0x0003e40000000c00 */
.L_x_2051:
[----:B------:R-:W-:Y:S05]  /*81e0*/  BSYNC B2 ;  /* 0x0000000000027941 */ /* 0x000fea0003800000 */
.L_x_2050:
[----:B------:R-:W-:Y:S05]  /*81f0*/  @P2 BRA `(.L_x_2049) ;  /* 0x0000000000a82947 */ /* 0x000fea0003800000 */
[----:B01----:R-:W0:Y:S01]  /*8200*/  LDS.128 R4, [R0] ;  /* 0x0000000000047984 */ /* 0x003e220000000c00 */
[----:B------:R-:W-:Y:S01]  /*8210*/  SHF.R.U32.HI R15, RZ, 0x10, R33 ;  /* 0x00000010ff0f7819 */ /* 0x000fe20000011621 */
[----:B------:R-:W-:Y:S01]  /*8220*/  HADD2.F32 R14, -RZ, R44.H0_H0 ;  /* 0x2000002cff0e7230 */ /* 0x000fe20000004100 */
[--C-:B------:R-:W-:Y:S01]  /*8230*/  SHF.R.U64 R35, R30, 0x10, R31.reuse ;  /* 0x000000101e237819 */ /* 0x100fe2000000121f */
[----:B------:R-:W-:Y:S01]  /*8240*/  HADD2.F32 R30, -RZ, R42.H1_H1 ;  /* 0x3000002aff1e7230 */ /* 0x000fe20000004100 */
        /* <DEDUP_REMOVED lines=16> */
[----:B------:R-:W-:Y:S02]  /*8350*/  HADD2.F32 R6, -RZ, R5.H0_H0 ;  /* 0x20000005ff067230 */ /* 0x000fe40000004100 */
        /* <DEDUP_REMOVED lines=19> */
[----:B------:R2:W-:Y:S02]  /*8490*/  STS.128 [R0], R4 ;  /* 0x0000000400007388 */ /* 0x0005e40000000c00 */
.L_x_2049:
[----:B------:R-:W-:Y:S05]  /*84a0*/  BSYNC B1 ;  /* 0x0000000000017941 */ /* 0x000fea0003800000 */
.L_x_2048:
[----:B------:R-:W-:Y:S05]  /*84b0*/  @P1 BRA `(.L_x_2052) ;  /* 0x0000001800201947 */ /* 0x000fea0003800000 */
[----:B-12---:R-:W1:Y:S01]  /*84c0*/  LDC R5, c[0x0][0x3d4] ;  /* 0x0000f500ff057b82 */ /* 0x006e620000000800 */
        /* <DEDUP_REMOVED lines=8> */
[----:B------:R-:W-:Y:S01]  /*8550*/  SHF.R.U32.HI R25, RZ, 0x10, R27 ;  /* 0x00000010ff197819 */ /* 0x000fe2000001161b */
[----:B------:R-:W-:Y:S01]  /*8560*/  HADD2.F32 R14, -RZ, R47.H0_H0 ;  /* 0x2000002fff0e7230 */ /* 0x000fe20000004100 */
[----:B------:R-:W-:Y:S01]  /*8570*/  SHF.R.U64 R31, R28, 0x10, R29 ;  /* 0x000000101c1f7819 */ /* 0x000fe2000000121d */
[----:B------:R-:W-:Y:S01]  /*8580*/  HADD2.F32 R15, -RZ, R15.H0_H0 ;  /* 0x2000000fff0f7230 */ /* 0x000fe20000004100 */
[----:B------:R-:W-:Y:S01]  /*8590*/  SHF.R.U64 R29, R26, 0x10, R27 ;  /* 0x000000101a1d7819 */ /* 0x000fe2000000121b */
[----:B------:R-:W-:Y:S02]  /*85a0*/  HADD2.F32 R25, -RZ, R25.H0_H0 ;  /* 0x20000019ff197230 */ /* 0x000fe40000004100 */
[----:B0-----:R-:W-:-:S02]  /*85b0*/  HADD2.F32 R12, -RZ, R7.H0_H0 ;  /* 0x20000007ff0c7230 */ /* 0x001fc40000004100 */
[----:B------:R-:W-:Y:S02]  /*85c0*/  HADD2.F32 R13, -RZ, R7.H1_H1 ;  /* 0x30000007ff0d7230 */ /* 0x000fe40000004100 */
[--C-:B------:R-:W-:Y:S02]  /*85d0*/  HADD2.F32 R7, -RZ, R4.reuse.H0_H0 ;  /* 0x20000004ff077230 */ /* 0x100fe40000004100 */
[----:B------:R-:W-:Y:S02]  /*85e0*/  HADD2.F32 R4, -RZ, R4.H1_H1 ;  /* 0x30000004ff047230 */ /* 0x000fe40000004100 */
[C---:B------:R-:W-:Y:S01]  /*85f0*/  FMUL.FTZ R28, R13.reuse, R15 ;  /* 0x0000000f0d1c7220 */ /* 0x040fe20000410000 */
[-C--:B------:R-:W-:Y:S01]  /*8600*/  FMUL.FTZ R27, R13, R25.reuse ;  /* 0x000000190d1b7220 */ /* 0x080fe20000410000 */
[--C-:B------:R-:W-:Y:S02]  /*8610*/  HADD2.F32 R10, -RZ, R6.reuse.H0_H0 ;  /* 0x20000006ff0a7230 */ /* 0x100fe40000004100 */
[----:B------:R-:W-:Y:S01]  /*8620*/  FMUL.FTZ R26, R4, R24 ;  /* 0x00000018041a7220 */ /* 0x000fe20000410000 */
[----:B------:R-:W-:Y:S01]  /*8630*/  FFMA.FTZ R30, R12, R25, R28 ;  /* 0x000000190c1e7223 */ /* 0x000fe2000001001c */
[----:B------:R-:W-:-:S02]  /*8640*/  HADD2.F32 R11, -RZ, R6.H1_H1 ;  /* 0x30000006ff0b7230 */ /* 0x000fc40000004100 */
[----:B------:R-:W-:Y:S01]  /*8650*/  FFMA.FTZ R27, R12, R15, -R27 ;  /* 0x0000000f0c1b7223 */ /* 0x000fe2000001081b */
[-C--:B------:R-:W-:Y:S01]  /*8660*/  FMUL.FTZ R28, R4, R14.reuse ;  /* 0x0000000e041c7220 */ /* 0x080fe20000410000 */
[C---:B------:R-:W-:Y:S01]  /*8670*/  FFMA.FTZ R26, R7.reuse, R14, -R26 ;  /* 0x0000000e071a7223 */ /* 0x040fe2000001081a */
[----:B------:R-:W-:Y:S02]  /*8680*/  HADD2.F32 R6, -RZ, R5.H0_H0 ;  /* 0x20000005ff067230 */ /* 0x000fe40000004100 */
[----:B------:R-:W-:Y:S02]  /*8690*/  HADD2.F32 R14, -RZ, R45.H1_H1 ;  /* 0x3000002dff0e7230 */ /* 0x000fe40000004100 */
[----:B------:R-:W-:Y:S01]  /*86a0*/  FFMA.FTZ R7, R7, R24, R28 ;  /* 0x0000001807077223 */ /* 0x000fe2000001001c */
[----:B------:R-:W-:Y:S02]  /*86b0*/  HADD2.F32 R12, -RZ, R47.H1_H1 ;  /* 0x3000002fff0c7230 */ /* 0x000fe40000004100 */
[----:B------:R-:W-:-:S02]  /*86c0*/  HADD2.F32 R5, -RZ, R5.H1_H1 ;  /* 0x30000005ff057230 */ /* 0x000fc40000004100 */
[C---:B------:R-:W-:Y:S01]  /*86d0*/  FMUL.FTZ R15, R11.reuse, R14 ;  /* 0x0000000e0b0f7220 */ /* 0x040fe20000410000 */
[----:B------:R-:W-:Y:S02]  /*86e0*/  HADD2.F32 R13, -RZ, R29.H0_H0 ;  /* 0x2000001dff0d7230 */ /* 0x000fe40000004100 */
[-C--:B------:R-:W-:Y:S01]  /*86f0*/  FMUL.FTZ R25, R11, R12.reuse ;  /* 0x0000000c0b197220 */ /* 0x080fe20000410000 */
[----:B------:R-:W-:Y:S02]  /*8700*/  HADD2.F32 R4, -RZ, R31.H0_H0 ;  /* 0x2000001fff047230 */ /* 0x000fe40000004100 */
[----:B------:R-:W-:Y:S01]  /*8710*/  FFMA.FTZ R15, R10, R12, -R15 ;  /* 0x0000000c0a0f7223 */ /* 0x000fe2000001080f */
[----:B------:R-:W-:Y:S01]  /*8720*/  F2FP.F16.F32.PACK_AB R31, R30, R27 ;  /* 0x0000001b1e1f723e */ /* 0x000fe200000000ff */
[C---:B------:R-:W-:Y:S01]  /*8730*/  FMUL.FTZ R11, R5.reuse, R13 ;  /* 0x0000000d050b7220 */ /* 0x040fe20000410000 */
[----:B------:R-:W-:Y:S01]  /*8740*/  FFMA.FTZ R10, R10, R14, R25 ;  /* 0x0000000e0a0a7223 */ /* 0x000fe20000010019 */
[----:B------:R-:W-:Y:S01]  /*8750*/  FMUL.FTZ R24, R5, R4 ;  /* 0x0000000405187220 */ /* 0x000fe20000410000 */
[----:B------:R-:W-:Y:S01]  /*8760*/  F2FP.F16.F32.PACK_AB R28, R7, R26 ;  /* 0x0000001a071c723e */ /* 0x000fe200000000ff */
[----:B------:R-:W-:-:S02]  /*8770*/  FFMA.FTZ R11, R6, R4, -R11 ;  /* 0x00000004060b7223 */ /* 0x000fc4000001080b */
[----:B------:R-:W-:Y:S01]  /*8780*/  FFMA.FTZ R24, R6, R13, R24 ;  /* 0x0000000d06187223 */ /* 0x000fe20000010018 */
[----:B------:R-:W-:-:S04]  /*8790*/  F2FP.F16.F32.PACK_AB R30, R10, R15 ;  /* 0x0000000f0a1e723e */ /* 0x000fc800000000ff */
[----:B------:R-:W-:-:S05]  /*87a0*/  F2FP.F16.F32.PACK_AB R29, R24, R11 ;  /* 0x0000000b181d723e */ /* 0x000fca00000000ff */
[----:B------:R1:W-:Y:S02]  /*87b0*/  STS.128 [R3+0x21400], R28 ;  /* 0x0214001c03007388 */ /* 0x0003e40000000c00 */
.L_x_2054:
[----:B------:R-:W-:Y:S05]  /*87c0*/  BSYNC B1 ;  /* 0x0000000000017941 */ /* 0x000fea0003800000 */
.L_x_2053:
        /* <DEDUP_REMOVED lines=10> */
[----:B0-----:R-:W-:-:S02]  /*8870*/  HADD2.F32 R10, -RZ, R7.H1_H1 ;  /* 0x30000007ff0a7230 */ /* 0x001fc40000004100 */
[--C-:B-1----:R-:W-:Y:S02]  /*8880*/  HADD2.F32 R3, -RZ, R4.reuse.H0_H0 ;  /* 0x20000004ff037230 */ /* 0x102fe40000004100 */
[----:B------:R-:W-:Y:S02]  /*8890*/  HADD2.F32 R4, -RZ, R4.H1_H1 ;  /* 0x30000004ff047230 */ /* 0x000fe40000004100 */
[C---:B------:R-:W-:Y:S01]  /*88a0*/  FMUL.FTZ R20, R10.reuse, R14 ;  /* 0x0000000e0a147220 */ /* 0x040fe20000410000 */
[----:B------:R-:W-:Y:S02]  /*88b0*/  HADD2.F32 R9, -RZ, R7.H0_H0 ;  /* 0x20000007ff097230 */ /* 0x000fe40000004100 */
[----:B------:R-:W-:Y:S01]  /*88c0*/  FMUL.FTZ R15, R10, R12 ;  /* 0x0000000c0a0f7220 */ /* 0x000fe20000410000 */
[--C-:B------:R-:W-:Y:S02]  /*88d0*/  HADD2.F32 R7, -RZ, R6.reuse.H0_H0 ;  /* 0x20000006ff077230 */ /* 0x100fe40000004100 */
[----:B------:R-:W-:Y:S01]  /*88e0*/  FMUL.FTZ R10, R4, R13 ;  /* 0x0000000d040a7220 */ /* 0x000fe20000410000 */
[----:B------:R-:W-:-:S02]  /*88f0*/  HADD2.F32 R8, -RZ, R6.H1_H1 ;  /* 0x30000006ff087230 */ /* 0x000fc40000004100 */
[C---:B------:R-:W-:Y:S01]  /*8900*/  FFMA.FTZ R20, R9.reuse, R12, -R20 ;  /* 0x0000000c09147223 */ /* 0x040fe20000010814 */
[----:B------:R-:W-:Y:S01]  /*8910*/  FFMA.FTZ R15, R9, R14, R15 ;  /* 0x0000000e090f7223 */ /* 0x000fe2000001000f */
[--C-:B------:R-:W-:Y:S02]  /*8920*/  HADD2.F32 R6, -RZ, R5.reuse.H0_H0 ;  /* 0x20000005ff067230 */ /* 0x100fe40000004100 */
[-C--:B------:R-:W-:Y:S01]  /*8930*/  FMUL.FTZ R14, R4, R11.reuse ;  /* 0x0000000b040e7220 */ /* 0x080fe20000410000 */
[----:B------:R-:W-:Y:S01]  /*8940*/  FFMA.FTZ R12, R3, R11, -R10 ;  /* 0x0000000b030c7223 */ /* 0x000fe2000001080a */
[----:B------:R-:W-:Y:S01]  /*8950*/  HADD2.F32 R5, -RZ, R5.H1_H1 ;  /* 0x30000005ff057230 */ /* 0x000fe20000004100 */
[----:B------:R-:W-:Y:S01]  /*8960*/  F2FP.F16.F32.PACK_AB R15, R15, R20 ;  /* 0x000000140f0f723e */ /* 0x000fe200000000ff */
[----:B------:R-:W-:Y:S02]  /*8970*/  HADD2.F32 R11, -RZ, R46.H1_H1 ;  /* 0x3000002eff0b7230 */ /* 0x000fe40000004100 */
[----:B------:R-:W-:Y:S01]  /*8980*/  FFMA.FTZ R3, R3, R13, R14 ;  /* 0x0000000d03037223 */ /* 0x000fe2000001000e */
[----:B------:R-:W-:-:S02]  /*8990*/  HADD2.F32 R10, -RZ, R21.H0_H0 ;  /* 0x20000015ff0a7230 */ /* 0x000fc40000004100 */
[----:B------:R-:W-:Y:S02]  /*89a0*/  HADD2.F32 R9, -RZ, R48.H1_H1 ;  /* 0x30000030ff097230 */ /* 0x000fe40000004100 */
[C---:B------:R-:W-:Y:S01]  /*89b0*/  FMUL.FTZ R14, R8.reuse, R11 ;  /* 0x0000000b080e7220 */ /* 0x040fe20000410000 */
[----:B------:R-:W-:Y:S02]  /*89c0*/  HADD2.F32 R4, -RZ, R24.H0_H0 ;  /* 0x20000018ff047230 */ /* 0x000fe40000004100 */
[----:B------:R-:W-:Y:S01]  /*89d0*/  FMUL.FTZ R13, R5, R10 ;  /* 0x0000000a050d7220 */ /* 0x000fe20000410000 */
[----:B------:R-:W-:Y:S01]  /*89e0*/  F2FP.F16.F32.PACK_AB R12, R3, R12 ;  /* 0x0000000c030c723e */ /* 0x000fe200000000ff */
[-C--:B------:R-:W-:Y:S01]  /*89f0*/  FMUL.FTZ R8, R8, R9.reuse ;  /* 0x0000000908087220 */ /* 0x080fe20000410000 */
[----:B------:R-:W-:Y:S01]  /*8a00*/  FFMA.FTZ R14, R7, R9, -R14 ;  /* 0x00000009070e7223 */ /* 0x000fe2000001080e */
[-C--:B------:R-:W-:Y:S01]  /*8a10*/  FMUL.FTZ R5, R5, R4.reuse ;  /* 0x0000000405057220 */ /* 0x080fe20000410000 */
[----:B------:R-:W-:Y:S01]  /*8a20*/  FFMA.FTZ R13, R6, R4, -R13 ;  /* 0x00000004060d7223 */ /* 0x000fe2000001080d */
[----:B------:R-:W-:-:S02]  /*8a30*/  FFMA.FTZ R7, R7, R11, R8 ;  /* 0x0000000b07077223 */ /* 0x000fc40000010008 */
[----:B------:R-:W-:-:S03]  /*8a40*/  FFMA.FTZ R6, R6, R10, R5 ;  /* 0x0000000a06067223 */ /* 0x000fc60000010005 */
[----:B------:R-:W-:Y:S02]  /*8a50*/  F2FP.F16.F32.PACK_AB R14, R7, R14 ;  /* 0x0000000e070e723e */ /* 0x000fe400000000ff */
[----:B------:R-:W-:-:S05]  /*8a60*/  F2FP.F16.F32.PACK_AB R13, R6, R13 ;  /* 0x0000000d060d723e */ /* 0x000fca00000000ff */
[----:B------:R3:W-:Y:S01]  /*8a70*/  STS.128 [R0+0x1000], R12 ;  /* 0x0010000c00007388 */ /* 0x0007e20000000c00 */
[----:B------:R-:W-:Y:S05]  /*8a80*/  BRA `(.L_x_2052) ;  /* 0x0000001000ac7947 */ /* 0x000fea0003800000 */
.L_x_2033:
[----:B------:R-:W0:Y:S01]  /*8a90*/  LDC R41, c[0x0][0x3d4] ;  /* 0x0000f500ff297b82 */ /* 0x000e220000000800 */
[----:B------:R-:W-:Y:S01]  /*8aa0*/  ULDC.64 UR4, c[0x0][0x3c8] ;  /* 0x0000f20000047ab9 */ /* 0x000fe20000000a00 */
[----:B------:R-:W-:Y:S01]  /*8ab0*/  ULDC.64 UR6, c[0x0][0x3e0] ;  /* 0x0000f80000067ab9 */ /* 0x000fe20000000a00 */
[----:B------:R-:W-:Y:S02]  /*8ac0*/  CS2R R32, SRZ ;  /* 0x0000000000207805 */ /* 0x000fe4000001ff00 */
[----:B------:R-:W-:Y:S02]  /*8ad0*/  CS2R R34, SRZ ;  /* 0x0000000000227805 */ /* 0x000fe4000001ff00 */
[----:B0-----:R-:W-:-:S04]  /*8ae0*/  ISETP.GE.AND P0, PT, R16, R41, PT ;  /* 0x000000291000720c */ /* 0x001fc80003f06270 */
[-C--:B------:R-:W-:Y:S02]  /*8af0*/  ISETP.GE.OR P1, PT, R226, R8.reuse, P0 ;  /* 0x00000008e200720c */ /* 0x080fe40000726670 */
[----:B------:R-:W-:-:S11]  /*8b00*/  ISETP.GE.OR P0, PT, R23, R8, P0 ;  /* 0x000000081700720c */ /* 0x000fd60000706670 */
[----:B------:R-:W0:Y:S01]  /*8b10*/  @!P1 LDC.64 R14, c[0x0][0x3c8] ;  /* 0x0000f200ff0e9b82 */ /* 0x000e220000000a00 */
[----:B------:R-:W-:Y:S02]  /*8b20*/  @!P1 IADD3 R13, P5, P6, R27, R46, R52 ;  /* 0x0000002e1b0d9210 */ /* 0x000fe40007ebe034 */
[----:B------:R-:W-:Y:S02]  /*8b30*/  @!P0 IADD3 R9, P4, R52, R27, RZ ;  /* 0x0000001b34098210 */ /* 0x000fe40007f9e0ff */
[----:B------:R-:W-:Y:S02]  /*8b40*/  @!P1 IADD3 R0, P2, P3, R29, R44, R54 ;  /* 0x0000002c1d009210 */ /* 0x000fe40007b5e036 */
[----:B------:R-:W-:Y:S01]  /*8b50*/  @!P1 IADD3.X R20, R26, R47, R57, P5, P6 ;  /* 0x0000002f1a149210 */ /* 0x000fe20002fec439 */
[----:B------:R-:W1:Y:S01]  /*8b60*/  @!P1 LDC.64 R30, c[0x0][0x3e0] ;  /* 0x0000f800ff1e9b82 */ /* 0x000e620000000a00 */
[----:B------:R-:W-:Y:S01]  /*8b70*/  @!P0 IMAD.X R10, R57, 0x1, R26, P4 ;  /* 0x00000001390a8824 */ /* 0x000fe200020e061a */
[----:B------:R-:W-:-:S02]  /*8b80*/  @!P0 LEA R8, P4, R9, UR4, 0x1 ;  /* 0x0000000409088c11 */ /* 0x000fc4000f8808ff */
[----:B------:R-:W-:Y:S02]  /*8b90*/  @!P1 IADD3.X R3, R28, R45, R59, P2, P3 ;  /* 0x0000002d1c039210 */ /* 0x000fe400017e643b */
[----:B------:R-:W-:Y:S02]  /*8ba0*/  @!P0 IADD3 R11, P5, R54, R29, RZ ;  /* 0x0000001d360b8210 */ /* 0x000fe40007fbe0ff */
[----:B------:R-:W-:Y:S02]  /*8bb0*/  @!P0 LEA.HI.X R9, R9, UR5, R10, 0x1, P4 ;  /* 0x0000000509098c11 */ /* 0x000fe4000a0f0c0a */
[----:B------:R-:W-:Y:S01]  /*8bc0*/  @!P0 LEA R10, P2, R11, UR6, 0x1 ;  /* 0x000000060b0a8c11 */ /* 0x000fe2000f8408ff */
[----:B------:R-:W-:Y:S01]  /*8bd0*/  @!P0 IMAD.X R24, R59, 0x1, R28, P5 ;  /* 0x000000013b188824 */ /* 0x000fe200028e061c */
[----:B0-----:R-:W-:Y:S02]  /*8be0*/  @!P1 LEA R12, P3, R13, R14, 0x1 ;  /* 0x0000000e0d0c9211 */ /* 0x001fe400078608ff */
[----:B------:R-:W-:-:S02]  /*8bf0*/  CS2R R28, SRZ ;  /* 0x00000000001c7805 */ /* 0x000fc4000001ff00 */
[----:B------:R-:W-:Y:S01]  /*8c00*/  @!P0 LEA.HI.X R11, R11, UR7, R24, 0x1, P2 ;  /* 0x000000070b0b8c11 */ /* 0x000fe200090f0c18 */
[----:B------:R0:W5:Y:S01]  /*8c10*/  @!P0 LDG.E.128 R32, desc[UR42][R8.64] ;  /* 0x0000002a08208981 */ /* 0x000162000c1e1d00 */
[----:B------:R-:W-:Y:S02]  /*8c20*/  @!P1 LEA.HI.X R13, R13, R15, R20, 0x1, P3 ;  /* 0x0000000f0d0d9211 */ /* 0x000fe400018f0c14 */
[----:B-1----:R-:W-:-:S04]  /*8c30*/  @!P1 LEA R14, P4, R0, R30, 0x1 ;  /* 0x0000001e000e9211 */ /* 0x002fc800078808ff */
[----:B------:R-:W-:Y:S02]  /*8c40*/  @!P1 LEA.HI.X R15, R0, R31, R3, 0x1, P4 ;  /* 0x0000001f000f9211 */ /* 0x000fe400020f0c03 */
[----:B------:R-:W-:Y:S01]  /*8c50*/  CS2R R30, SRZ ;  /* 0x00000000001e7805 */ /* 0x000fe2000001ff00 */
[----:B------:R-:W1:Y:S05]  /*8c60*/  LDC R0, c[0x0][0x428] ;  /* 0x00010a00ff007b82 */ /* 0x000e6a0000000800 */
[----:B------:R-:W5:Y:S01]  /*8c70*/  @!P1 LDG.E.128 R28, desc[UR42][R14.64] ;  /* 0x0000002a0e1c9981 */ /* 0x000f62000c1e1d00 */
[----:B-1----:R-:W-:-:S13]  /*8c80*/  ISETP.NE.AND P2, PT, R0, 0x1, PT ;  /* 0x000000010000780c */ /* 0x002fda0003f45270 */
[----:B0-----:R-:W0:Y:S08]  /*8c90*/  @P2 LDC R8, c[0x0][0x42c] ;  /* 0x00010b00ff082b82 */ /* 0x001e300000000800 */
[----:B------:R-:W1:Y:S01]  /*8ca0*/  @P2 LDC R9, c[0x0][0x430] ;  /* 0x00010c00ff092b82 */ /* 0x000e620000000800 */
[----:B------:R-:W-:-:S05]  /*8cb0*/  LEA R0, R189, R23, 0x6 ;  /* 0x00000017bd007211 */ /* 0x000fca00078e30ff */
[----:B------:R-:W-:Y:S01]  /*8cc0*/  IMAD R3, R211, 0x20, R0 ;  /* 0x00000020d3037824 */ /* 0x000fe200078e0200 */
[----:B------:R-:W-:Y:S02]  /*8cd0*/  CS2R R36, SRZ ;  /* 0x0000000000247805 */ /* 0x000fe4000001ff00 */
[----:B------:R-:W-:Y:S02]  /*8ce0*/  CS2R R38, SRZ ;  /* 0x0000000000267805 */ /* 0x000fe4000001ff00 */
[----:B------:R-:W-:Y:S02]  /*8cf0*/  CS2R R24, SRZ ;  /* 0x0000000000187805 */ /* 0x000fe4000001ff00 */
[----:B------:R-:W-:Y:S02]  /*8d00*/  CS2R R26, SRZ ;  /* 0x00000000001a7805 */ /* 0x000fe4000001ff00 */
[----:B------:R2:W5:Y:S01]  /*8d10*/  @!P0 LDG.E.128 R36, desc[UR42][R10.64] ;  /* 0x0000002a0a248981 */ /* 0x000562000c1e1d00 */
[----:B0-----:R-:W-:-:S03]  /*8d20*/  @P2 IMAD.HI.U32 R0, R3, R8, RZ ;  /* 0x0000000803002227 */ /* 0x001fc600078e00ff */
[----:B------:R0:W5:Y:S02]  /*8d30*/  @!P1 LDG.E.128 R24, desc[UR42][R12.64] ;  /* 0x0000002a0c189981 */ /* 0x000164000c1e1d00 */
[----:B-1----:R-:W-:-:S04]  /*8d40*/  @P2 SHF.R.U32.HI R3, RZ, R9, R0 ;  /* 0x00000009ff032219 */ /* 0x002fc80000011600 */
[----:B------:R-:W-:Y:S01]  /*8d50*/  SHF.R.S32.HI R21, RZ, 0x1f, R3 ;  /* 0x0000001fff157819 */ /* 0x000fe20000011403 */
[----:B------:R-:W-:Y:S01]  /*8d60*/  IMAD.MOV.U32 R8, RZ, RZ, R42 ;  /* 0x000000ffff087224 */ /* 0x000fe200078e002a */
[----:B--2---:R-:W-:Y:S01]  /*8d70*/  MOV R11, R51 ;  /* 0x00000033000b7202 */ /* 0x004fe20000000f00 */
[----:B------:R-:W-:Y:S02]  /*8d80*/  IMAD.MOV.U32 R9, RZ, RZ, R49 ;  /* 0x000000ffff097224 */ /* 0x000fe400078e0031 */
[----:B------:R-:W-:Y:S02]  /*8d90*/  IMAD.MOV.U32 R10, RZ, RZ, R40 ;  /* 0x000000ffff0a7224 */ /* 0x000fe400078e0028 */
[C---:B------:R-:W-:Y:S02]  /*8da0*/  IMAD R0, R21.reuse, R6, RZ ;  /* 0x0000000615007224 */ /* 0x040fe400078e02ff */
[----:B0-----:R-:W-:Y:S02]  /*8db0*/  IMAD R12, R21, R4, RZ ;  /* 0x00000004150c7224 */ /* 0x001fe400078e02ff */
[----:B------:R-:W-:-:S04]  /*8dc0*/  IMAD.WIDE.U32 R8, R3, R6, R8 ;  /* 0x0000000603087225 */ /* 0x000fc800078e0008 */
[----:B------:R-:W-:-:S04]  /*8dd0*/  IMAD.WIDE.U32 R10, R3, R4, R10 ;  /* 0x00000004030a7225 */ /* 0x000fc800078e000a */
[C---:B------:R-:W-:Y:S02]  /*8de0*/  IMAD R7, R3.reuse, R7, R0 ;  /* 0x0000000703077224 */ /* 0x040fe400078e0200 */
[----:B------:R-:W-:Y:S01]  /*8df0*/  IMAD R3, R3, R5, R12 ;  /* 0x0000000503037224 */ /* 0x000fe200078e020c */
[----:B------:R-:W-:Y:S01]  /*8e00*/  LEA R4, P2, R8, UR4, 0x1 ;  /* 0x0000000408047c11 */ /* 0x000fe2000f8408ff */
[----:B------:R-:W-:Y:S01]  /*8e10*/  IMAD.IADD R5, R9, 0x1, R7 ;  /* 0x0000000109057824 */ /* 0x000fe200078e0207 */
[----:B------:R-:W-:Y:S01]  /*8e20*/  LEA R0, P3, R10, UR6, 0x1 ;  /* 0x000000060a007c11 */ /* 0x000fe2000f8608ff */
[----:B------:R-:W-:Y:S01]  /*8e30*/  IMAD.IADD R3, R11, 0x1, R3 ;  /* 0x000000010b037824 */ /* 0x000fe200078e0203 */
[----:B------:R-:W-:Y:S02]  /*8e40*/  UMOV UR4, 0xffffffff ;  /* 0xffffffff00047882 */ /* 0x000fe40000000000 */
[----:B------:R-:W-:Y:S02]  /*8e50*/  LEA.HI.X R5, R8, UR5, R5, 0x1, P2 ;  /* 0x0000000508057c11 */ /* 0x000fe400090f0c05 */
[----:B------:R-:W-:-:S02]  /*8e60*/  LEA.HI.X R3, R10, UR7, R3, 0x1, P3 ;  /* 0x000000070a037c11 */ /* 0x000fc400098f0c03 */
[----:B------:R-:W-:Y:S01]  /*8e70*/  LEA.HI R6, R205, R205, RZ, 0x1 ;  /* 0x000000cdcd067211 */ /* 0x000fe200078f08ff */
[----:B------:R-:W-:Y:S06]  /*8e80*/  BRA.DIV UR4, `(.L_x_2055) ;  /* 0x0000014604ec7947 */ /* 0x000fec000b800000 */
.L_x_2312:
[----:B------:R-:W-:-:S03]  /*8e90*/  UMOV UR4, 0xffffffff ;  /* 0xffffffff00047882 */ /* 0x000fc60000000000 */
[----:B------:R-:W-:Y:S05]  /*8ea0*/  BRA.DIV UR4, `(.L_x_2056) ;  /* 0x0000014a040c7947 */ /* 0x000fea000b800000 */
.L_x_2315:
[----:B------:R-:W-:-:S03]  /*8eb0*/  UMOV UR4, 0xffffffff ;  /* 0xffffffff00047882 */ /* 0x000fc60000000000 */
[----:B------:R-:W-:Y:S05]  /*8ec0*/  BRA.DIV UR4, `(.L_x_2057) ;  /* 0x0000014a042c7947 */ /* 0x000fea000b800000 */
.L_x_2318:
[----:B------:R-:W-:-:S03]  /*8ed0*/  UMOV UR4, 0xffffffff ;  /* 0xffffffff00047882 */ /* 0x000fc60000000000 */
[----:B------:R-:W-:Y:S05]  /*8ee0*/  BRA.DIV UR4, `(.L_x_2058) ;  /* 0x0000014a044c7947 */ /* 0x000fea000b800000 */
.L_x_2321:
[----:B------:R-:W-:-:S03]  /*8ef0*/  UMOV UR4, 0xffffffff ;  /* 0xffffffff00047882 */ /* 0x000fc60000000000 */
[----:B------:R-:W-:Y:S05]  /*8f00*/  BRA.DIV UR4, `(.L_x_2059) ;  /* 0x0000014a046c7947 */ /* 0x000fea000b800000 */
.L_x_2324:
[----:B------:R-:W-:Y:S01]  /*8f10*/  UMOV UR4, 0xffffffff ;  /* 0xffffffff00047882 */ /* 0x000fe20000000000 */
[----:B------:R-:W-:Y:S02]  /*8f20*/  LOP3.LUT R6, R6, 0xfffffffe, RZ, 0xc0, !PT ;  /* 0xfffffffe06067812 */ /* 0x000fe400078ec0ff */
[----:B------:R-:W-:Y:S05]  /*8f30*/  BRA.DIV UR4, `(.L_x_2060) ;  /* 0x0000014a04887947 */ /* 0x000fea000b800000 */
.L_x_2327:
[----:B------:R-:W-:Y:S01]  /*8f40*/  UMOV UR4, 0xffffffff ;  /* 0xffffffff00047882 */ /* 0x000fe20000000000 */
[----:B------:R-:W-:Y:S02]  /*8f50*/  IMAD.IADD R6, R205, 0x1, -R6 ;  /* 0x00000001cd067824 */ /* 0x000fe400078e0a06 */
[----:B------:R-:W-:Y:S05]  /*8f60*/  BRA.DIV UR4, `(.L_x_2061) ;  /* 0x0000014a04a47947 */ /* 0x000fea000b800000 */
.L_x_2330:
[----:B------:R-:W-:Y:S01]  /*8f70*/  UMOV UR4, 0xffffffff ;  /* 0xffffffff00047882 */ /* 0x000fe20000000000 */
[----:B------:R-:W-:Y:S02]  /*8f80*/  SHF.L.U32 R3, R6, 0x1f, RZ ;  /* 0x0000001f06037819 */ /* 0x000fe400000006ff */
[----:B------:R-:W-:Y:S05]  /*8f90*/  BRA.DIV UR4, `(.L_x_2062) ;  /* 0x0000014a04c07947 */ /* 0x000fea000b800000 */
.L_x_2333:
[----:B------:R-:W0:Y:S01]  /*8fa0*/  SYNCS.PHASECHK.TRANS64.TRYWAIT P2, [R2+URZ+0x28c00], R3 ;  /* 0x028c0003020075a7 */ /* 0x000e22000804017f */
[----:B-----5:R-:W-:Y:S01]  /*8fb0*/  IMAD.MOV.U32 R0, RZ, RZ, R32 ;  /* 0x000000ffff007224 */ /* 0x020fe200078e0020 */
[----:B------:R-:W-:Y:S01]  /*8fc0*/  MOV R4, R33 ;  /* 0x0000002100047202 */ /* 0x000fe20000000f00 */
[----:B------:R-:W-:Y:S01]  /*8fd0*/  IMAD.MOV.U32 R5, RZ, RZ, R34 ;  /* 0x000000ffff057224 */ /* 0x000fe200078e0022 */
[----:B------:R-:W-:Y:S01]  /*8fe0*/  BSSY B1, `(.L_x_2063) ;  /* 0x0000018000017945 */ /* 0x000fe20003800000 */
[----:B------:R-:W-:Y:S01]  /*8ff0*/  IMAD.MOV.U32 R6, RZ, RZ, R35 ;  /* 0x000000ffff067224 */ /* 0x000fe200078e0023 */
[----:B------:R-:W-:Y:S01]  /*9000*/  PRMT R15, R15, 0x5410, R4 ;  /* 0x000054100f0f7816 */ /* 0x000fe20000000004 */
        /* <DEDUP_REMOVED lines=9> */
[----:B------:R-:W-:-:S02]  /*90a0*/  MOV R0, R38 ;  /* 0x0000002600007202 */ /* 0x000fc40000000f00 */
[----:B------:R-:W-:Y:S01]  /*90b0*/  PRMT R50, R4, 0x7610, R50 ;  /* 0x0000761004327816 */ /* 0x000fe20000000032 */
[----:B------:R-:W-:Y:S01]  /*90c0*/  IMAD.MOV.U32 R4, RZ, RZ, R29 ;  /* 0x000000ffff047224 */ /* 0x000fe200078e001d */
[----:B------:R-:W-:Y:S01]  /*90d0*/  PRMT R49, R49, 0x5410, R0 ;  /* 0x0000541031317816 */ /* 0x000fe20000000000 */
[----:B------:R-:W-:Y:S01]  /*90e0*/  IMAD.MOV.U32 R0, RZ, RZ, R28 ;  /* 0x000000ffff007224 */ /* 0x000fe200078e001c */
[----:B------:R-:W-:Y:S01]  /*90f0*/  PRMT R53, R5, 0x5410, R6 ;  /* 0x0000541005357816 */ /* 0x000fe20000000006 */
[----:B------:R-:W-:Y:S01]  /*9100*/  IMAD.MOV.U32 R5, RZ, RZ, R26 ;  /* 0x000000ffff057224 */ /* 0x000fe200078e001a */
[----:B------:R-:W-:Y:S02]  /*9110*/  MOV R6, R27 ;  /* 0x0000001b00067202 */ /* 0x000fe40000000f00 */
[----:B------:R-:W-:Y:S01]  /*9120*/  PRMT R52, R0, 0x5410, R4 ;  /* 0x0000541000347816 */ /* 0x000fe20000000004 */
[----:B------:R-:W-:Y:S01]  /*9130*/  IMAD.IADD R0, R16, 0x1, R41 ;  /* 0x0000000110007824 */ /* 0x000fe200078e0229 */
[----:B------:R-:W-:Y:S01]  /*9140*/  PRMT R54, R5, 0x5410, R6 ;  /* 0x0000541005367816 */ /* 0x000fe20000000006 */
[----:B0-----:R-:W-:Y:S06]  /*9150*/  @!P2 BRA `(.L_x_2064) ;  /* 0x000001480078a947 */ /* 0x001fec0003800000 */
.L_x_2334:
[----:B------:R-:W-:Y:S05]  /*9160*/  BSYNC B1 ;  /* 0x0000000000017941 */ /* 0x000fea0003800000 */
.L_x_2063:
[----:B------:R-:W-:Y:S01]  /*9170*/  BSSY B1, `(.L_x_2065) ;  /* 0x0000063000017945 */ /* 0x000fe20003800000 */
[----:B------:R-:W-:Y:S01]  /*9180*/  IMAD.MOV.U32 R55, RZ, RZ, R30 ;  /* 0x000000ffff377224 */ /* 0x000fe200078e001e */
[----:B------:R-:W-:Y:S02]  /*9190*/  MOV R56, R31 ;  /* 0x0000001f00387202 */ /* 0x000fe40000000f00 */
[----:B------:R-:W-:Y:S01]  /*91a0*/  LOP3.LUT R0, R0, 0x38, RZ, 0xc0, !PT ;  /* 0x0000003800007812 */ /* 0x000fe200078ec0ff */
[----:B------:R-:W-:Y:S06]  /*91b0*/  @P0 BRA `(.L_x_2066) ;  /* 0x0000000400780947 */ /* 0x000fec0003800000 */
[----:B0-----:R-:W-:Y:S01]  /*91c0*/  IMAD.SHL.U32 R3, R193, 0x40, RZ ;  /* 0x00000040c1037824 */ /* 0x001fe200078e00ff */
[--C-:B------:R-:W-:Y:S02]  /*91d0*/  SHF.R.U64 R48, R32, 0x10, R33.reuse ;  /* 0x0000001020307819 */ /* 0x100fe40000001221 */
[----:B------:R-:W-:Y:S01]  /*91e0*/  SHF.R.U32.HI R44, RZ, 0x10, R33 ;  /* 0x00000010ff2c7819 */ /* 0x000fe20000011621 */
[----:B------:R-:W-:Y:S01]  /*91f0*/  HADD2.F32 R33, -RZ, R15.H1_H1 ;  /* 0x3000000fff217230 */ /* 0x000fe20000004100 */
[----:B------:R-:W-:Y:S02]  /*9200*/  LOP3.LUT R5, R3, 0x1c0, RZ, 0xc0, !PT ;  /* 0x000001c003057812 */ /* 0x000fe400078ec0ff */
[----:B------:R-:W-:Y:S02]  /*9210*/  SHF.R.U64 R46, R36, 0x10, R37 ;  /* 0x00000010242e7819 */ /* 0x000fe40000001225 */
[----:B------:R-:W-:Y:S02]  /*9220*/  LOP3.LUT R3, R5, 0x38, R16, 0xf8, !PT ;  /* 0x0000003805037812 */ /* 0x000fe400078ef810 */
[----:B------:R-:W-:-:S02]  /*9230*/  SHF.R.U32.HI R4, RZ, 0x3, R5 ;  /* 0x00000003ff047819 */ /* 0x000fc40000011605 */
[----:B------:R-:W-:Y:S01]  /*9240*/  SHF.R.U64 R47, R34, 0x10, R35 ;  /* 0x00000010222f7819 */ /* 0x000fe20000001223 */
[----:B------:R-:W-:Y:S01]  /*9250*/  HADD2.F32 R34, -RZ, R15.H0_H0 ;  /* 0x2000000fff227230 */ /* 0x000fe20000004100 */
[----:B------:R-:W-:Y:S02]  /*9260*/  LOP3.LUT R3, R3, R4, RZ, 0x3c, !PT ;  /* 0x0000000403037212 */ /* 0x000fe400078e3cff */
[----:B------:R-:W-:Y:S02]  /*9270*/  SHF.R.U32.HI R36, RZ, 0x10, R37 ;  /* 0x00000010ff247819 */ /* 0x000fe40000011625 */
[----:B------:R-:W-:Y:S01]  /*9280*/  SHF.R.U32.HI R42, RZ, 0x10, R35 ;  /* 0x00000010ff2a7819 */ /* 0x000fe20000011623 */
[----:B------:R-:W-:Y:S01]  /*9290*/  IMAD R3, R200, 0x200, R3 ;  /* 0x00000200c8037824 */ /* 0x000fe200078e0203 */
[--C-:B------:R-:W-:Y:S01]  /*92a0*/  SHF.R.U64 R45, R38, 0x10, R39.reuse ;  /* 0x00000010262d7819 */ /* 0x100fe20000001227 */
[----:B------:R-:W-:Y:S01]  /*92b0*/  HADD2.F32 R35, -RZ, R36.H0_H0 ;  /* 0x20000024ff237230 */ /* 0x000fe20000004100 */
[----:B------:R-:W-:Y:S01]  /*92c0*/  SHF.R.U32.HI R40, RZ, 0x10, R39 ;  /* 0x00000010ff287819 */ /* 0x000fe20000011627 */
[----:B------:R-:W-:Y:S01]  /*92d0*/  IMAD R41, R3, 0x2, R2 ;  /* 0x0000000203297824 */ /* 0x000fe200078e0202 */
[----:B------:R-:W-:Y:S01]  /*92e0*/  LOP3.LUT R3, R4, R0, R5, 0x1e, !PT ;  /* 0x0000000004037212 */ /* 0x000fe200078e1e05 */
[----:B------:R-:W-:-:S03]  /*92f0*/  HADD2.F32 R36, -RZ, R50.H0_H0 ;  /* 0x20000032ff247230 */ /* 0x000fc60000004100 */
[----:B------:R-:W0:Y:S01]  /*9300*/  LDS.128 R8, [R41+0x20400] ;  /* 0x0204000029087984 */ /* 0x000e220000000c00 */
[----:B------:R-:W-:-:S05]  /*9310*/  IMAD R3, R200, 0x200, R3 ;  /* 0x00000200c8037824 */ /* 0x000fca00078e0203 */
[----:B------:R-:W-:-:S05]  /*9320*/  LEA R43, R3, R2, 0x1 ;  /* 0x00000002032b7211 */ /* 0x000fca00078e08ff */
[----:B------:R-:W1:Y:S01]  /*9330*/  LDS.128 R4, [R43+0x20400] ;  /* 0x020400002b047984 */ /* 0x000e620000000c00 */
[--C-:B0-----:R-:W-:Y:S02]  /*9340*/  HADD2.F32 R12, -RZ, R9.reuse.H0_H0 ;  /* 0x20000009ff0c7230 */ /* 0x101fe40000004100 */
[----:B------:R-:W-:Y:S02]  /*9350*/  HADD2.F32 R9, -RZ, R9.H1_H1 ;  /* 0x30000009ff097230 */ /* 0x000fe40000004100 */
[--C-:B------:R-:W-:Y:S02]  /*9360*/  HADD2.F32 R13, -RZ, R11.reuse.H0_H0 ;  /* 0x2000000bff0d7230 */ /* 0x100fe40000004100 */
[----:B------:R-:W-:Y:S02]  /*9370*/  HADD2.F32 R14, -RZ, R11.H1_H1 ;  /* 0x3000000bff0e7230 */ /* 0x000fe40000004100 */
[----:B------:R-:W-:Y:S02]  /*9380*/  HADD2.F32 R3, -RZ, R8.H0_H0 ;  /* 0x20000008ff037230 */ /* 0x000fe40000004100 */
[----:B------:R-:W-:-:S02]  /*9390*/  HADD2.F32 R11, -RZ, R10.H0_H0 ;  /* 0x2000000aff0b7230 */ /* 0x000fc40000004100 */
[--C-:B-1----:R-:W-:Y:S02]  /*93a0*/  HADD2.F32 R15, -RZ, R5.reuse.H0_H0 ;  /* 0x20000005ff0f7230 */ /* 0x102fe40000004100 */
[----:B------:R-:W-:Y:S02]  /*93b0*/  HADD2.F32 R20, -RZ, R5.H1_H1 ;  /* 0x30000005ff147230 */ /* 0x000fe40000004100 */
[----:B------:R-:W-:Y:S02]  /*93c0*/  HADD2.F32 R21, -RZ, R7.H0_H0 ;  /* 0x20000007ff157230 */ /* 0x000fe40000004100 */
[CC--:B------:R-:W-:Y:S01]  /*93d0*/  FMUL.FTZ R37, R15.reuse, R34.reuse ;  /* 0x000000220f257220 */ /* 0x0c0fe20000410000 */
[----:B------:R-:W-:Y:S01]  /*93e0*/  FMUL.FTZ R39, R15, R33 ;  /* 0x000000210f277220 */ /* 0x000fe20000410000 */
[----:B------:R-:W-:Y:S02]  /*93f0*/  HADD2.F32 R15, -RZ, R44.H0_H0 ;  /* 0x2000002cff0f7230 */ /* 0x000fe40000004100 */
[----:B------:R-:W-:Y:S01]  /*9400*/  FMUL.FTZ R38, R20, R35 ;  /* 0x0000002314267220 */ /* 0x000fe20000410000 */
[C---:B------:R-:W-:Y:S01]  /*9410*/  FFMA.FTZ R37, R12.reuse, R33, -R37 ;  /* 0x000000210c257223 */ /* 0x040fe20000010825 */
[----:B------:R-:W-:Y:S01]  /*9420*/  FFMA.FTZ R39, R12, R34, R39 ;  /* 0x000000220c277223 */ /* 0x000fe20000010027 */
[----:B------:R-:W-:-:S02]  /*9430*/  HADD2.F32 R12, -RZ, R51.H1_H1 ;  /* 0x30000033ff0c7230 */ /* 0x000fc40000004100 */
[-C--:B------:R-:W-:Y:S01]  /*9440*/  FMUL.FTZ R20, R20, R15.reuse ;  /* 0x0000000f14147220 */ /* 0x080fe20000410000 */
[----:B------:R-:W-:Y:S01]  /*9450*/  FMUL.FTZ R34, R21, R36 ;  /* 0x0000002415227220 */ /* 0x000fe20000410000 */
[C---:B------:R-:W-:Y:S01]  /*9460*/  FFMA.FTZ R38, R9.reuse, R15, -R38 ;  /* 0x0000000f09267223 */ /* 0x040fe20000010826 */
[----:B------:R-:W-:Y:S02]  /*9470*/  HADD2.F32 R15, -RZ, R40.H0_H0 ;  /* 0x20000028ff0f7230 */ /* 0x000fe40000004100 */
[----:B------:R-:W-:Y:S01]  /*9480*/  FFMA.FTZ R40, R9, R35, R20 ;  /* 0x0000002309287223 */ /* 0x000fe20000010014 */
[----:B------:R-:W-:Y:S02]  /*9490*/  HADD2.F32 R32, -RZ, R7.H1_H1 ;  /* 0x30000007ff207230 */ /* 0x000fe40000004100 */
[-C--:B------:R-:W-:Y:S01]  /*94a0*/  FMUL.FTZ R21, R21, R12.reuse ;  /* 0x0000000c15157220 */ /* 0x080fe20000410000 */
[----:B------:R-:W-:Y:S01]  /*94b0*/  FFMA.FTZ R33, R13, R12, -R34 ;  /* 0x0000000c0d217223 */ /* 0x000fe20000010822 */
[----:B------:R-:W-:-:S02]  /*94c0*/  HADD2.F32 R9, -RZ, R42.H0_H0 ;  /* 0x2000002aff097230 */ /* 0x000fc40000004100 */
[----:B------:R-:W-:Y:S02]  /*94d0*/  HADD2.F32 R5, -RZ, R4.H0_H0 ;  /* 0x20000004ff057230 */ /* 0x000fe40000004100 */
[----:B------:R-:W-:Y:S01]  /*94e0*/  FFMA.FTZ R35, R13, R36, R21 ;  /* 0x000000240d237223 */ /* 0x000fe20000010015 */
[--C-:B------:R-:W-:Y:S02]  /*94f0*/  HADD2.F32 R34, -RZ, R49.reuse.H0_H0 ;  /* 0x20000031ff227230 */ /* 0x100fe40000004100 */
[C---:B------:R-:W-:Y:S01]  /*9500*/  FMUL.FTZ R13, R32.reuse, R15 ;  /* 0x0000000f200d7220 */ /* 0x040fe20000410000 */
[----:B------:R-:W-:Y:S02]  /*9510*/  HADD2.F32 R12, -RZ, R50.H1_H1 ;  /* 0x30000032ff0c7230 */ /* 0x000fe40000004100 */
[----:B------:R-:W-:Y:S01]  /*9520*/  FMUL.FTZ R21, R32, R9 ;  /* 0x0000000920157220 */ /* 0x000fe20000410000 */
[----:B------:R-:W-:Y:S02]  /*9530*/  HADD2.F32 R7, -RZ, R6.H0_H0 ;  /* 0x20000006ff077230 */ /* 0x000fe40000004100 */
[----:B------:R-:W-:Y:S01]  /*9540*/  FMUL.FTZ R36, R5, R34 ;  /* 0x0000002205247220 */ /* 0x000fe20000410000 */
[----:B------:R-:W-:-:S02]  /*9550*/  HADD2.F32 R32, -RZ, R49.H1_H1 ;  /* 0x30000031ff207230 */ /* 0x000fc40000004100 */
[-C--:B------:R-:W-:Y:S01]  /*9560*/  FMUL.FTZ R5, R5, R12.reuse ;  /* 0x0000000c05057220 */ /* 0x080fe20000410000 */
[----:B------:R-:W-:Y:S02]  /*9570*/  HADD2.F32 R20, -RZ, R51.H0_H0 ;  /* 0x20000033ff147230 */ /* 0x000fe40000004100 */
[C---:B------:R-:W-:Y:S01]  /*9580*/  FFMA.FTZ R42, R14.reuse, R9, -R13 ;  /* 0x000000090e2a7223 */ /* 0x040fe2000001080d */
[----:B------:R-:W-:Y:S01]  /*9590*/  FFMA.FTZ R44, R14, R15, R21 ;  /* 0x0000000f0e2c7223 */ /* 0x000fe20000010015 */
[----:B------:R-:W-:Y:S01]  /*95a0*/  FFMA.FTZ R36, R3, R12, -R36 ;  /* 0x0000000c03247223 */ /* 0x000fe20000010824 */
[C---:B------:R-:W-:Y:S01]  /*95b0*/  FMUL.FTZ R14, R7.reuse, R32 ;  /* 0x00000020070e7220 */ /* 0x040fe20000410000 */
[----:B------:R-:W-:Y:S01]  /*95c0*/  FMUL.FTZ R12, R7, R20 ;  /* 0x00000014070c7220 */ /* 0x000fe20000410000 */
[----:B------:R-:W-:Y:S02]  /*95d0*/  HADD2.F32 R4, -RZ, R4.H1_H1 ;  /* 0x30000004ff047230 */ /* 0x000fe40000004100 */
[----:B------:R-:W-:Y:S01]  /*95e0*/  FFMA.FTZ R34, R3, R34, R5 ;  /* 0x0000002203227223 */ /* 0x000fe20000010005 */
[----:B------:R-:W-:-:S02]  /*95f0*/  HADD2.F32 R6, -RZ, R6.H1_H1 ;  /* 0x30000006ff067230 */ /* 0x000fc40000004100 */
[C---:B------:R-:W-:Y:S01]  /*9600*/  FFMA.FTZ R14, R11.reuse, R20, -R14 ;  /* 0x000000140b0e7223 */ /* 0x040fe2000001080e */
[----:B------:R-:W-:Y:S02]  /*9610*/  HADD2.F32 R7, -RZ, R46.H0_H0 ;  /* 0x2000002eff077230 */ /* 0x000fe40000004100 */
[----:B------:R-:W-:Y:S01]  /*9620*/  FFMA.FTZ R12, R11, R32, R12 ;  /* 0x000000200b0c7223 */ /* 0x000fe2000001000c */
[----:B------:R-:W-:Y:S02]  /*9630*/  HADD2.F32 R9, -RZ, R45.H0_H0 ;  /* 0x2000002dff097230 */ /* 0x000fe40000004100 */
[----:B------:R-:W-:Y:S02]  /*9640*/  HADD2.F32 R3, -RZ, R48.H0_H0 ;  /* 0x20000030ff037230 */ /* 0x000fe40000004100 */
[----:B------:R-:W-:Y:S01]  /*9650*/  FMUL.FTZ R11, R4, R7 ;  /* 0x00000007040b7220 */ /* 0x000fe20000410000 */
[----:B------:R-:W-:Y:S02]  /*9660*/  HADD2.F32 R5, -RZ, R47.H0_H0 ;  /* 0x2000002fff057230 */ /* 0x000fe40000004100 */
[----:B------:R-:W-:Y:S01]  /*9670*/  FMUL.FTZ R15, R6, R9 ;  /* 0x00000009060f7220 */ /* 0x000fe20000410000 */
[----:B------:R-:W-:-:S02]  /*9680*/  HADD2.F32 R8, -RZ, R8.H1_H1 ;  /* 0x30000008ff087230 */ /* 0x000fc40000004100 */
[----:B------:R-:W-:Y:S01]  /*9690*/  FMUL.FTZ R4, R4, R3 ;  /* 0x0000000304047220 */ /* 0x000fe20000410000 */
[----:B------:R-:W-:Y:S02]  /*96a0*/  HADD2.F32 R10, -RZ, R10.H1_H1 ;  /* 0x3000000aff0a7230 */ /* 0x000fe40000004100 */
[----:B------:R-:W-:Y:S01]  /*96b0*/  FMUL.FTZ R6, R6, R5 ;  /* 0x0000000506067220 */ /* 0x000fe20000410000 */
        /* <DEDUP_REMOVED lines=11> */
[----:B------:R-:W-:Y:S02]  /*9770*/  F2FP.F16.F32.PACK_AB R8, R13, R34 ;  /* 0x000000220d08723e */ /* 0x000fe400000000ff */
[----:B------:R-:W-:-:S05]  /*9780*/  F2FP.F16.F32.PACK_AB R10, R21, R12 ;  /* 0x0000000c150a723e */ /* 0x000fca00000000ff */
[----:B------:R1:W-:Y:S02]  /*9790*/  STS.128 [R43+0x20400], R8 ;  /* 0x020400082b007388 */ /* 0x0003e40000000c00 */
.L_x_2066:
[----:B------:R-:W-:Y:S05]  /*97a0*/  BSYNC B1 ;  /* 0x0000000000017941 */ /* 0x000fea0003800000 */
.L_x_2065:
[----:B------:R-:W-:Y:S01]  /*97b0*/  PRMT R39, R55, 0x5410, R56 ;  /* 0x0000541037277816 */ /* 0x000fe20000000038 */
[----:B------:R-:W-:Y:S06]  /*97c0*/  @P1 BRA `(.L_x_2052) ;  /* 0x00000004005c1947 */ /* 0x000fec0003800000 */
[----:B0-----:R-:W-:Y:S01]  /*97d0*/  LOP3.LUT R3, R225, R0, R221, 0x1e, !PT ;  /* 0x00000000e1037212 */ /* 0x001fe200078e1edd */
[----:B-1----:R-:W0:Y:S01]  /*97e0*/  LDS.128 R8, [R220+0x20400] ;  /* 0x02040000dc087984 */ /* 0x002e220000000c00 */
[----:B------:R-:W-:Y:S02]  /*97f0*/  SHF.R.U64 R36, R28, 0x10, R29 ;  /* 0x000000101c247819 */ /* 0x000fe4000000121d */
[----:B------:R-:W-:Y:S01]  /*9800*/  SHF.R.U64 R37, R26, 0x10, R27 ;  /* 0x000000101a257819 */ /* 0x000fe2000000121b */
[----:B------:R-:W-:Y:S01]  /*9810*/  IMAD.IADD R3, R222, 0x1, R3 ;  /* 0x00000001de037824 */ /* 0x000fe200078e0203 */
[----:B------:R-:W-:Y:S01]  /*9820*/  SHF.R.U32.HI R28, RZ, 0x10, R29 ;  /* 0x00000010ff1c7819 */ /* 0x000fe2000001161d */
[----:B------:R-:W-:Y:S01]  /*9830*/  HADD2.F32 R26, -RZ, R52.H1_H1 ;  /* 0x30000034ff1a7230 */ /* 0x000fe20000004100 */
[--C-:B------:R-:W-:Y:S01]  /*9840*/  SHF.R.U64 R38, R24, 0x10, R25.reuse ;  /* 0x0000001018267819 */ /* 0x100fe20000001219 */
[----:B------:R-:W-:Y:S01]  /*9850*/  IMAD R3, R3, 0x2, R2 ;  /* 0x0000000203037824 */ /* 0x000fe200078e0202 */
[----:B------:R-:W-:Y:S01]  /*9860*/  SHF.R.U32.HI R32, RZ, 0x10, R25 ;  /* 0x00000010ff207819 */ /* 0x000fe20000011619 */
[----:B------:R-:W-:Y:S01]  /*9870*/  HADD2.F32 R25, -RZ, R53.H1_H1 ;  /* 0x30000035ff197230 */ /* 0x000fe20000004100 */
[----:B------:R-:W-:Y:S01]  /*9880*/  SHF.R.U32.HI R34, RZ, 0x10, R27 ;  /* 0x00000010ff227819 */ /* 0x000fe2000001161b */
[----:B------:R-:W-:Y:S01]  /*9890*/  HADD2.F32 R27, -RZ, R28.H0_H0 ;  /* 0x2000001cff1b7230 */ /* 0x000fe20000004100 */
[----:B------:R-:W1:Y:S01]  /*98a0*/  LDS.128 R4, [R3+0x20400] ;  /* 0x0204000003047984 */ /* 0x000e620000000c00 */
[----:B------:R-:W-:-:S02]  /*98b0*/  SHF.R.U64 R35, R30, 0x10, R31 ;  /* 0x000000101e237819 */ /* 0x000fc4000000121f */
[----:B------:R-:W-:Y:S01]  /*98c0*/  SHF.R.U32.HI R33, RZ, 0x10, R31 ;  /* 0x00000010ff217819 */ /* 0x000fe2000001161f */
[--C-:B0-----:R-:W-:Y:S02]  /*98d0*/  HADD2.F32 R12, -RZ, R9.reuse.H0_H0 ;  /* 0x20000009ff0c7230 */ /* 0x101fe40000004100 */
[----:B------:R-:W-:Y:S02]  /*98e0*/  HADD2.F32 R9, -RZ, R9.H1_H1 ;  /* 0x30000009ff097230 */ /* 0x000fe40000004100 */
[----:B------:R-:W-:Y:S02]  /*98f0*/  HADD2.F32 R0, -RZ, R8.H0_H0 ;  /* 0x20000008ff007230 */ /* 0x000fe40000004100 */
[----:B------:R-:W-:Y:S02]  /*9900*/  HADD2.F32 R13, -RZ, R10.H0_H0 ;  /* 0x2000000aff0d7230 */ /* 0x000fe40000004100 */
[--C-:B------:R-:W-:Y:S02]  /*9910*/  HADD2.F32 R14, -RZ, R11.reuse.H0_H0 ;  /* 0x2000000bff0e7230 */ /* 0x100fe40000004100 */
[----:B------:R-:W-:-:S02]  /*9920*/  HADD2.F32 R11, -RZ, R11.H1_H1 ;  /* 0x3000000bff0b7230 */ /* 0x000fc40000004100 */
[----:B------:R-:W-:Y:S02]  /*9930*/  HADD2.F32 R8, -RZ, R8.H1_H1 ;  /* 0x30000008ff087230 */ /* 0x000fe40000004100 */
[--C-:B-1----:R-:W-:Y:S02]  /*9940*/  HADD2.F32 R15, -RZ, R5.reuse.H0_H0 ;  /* 0x20000005ff0f7230 */ /* 0x102fe40000004100 */
[----:B------:R-:W-:Y:S02]  /*9950*/  HADD2.F32 R20, -RZ, R5.H1_H1 ;  /* 0x30000005ff147230 */ /* 0x000fe40000004100 */
[----:B------:R-:W-:Y:S02]  /*9960*/  HADD2.F32 R5, -RZ, R4.H0_H0 ;  /* 0x20000004ff057230 */ /* 0x000fe40000004100 */
[C---:B------:R-:W-:Y:S01]  /*9970*/  FMUL.FTZ R29, R15.reuse, R26 ;  /* 0x0000001a0f1d7220 */ /* 0x040fe20000410000 */
[----:B------:R-:W-:Y:S01]  /*9980*/  FMUL.FTZ R31, R15, R25 ;  /* 0x000000190f1f7220 */ /* 0x000fe20000410000 */
[----:B------:R-:W-:-:S02]  /*9990*/  HADD2.F32 R15, -RZ, R32.H0_H0 ;  /* 0x20000020ff0f7230 */ /* 0x000fc40000004100 */
[----:B------:R-:W-:Y:S01]  /*99a0*/  FMUL.FTZ R28, R20, R27 ;  /* 0x0000001b141c7220 */ /* 0x000fe20000410000 */
[C---:B------:R-:W-:Y:S01]  /*99b0*/  FFMA.FTZ R29, R12.reuse, R25, -R29 ;  /* 0x000000190c1d7223 */ /* 0x040fe2000001081d */
[----:B------:R-:W-:Y:S02]  /*99c0*/  HADD2.F32 R25, -RZ, R52.H0_H0 ;  /* 0x20000034ff197230 */ /* 0x000fe40000004100 */
[----:B------:R-:W-:Y:S01]  /*99d0*/  FFMA.FTZ R31, R12, R26, R31 ;  /* 0x0000001a0c1f7223 */ /* 0x000fe2000001001f */
[----:B------:R-:W-:Y:S02]  /*99e0*/  HADD2.F32 R12, -RZ, R53.H0_H0 ;  /* 0x20000035ff0c7230 */ /* 0x000fe40000004100 */
[-C--:B------:R-:W-:Y:S01]  /*99f0*/  FMUL.FTZ R30, R20, R15.reuse ;  /* 0x0000000f141e7220 */ /* 0x080fe20000410000 */
[----:B------:R-:W-:Y:S01]  /*9a00*/  FFMA.FTZ R28, R9, R15, -R28 ;  /* 0x0000000f091c7223 */ /* 0x000fe2000001081c */
[----:B------:R-:W-:Y:S01]  /*9a10*/  FMUL.FTZ R15, R5, R25 ;  /* 0x00000019050f7220 */ /* 0x000fe20000410000 */
[----:B------:R-:W-:-:S02]  /*9a20*/  HADD2.F32 R21, -RZ, R6.H0_H0 ;  /* 0x20000006ff157230 */ /* 0x000fc40000004100 */
[-C--:B------:R-:W-:Y:S01]  /*9a30*/  FMUL.FTZ R26, R5, R12.reuse ;  /* 0x0000000c051a7220 */ /* 0x080fe20000410000 */
[----:B------:R-:W-:Y:S02]  /*9a40*/  HADD2.F32 R20, -RZ, R39.H0_H0 ;  /* 0x20000027ff147230 */ /* 0x000fe40000004100 */
[C---:B------:R-:W-:Y:S01]  /*9a50*/  FFMA.FTZ R15, R0.reuse, R12, -R15 ;  /* 0x0000000c000f7223 */ /* 0x040fe2000001080f */
[----:B------:R-:W-:Y:S01]  /*9a60*/  FFMA.FTZ R30, R9, R27, R30 ;  /* 0x0000001b091e7223 */ /* 0x000fe2000001001e */
[----:B------:R-:W-:Y:S02]  /*9a70*/  HADD2.F32 R12, -RZ, R54.H0_H0 ;  /* 0x20000036ff0c7230 */ /* 0x000fe40000004100 */
[----:B------:R-:W-:Y:S01]  /*9a80*/  FFMA.FTZ R26, R0, R25, R26 ;  /* 0x00000019001a7223 */ /* 0x000fe2000001001a */
[----:B------:R-:W-:Y:S02]  /*9a90*/  HADD2.F32 R24, -RZ, R7.H0_H0 ;  /* 0x20000007ff187230 */ /* 0x000fe40000004100 */
[----:B------:R-:W-:Y:S01]  /*9aa0*/  FMUL.FTZ R0, R21, R20 ;  /* 0x0000001415007220 */ /* 0x000fe20000410000 */
[----:B------:R-:W-:-:S02]  /*9ab0*/  HADD2.F32 R9, -RZ, R39.H1_H1 ;  /* 0x30000027ff097230 */ /* 0x000fc40000004100 */
[-C--:B------:R-:W-:Y:S01]  /*9ac0*/  FMUL.FTZ R32, R21, R12.reuse ;  /* 0x0000000c15207220 */ /* 0x080fe20000410000 */
[----:B------:R-:W-:Y:S02]  /*9ad0*/  HADD2.F32 R5, -RZ, R54.H1_H1 ;  /* 0x30000036ff057230 */ /* 0x000fe40000004100 */
[----:B------:R-:W-:Y:S01]  /*9ae0*/  FFMA.FTZ R21, R13, R12, -R0 ;  /* 0x0000000c0d157223 */ /* 0x000fe20000010800 */
[----:B------:R-:W-:Y:S02]  /*9af0*/  HADD2.F32 R7, -RZ, R7.H1_H1 ;  /* 0x30000007ff077230 */ /* 0x000fe40000004100 */
[C---:B------:R-:W-:Y:S01]  /*9b00*/  FMUL.FTZ R25, R24.reuse, R9 ;  /* 0x0000000918197220 */ /* 0x040fe20000410000 */
[----:B------:R-:W-:Y:S02]  /*9b10*/  HADD2.F32 R12, -RZ, R33.H0_H0 ;  /* 0x20000021ff0c7230 */ /* 0x000fe40000004100 */
[----:B------:R-:W-:Y:S01]  /*9b20*/  FMUL.FTZ R24, R24, R5 ;  /* 0x0000000518187220 */ /* 0x000fe20000410000 */
[----:B------:R-:W-:-:S02]  /*9b30*/  HADD2.F32 R0, -RZ, R34.H0_H0 ;  /* 0x20000022ff007230 */ /* 0x000fc40000004100 */
[----:B------:R-:W-:Y:S01]  /*9b40*/  FFMA.FTZ R32, R13, R20, R32 ;  /* 0x000000140d207223 */ /* 0x000fe20000010020 */
[C---:B------:R-:W-:Y:S01]  /*9b50*/  FFMA.FTZ R20, R14.reuse, R5, -R25 ;  /* 0x000000050e147223 */ /* 0x040fe20000010819 */
[----:B------:R-:W-:Y:S01]  /*9b60*/  FFMA.FTZ R24, R14, R9, R24 ;  /* 0x000000090e187223 */ /* 0x000fe20000010018 */
[----:B------:R-:W-:Y:S02]  /*9b70*/  HADD2.F32 R4, -RZ, R4.H1_H1 ;  /* 0x30000004ff047230 */ /* 0x000fe40000004100 */
[C---:B------:R-:W-:Y:S01]  /*9b80*/  FMUL.FTZ R34, R7.reuse, R12 ;  /* 0x0000000c07227220 */ /* 0x040fe20000410000 */
[-C--:B------:R-:W-:Y:S01]  /*9b90*/  FMUL.FTZ R14, R7, R0.reuse ;  /* 0x00000000070e7220 */ /* 0x080fe20000410000 */
[----:B------:R-:W-:Y:S02]  /*9ba0*/  HADD2.F32 R9, -RZ, R36.H0_H0 ;  /* 0x20000024ff097230 */ /* 0x000fe40000004100 */
[----:B------:R-:W-:Y:S02]  /*9bb0*/  HADD2.F32 R5, -RZ, R38.H0_H0 ;  /* 0x20000026ff057230 */ /* 0x000fe40000004100 */
[----:B------:R-:W-:Y:S01]  /*9bc0*/  FFMA.FTZ R27, R11, R0, -R34 ;  /* 0x000000000b1b7223 */ /* 0x000fe20000010822 */
[----:B------:R-:W-:-:S02]  /*9bd0*/  HADD2.F32 R6, -RZ, R6.H1_H1 ;  /* 0x30000006ff067230 */ /* 0x000fc40000004100 */
[----:B------:R-:W-:Y:S01]  /*9be0*/  FFMA.FTZ R33, R11, R12, R14 ;  /* 0x0000000c0b217223 */ /* 0x000fe2000001000e */
[----:B------:R-:W-:Y:S02]  /*9bf0*/  HADD2.F32 R13, -RZ, R35.H0_H0 ;  /* 0x20000023ff0d7230 */ /* 0x000fe40000004100 */
[C---:B------:R-:W-:Y:S01]  /*9c00*/  FMUL.FTZ R11, R4.reuse, R9 ;  /* 0x00000009040b7220 */ /* 0x040fe20000410000 */
[----:B------:R-:W-:Y:S02]  /*9c10*/  HADD2.F32 R7, -RZ, R37.H0_H0 ;  /* 0x20000025ff077230 */ /* 0x000fe40000004100 */
[----:B------:R-:W-:Y:S01]  /*9c20*/  FMUL.FTZ R4, R4, R5 ;  /* 0x0000000504047220 */ /* 0x000fe20000410000 */
[----:B------:R-:W-:Y:S02]  /*9c30*/  HADD2.F32 R10, -RZ, R10.H1_H1 ;  /* 0x3000000aff0a7230 */ /* 0x000fe40000004100 */
[----:B------:R-:W-:Y:S01]  /*9c40*/  FMUL.FTZ R25, R6, R13 ;  /* 0x0000000d06197220 */ /* 0x000fe20000410000 */
[----:B------:R-:W-:Y:S01]  /*9c50*/  FFMA.FTZ R0, R8, R5, -R11 ;  /* 0x0000000508007223 */ /* 0x000fe2000001080b */
[----:B------:R-:W-:Y:S01]  /*9c60*/  FMUL.FTZ R6, R6, R7 ;  /* 0x0000000706067220 */ /* 0x000fe20000410000 */
[----:B------:R-:W-:Y:S01]  /*9c70*/  FFMA.FTZ R9, R8, R9, R4 ;  /* 0x0000000908097223 */ /* 0x000fe20000010004 */
[C---:B------:R-:W-:Y:S01]  /*9c80*/  FFMA.FTZ R4, R10.reuse, R7, -R25 ;  /* 0x000000070a047223 */ /* 0x040fe20000010819 */
[----:B------:R-:W-:Y:S01]  /*9c90*/  F2FP.F16.F32.PACK_AB R39, R33, R24 ;  /* 0x000000182127723e */ /* 0x000fe200000000ff */
[----:B------:R-:W-:Y:S01]  /*9ca0*/  FFMA.FTZ R13, R10, R13, R6 ;  /* 0x0000000d0a0d7223 */ /* 0x000fe20000010006 */
[----:B------:R-:W-:-:S02]  /*9cb0*/  F2FP.F16.F32.PACK_AB R27, R27, R20 ;  /* 0x000000141b1b723e */ /* 0x000fc400000000ff */
[----:B------:R-:W-:Y:S02]  /*9cc0*/  F2FP.F16.F32.PACK_AB R36, R9, R26 ;  /* 0x0000001a0924723e */ /* 0x000fe400000000ff */
[----:B------:R-:W-:Y:S02]  /*9cd0*/  F2FP.F16.F32.PACK_AB R25, R28, R29 ;  /* 0x0000001d1c19723e */ /* 0x000fe400000000ff */
[----:B------:R-:W-:Y:S02]  /*9ce0*/  F2FP.F16.F32.PACK_AB R24, R0, R15 ;  /* 0x0000000f0018723e */ /* 0x000fe400000000ff */
[----:B------:R-:W-:Y:S02]  /*9cf0*/  F2FP.F16.F32.PACK_AB R26, R4, R21 ;  /* 0x00000015041a723e */ /* 0x000fe400000000ff */
[----:B------:R-:W-:Y:S02]  /*9d00*/  F2FP.F16.F32.PACK_AB R37, R30, R31 ;  /* 0x0000001f1e25723e */ /* 0x000fe400000000ff */
[----:B------:R-:W-:Y:S01]  /*9d10*/  F2FP.F16.F32.PACK_AB R38, R13, R32 ;  /* 0x000000200d26723e */ /* 0x000fe200000000ff */
[----:B------:R2:W-:Y:S04]  /*9d20*/  STS.128 [R220+0x20400], R24 ;  /* 0x02040018dc007388 */ /* 0x0005e80000000c00 */
[----:B------:R2:W-:Y:S02]  /*9d30*/  STS.128 [R3+0x20400], R36 ;  /* 0x0204002403007388 */ /* 0x0005e40000000c00 */
.L_x_2052:
[----:B------:R-:W-:Y:S05]  /*9d40*/  BSYNC B0 ;  /* 0x0000000000007941 */ /* 0x000fea0003800000 */
.L_x_2032:
[----:B------:R-:W-:Y:S01]  /*9d50*/  @!PT LDS RZ, [RZ] ;  /* 0x00000000fffff984 */ /* 0x000fe20000000800 */
[----:B------:R-:W-:Y:S01]  /*9d60*/  @!PT LDS RZ, [RZ] ;  /* 0x00000000fffff984 */ /* 0x000fe20000000800 */
[----:B------:R-:W-:Y:S01]  /*9d70*/  @!PT LDS RZ, [RZ] ;  /* 0x00000000fffff984 */ /* 0x000fe20000000800 */
[----:B------:R-:W-:Y:S01]  /*9d80*/  @!PT LDS RZ, [RZ] ;  /* 0x00000000fffff984 */ /* 0x000fe20000000800 */
[----:B------:R4:W-:Y:S06]  /*9d90*/  MEMBAR.ALL.CTA ;  /* 0x0000000000007992 */ /* 0x0009ec0000008000 */
[----:B----4-:R-:W4:Y:S01]  /*9da0*/  FENCE.VIEW.ASYNC.S ;  /* 0x00000000000073c6 */ /* 0x010f220000000000 */
[----:B------:R-:W-:Y:S05]  /*9db0*/  WARPSYNC.ALL ;  /* 0x0000000000007948 */ /* 0x000fea0003800000 */
[----:B----4-:R-:W-:Y:S06]  /*9dc0*/  BAR.SYNC.DEFER_BLOCKING 0xd, 0x80 ;  /* 0x0342000000007b1d */ /* 0x010fec0000010000 */
.L_x_2029:
[----:B--23--:R-:W-:-:S05]  /*9dd0*/  IMAD.U32 R0, RZ, RZ, UR39 ;  /* 0x00000027ff007e24 */ /* 0x00cfca000f8e00ff */
[----:B------:R-:W-:-:S13]  /*9de0*/  ISETP.NE.AND P0, PT, R0, 0x3, PT ;  /* 0x000000030000780c */ /* 0x000fda0003f05270 */
[----:B------:R-:W-:Y:S05]  /*9df0*/  @!P0 BRA `(.L_x_2067) ;  /* 0x0000000000048947 */ /* 0x000fea0003800000 */
[----:B------:R-:W-:Y:S01]  /*9e00*/  BPT.TRAP 0x1 ;  /* 0x000000040000795c */ /* 0x000fe20000300000 */
.L_x_2067:
[----:B-1----:R-:W-:Y:S01]  /*9e10*/  IMAD R9, R18, 0x8, R2 ;  /* 0x0000000812097824 */ /* 0x002fe200078e0202 */
[----:B------:R-:W-:-:S04]  /*9e20*/  SHF.L.U32 R56, R19, 0x1f, RZ ;  /* 0x0000001f13387819 */ /* 0x000fc800000006ff */
[----:B------:R1:W2:Y:S01]  /*9e30*/  SYNCS.PHASECHK.TRANS64.TRYWAIT P2, [R9+URZ+0x28c30], R56 ;  /* 0x028c3038090075a7 */ /* 0x0002a2000804017f */
[----:B------:R-:W-:Y:S05]  /*9e40*/  @!P0 BRA `(.L_x_2068) ;  /* 0x0000000000048947 */ /* 0x000fea0003800000 */
[----:B------:R-:W-:Y:S01]  /*9e50*/  BPT.TRAP 0x1 ;  /* 0x000000040000795c */ /* 0x000fe20000300000 */
.L_x_2068:
[----:B------:R-:W3:Y:S02]  /*9e60*/  S2R R0, SR_TID.X ;  /* 0x0000000000007919 */ /* 0x000ee40000002100 */
[----:B---3--:R-:W-:-:S04]  /*9e70*/  LOP3.LUT R0, R0, 0x7f, RZ, 0xc0, !PT ;  /* 0x0000007f00007812 */ /* 0x008fc800078ec0ff */
[----:B------:R-:W-:Y:S02]  /*9e80*/  ISETP.NE.AND P1, PT, R0, RZ, PT ;  /* 0x000000ff0000720c */ /* 0x000fe40003f25270 */
[----:B------:R-:W-:-:S04]  /*9e90*/  IADD3 R0, R2, 0x22400, RZ ;  /* 0x0002240002007810 */ /* 0x000fc80007ffe0ff */
[----:B------:R-:W-:Y:S01]  /*9ea0*/  SHF.R.U32.HI R0, RZ, 0x4, R0 ;  /* 0x00000004ff007819 */ /* 0x000fe20000011600 */
[----:B--2---:R-:W-:Y:S06]  /*9eb0*/  @P2 BRA `(.L_x_2069) ;  /* 0x0000000000082947 */ /* 0x004fec0003800000 */
[----:B------:R-:W2:Y:S02]  /*9ec0*/  SYNCS.PHASECHK.TRANS64.TRYWAIT P2, [R9+URZ+0x28c30], R56 ;  /* 0x028c3038090075a7 */ /* 0x000ea4000804017f */
[----:B--2---:R-:W-:Y:S05]  /*9ed0*/  @!P2 BRA `(.L_x_2070) ;  /* 0x0000013c002ca947 */ /* 0x004fea0003800000 */
.L_x_2069:
[----:B------:R-:W-:Y:S01]  /*9ee0*/  LOP3.LUT R0, R0, 0x3fff, RZ, 0xc0, !PT ;  /* 0x00003fff00007812 */ /* 0x000fe200078ec0ff */
[----:B------:R-:W-:Y:S05]  /*9ef0*/  WARPSYNC.ALL ;  /* 0x0000000000007948 */ /* 0x000fea0003800000 */
[----:B------:R-:W-:Y:S01]  /*9f00*/  LOP3.LUT R14, R0, 0x10000, RZ, 0xfc, !PT ;  /* 0x00010000000e7812 */ /* 0x000fe200078efcff */
[----:B------:R-:W-:Y:S01]  /*9f10*/  VIADD R0, R2, 0x20400 ;  /* 0x0002040002007836 */ /* 0x000fe20000000000 */
[----:B-----5:R-:W-:-:S03]  /*9f20*/  WARPGROUP.ARRIVE ;  /* 0x00000000000079c5 */ /* 0x020fc60000000000 */
[----:B------:R-:W-:Y:S01]  /*9f30*/  IMAD R6, R18, 0x200, R14 ;  /* 0x0000020012067824 */ /* 0x000fe200078e020e */
[----:B------:R-:W-:Y:S01]  /*9f40*/  ULDC.64 UR40, c[0x0][0x9e0] ;  /* 0x0002780000287ab9 */ /* 0x000fe20000000a00 */
[----:B0-----:R-:W-:Y:S01]  /*9f50*/  IMAD.MOV.U32 R7, RZ, RZ, 0x40000040 ;  /* 0x40000040ff077424 */ /* 0x001fe200078e00ff */
[----:B------:R-:W-:Y:S01]  /*9f60*/  SHF.R.U32.HI R0, RZ, 0x4, R0 ;  /* 0x00000004ff007819 */ /* 0x000fe20000011600 */
[----:B------:R-:W-:Y:S01]  /*9f70*/  IMAD.MOV.U32 R5, RZ, RZ, 0x40000040 ;  /* 0x40000040ff057424 */ /* 0x000fe200078e00ff */
[----:B------:R-:W-:Y:S01]  /*9f80*/  R2UR UR6, R6 ;  /* 0x00000000060672ca */ /* 0x000fe200000e0000 */
[----:B------:R-:W-:Y:S01]  /*9f90*/  IMAD.MOV.U32 R11, RZ, RZ, 0x40000040 ;  /* 0x40000040ff0b7424 */ /* 0x000fe200078e00ff */
[----:B------:R-:W-:Y:S01]  /*9fa0*/  LOP3.LUT R0, R0, 0x3fff, RZ, 0xc0, !PT ;  /* 0x00003fff00007812 */ /* 0x000fe200078ec0ff */
[----:B------:R-:W-:Y:S01]  /*9fb0*/  IMAD.MOV.U32 R13, RZ, RZ, 0x40000040 ;  /* 0x40000040ff0d7424 */ /* 0x000fe200078e00ff */
[----:B------:R-:W-:Y:S01]  /*9fc0*/  R2UR UR7, R7 ;  /* 0x00000000070772ca */ /* 0x000fe200000e0000 */
[----:B------:R-:W-:Y:S01]  /*9fd0*/  VIADD R20, R6, 0x4 ;  /* 0x0000000406147836 */ /* 0x000fe20000000000 */
[----:B------:R-:W-:Y:S01]  /*9fe0*/  LOP3.LUT R4, R0, 0x10000, RZ, 0xfc, !PT ;  /* 0x0001000000047812 */ /* 0x000fe200078efcff */
[----:B------:R-:W-:Y:S01]  /*9ff0*/  IMAD.MOV.U32 R21, RZ, RZ, 0x40000040 ;  /* 0x40000040ff157424 */ /* 0x000fe200078e00ff */
[----:B------:R-:W-:Y:S01]  /*a000*/  R2UR UR5, R5 ;  /* 0x00000000050572ca */ /* 0x000fe200000e0000 */
[----:B------:R-:W-:Y:S01]  /*a010*/  IMAD.MOV.U32 R7, RZ, RZ, 0x40000040 ;  /* 0x40000040ff077424 */ /* 0x000fe200078e00ff */
[C---:B------:R-:W-:Y:S01]  /*a020*/  R2UR UR4, R4.reuse ;  /* 0x00000000040472ca */ /* 0x040fe200000e0000 */
[----:B------:R-:W-:Y:S01]  /*a030*/  VIADD R12, R4, 0x2 ;  /* 0x00000002040c7836 */ /* 0x000fe20000000000 */
[----:B------:R-:W-:Y:S01]  /*a040*/  IADD3 R10, R6, 0x2, RZ ;  /* 0x00000002060a7810 */ /* 0x000fe20007ffe0ff */
[----:B------:R-:W-:Y:S01]  /*a050*/  IMAD.MOV.U32 R3, RZ, RZ, -0x40 ;  /* 0xffffffc0ff037424 */ /* 0x000fe200078e00ff */
[----:B------:R-:W-:Y:S01]  /*a060*/  UISETP.GE.AND UP0, UPT, UR41, 0x1, UPT ;  /* 0x000000012900788c */ /* 0x000fe2000bf06270 */
[----:B------:R-:W-:-:S02]  /*a070*/  @!P1 VIADD R0, R9, 0x28c40 ;  /* 0x00028c4009009836 */ /* 0x000fc40000000000 */
[----:B------:R-:W-:Y:S01]  /*a080*/  IMAD R3, R168, R3, 0x41 ;  /* 0x00000041a8037424 */ /* 0x000fe200078e0203 */
[----:B------:R-:W-:Y:S02]  /*a090*/  UP2UR UR48, UPR, URZ, 0x1 ;  /* 0x000000013f307883 */ /* 0x000fe40008000000 */
[----:B------:R-:W-:Y:S01]  /*a0a0*/  PLOP3.LUT P2, PT, PT, PT, UP0, 0x40, 0x0 ;  /* 0x000000000000781c */ /* 0x000fe20003f4e808 */
[----:B------:R-:W-:Y:S01]  /*a0b0*/  VIADD R59, R3, 0xffffffff ;  /* 0xffffffff033b7836 */ /* 0x000fe20000000000 */
[----:B------:R-:W-:Y:S01]  /*a0c0*/  IADD3 R15, -R186, R3, R185 ;  /* 0x00000003ba0f7210 */ /* 0x000fe20007ffe1b9 */
[----:B------:R-:W-:Y:S01]  /*a0d0*/  HGMMA.64x64x16.F32 R24, gdesc[UR4], RZ, !UPT, gsb0 ;  /* 0x00e00000041879f0 */ /* 0x000fe2000c0008ff */
[----:B------:R-:W-:Y:S02]  /*a0e0*/  R2UR UR6, R10 ;  /* 0x000000000a0672ca */ /* 0x000fe400000e0000 */
[----:B------:R-:W-:Y:S01]  /*a0f0*/  R2UR UR7, R11 ;  /* 0x000000000b0772ca */ /* 0x000fe200000e0000 */
[----:B------:R-:W-:Y:S01]  /*a100*/  IMAD.MOV.U32 R11, RZ, RZ, 0x40000040 ;  /* 0x40000040ff0b7424 */ /* 0x000fe200078e00ff */
[----:B------:R-:W-:Y:S01]  /*a110*/  R2UR UR4, R12 ;  /* 0x000000000c0472ca */ /* 0x000fe200000e0000 */
[----:B------:R-:W-:Y:S01]  /*a120*/  IMAD.IADD R15, R15, 0x1, -R22 ;  /* 0x000000010f0f7824 */ /* 0x000fe200078e0a16 */
[----:B------:R-:W-:-:S02]  /*a130*/  R2UR UR5, R13 ;  /* 0x000000000d0572ca */ /* 0x000fc400000e0000 */
[----:B------:R-:W-:Y:S01]  /*a140*/  IADD3 R10, R4, 0x4, RZ ;  /* 0x00000004040a7810 */ /* 0x000fe20007ffe0ff */
[----:B------:R-:W-:Y:S01]  /*a150*/  VIADD R58, R15, UR40 ;  /* 0x000000280f3a7c36 */ /* 0x000fe20008000000 */
[----:B------:R-:W-:Y:S01]  /*a160*/  @!P1 PRMT R0, RZ, 0x654, R0 ;  /* 0x00000654ff009816 */ /* 0x000fe20000000000 */
[----:B------:R-:W-:Y:S02]  /*a170*/  WARPGROUP.DEPBAR.LE gsb0, 0x0 ;  /* 0x00008000000079c5 */ /* 0x000fe40000010000 */
[----:B------:R-:W-:-:S06]  /*a180*/  WARPGROUP.ARRIVE ;  /* 0x00000000000079c5 */ /* 0x000fcc0000000000 */
[----:B------:R-:W-:Y:S01]  /*a190*/  HGMMA.64x64x16.F32 R24, gdesc[UR4], R24, gsb0 ;  /* 0x00e00000041879f0 */ /* 0x000fe20008000818 */
[----:B------:R-:W-:Y:S01]  /*a1a0*/  R2UR UR6, R20 ;  /* 0x00000000140672ca */ /* 0x000fe200000e0000 */
[----:B------:R-:W-:Y:S01]  /*a1b0*/  VIADD R20, R6, 0x6 ;  /* 0x0000000606147836 */ /* 0x000fe20000000000 */
        /* <DEDUP_REMOVED lines=15> */
[----:B------:R-:W-:Y:S02]  /*a2b0*/  ULDC.64 UR4, c[0x0][0x9d8] ;  /* 0x0002760000047ab9 */ /* 0x000fe40000000a00 */
[----:B------:R-:W-:-:S06]  /*a2c0*/  ULOP3.LUT UR37, URZ, UR5, URZ, 0x33, !UPT ;  /* 0x000000053f257292 */ /* 0x000fcc000f8e333f */
[----:B------:R-:W-:Y:S01]  /*a2d0*/  VIADD R57, R15, UR37 ;  /* 0x000000250f397c36 */ /* 0x000fe20008000000 */
        /* <DEDUP_REMOVED lines=34> */
[----:B------:R3:W-:Y:S07]  /*a500*/  @!P1 SYNCS.ARRIVE.TRANS64.RED.A1T0 RZ, [R0+URZ], RZ ;  /* 0x000000ff00ff99a7 */ /* 0x0007ee000810043f */
[----:B------:R-:W4:Y:S01]  /*a510*/  MUFU.TANH R25, R25 ;  /* 0x0000001900197308 */ /* 0x000f220000002400 */
[----:B---3--:R-:W-:-:S05]  /*a520*/  LEA R0, R189, R192, 0x6 ;  /* 0x000000c0bd007211 */ /* 0x008fca00078e30ff */
[----:B------:R-:W-:Y:S02]  /*a530*/  IMAD.IADD R8, R57, 0x1, R0 ;  /* 0x0000000139087824 */ /* 0x000fe400078e0200 */
        /* <DEDUP_REMOVED lines=29> */
[----:B------:R1:W0:Y:S02]  /*a710*/  MUFU.TANH R20, R26 ;  /* 0x0000001a00147308 */ /* 0x0002240000002400 */
[----:B-1----:R-:W-:-:S04]  /*a720*/  LEA R26, R168, 0xffffffc0, 0x6 ;  /* 0xffffffc0a81a7811 */ /* 0x002fc800078e30ff */
[----:B------:R-:W-:-:S04]  /*a730*/  IADD3 R21, -R22, R185, -R26 ;  /* 0x000000b916157210 */ /* 0x000fc80007ffe91a */
[----:B------:R-:W-:Y:S01]  /*a740*/  VIADDMNMX R3, R0, R58, R21, PT ;  /* 0x0000003a00037246 */ /* 0x000fe20003800115 */
[----:B0--34-:R-:W-:Y:S06]  /*a750*/  @P2 BRA `(.L_x_2071) ;  /* 0x0000000000582947 */ /* 0x019fec0003800000 */
[----:B------:R-:W-:Y:S01]  /*a760*/  IADD3 R15, R0, R185, -R186 ;  /* 0x000000b9000f7210 */ /* 0x000fe20007ffe8ba */
[----:B------:R-:W-:Y:S03]  /*a770*/  BSSY B0, `(.L_x_2072) ;  /* 0x0000010000007945 */ /* 0x000fe60003800000 */
[----:B------:R-:W-:-:S13]  /*a780*/  ISETP.GT.AND P2, PT, R15, -0x1, PT ;  /* 0xffffffff0f00780c */ /* 0x000fda0003f44270 */
[----:B------:R-:W-:Y:S05]  /*a790*/  @P2 BRA `(.L_x_2073) ;  /* 0x0000000000202947 */ /* 0x000fea0003800000 */
[----:B------:R-:W-:Y:S01]  /*a7a0*/  UISETP.NE.AND UP0, UPT, UR41, 0x1, UPT ;  /* 0x000000012900788c */ /* 0x000fe2000bf05270 */
[----:B------:R-:W-:-:S05]  /*a7b0*/  LOP3.LUT R15, RZ, R15, RZ, 0x33, !PT ;  /* 0x0000000fff0f7212 */ /* 0x000fca00078e33ff */
[----:B------:R-:W-:-:S05]  /*a7c0*/  PLOP3.LUT P2, PT, PT, PT, UP0, 0x80, 0x0 ;  /* 0x000000000000781c */ /* 0x000fca0003f4f008 */
[----:B------:R-:W-:-:S08]  /*a7d0*/  @UP0 ULDC.64 UR4, c[0x0][0x9e8] ;  /* 0x00027a0000040ab9 */ /* 0x000fd00000000a00 */
[----:B------:R-:W-:-:S05]  /*a7e0*/  @P2 IMAD.HI.U32 R60, R15, UR4, RZ ;  /* 0x000000040f3c2c27 */ /* 0x000fca000f8e00ff */
[----:B------:R-:W-:-:S04]  /*a7f0*/  @P2 SHF.R.U32.HI R15, RZ, UR5, R60 ;  /* 0x00000005ff0f2c19 */ /* 0x000fc8000801163c */
[----:B------:R-:W-:Y:S01]  /*a800*/  LOP3.LUT R15, RZ, R15, RZ, 0x33, !PT ;  /* 0x0000000fff0f7212 */ /* 0x000fe200078e33ff */
[----:B------:R-:W-:Y:S06]  /*a810*/  BRA `(.L_x_2074) ;  /* 0x0000000000147947 */ /* 0x000fec0003800000 */
.L_x_2073:
[----:B------:R-:W-:-:S06]  /*a820*/  UISETP.NE.AND UP0, UPT, UR41, 0x1, UPT ;  /* 0x000000012900788c */ /* 0x000fcc000bf05270 */
[----:B------:R-:W-:-:S05]  /*a830*/  PLOP3.LUT P2, PT, PT, PT, UP0, 0x80, 0x0 ;  /* 0x000000000000781c */ /* 0x000fca0003f4f008 */
[----:B------:R-:W-:-:S08]  /*a840*/  @UP0 ULDC.64 UR4, c[0x0][0x9e8] ;  /* 0x00027a0000040ab9 */ /* 0x000fd00000000a00 */
[----:B------:R-:W-:-:S05]  /*a850*/  @P2 IMAD.HI.U32 R60, R15, UR4, RZ ;  /* 0x000000040f3c2c27 */ /* 0x000fca000f8e00ff */
[----:B------:R-:W-:-:S07]  /*a860*/  @P2 SHF.R.U32.HI R15, RZ, UR5, R60 ;  /* 0x00000005ff0f2c19 */ /* 0x000fce000801163c */
.L_x_2074:
[----:B------:R-:W-:Y:S05]  /*a870*/  BSYNC B0 ;  /* 0x0000000000007941 */ /* 0x000fea0003800000 */
.L_x_2072:
[----:B------:R-:W-:-:S05]  /*a880*/  IMAD R15, R15, UR41, -R26 ;  /* 0x000000290f0f7c24 */ /* 0x000fca000f8e0a1a */
[----:B------:R-:W-:-:S04]  /*a890*/  IADD3 R15, -R22, R15, RZ ;  /* 0x0000000f160f7210 */ /* 0x000fc80007ffe1ff */
[----:B------:R-:W-:Y:S02]  /*a8a0*/  VIMNMX R8, R8, R15, !PT ;  /* 0x0000000f08087248 */ /* 0x000fe40007fe0100 */
[----:B------:R-:W-:-:S07]  /*a8b0*/  VIADDMNMX R3, R15, UR41, R3, PT ;  /* 0x000000290f037c46 */ /* 0x000fce000b800103 */
.L_x_2071:
[C---:B------:R-:W-:Y:S01]  /*a8c0*/  ISETP.GE.AND P2, PT, R59.reuse, 0x2, PT ;  /* 0x000000023b00780c */ /* 0x040fe20003f46270 */
[----:B------:R-:W-:Y:S01]  /*a8d0*/  UISETP.NE.AND UP0, UPT, UR48, URZ, UPT ;  /* 0x0000003f3000728c */ /* 0x000fe2000bf05270 */
[C---:B------:R-:W-:Y:S02]  /*a8e0*/  ISETP.GE.AND P6, PT, R59.reuse, 0xa, PT ;  /* 0x0000000a3b00780c */ /* 0x040fe40003fc6270 */
[----:B------:R-:W-:Y:S02]  /*a8f0*/  ISETP.GT.AND P4, PT, R8, 0x1, !P2 ;  /* 0x000000010800780c */ /* 0x000fe40005784270 */
[----:B------:R-:W-:Y:S02]  /*a900*/  ISETP.GE.AND P3, PT, R59, 0x9, PT ;  /* 0x000000093b00780c */ /* 0x000fe40003f66270 */
[----:B------:R-:W-:Y:S02]  /*a910*/  ISETP.LT.OR P4, PT, R3, 0x2, P4 ;  /* 0x000000020300780c */ /* 0x000fe40002781670 */
[----:B------:R-:W-:-:S02]  /*a920*/  P2R R60, PR, RZ, 0x40 ;  /* 0x00000040ff3c7803 */ /* 0x000fc40000000000 */
[----:B------:R-:W-:Y:S02]  /*a930*/  FSEL R61, R25, -INF , !P4 ;  /* 0xff800000193d7808 */ /* 0x000fe40006000000 */
[C---:B------:R-:W-:Y:S02]  /*a940*/  ISETP.GT.AND P4, PT, R8.reuse, 0x9, !P6 ;  /* 0x000000090800780c */ /* 0x040fe40007784270 */
[----:B------:R-:W-:Y:S02]  /*a950*/  ISETP.GT.AND P5, PT, R8, 0x8, !P3 ;  /* 0x000000080800780c */ /* 0x000fe40005fa4270 */
[----:B------:R-:W-:Y:S02]  /*a960*/  ISETP.LT.OR P4, PT, R3, 0xa, P4 ;  /* 0x0000000a0300780c */ /* 0x000fe40002781670 */
[----:B------:R-:W-:Y:S02]  /*a970*/  ISETP.GE.AND P6, PT, R59, 0x11, PT ;  /* 0x000000113b00780c */ /* 0x000fe40003fc6270 */
[----:B------:R-:W-:-:S02]  /*a980*/  FSEL R65, R29, -INF , !P4 ;  /* 0xff8000001d417808 */ /* 0x000fc40006000000 */
[C---:B------:R-:W-:Y:S02]  /*a990*/  ISETP.LT.OR P5, PT, R3.reuse, 0x9, P5 ;  /* 0x000000090300780c */ /* 0x040fe40002fa1670 */
[----:B------:R-:W-:Y:S02]  /*a9a0*/  ISETP.GT.AND P4, PT, R8, 0x10, !P6 ;  /* 0x000000100800780c */ /* 0x000fe40007784270 */
[----:B------:R-:W-:Y:S02]  /*a9b0*/  FSEL R63, R28, -INF , !P5 ;  /* 0xff8000001c3f7808 */ /* 0x000fe40006800000 */
[----:B------:R-:W-:Y:S02]  /*a9c0*/  ISETP.LT.OR P4, PT, R3, 0x11, P4 ;  /* 0x000000110300780c */ /* 0x000fe40002781670 */
[----:B------:R-:W-:Y:S02]  /*a9d0*/  ISETP.GE.AND P5, PT, R59, 0x12, PT ;  /* 0x000000123b00780c */ /* 0x000fe40003fa6270 */
[----:B------:R-:W-:-:S02]  /*a9e0*/  FSEL R67, R32, -INF , !P4 ;  /* 0xff80000020437808 */ /* 0x000fc40006000000 */
[C---:B------:R-:W-:Y:S02]  /*a9f0*/  ISETP.GT.AND P4, PT, R8.reuse, 0x11, !P5 ;  /* 0x000000110800780c */ /* 0x040fe40006f84270 */
        /* <DEDUP_REMOVED lines=37> */
[----:B------:R-:W-:Y:S02]  /*ac50*/  P2R R29, PR, RZ, 0x40 ;  /* 0x00000040ff1d7803 */ /* 0x000fe40000000000 */
[----:B------:R-:W-:Y:S02]  /*ac60*/  FSEL R81, R48, -INF , !P4 ;  /* 0xff80000030517808 */ /* 0x000fe40006000000 */
[----:B------:R-:W-:-:S04]  /*ac70*/  ISETP.GE.AND P4, PT, R59, 0x32, PT ;  /* 0x000000323b00780c */ /* 0x000fc80003f86270 */
[----:B------:R-:W-:-:S04]  /*ac80*/  ISETP.GT.AND P5, PT, R8, 0x31, !P4 ;  /* 0x000000310800780c */ /* 0x000fc800067a4270 */
        /* <DEDUP_REMOVED lines=14> */
[----:B------:R-:W-:Y:S02]  /*ad70*/  IADD3 R8, R57, 0x8, R0 ;  /* 0x0000000839087810 */ /* 0x000fe40007ffe000 */
[----:B------:R-:W-:Y:S01]  /*ad80*/  ISETP.LT.OR P6, PT, R3, 0x3a, P6 ;  /* 0x0000003a0300780c */ /* 0x000fe200037c1670 */
[----:B------:R-:W-:-:S03]  /*ad90*/  VIADD R3, R0, 0x8 ;  /* 0x0000000800037836 */ /* 0x000fc60000000000 */
[----:B------:R-:W-:Y:S02]  /*ada0*/  FSEL R53, R53, -INF , !P6 ;  /* 0xff80000035357808 */ /* 0x000fe40007000000 */
[----:B------:R-:W-:Y:S02]  /*adb0*/  PLOP3.LUT P6, PT, PT, PT, UP0, 0x40, 0x0 ;  /* 0x000000000000781c */ /* 0x000fe40003fce808 */
[----:B------:R-:W-:-:S11]  /*adc0*/  VIADDMNMX R3, R3, R58, R21, PT ;  /* 0x0000003a03037246 */ /* 0x000fd60003800115 */
[----:B------:R-:W-:Y:S05]  /*add0*/  @P6 BRA `(.L_x_2075) ;  /* 0x0000000000646947 */ /* 0x000fea0003800000 */
[----:B------:R-:W-:Y:S01]  /*ade0*/  IADD3 R15, R0, R185, -R186 ;  /* 0x000000b9000f7210 */ /* 0x000fe20007ffe8ba */
[----:B------:R-:W-:Y:S04]  /*adf0*/  BSSY B0, `(.L_x_2076) ;  /* 0x0000013000007945 */ /* 0x000fe80003800000 */
[----:B------:R-:W-:-:S05]  /*ae00*/  VIADD R15, R15, 0x8 ;  /* 0x000000080f0f7836 */ /* 0x000fca0000000000 */
[----:B------:R-:W-:-:S13]  /*ae10*/  ISETP.GT.AND P6, PT, R15, -0x1, PT ;  /* 0xffffffff0f00780c */ /* 0x000fda0003fc4270 */
[----:B------:R-:W-:Y:S05]  /*ae20*/  @P6 BRA `(.L_x_2077) ;  /* 0x0000000000246947 */ /* 0x000fea0003800000 */
[----:B------:R-:W-:Y:S01]  /*ae30*/  UISETP.NE.AND UP0, UPT, UR41, 0x1, UPT ;  /* 0x000000012900788c */ /* 0x000fe2000bf05270 */
[----:B------:R-:W-:-:S05]  /*ae40*/  LOP3.LUT R15, RZ, R15, RZ, 0x33, !PT ;  /* 0x0000000fff0f7212 */ /* 0x000fca00078e33ff */
[----:B------:R-:W-:-:S05]  /*ae50*/  PLOP3.LUT P6, PT, PT, PT, UP0, 0x80, 0x0 ;  /* 0x000000000000781c */ /* 0x000fca0003fcf008 */
[----:B------:R-:W-:-:S08]  /*ae60*/  @UP0 ULDC.64 UR4, c[0x0][0x9e8] ;  /* 0x00027a0000040ab9 */ /* 0x000fd00000000a00 */
[----:B------:R-:W-:Y:S01]  /*ae70*/  @P6 IMAD.HI.U32 R21, R15, UR4, RZ ;  /* 0x000000040f156c27 */ /* 0x000fe2000f8e00ff */
[----:B------:R-:W-:-:S13]  /*ae80*/  PLOP3.LUT P6, PT, PT, PT, UP0, 0x80, 0x0 ;  /* 0x000000000000781c */ /* 0x000fda0003fcf008 */
[----:B------:R-:W-:-:S04]  /*ae90*/  @P6 SHF.R.U32.HI R15, RZ, UR5, R21 ;  /* 0x00000005ff0f6c19 */ /* 0x000fc80008011615 */
[----:B------:R-:W-:Y:S01]  /*aea0*/  LOP3.LUT R15, RZ, R15, RZ, 0x33, !PT ;  /* 0x0000000fff0f7212 */ /* 0x000fe200078e33ff */
[----:B------:R-:W-:Y:S06]  /*aeb0*/  BRA `(.L_x_2078) ;  /* 0x0000000000187947 */ /* 0x000fec0003800000 */
.L_x_2077:
[----:B------:R-:W-:-:S06]  /*aec0*/  UISETP.NE.AND UP0, UPT, UR41, 0x1, UPT ;  /* 0x000000012900788c */ /* 0x000fcc000bf05270 */
[----:B------:R-:W-:-:S05]  /*aed0*/  PLOP3.LUT P6, PT, PT, PT, UP0, 0x80, 0x0 ;  /* 0x000000000000781c */ /* 0x000fca0003fcf008 */
[----:B------:R-:W-:-:S08]  /*aee0*/  @UP0 ULDC.64 UR4, c[0x0][0x9e8] ;  /* 0x00027a0000040ab9 */ /* 0x000fd00000000a00 */
[----:B------:R-:W-:Y:S01]  /*aef0*/  @P6 IMAD.HI.U32 R21, R15, UR4, RZ ;  /* 0x000000040f156c27 */ /* 0x000fe2000f8e00ff */
[----:B------:R-:W-:-:S13]  /*af00*/  PLOP3.LUT P6, PT, PT, PT, UP0, 0x80, 0x0 ;  /* 0x000000000000781c */ /* 0x000fda0003fcf008 */
[----:B------:R-:W-:-:S07]  /*af10*/  @P6 SHF.R.U32.HI R15, RZ, UR5, R21 ;  /* 0x00000005ff0f6c19 */ /* 0x000fce0008011615 */
.L_x_2078:
[----:B------:R-:W-:Y:S05]  /*af20*/  BSYNC B0 ;  /* 0x0000000000007941 */ /* 0x000fea0003800000 */
.L_x_2076:
[----:B------:R-:W-:-:S04]  /*af30*/  IMAD R15, R15, UR41, -R26 ;  /* 0x000000290f0f7c24 */ /* 0x000fc8000f8e0a1a */
[----:B------:R-:W-:-:S05]  /*af40*/  IMAD.IADD R15, R15, 0x1, -R22 ;  /* 0x000000010f0f7824 */ /* 0x000fca00078e0a16 */
[----:B------:R-:W-:Y:S02]  /*af50*/  VIMNMX R8, R8, R15, !PT ;  /* 0x0000000f08087248 */ /* 0x000fe40007fe0100 */
[----:B------:R-:W-:-:S07]  /*af60*/  VIADDMNMX R3, R15, UR41, R3, PT ;  /* 0x000000290f037c46 */ /* 0x000fce000b800103 */
.L_x_2075:
[----:B------:R-:W-:Y:S01]  /*af70*/  BAR.SYNC.DEFER_BLOCKING 0xf, 0x100 ;  /* 0x03c4000000007b1d */ /* 0x000fe20000010000 */
[C---:B------:R-:W-:Y:S02]  /*af80*/  ISETP.GT.AND P2, PT, R8.reuse, 0x1, !P2 ;  /* 0x000000010800780c */ /* 0x040fe40005744270 */
[----:B------:R-:W-:Y:S02]  /*af90*/  ISETP.NE.AND P6, PT, R25, RZ, PT ;  /* 0x000000ff1900720c */ /* 0x000fe40003fc5270 */
[----:B------:R-:W-:Y:S01]  /*afa0*/  ISETP.LT.OR P2, PT, R3, 0x2, P2 ;  /* 0x000000020300780c */ /* 0x000fe20001741670 */
[----:B------:R-:W-:Y:S01]  /*afb0*/  ULDC UR4, c[0x0][0x988] ;  /* 0x0002620000047ab9 */ /* 0x000fe20000000800 */
[----:B------:R-:W-:Y:S02]  /*afc0*/  ISETP.GT.AND P3, PT, R8, 0x8, !P3 ;  /* 0x000000080800780c */ /* 0x000fe40005f64270 */
[----:B------:R-:W-:Y:S02]  /*afd0*/  FSEL R25, R27, -INF , !P2 ;  /* 0xff8000001b197808 */ /* 0x000fe40005000000 */
[----:B------:R-:W-:-:S02]  /*afe0*/  ISETP.NE.AND P2, PT, R60, RZ, PT ;  /* 0x000000ff3c00720c */ /* 0x000fc40003f45270 */
[C---:B------:R-:W-:Y:S02]  /*aff0*/  ISETP.LT.OR P3, PT, R3.reuse, 0x9, P3 ;  /* 0x000000090300780c */ /* 0x040fe40001f61670 */
[----:B------:R-:W-:Y:S02]  /*b000*/  ISETP.GT.AND P2, PT, R8, 0x9, !P2 ;  /* 0x000000090800780c */ /* 0x000fe40005744270 */
[----:B------:R-:W-:Y:S02]  /*b010*/  FSEL R26, R30, -INF , !P3 ;  /* 0xff8000001e1a7808 */ /* 0x000fe40005800000 */
[----:B------:R-:W-:Y:S02]  /*b020*/  ISETP.LT.OR P2, PT, R3, 0xa, P2 ;  /* 0x0000000a0300780c */ /* 0x000fe40001741670 */
[----:B------:R-:W-:Y:S02]  /*b030*/  ISETP.NE.AND P3, PT, R28, RZ, PT ;  /* 0x000000ff1c00720c */ /* 0x000fe40003f65270 */
        /* <DEDUP_REMOVED lines=27> */
[----:B------:R-:W-:Y:S02]  /*b1f0*/  FMNMX.FTZ R15, R81, R15, !PT ;  /* 0x0000000f510f7209 */ /* 0x000fe40007810000 */
[----:B------:R-:W-:Y:S02]  /*b200*/  FSEL R36, R39, -INF , !P2 ;  /* 0xff80000027247808 */ /* 0x000fe40005000000 */
[----:B------:R-:W-:Y:S02]  /*b210*/  ISETP.NE.AND P2, PT, R37, RZ, PT ;  /* 0x000000ff2500720c */ /* 0x000fe40003f45270 */
[----:B------:R-:W-:-:S02]  /*b220*/  FMNMX.FTZ R15, R49, R15, !PT ;  /* 0x0000000f310f7209 */ /* 0x000fc40007810000 */
[C---:B------:R-:W-:Y:S02]  /*b230*/  ISETP.GT.AND P2, PT, R8.reuse, 0x20, !P2 ;  /* 0x000000200800780c */ /* 0x040fe40005744270 */
[----:B------:R-:W-:Y:S02]  /*b240*/  FMNMX.FTZ R15, R83, R15, !PT ;  /* 0x0000000f530f7209 */ /* 0x000fe40007810000 */
[----:B------:R-:W-:Y:S02]  /*b250*/  ISETP.LT.OR P2, PT, R3, 0x21, P2 ;  /* 0x000000210300780c */ /* 0x000fe40001741670 */
[----:B------:R-:W-:Y:S02]  /*b260*/  ISETP.GT.AND P4, PT, R8, 0x31, !P4 ;  /* 0x000000310800780c */ /* 0x000fe40006784270 */
[----:B------:R-:W-:Y:S02]  /*b270*/  FSEL R38, R42, -INF , !P2 ;  /* 0xff8000002a267808 */ /* 0x000fe40005000000 */
[----:B------:R-:W-:-:S02]  /*b280*/  ISETP.NE.AND P2, PT, R40, RZ, PT ;  /* 0x000000ff2800720c */ /* 0x000fc40003f45270 */
[C---:B------:R-:W-:Y:S02]  /*b290*/  ISETP.GT.AND P5, PT, R8.reuse, 0x38, !P5 ;  /* 0x000000380800780c */ /* 0x040fe40006fa4270 */
[----:B------:R-:W-:Y:S02]  /*b2a0*/  ISETP.GT.AND P2, PT, R8, 0x21, !P2 ;  /* 0x000000210800780c */ /* 0x000fe40005744270 */
[C---:B------:R-:W-:Y:S02]  /*b2b0*/  ISETP.LT.OR P4, PT, R3.reuse, 0x32, P4 ;  /* 0x000000320300780c */ /* 0x040fe40002781670 */
[C---:B------:R-:W-:Y:S02]  /*b2c0*/  ISETP.LT.OR P2, PT, R3.reuse, 0x22, P2 ;  /* 0x000000220300780c */ /* 0x040fe40001741670 */
[----:B------:R-:W-:Y:S02]  /*b2d0*/  ISETP.LT.OR P5, PT, R3, 0x39, P5 ;  /* 0x000000390300780c */ /* 0x000fe40002fa1670 */
[----:B------:R-:W-:-:S02]  /*b2e0*/  FSEL R40, R43, -INF , !P2 ;  /* 0xff8000002b287808 */ /* 0x000fc40005000000 */
[----:B------:R-:W-:Y:S02]  /*b2f0*/  ISETP.GT.AND P2, PT, R8, 0x28, !P3 ;  /* 0x000000280800780c */ /* 0x000fe40005f44270 */
[----:B------:R-:W-:Y:S02]  /*b300*/  ISETP.NE.AND P3, PT, R44, RZ, PT ;  /* 0x000000ff2c00720c */ /* 0x000fe40003f65270 */
[----:B------:R-:W-:Y:S02]  /*b310*/  ISETP.LT.OR P2, PT, R3, 0x29, P2 ;  /* 0x000000290300780c */ /* 0x000fe40001741670 */
[----:B------:R-:W-:Y:S02]  /*b320*/  ISETP.GT.AND P3, PT, R8, 0x30, !P3 ;  /* 0x000000300800780c */ /* 0x000fe40005f64270 */
[----:B------:R-:W-:Y:S02]  /*b330*/  FSEL R42, R46, -INF , !P2 ;  /* 0xff8000002e2a7808 */ /* 0x000fe40005000000 */
[----:B------:R-:W-:-:S02]  /*b340*/  ISETP.GT.AND P2, PT, R8, RZ, !P6 ;  /* 0x000000ff0800720c */ /* 0x000fc40007744270 */
[----:B------:R-:W-:Y:S02]  /*b350*/  ISETP.NE.AND P6, PT, R24, RZ, PT ;  /* 0x000000ff1800720c */ /* 0x000fe40003fc5270 */
[C---:B------:R-:W-:Y:S02]  /*b360*/  ISETP.LT.OR P2, PT, R3.reuse, 0x1, P2 ;  /* 0x000000010300780c */ /* 0x040fe40001741670 */
[----:B------:R-:W-:Y:S02]  /*b370*/  ISETP.LT.OR P3, PT, R3, 0x31, P3 ;  /* 0x000000310300780c */ /* 0x000fe40001f61670 */
[----:B------:R-:W-:Y:S02]  /*b380*/  FSEL R24, R20, -INF , !P2 ;  /* 0xff80000014187808 */ /* 0x000fe40005000000 */
[----:B------:R-:W-:Y:S02]  /*b390*/  FMNMX.FTZ R20, R53, R15, !PT ;  /* 0x0000000f35147209 */ /* 0x000fe40007810000 */
[----:B------:R-:W-:-:S02]  /*b3a0*/  ISETP.NE.AND P2, PT, R41, RZ, PT ;  /* 0x000000ff2900720c */ /* 0x000fc40003f45270 */
[----:B------:R-:W-:Y:S01]  /*b3b0*/  FSEL R46, R51, -INF , !P4 ;  /* 0xff800000332e7808 */ /* 0x000fe20006000000 */
[----:B------:R-:W0:Y:S01]  /*b3c0*/  SHFL.BFLY PT, R15, R20, 0x2, 0x1f ;  /* 0x0c401f00140f7f89 */ /* 0x000e2200000e0000 */
[----:B------:R-:W-:Y:S02]  /*b3d0*/  ISETP.GT.AND P2, PT, R8, 0x29, !P2 ;  /* 0x000000290800780c */ /* 0x000fe40005744270 */
[----:B------:R-:W-:Y:S02]  /*b3e0*/  FSEL R48, R54, -INF , !P5 ;  /* 0xff80000036307808 */ /* 0x000fe40006800000 */
[----:B------:R-:W-:Y:S02]  /*b3f0*/  ISETP.LT.OR P2, PT, R3, 0x2a, P2 ;  /* 0x0000002a0300780c */ /* 0x000fe40001741670 */
[----:B0-----:R-:W-:Y:S02]  /*b400*/  FMNMX.FTZ R29, R20, R15, !PT ;  /* 0x0000000f141d7209 */ /* 0x001fe40007810000 */
[----:B------:R-:W-:-:S03]  /*b410*/  FMNMX.FTZ R15, R24, R25, !PT ;  /* 0x00000019180f7209 */ /* 0x000fc60007810000 */
[----:B------:R-:W0:Y:S01]  /*b420*/  SHFL.BFLY PT, R44, R29, 0x1, 0x1f ;  /* 0x0c201f001d2c7f89 */ /* 0x000e2200000e0000 */
[----:B------:R-:W-:-:S04]  /*b430*/  FMNMX.FTZ R15, R26, R15, !PT ;  /* 0x0000000f1a0f7209 */ /* 0x000fc80007810000 */
[----:B------:R-:W-:-:S04]  /*b440*/  FMNMX.FTZ R15, R28, R15, !PT ;  /* 0x0000000f1c0f7209 */ /* 0x000fc80007810000 */
[----:B------:R-:W-:-:S04]  /*b450*/  FMNMX.FTZ R21, R30, R15, !PT ;  /* 0x0000000f1e157209 */ /* 0x000fc80007810000 */
[----:B------:R-:W-:Y:S01]  /*b460*/  FMNMX.FTZ R27, R32, R21, !PT ;  /* 0x00000015201b7209 */ /* 0x000fe20007810000 */
[----:B------:R-:W-:-:S03]  /*b470*/  IMAD.U32 R21, RZ, RZ, UR4 ;  /* 0x00000004ff157e24 */ /* 0x000fc6000f8e00ff */
[----:B------:R-:W-:-:S04]  /*b480*/  FMNMX.FTZ R27, R34, R27, !PT ;  /* 0x0000001b221b7209 */ /* 0x000fc80007810000 */
[----:B------:R-:W-:Y:S02]  /*b490*/  FMNMX.FTZ R27, R36, R27, !PT ;  /* 0x0000001b241b7209 */ /* 0x000fe40007810000 */
[----:B0-----:R-:W-:Y:S02]  /*b4a0*/  FMNMX.FTZ R15, R29, R44, !PT ;  /* 0x0000002c1d0f7209 */ /* 0x001fe40007810000 */
[----:B------:R-:W-:Y:S02]  /*b4b0*/  FMNMX.FTZ R27, R38, R27, !PT ;  /* 0x0000001b261b7209 */ /* 0x000fe40007810000 */
[----:B------:R-:W-:Y:S01]  /*b4c0*/  FSEL R44, R47, -INF , !P2 ;  /* 0xff8000002f2c7808 */ /* 0x000fe20005000000 */
[C---:B------:R-:W-:Y:S01]  /*b4d0*/  FMUL.FTZ R20, R15.reuse, R21 ;  /* 0x000000150f147220 */ /* 0x040fe20000410000 */
[----:B------:R-:W-:Y:S02]  /*b4e0*/  FMNMX.FTZ R27, R40, R27, !PT ;  /* 0x0000001b281b7209 */ /* 0x000fe40007810000 */
[----:B------:R-:W-:-:S02]  /*b4f0*/  FSETP.NEU.FTZ.AND P2, PT, R15, -INF , PT ;  /* 0xff8000000f00780b */ /* 0x000fc40003f5d000 */
[----:B------:R-:W-:Y:S02]  /*b500*/  FMNMX.FTZ R27, R42, R27, !PT ;  /* 0x0000001b2a1b7209 */ /* 0x000fe40007810000 */
[----:B------:R-:W-:Y:S02]  /*b510*/  FSEL R52, R20, RZ, P2 ;  /* 0x000000ff14347208 */ /* 0x000fe40001000000 */
[----:B------:R-:W-:Y:S02]  /*b520*/  ISETP.GT.AND P2, PT, R8, 0x39, !P6 ;  /* 0x000000390800780c */ /* 0x000fe40007744270 */
[----:B------:R-:W-:Y:S01]  /*b530*/  FSEL R8, R50, -INF , !P3 ;  /* 0xff80000032087808 */ /* 0x000fe20005800000 */
[--C-:B------:R-:W-:Y:S01]  /*b540*/  FFMA.FTZ R20, R33, R21, -R52.reuse ;  /* 0x0000001521147223 */ /* 0x100fe20000010834 */
[----:B------:R-:W-:Y:S01]  /*b550*/  FMNMX.FTZ R27, R44, R27, !PT ;  /* 0x0000001b2c1b7209 */ /* 0x000fe20007810000 */
[--C-:B------:R-:W-:Y:S01]  /*b560*/  FFMA.FTZ R29, R61, R21, -R52.reuse ;  /* 0x000000153d1d7223 */ /* 0x100fe20000010834 */
[----:B------:R-:W-:Y:S01]  /*b570*/  ISETP.LT.OR P2, PT, R3, 0x3a, P2 ;  /* 0x0000003a0300780c */ /* 0x000fe20001741670 */
[----:B------:R0:W-:Y:S01]  /*b580*/  MUFU.EX2 R164, R20 ;  /* 0x0000001400a47308 */ /* 0x0001e20000000800 */
[----:B------:R-:W-:Y:S01]  /*b590*/  FMNMX.FTZ R27, R8, R27, !PT ;  /* 0x0000001b081b7209 */ /* 0x000fe20007810000 */
[-CC-:B------:R-:W-:Y:S01]  /*b5a0*/  FFMA.FTZ R3, R63, R21.reuse, -R52.reuse ;  /* 0x000000153f037223 */ /* 0x180fe20000010834 */
[----:B------:R-:W-:Y:S01]  /*b5b0*/  FSEL R50, R55, -INF , !P2 ;  /* 0xff80000037327808 */ /* 0x000fe20005000000 */
[--C-:B------:R-:W-:Y:S01]  /*b5c0*/  FFMA.FTZ R31, R65, R21, -R52.reuse ;  /* 0x00000015411f7223 */ /* 0x100fe20000010834 */
[----:B------:R-:W-:Y:S01]  /*b5d0*/  FMNMX.FTZ R27, R46, R27, !PT ;  /* 0x0000001b2e1b7209 */ /* 0x000fe20007810000 */
[-CC-:B------:R-:W-:Y:S01]  /*b5e0*/  FFMA.FTZ R33, R67, R21.reuse, -R52.reuse ;  /* 0x0000001543217223 */ /* 0x180fe20000010834 */
[--C-:B------:R-:W-:Y:S01]  /*b5f0*/  FFMA.FTZ R43, R45, R21, -R52.reuse ;  /* 0x000000152d2b7223 */ /* 0x100fe20000010834 */
[----:B------:R-:W-:Y:S01]  /*b600*/  MUFU.EX2 R166, R3 ;  /* 0x0000000300a67308 */ /* 0x000fe20000000800 */
[----:B------:R-:W-:Y:S01]  /*b610*/  FMNMX.FTZ R27, R48, R27, !PT ;  /* 0x0000001b301b7209 */ /* 0x000fe20007810000 */
[-CC-:B------:R-:W-:Y:S01]  /*b620*/  FFMA.FTZ R45, R49, R21.reuse, -R52.reuse ;  /* 0x00000015312d7223 */ /* 0x180fe20000010834 */
[-CC-:B------:R-:W-:Y:S01]  /*b630*/  FFMA.FTZ R35, R69, R21.reuse, -R52.reuse ;  /* 0x0000001545237223 */ /* 0x180fe20000010834 */
[--C-:B------:R-:W-:Y:S01]  /*b640*/  FFMA.FTZ R37, R71, R21, -R52.reuse ;  /* 0x0000001547257223 */ /* 0x100fe20000010834 */
[----:B------:R-:W-:Y:S01]  /*b650*/  FMNMX.FTZ R27, R50, R27, !PT ;  /* 0x0000001b321b7209 */ /* 0x000fe20007810000 */
[-CC-:B------:R-:W-:Y:S01]  /*b660*/  FFMA.FTZ R39, R73, R21.reuse, -R52.reuse ;  /* 0x0000001549277223 */ /* 0x180fe20000010834 */
[-CC-:B------:R-:W-:Y:S01]  /*b670*/  FFMA.FTZ R41, R75, R21.reuse, -R52.reuse ;  /* 0x000000154b297223 */ /* 0x180fe20000010834 */
[----:B------:R-:W1:Y:S02]  /*b680*/  MUFU.EX2 R29, R29 ;  /* 0x0000001d001d7308 */ /* 0x000e640000000800 */
[----:B0-----:R-:W0:Y:S06]  /*b690*/  SHFL.BFLY PT, R20, R27, 0x2, 0x1f ;  /* 0x0c401f001b147f89 */ /* 0x001e2c00000e0000 */
[----:B------:R-:W-:Y:S08]  /*b6a0*/  MUFU.EX2 R31, R31 ;  /* 0x0000001f001f7308 */ /* 0x000ff00000000800 */
[----:B------:R1:W-:Y:S08]  /*b6b0*/  MUFU.EX2 R58, R45 ;  /* 0x0000002d003a7308 */ /* 0x0003f00000000800 */
[----:B------:R-:W-:Y:S01]  /*b6c0*/  MUFU.EX2 R33, R33 ;  /* 0x0000002100217308 */ /* 0x000fe20000000800 */
[----:B-1----:R-:W-:Y:S01]  /*b6d0*/  FADD.FTZ R45, R164, R29 ;  /* 0x0000001da42d7221 */ /* 0x002fe20000010000 */
[----:B0-----:R-:W-:Y:S01]  /*b6e0*/  FMNMX.FTZ R3, R27, R20, !PT ;  /* 0x000000141b037209 */ /* 0x001fe20007810000 */
[----:B------:R-:W-:Y:S01]  /*b6f0*/  FFMA.FTZ R27, R77, R21, -R52 ;  /* 0x000000154d1b7223 */ /* 0x000fe20000010834 */
[----:B------:R-:W-:-:S03]  /*b700*/  F2FP.F16.F32.PACK_AB R164, R29, R164 ;  /* 0x000000a41da4723e */ /* 0x000fc600000000ff */
[----:B------:R-:W0:Y:S01]  /*b710*/  SHFL.BFLY PT, R20, R3, 0x1, 0x1f ;  /* 0x0c201f0003147f89 */ /* 0x000e2200000e0000 */
[----:B------:R-:W-:Y:S08]  /*b720*/  MUFU.EX2 R156, R27 ;  /* 0x0000001b009c7308 */ /* 0x000ff00000000800 */
[----:B------:R1:W-:Y:S08]  /*b730*/  MUFU.EX2 R160, R35 ;  /* 0x0000002300a07308 */ /* 0x0003f00000000800 */
[----:B------:R-:W-:Y:S01]  /*b740*/  MUFU.EX2 R37, R37 ;  /* 0x0000002500257308 */ /* 0x000fe20000000800 */
[----:B-1----:R-:W-:Y:S01]  /*b750*/  FFMA.FTZ R35, R79, R21, -R52 ;  /* 0x000000154f237223 */ /* 0x002fe20000010834 */
[----:B0-----:R-:W-:-:S06]  /*b760*/  FMNMX.FTZ R20, R3, R20, !PT ;  /* 0x0000001403147209 */ /* 0x001fcc0007810000 */
[----:B------:R0:W-:Y:S01]  /*b770*/  MUFU.EX2 R162, R39 ;  /* 0x0000002700a27308 */ /* 0x0001e20000000800 */
[-C--:B------:R-:W-:Y:S01]  /*b780*/  FFMA.FTZ R3, R83, R21.reuse, -R52 ;  /* 0x0000001553037223 */ /* 0x080fe20000010834 */
[C---:B------:R-:W-:Y:S01]  /*b790*/  FSETP.NEU.FTZ.AND P2, PT, R20.reuse, -INF , PT ;  /* 0xff8000001400780b */ /* 0x040fe20003f5d000 */
[----:B------:R-:W-:-:S05]  /*b7a0*/  FMUL.FTZ R27, R20, R21 ;  /* 0x00000015141b7220 */ /* 0x000fca0000410000 */
[----:B------:R-:W-:Y:S01]  /*b7b0*/  MUFU.EX2 R41, R41 ;  /* 0x0000002900297308 */ /* 0x000fe20000000800 */
[----:B------:R-:W-:Y:S01]  /*b7c0*/  FSEL R27, R27, RZ, P2 ;  /* 0x000000ff1b1b7208 */ /* 0x000fe20001000000 */
[-CC-:B0-----:R-:W-:Y:S01]  /*b7d0*/  FFMA.FTZ R39, R81, R21.reuse, -R52.reuse ;  /* 0x0000001551277223 */ /* 0x181fe20000010834 */
[----:B------:R-:W-:-:S03]  /*b7e0*/  FFMA.FTZ R52, R53, R21, -R52 ;  /* 0x0000001535347223 */ /* 0x000fc60000010834 */
        /* <DEDUP_REMOVED lines=14> */
[----:B------:R-:W0:Y:S01]  /*b8d0*/  MUFU.EX2 R25, R25 ;  /* 0x0000001900197308 */ /* 0x000e220000000800 */
[-CC-:B------:R-:W-:Y:S01]  /*b8e0*/  FFMA.FTZ R46, R46, R21.reuse, -R27.reuse ;  /* 0x000000152e2e7223 */ /* 0x180fe2000001081b */
[-CC-:B------:R-:W-:Y:S01]  /*b8f0*/  FFMA.FTZ R48, R48, R21.reuse, -R27.reuse ;  /* 0x0000001530307223 */ /* 0x180fe2000001081b */
[----:B------:R-:W-:-:S05]  /*b900*/  FFMA.FTZ R27, R50, R21, -R27 ;  /* 0x00000015321b7223 */ /* 0x000fca000001081b */
[----:B------:R-:W1:Y:S08]  /*b910*/  MUFU.EX2 R26, R26 ;  /* 0x0000001a001a7308 */ /* 0x000e700000000800 */
[----:B------:R3:W4:Y:S01]  /*b920*/  MUFU.EX2 R167, R28 ;  /* 0x0000001c00a77308 */ /* 0x0007220000000800 */
[----:B0-----:R-:W-:-:S07]  /*b930*/  F2FP.F16.F32.PACK_AB R165, R25, R24 ;  /* 0x0000001819a5723e */ /* 0x001fce00000000ff */
[----:B------:R-:W0:Y:S01]  /*b940*/  MUFU.EX2 R30, R30 ;  /* 0x0000001e001e7308 */ /* 0x000e220000000800 */
[----:B---3--:R-:W-:Y:S01]  /*b950*/  FADD.FTZ R28, R166, R45 ;  /* 0x0000002da61c7221 */ /* 0x008fe20000010000 */
[----:B------:R-:W-:Y:S01]  /*b960*/  FADD.FTZ R45, R24, R25 ;  /* 0x00000019182d7221 */ /* 0x000fe20000010000 */
[----:B------:R-:W-:-:S05]  /*b970*/  F2FP.F16.F32.PACK_AB R166, R31, R166 ;  /* 0x000000a61fa6723e */ /* 0x000fca00000000ff */
[----:B------:R3:W5:Y:S08]  /*b980*/  MUFU.EX2 R161, R32 ;  /* 0x0000002000a17308 */ /* 0x0007700000000800 */
[----:B------:R-:W2:Y:S01]  /*b990*/  MUFU.EX2 R34, R34 ;  /* 0x0000002200227308 */ /* 0x000ea20000000800 */
[----:B---3--:R-:W-:Y:S01]  /*b9a0*/  FADD.FTZ R32, R31, R28 ;  /* 0x0000001c1f207221 */ /* 0x008fe20000010000 */
[----:B-1----:R-:W-:-:S03]  /*b9b0*/  FADD.FTZ R28, R26, R45 ;  /* 0x0000002d1a1c7221 */ /* 0x002fc60000010000 */
[----:B------:R-:W-:Y:S01]  /*b9c0*/  FADD.FTZ R49, R33, R32 ;  /* 0x0000002021317221 */ /* 0x000fe20000010000 */
[C---:B----4-:R-:W-:Y:S01]  /*b9d0*/  FADD.FTZ R47, R167.reuse, R28 ;  /* 0x0000001ca72f7221 */ /* 0x050fe20000010000 */
[----:B------:R-:W-:Y:S01]  /*b9e0*/  F2FP.F16.F32.PACK_AB R167, R167, R26 ;  /* 0x0000001aa7a7723e */ /* 0x000fe200000000ff */
[----:B------:R-:W1:Y:S01]  /*b9f0*/  MUFU.EX2 R163, R36 ;  /* 0x0000002400a37308 */ /* 0x000e620000000800 */
[----:B------:R-:W-:Y:S01]  /*ba00*/  FADD.FTZ R32, R160, R49 ;  /* 0x00000031a0207221 */ /* 0x000fe20000010000 */
[----:B0-----:R-:W-:Y:S01]  /*ba10*/  FADD.FTZ R28, R30, R47 ;  /* 0x0000002f1e1c7221 */ /* 0x001fe20000010000 */
[----:B------:R-:W-:Y:S01]  /*ba20*/  F2FP.F16.F32.PACK_AB R160, R160, R33 ;  /* 0x00000021a0a0723e */ /* 0x000fe200000000ff */
[----:B------:R0:W-:Y:S01]  /*ba30*/  STSM.16.M88.4 [R195+0x26800], R164 ;  /* 0x026800a4c3007844 */ /* 0x0001e20000000200 */
[----:B------:R-:W-:Y:S01]  /*ba40*/  FADD.FTZ R47, R37, R32 ;  /* 0x00000020252f7221 */ /* 0x000fe20000010000 */
[C---:B-----5:R-:W-:Y:S01]  /*ba50*/  FADD.FTZ R29, R161.reuse, R28 ;  /* 0x0000001ca11d7221 */ /* 0x060fe20000010000 */
[----:B------:R-:W-:Y:S01]  /*ba60*/  F2FP.F16.F32.PACK_AB R161, R161, R30 ;  /* 0x0000001ea1a1723e */ /* 0x000fe200000000ff */
[----:B------:R-:W3:Y:S01]  /*ba70*/  MUFU.EX2 R38, R38 ;  /* 0x0000002600267308 */ /* 0x000ee20000000800 */
[----:B------:R-:W-:Y:S01]  /*ba80*/  FADD.FTZ R32, R162, R47 ;  /* 0x0000002fa2207221 */ /* 0x000fe20000010000 */
[----:B--2---:R-:W-:Y:S01]  /*ba90*/  FADD.FTZ R28, R34, R29 ;  /* 0x0000001d221c7221 */ /* 0x004fe20000010000 */
[----:B------:R-:W-:-:S02]  /*baa0*/  F2FP.F16.F32.PACK_AB R162, R162, R37 ;  /* 0x00000025a2a2723e */ /* 0x000fc400000000ff */
[----:B------:R-:W-:-:S03]  /*bab0*/  FADD.FTZ R31, R41, R32 ;  /* 0x00000020291f7221 */ /* 0x000fc60000010000 */
[----:B------:R-:W2:Y:S01]  /*bac0*/  MUFU.EX2 R157, R40 ;  /* 0x00000028009d7308 */ /* 0x000ea20000000800 */
[C---:B-1----:R-:W-:Y:S01]  /*bad0*/  FADD.FTZ R29, R163.reuse, R28 ;  /* 0x0000001ca31d7221 */ /* 0x042fe20000010000 */
[C---:B------:R-:W-:Y:S01]  /*bae0*/  FADD.FTZ R28, R156.reuse, R31 ;  /* 0x0000001f9c1c7221 */ /* 0x040fe20000010000 */
[----:B------:R-:W-:Y:S02]  /*baf0*/  F2FP.F16.F32.PACK_AB R163, R163, R34 ;  /* 0x00000022a3a3723e */ /* 0x000fe400000000ff */
[----:B------:R-:W-:-:S03]  /*bb00*/  F2FP.F16.F32.PACK_AB R156, R156, R41 ;  /* 0x000000299c9c723e */ /* 0x000fc600000000ff */
[----:B------:R-:W1:Y:S01]  /*bb10*/  MUFU.EX2 R35, R35 ;  /* 0x0000002300237308 */ /* 0x000e620000000800 */
[----:B---3--:R-:W-:Y:S01]  /*bb20*/  FADD.FTZ R24, R38, R29 ;  /* 0x0000001d26187221 */ /* 0x008fe20000010000 */
[----:B------:R0:W-:Y:S06]  /*bb30*/  STSM.16.M88.4 [R196], R160 ;  /* 0x000000a0c4007844 */ /* 0x0001ec0000000200 */
[----:B------:R-:W3:Y:S01]  /*bb40*/  MUFU.EX2 R42, R42 ;  /* 0x0000002a002a7308 */ /* 0x000ee20000000800 */
[C---:B--2---:R-:W-:Y:S01]  /*bb50*/  FADD.FTZ R25, R157.reuse, R24 ;  /* 0x000000189d197221 */ /* 0x044fe20000010000 */
[----:B------:R-:W-:-:S06]  /*bb60*/  F2FP.F16.F32.PACK_AB R157, R157, R38 ;  /* 0x000000269d9d723e */ /* 0x000fcc00000000ff */
[----:B------:R-:W2:Y:S01]  /*bb70*/  MUFU.EX2 R54, R43 ;  /* 0x0000002b00367308 */ /* 0x000ea20000000800 */
[----:B-1----:R-:W-:-:S07]  /*bb80*/  FADD.FTZ R29, R35, R28 ;  /* 0x0000001c231d7221 */ /* 0x002fce0000010000 */
[----:B------:R-:W1:Y:S01]  /*bb90*/  MUFU.EX2 R43, R44 ;  /* 0x0000002c002b7308 */ /* 0x000e620000000800 */
[----:B---3--:R-:W-:-:S07]  /*bba0*/  FADD.FTZ R24, R42, R25 ;  /* 0x000000192a187221 */ /* 0x008fce0000010000 */
[----:B------:R-:W3:Y:S01]  /*bbb0*/  MUFU.EX2 R39, R39 ;  /* 0x0000002700277308 */ /* 0x000ee20000000800 */
[C---:B--2---:R-:W-:Y:S01]  /*bbc0*/  F2FP.F16.F32.PACK_AB R158, R54.reuse, R35 ;  /* 0x00000023369e723e */ /* 0x044fe200000000ff */
[----:B------:R-:W-:-:S06]  /*bbd0*/  FADD.FTZ R54, R54, R29 ;  /* 0x0000001d36367221 */ /* 0x000fcc0000010000 */
[----:B------:R-:W-:Y:S01]  /*bbe0*/  MUFU.EX2 R8, R8 ;  /* 0x0000000800087308 */ /* 0x000fe20000000800 */
[C---:B-1----:R-:W-:Y:S01]  /*bbf0*/  F2FP.F16.F32.PACK_AB R159, R43.reuse, R42 ;  /* 0x0000002a2b9f723e */ /* 0x042fe200000000ff */
[----:B------:R-:W-:-:S04]  /*bc00*/  FADD.FTZ R43, R43, R24 ;  /* 0x000000182b2b7221 */ /* 0x000fc80000010000 */
[----:B------:R0:W-:Y:S02]  /*bc10*/  STSM.16.M88.4 [R198], R156 ;  /* 0x0000009cc6007844 */ /* 0x0001e40000000200 */
[----:B------:R-:W1:Y:S01]  /*bc20*/  MUFU.EX2 R45, R46 ;  /* 0x0000002e002d7308 */ /* 0x000e620000000800 */
[----:B---3--:R-:W-:Y:S01]  /*bc30*/  F2FP.F16.F32.PACK_AB R152, R58, R39 ;  /* 0x000000273a98723e */ /* 0x008fe200000000ff */
[----:B------:R-:W-:-:S04]  /*bc40*/  FADD.FTZ R39, R39, R54 ;  /* 0x0000003627277221 */ /* 0x000fc80000010000 */
[----:B------:R-:W-:Y:S02]  /*bc50*/  FADD.FTZ R58, R58, R39 ;  /* 0x000000273a3a7221 */ /* 0x000fe40000010000 */
[----:B------:R-:W-:Y:S08]  /*bc60*/  MUFU.EX2 R3, R3 ;  /* 0x0000000300037308 */ /* 0x000ff00000000800 */
[----:B------:R-:W2:Y:S01]  /*bc70*/  MUFU.EX2 R52, R52 ;  /* 0x0000003400347308 */ /* 0x000ea20000000800 */
[----:B-1----:R-:W-:Y:S01]  /*bc80*/  F2FP.F16.F32.PACK_AB R153, R45, R8 ;  /* 0x000000082d99723e */ /* 0x002fe200000000ff */
[----:B------:R-:W-:-:S04]  /*bc90*/  FADD.FTZ R8, R8, R43 ;  /* 0x0000002b08087221 */ /* 0x000fc80000010000 */
[----:B------:R-:W-:Y:S02]  /*bca0*/  FADD.FTZ R45, R45, R8 ;  /* 0x000000082d2d7221 */ /* 0x000fe40000010000 */
[----:B------:R-:W1:Y:S08]  /*bcb0*/  MUFU.EX2 R48, R48 ;  /* 0x0000003000307308 */ /* 0x000e700000000800 */
[----:B------:R-:W3:Y:S01]  /*bcc0*/  MUFU.EX2 R27, R27 ;  /* 0x0000001b001b7308 */ /* 0x000ee20000000800 */
[----:B--2---:R-:W-:Y:S01]  /*bcd0*/  F2FP.F16.F32.PACK_AB R154, R52, R3 ;  /* 0x00000003349a723e */ /* 0x004fe200000000ff */
[----:B------:R-:W-:-:S04]  /*bce0*/  FADD.FTZ R3, R3, R58 ;  /* 0x0000003a03037221 */ /* 0x000fc80000010000 */
[----:B------:R-:W-:Y:S01]  /*bcf0*/  FADD.FTZ R3, R52, R3 ;  /* 0x0000000334037221 */ /* 0x000fe20000010000 */
[----:B-1----:R-:W-:Y:S01]  /*bd00*/  FADD.FTZ R8, R48, R45 ;  /* 0x0000002d30087221 */ /* 0x002fe20000010000 */
[----:B---3--:R-:W-:-:S03]  /*bd10*/  F2FP.F16.F32.PACK_AB R155, R27, R48 ;  /* 0x000000301b9b723e */ /* 0x008fc600000000ff */
[----:B------:R-:W-:Y:S02]  /*bd20*/  FADD.FTZ R8, R27, R8 ;  /* 0x000000081b087221 */ /* 0x000fe40000010000 */
[----:B------:R0:W-:Y:S01]  /*bd30*/  STSM.16.M88.4 [R197], R152 ;  /* 0x00000098c5007844 */ /* 0x0001e20000000200 */
[----:B------:R-:W-:Y:S05]  /*bd40*/  @!P0 BRA `(.L_x_2079) ;  /* 0x0000000000048947 */ /* 0x000fea0003800000 */
[----:B------:R-:W-:Y:S01]  /*bd50*/  BPT.TRAP 0x1 ;  /* 0x000000040000795c */ /* 0x000fe20000300000 */
.L_x_2079:
[----:B------:R1:W2:Y:S01]  /*bd60*/  SYNCS.PHASECHK.TRANS64.TRYWAIT P2, [R9+URZ+0x28c50], R56 ;  /* 0x028c5038090075a7 */ /* 0x0002a2000804017f */
[----:B------:R-:W-:Y:S05]  /*bd70*/  @!P0 BRA `(.L_x_2080) ;  /* 0x0000000000048947 */ /* 0x000fea0003800000 */
[----:B------:R-:W-:Y:S01]  /*bd80*/  BPT.TRAP 0x1 ;  /* 0x000000040000795c */ /* 0x000fe20000300000 */
.L_x_2080:
[----:B------:R-:W-:Y:S01]  /*bd90*/  ULDC UR45, c[0x0][0x9e4] ;  /* 0x00027900002d7ab9 */ /* 0x000fe20000000800 */
[----:B------:R-:W-:Y:S01]  /*bda0*/  ULDC UR44, c[0x0][0x988] ;  /* 0x00026200002c7ab9 */ /* 0x000fe20000000800 */
[----:B------:R-:W-:Y:S01]  /*bdb0*/  ULDC UR47, c[0x0][0x9d8] ;  /* 0x00027600002f7ab9 */ /* 0x000fe20000000800 */
[----:B------:R-:W-:Y:S01]  /*bdc0*/  ULDC UR46, c[0x0][0x9e0] ;  /* 0x00027800002e7ab9 */ /* 0x000fe20000000800 */
[----:B------:R-:W-:Y:S01]  /*bdd0*/  BSSY B0, `(.L_x_2081) ;  /* 0x0000006000007945 */ /* 0x000fe20003800000 */
[----:B------:R-:W-:Y:S01]  /*bde0*/  LEA R170, R18, R188, 0xc ;  /* 0x000000bc12aa7211 */ /* 0x000fe200078e60ff */
[----:B------:R-:W-:Y:S02]  /*bdf0*/  IMAD.MOV.U32 R171, RZ, RZ, 0x40000040 ;  /* 0x40000040ffab7424 */ /* 0x000fe400078e00ff */
[----:B--2---:R-:W-:Y:S05]  /*be00*/  @P2 BRA `(.L_x_2082) ;  /* 0x0000000000082947 */ /* 0x004fea0003800000 */
[----:B------:R-:W2:Y:S02]  /*be10*/  SYNCS.PHASECHK.TRANS64.TRYWAIT P2, [R9+URZ+0x28c50], R56 ;  /* 0x028c5038090075a7 */ /* 0x000ea4000804017f */
[----:B--2---:R-:W-:Y:S05]  /*be20*/  @!P2 BRA `(.L_x_2083) ;  /* 0x0000011c006ca947 */ /* 0x004fea0003800000 */
.L_x_2082:
[----:B------:R-:W-:Y:S05]  /*be30*/  BSYNC B0 ;  /* 0x0000000000007941 */ /* 0x000fea0003800000 */
.L_x_2081:
[----:B------:R-:W-:Y:S01]  /*be40*/  R2UR UR6, R170 ;  /* 0x00000000aa0672ca */ /* 0x000fe200000e0000 */
[----:B-12---:R-:W-:Y:S01]  /*be50*/  WARPGROUP.ARRIVE ;  /* 0x00000000000079c5 */ /* 0x006fe20000000000 */
[----:B------:R-:W-:Y:S01]  /*be60*/  R2UR UR7, R171 ;  /* 0x00000000ab0772ca */ /* 0x000fe200000e0000 */
[----:B------:R-:W-:Y:S01]  /*be70*/  IMAD.MOV.U32 R171, RZ, RZ, 0x40000040 ;  /* 0x40000040ffab7424 */ /* 0x000fe200078e00ff */
[----:B------:R-:W-:Y:S01]  /*be80*/  UISETP.NE.AND UP0, UPT, UR48, URZ, UPT ;  /* 0x0000003f3000728c */ /* 0x000fe2000bf05270 */
[----:B------:R-:W-:Y:S02]  /*be90*/  @!P1 VIADD R9, R9, 0x28c60 ;  /* 0x00028c6009099836 */ /* 0x000fe40000000000 */
[----:B------:R-:W-:-:S03]  /*bea0*/  IMAD.IADD R191, R185, 0x1, -R186 ;  /* 0x00000001b9bf7824 */ /* 0x000fc600078e0aba */
[----:B------:R-:W-:Y:S02]  /*beb0*/  PLOP3.LUT P2, PT, PT, PT, UP0, 0x40, 0x0 ;  /* 0x000000000000781c */ /* 0x000fe40003f4e808 */
[----:B------:R-:W-:-:S03]  /*bec0*/  @!P1 PRMT R9, RZ, 0x654, R9 ;  /* 0x00000654ff099816 */ /* 0x000fc60000000009 */
[----:B------:R-:W-:Y:S03]  /*bed0*/  HGMMA.64x256x16.F32 R24, R164, gdesc[UR4].tnspB, RZ, !UPT, gsb0 ;  /* 0x43e00004a4187df0 */ /* 0x000fe6000c0008ff */
[----:B------:R-:W-:Y:S02]  /*bee0*/  WARPGROUP.DEPBAR.LE gsb0, 0x0 ;  /* 0x00008000000079c5 */ /* 0x000fe40000010000 */
[----:B0-----:R-:W-:Y:S01]  /*bef0*/  VIADD R164, R170, 0x80 ;  /* 0x00000080aaa47836 */ /* 0x001fe20000000000 */
[----:B------:R-:W-:Y:S01]  /*bf00*/  WARPGROUP.ARRIVE ;  /* 0x00000000000079c5 */ /* 0x000fe20000000000 */
[----:B------:R-:W-:-:S03]  /*bf10*/  IMAD.MOV.U32 R165, RZ, RZ, 0x40000040 ;  /* 0x40000040ffa57424 */ /* 0x000fc600078e00ff */
[----:B------:R-:W-:Y:S02]  /*bf20*/  R2UR UR6, R164 ;  /* 0x00000000a40672ca */ /* 0x000fe400000e0000 */
[----:B------:R-:W-:-:S15]  /*bf30*/  R2UR UR7, R165 ;  /* 0x00000000a50772ca */ /* 0x000fde00000e0000 */
[----:B------:R-:W-:-:S01]  /*bf40*/  NOP ;  /* 0x0000000000007918 */ /* 0x000fc20000000000 */
[----:B------:R-:W-:Y:S03]  /*bf50*/  HGMMA.64x256x16.F32 R24, R160, gdesc[UR4].tnspB, R24, gsb0 ;  /* 0x43e00004a0187df0 */ /* 0x000fe60008000818 */
[----:B------:R-:W-:Y:S02]  /*bf60*/  WARPGROUP.DEPBAR.LE gsb0, 0x0 ;  /* 0x00008000000079c5 */ /* 0x000fe40000010000 */
[C---:B------:R-:W-:Y:S01]  /*bf70*/  VIADD R160, R170.reuse, 0x100 ;  /* 0x00000100aaa07836 */ /* 0x040fe20000000000 */
[----:B------:R-:W-:Y:S01]  /*bf80*/  MOV R161, 0x40000040 ;  /* 0x4000004000a17802 */ /* 0x000fe20000000f00 */
[----:B------:R-:W-:Y:S01]  /*bf90*/  WARPGROUP.ARRIVE ;  /* 0x00000000000079c5 */ /* 0x000fe20000000000 */
[----:B------:R-:W-:Y:S02]  /*bfa0*/  VIADD R170, R170, 0x180 ;  /* 0x00000180aaaa7836 */ /* 0x000fe40000000000 */
[----:B------:R-:W-:-:S02]  /*bfb0*/  R2UR UR6, R160 ;  /* 0x00000000a00672ca */ /* 0x000fc400000e0000 */
[----:B------:R-:W-:-:S15]  /*bfc0*/  R2UR UR7, R161 ;  /* 0x00000000a10772ca */ /* 0x000fde00000e0000 */
[----:B------:R-:W-:-:S01]  /*bfd0*/  NOP ;  /* 0x0000000000007918 */ /* 0x000fc20000000000 */
        /* <DEDUP_REMOVED lines=13> */
[----:B0-----:R-:W0:Y:S01]  /*c0b0*/  FENCE.VIEW.ASYNC.S ;  /* 0x00000000000073c6 */ /* 0x001e220000000000 */
[----:B------:R-:W-:-:S05]  /*c0c0*/  LEA R154, R189, R191, 0x6 ;  /* 0x000000bfbd9a7211 */ /* 0x000fca00078e30ff */
[----:B------:R-:W-:Y:S01]  /*c0d0*/  VIADD R152, R154, UR40 ;  /* 0x000000289a987c36 */ /* 0x000fe20008000000 */
[----:B0-----:R-:W-:Y:S01]  /*c0e0*/  NOP ;  /* 0x0000000000007918 */ /* 0x001fe20000000000 */
[----:B------:R-:W-:Y:S06]  /*c0f0*/  BAR.ARV 0xe, 0x100 ;  /* 0x0384000000007b1d */ /* 0x000fec0000002000 */
[----:B------:R0:W-:Y:S02]  /*c100*/  @!P1 SYNCS.ARRIVE.TRANS64.RED.A1T0 RZ, [R9+URZ], RZ ;  /* 0x000000ff09ff99a7 */ /* 0x0001e4000810043f */
[----:B0-----:R-:W-:Y:S01]  /*c110*/  VIADD R9, R168, 0xfffffffe ;  /* 0xfffffffea8097836 */ /* 0x001fe20000000000 */
[----:B------:R-:W-:Y:S06]  /*c120*/  @P2 BRA `(.L_x_2084) ;  /* 0x0000000000542947 */ /* 0x000fec0003800000 */
[C---:B------:R-:W-:Y:S01]  /*c130*/  ISETP.GT.AND P2, PT, R154.reuse, RZ, PT ;  /* 0x000000ff9a00720c */ /* 0x040fe20003f44270 */
[----:B------:R-:W-:Y:S01]  /*c140*/  BSSY B0, `(.L_x_2085) ;  /* 0x0000010000007945 */ /* 0x000fe20003800000 */
[----:B------:R-:W-:-:S11]  /*c150*/  VIADD R153, R154, 0xffffffff ;  /* 0xffffffff9a997836 */ /* 0x000fd60000000000 */
[----:B------:R-:W-:Y:S05]  /*c160*/  @P2 BRA `(.L_x_2086) ;  /* 0x0000000000202947 */ /* 0x000fea0003800000 */
[----:B------:R-:W-:Y:S01]  /*c170*/  UISETP.NE.AND UP0, UPT, UR41, 0x1, UPT ;  /* 0x000000012900788c */ /* 0x000fe2000bf05270 */
[----:B------:R-:W-:-:S05]  /*c180*/  IMAD.MOV R153, RZ, RZ, -R154 ;  /* 0x000000ffff997224 */ /* 0x000fca00078e0a9a */
[----:B------:R-:W-:-:S05]  /*c190*/  PLOP3.LUT P2, PT, PT, PT, UP0, 0x80, 0x0 ;  /* 0x000000000000781c */ /* 0x000fca0003f4f008 */
[----:B------:R-:W-:-:S08]  /*c1a0*/  @UP0 ULDC.64 UR4, c[0x0][0x9e8] ;  /* 0x00027a0000040ab9 */ /* 0x000fd00000000a00 */
[----:B------:R-:W-:-:S05]  /*c1b0*/  @P2 IMAD.HI.U32 R154, R153, UR4, RZ ;  /* 0x00000004999a2c27 */ /* 0x000fca000f8e00ff */
[----:B------:R-:W-:-:S04]  /*c1c0*/  @P2 SHF.R.U32.HI R153, RZ, UR5, R154 ;  /* 0x00000005ff992c19 */ /* 0x000fc8000801169a */
[----:B------:R-:W-:Y:S01]  /*c1d0*/  LOP3.LUT R153, RZ, R153, RZ, 0x33, !PT ;  /* 0x00000099ff997212 */ /* 0x000fe200078e33ff */
[----:B------:R-:W-:Y:S06]  /*c1e0*/  BRA `(.L_x_2087) ;  /* 0x0000000000147947 */ /* 0x000fec0003800000 */
.L_x_2086:
[----:B------:R-:W-:-:S06]  /*c1f0*/  UISETP.NE.AND UP0, UPT, UR41, 0x1, UPT ;  /* 0x000000012900788c */ /* 0x000fcc000bf05270 */
[----:B------:R-:W-:-:S05]  /*c200*/  PLOP3.LUT P2, PT, PT, PT, UP0, 0x80, 0x0 ;  /* 0x000000000000781c */ /* 0x000fca0003f4f008 */
[----:B------:R-:W-:-:S08]  /*c210*/  @UP0 ULDC.64 UR4, c[0x0][0x9e8] ;  /* 0x00027a0000040ab9 */ /* 0x000fd00000000a00 */
[----:B------:R-:W-:-:S05]  /*c220*/  @P2 IMAD.HI.U32 R154, R153, UR4, RZ ;  /* 0x00000004999a2c27 */ /* 0x000fca000f8e00ff */
[----:B------:R-:W-:-:S07]  /*c230*/  @P2 SHF.R.U32.HI R153, RZ, UR5, R154 ;  /* 0x00000005ff992c19 */ /* 0x000fce000801169a */
.L_x_2087:
[----:B------:R-:W-:Y:S05]  /*c240*/  BSYNC B0 ;  /* 0x0000000000007941 */ /* 0x000fea0003800000 */
.L_x_2085:
[----:B------:R-:W-:-:S05]  /*c250*/  MOV R154, UR41 ;  /* 0x00000029009a7c02 */ /* 0x000fca0008000f00 */
[----:B------:R-:W-:-:S05]  /*c260*/  IMAD R153, R153, R154, UR41 ;  /* 0x0000002999997e24 */ /* 0x000fca000f8e029a */
[----:B------:R-:W-:-:S07]  /*c270*/  VIMNMX R152, R152, R153, PT ;  /* 0x0000009998987248 */ /* 0x000fce0003fe0100 */
.L_x_2084:
[----:B------:R-:W-:Y:S01]  /*c280*/  SHF.R.S32.HI R153, RZ, 0x1f, R152 ;  /* 0x0000001fff997819 */ /* 0x000fe20000011498 */
[----:B------:R-:W-:Y:S03]  /*c290*/  BSSY B1, `(.L_x_2088) ;  /* 0x000028d000017945 */ /* 0x000fe60003800000 */
[----:B------:R-:W-:-:S04]  /*c2a0*/  LEA.HI R153, R153, R152, RZ, 0x6 ;  /* 0x0000009899997211 */ /* 0x000fc800078f30ff */
[----:B------:R-:W-:-:S04]  /*c2b0*/  SHF.R.S32.HI R153, RZ, 0x6, R153 ;  /* 0x00000006ff997819 */ /* 0x000fc80000011499 */
[----:B------:R-:W-:-:S04]  /*c2c0*/  VIMNMX R212, R190, R153, !PT ;  /* 0x00000099bed47248 */ /* 0x000fc80007fe0100 */
[----:B------:R-:W-:-:S13]  /*c2d0*/  ISETP.GE.AND P2, PT, R9, R212, PT ;  /* 0x000000d40900720c */ /* 0x000fda0003f46270 */
[----:B------:R-:W-:Y:S05]  /*c2e0*/  @!P2 BRA `(.L_x_2089) ;  /* 0x00000028001ca947 */ /* 0x000fea0003800000 */
[----:B------:R-:W-:Y:S01]  /*c2f0*/  IMAD.IADD R213, R0, 0x1, R191 ;  /* 0x0000000100d57824 */ /* 0x000fe200078e02bf */
[----:B------:R-:W-:Y:S03]  /*c300*/  BSSY B0, `(.L_x_2090) ;  /* 0x0000282000007945 */ /* 0x000fe60003800000 */
[----:B------:R-:W-:-:S07]  /*c310*/  VIADD R214, R213, 0x8 ;  /* 0x00000008d5d67836 */ /* 0x000fce0000000000 */
.L_x_2109:
[----:B------:R-:W-:-:S05]  /*c320*/  VIADD R215, R18, 0x1 ;  /* 0x0000000112d77836 */ /* 0x000fca0000000000 */
[----:B------:R-:W-:-:S04]  /*c330*/  ISETP.NE.AND P2, PT, R215, 0x2, PT ;  /* 0x00000002d700780c */ /* 0x000fc80003f45270 */
[----:B------:R-:W-:Y:S02]  /*c340*/  SEL R152, RZ, 0x1, P2 ;  /* 0x00000001ff987807 */ /* 0x000fe40001000000 */
[----:B------:R-:W-:Y:S02]  /*c350*/  SEL R215, R215, RZ, P2 ;  /* 0x000000ffd7d77207 */ /* 0x000fe40001000000 */
[----:B------:R-:W-:Y:S01]  /*c360*/  LOP3.LUT R19, R19, R152, RZ, 0x3c, !PT ;  /* 0x0000009813137212 */ /* 0x000fe200078e3cff */
[----:B0-----:R-:W-:Y:S06]  /*c370*/  @!P0 BRA `(.L_x_2091) ;  /* 0x0000000000048947 */ /* 0x001fec0003800000 */
[----:B------:R-:W-:Y:S01]  /*c380*/  BPT.TRAP 0x1 ;  /* 0x000000040000795c */ /* 0x000fe20000300000 */
.L_x_2091:
[----:B------:R-:W-:Y:S01]  /*c390*/  IMAD R216, R215, 0x8, R2 ;  /* 0x00000008d7d87824 */ /* 0x000fe200078e0202 */
[----:B------:R-:W-:-:S04]  /*c3a0*/  SHF.L.U32 R217, R19, 0x1f, RZ ;  /* 0x0000001f13d97819 */ /* 0x000fc800000006ff */
[----:B------:R0:W1:Y:S01]  /*c3b0*/  SYNCS.PHASECHK.TRANS64.TRYWAIT P2, [R216+URZ+0x28c30], R217 ;  /* 0x028c30d9d80075a7 */ /* 0x000062000804017f */
[----:B------:R-:W-:Y:S05]  /*c3c0*/  @!P0 BRA `(.L_x_2092) ;  /* 0x0000000000048947 */ /* 0x000fea0003800000 */
[----:B------:R-:W-:Y:S01]  /*c3d0*/  BPT.TRAP 0x1 ;  /* 0x000000040000795c */ /* 0x000fe20000300000 */
.L_x_2092:
[----:B------:R-:W-:Y:S01]  /*c3e0*/  BSSY B2, `(.L_x_2093) ;  /* 0x0000006000027945 */ /* 0x000fe20003800000 */
[----:B------:R-:W-:Y:S01]  /*c3f0*/  LEA R206, R215, R14, 0x9 ;  /* 0x0000000ed7ce7211 */ /* 0x000fe200078e48ff */
[----:B------:R-:W-:Y:S02]  /*c400*/  IMAD.MOV.U32 R207, RZ, RZ, 0x40000040 ;  /* 0x40000040ffcf7424 */ /* 0x000fe400078e00ff */
[----:B-1----:R-:W-:Y:S05]  /*c410*/  @P2 BRA `(.L_x_2094) ;  /* 0x0000000000082947 */ /* 0x002fea0003800000 */
[----:B------:R-:W1:Y:S02]  /*c420*/  SYNCS.PHASECHK.TRANS64.TRYWAIT P2, [R216+URZ+0x28c30], R217 ;  /* 0x028c30d9d80075a7 */ /* 0x000e64000804017f */
[----:B-1----:R-:W-:Y:S05]  /*c430*/  @!P2 BRA `(.L_x_2095) ;  /* 0x0000011400fca947 */ /* 0x002fea0003800000 */
.L_x_2094:
[----:B------:R-:W-:Y:S05]  /*c440*/  BSYNC B2 ;  /* 0x0000000000027941 */ /* 0x000fea0003800000 */
.L_x_2093:
[C---:B------:R-:W-:Y:S01]  /*c450*/  R2UR UR6, R206.reuse ;  /* 0x00000000ce0672ca */ /* 0x040fe200000e0000 */
[----:B------:R-:W-:Y:S01]  /*c460*/  WARPGROUP.ARRIVE ;  /* 0x00000000000079c5 */ /* 0x000fe20000000000 */
[----:B------:R-:W-:Y:S01]  /*c470*/  R2UR UR7, R207 ;  /* 0x00000000cf0772ca */ /* 0x000fe200000e0000 */
[----:B------:R-:W-:Y:S01]  /*c480*/  VIADD R208, R206, 0x2 ;  /* 0x00000002ced07836 */ /* 0x000fe20000000000 */
[----:B------:R-:W-:Y:S01]  /*c490*/  R2UR UR4, R4 ;  /* 0x00000000040472ca */ /* 0x000fe200000e0000 */
[----:B------:R-:W-:Y:S01]  /*c4a0*/  IMAD.MOV.U32 R209, RZ, RZ, 0x40000040 ;  /* 0x40000040ffd17424 */ /* 0x000fe200078e00ff */
[----:B------:R-:W-:Y:S01]  /*c4b0*/  R2UR UR5, R5 ;  /* 0x00000000050572ca */ /* 0x000fe200000e0000 */
[----:B------:R-:W-:Y:S01]  /*c4c0*/  IMAD.MOV.U32 R207, RZ, RZ, 0x40000040 ;  /* 0x40000040ffcf7424 */ /* 0x000fe200078e00ff */
[----:B------:R-:W-:-:S06]  /*c4d0*/  UISETP.NE.AND UP0, UPT, UR48, URZ, UPT ;  /* 0x0000003f3000728c */ /* 0x000fcc000bf05270 */
[----:B------:R-:W-:-:S05]  /*c4e0*/  PLOP3.LUT P2, PT, PT, PT, UP0, 0x40, 0x0 ;  /* 0x000000000000781c */ /* 0x000fca0003f4e808 */
        /* <DEDUP_REMOVED lines=59> */
[----:B------:R-:W2:Y:S01]  /*c8a0*/  MUFU.TANH R206, R206 ;  /* 0x000000ce00ce7308 */ /* 0x000ea20000002400 */
[----:B------:R-:W-:Y:S01]  /*c8b0*/  @!P1 VIADD R152, R216, 0x28c40 ;  /* 0x00028c40d8989836 */ /* 0x000fe20000000000 */
[----:B------:R-:W-:-:S04]  /*c8c0*/  IADD3 R153, R185, 0x1, -R180 ;  /* 0x00000001b9997810 */ /* 0x000fc80007ffe8b4 */
[----:B------:R-:W-:Y:S02]  /*c8d0*/  @!P1 PRMT R152, RZ, 0x654, R152 ;  /* 0x00000654ff989816 */ /* 0x000fe40000000098 */
[----:B------:R-:W3:Y:S01]  /*c8e0*/  MUFU.TANH R207, R207 ;  /* 0x000000cf00cf7308 */ /* 0x000ee20000002400 */
[----:B------:R-:W-:Y:S01]  /*c8f0*/  IADD3 R153, -R22, R153, -R186 ;  /* 0x0000009916997210 */ /* 0x000fe20007ffe9ba */
[----:B------:R4:W-:Y:S03]  /*c900*/  @!P1 SYNCS.ARRIVE.TRANS64.RED.A1T0 RZ, [R152+URZ], RZ ;  /* 0x000000ff98ff99a7 */ /* 0x0009e6000810043f */
[C---:B------:R-:W-:Y:S01]  /*c910*/  IADD3 R229, R153.reuse, UR46, RZ ;  /* 0x0000002e99e57c10 */ /* 0x040fe2000fffe0ff */
[----:B------:R-:W-:Y:S02]  /*c920*/  VIADD R227, R153, UR37 ;  /* 0x0000002599e37c36 */ /* 0x000fe40008000000 */
[----:B------:R-:W0:Y:S02]  /*c930*/  MUFU.TANH R21, R21 ;  /* 0x0000001500157308 */ /* 0x000e240000002400 */
[----:B------:R-:W-:-:S02]  /*c940*/  IMAD.IADD R183, R0, 0x1, R229 ;  /* 0x0000000100b77824 */ /* 0x000fc400078e02e5 */
[----:B------:R-:W-:-:S04]  /*c950*/  IMAD.IADD R182, R0, 0x1, R227 ;  /* 0x0000000100b67824 */ /* 0x000fc800078e02e3 */
        /* <DEDUP_REMOVED lines=28> */
[----:B------:R-:W0:Y:S01]  /*cb20*/  MUFU.TANH R178, R178 ;  /* 0x000000b200b27308 */ /* 0x000e220000002400 */
[----:B--234-:R-:W-:Y:S05]  /*cb30*/  @P2 BRA `(.L_x_2096) ;  /* 0x0000000000582947 */ /* 0x01cfea0003800000 */
[----:B------:R-:W-:Y:S01]  /*cb40*/  IMAD.IADD R231, R0, 0x1, R191 ;  /* 0x0000000100e77824 */ /* 0x000fe200078e02bf */
[----:B------:R-:W-:Y:S04]  /*cb50*/  BSSY B2, `(.L_x_2097) ;  /* 0x0000010000027945 */ /* 0x000fe80003800000 */
[----:B------:R-:W-:-:S13]  /*cb60*/  ISETP.GT.AND P2, PT, R231, -0x1, PT ;  /* 0xffffffffe700780c */ /* 0x000fda0003f44270 */
[----:B------:R-:W-:Y:S05]  /*cb70*/  @P2 BRA `(.L_x_2098) ;  /* 0x0000000000202947 */ /* 0x000fea0003800000 */
[----:B------:R-:W-:Y:S02]  /*cb80*/  MOV R228, UR45 ;  /* 0x0000002d00e47c02 */ /* 0x000fe40008000f00 */
[----:B------:R-:W-:Y:S02]  /*cb90*/  LOP3.LUT R231, RZ, R231, RZ, 0x33, !PT ;  /* 0x000000e7ffe77212 */ /* 0x000fe400078e33ff */
[----:B------:R-:W-:-:S13]  /*cba0*/  ISETP.NE.AND P2, PT, R228, 0x1, PT ;  /* 0x00000001e400780c */ /* 0x000fda0003f45270 */
[----:B------:R-:W2:Y:S02]  /*cbb0*/  @P2 LDC.64 R152, c[0x0][0x9e8] ;  /* 0x00027a00ff982b82 */ /* 0x000ea40000000a00 */
[----:B--2---:R-:W-:-:S05]  /*cbc0*/  @P2 IMAD.HI.U32 R152, R231, R152, RZ ;  /* 0x00000098e7982227 */ /* 0x004fca00078e00ff */
[----:B------:R-:W-:-:S04]  /*cbd0*/  @P2 SHF.R.U32.HI R231, RZ, R153, R152 ;  /* 0x00000099ffe72219 */ /* 0x000fc80000011698 */
[----:B------:R-:W-:Y:S01]  /*cbe0*/  LOP3.LUT R231, RZ, R231, RZ, 0x33, !PT ;  /* 0x000000e7ffe77212 */ /* 0x000fe200078e33ff */
[----:B------:R-:W-:Y:S06]  /*cbf0*/  BRA `(.L_x_2099) ;  /* 0x0000000000147947 */ /* 0x000fec0003800000 */
.L_x_2098:
[----:B------:R-:W-:-:S05]  /*cc00*/  IMAD.U32 R228, RZ, RZ, UR45 ;  /* 0x0000002dffe47e24 */ /* 0x000fca000f8e00ff */
[----:B------:R-:W-:-:S13]  /*cc10*/  ISETP.NE.AND P2, PT, R228, 0x1, PT ;  /* 0x00000001e400780c */ /* 0x000fda0003f45270 */
[----:B------:R-:W2:Y:S02]  /*cc20*/  @P2 LDC.64 R152, c[0x0][0x9e8] ;  /* 0x00027a00ff982b82 */ /* 0x000ea40000000a00 */
[----:B--2---:R-:W-:-:S05]  /*cc30*/  @P2 IMAD.HI.U32 R152, R231, R152, RZ ;  /* 0x00000098e7982227 */ /* 0x004fca00078e00ff */
[----:B------:R-:W-:-:S07]  /*cc40*/  @P2 SHF.R.U32.HI R231, RZ, R153, R152 ;  /* 0x00000099ffe72219 */ /* 0x000fce0000011698 */
.L_x_2099:
[----:B------:R-:W-:Y:S05]  /*cc50*/  BSYNC B2 ;  /* 0x0000000000027941 */ /* 0x000fea0003800000 */
.L_x_2097:
[----:B------:R-:W-:-:S04]  /*cc60*/  IMAD R231, R231, R228, -R180 ;  /* 0x000000e4e7e77224 */ /* 0x000fc800078e0ab4 */
[----:B------:R-:W-:-:S05]  /*cc70*/  IMAD.IADD R231, R231, 0x1, -R22 ;  /* 0x00000001e7e77824 */ /* 0x000fca00078e0a16 */
[----:B------:R-:W-:Y:S02]  /*cc80*/  VIADDMNMX R183, R231, R228, R183, PT ;  /* 0x000000e4e7b77246 */ /* 0x000fe400038001b7 */
[----:B------:R-:W-:-:S07]  /*cc90*/  VIMNMX R182, R182, R231, !PT ;  /* 0x000000e7b6b67248 */ /* 0x000fce0007fe0100 */
.L_x_2096:
[----:B------:R-:W-:Y:S01]  /*cca0*/  ISETP.GT.AND P2, PT, R9, -0x1, PT ;  /* 0xffffffff0900780c */ /* 0x000fe20003f44270 */
[----:B------:R-:W-:Y:S01]  /*ccb0*/  UISETP.NE.AND UP0, UPT, UR48, URZ, UPT ;  /* 0x0000003f3000728c */ /* 0x000fe2000bf05270 */
[----:B------:R-:W-:Y:S02]  /*ccc0*/  IADD3 R229, R229, 0x8, R0 ;  /* 0x00000008e5e57810 */ /* 0x000fe40007ffe000 */
[C---:B------:R-:W-:Y:S02]  /*ccd0*/  ISETP.GT.AND P5, PT, R182.reuse, RZ, P2 ;  /* 0x000000ffb600720c */ /* 0x040fe400017a4270 */
[C---:B------:R-:W-:Y:S02]  /*cce0*/  ISETP.GT.AND P4, PT, R182.reuse, 0x1, P2 ;  /* 0x00000001b600780c */ /* 0x040fe40001784270 */
[----:B------:R-:W-:Y:S02]  /*ccf0*/  ISETP.LT.OR P5, PT, R183, 0x1, P5 ;  /* 0x00000001b700780c */ /* 0x000fe40002fa1670 */
[----:B------:R-:W-:-:S02]  /*cd00*/  ISETP.GT.AND P6, PT, R182, 0x8, P2 ;  /* 0x00000008b600780c */ /* 0x000fc400017c4270 */
[----:B------:R-:W-:Y:S02]  /*cd10*/  ISETP.GT.AND P3, PT, R182, 0x9, P2 ;  /* 0x00000009b600780c */ /* 0x000fe40001764270 */
[----:B------:R-:W-:Y:S02]  /*cd20*/  FSEL R206, R206, -INF , !P5 ;  /* 0xff800000cece7808 */ /* 0x000fe40006800000 */
[----:B------:R-:W-:Y:S02]  /*cd30*/  ISETP.GT.AND P5, PT, R182, 0x10, P2 ;  /* 0x00000010b600780c */ /* 0x000fe400017a4270 */
[C---:B------:R-:W-:Y:S02]  /*cd40*/  ISETP.LT.OR P4, PT, R183.reuse, 0x2, P4 ;  /* 0x00000002b700780c */ /* 0x040fe40002781670 */
[C---:B------:R-:W-:Y:S02]  /*cd50*/  ISETP.LT.OR P6, PT, R183.reuse, 0x9, P6 ;  /* 0x00000009b700780c */ /* 0x040fe400037c1670 */
[----:B------:R-:W-:-:S02]  /*cd60*/  ISETP.LT.OR P3, PT, R183, 0xa, P3 ;  /* 0x0000000ab700780c */ /* 0x000fc40001f61670 */
[----:B------:R-:W-:Y:S02]  /*cd70*/  ISETP.LT.OR P5, PT, R183, 0x11, P5 ;  /* 0x00000011b700780c */ /* 0x000fe40002fa1670 */
[----:B------:R-:W-:Y:S02]  /*cd80*/  FSEL R228, R207, -INF , !P4 ;  /* 0xff800000cfe47808 */ /* 0x000fe40006000000 */
[----:B0-----:R-:W-:Y:S02]  /*cd90*/  FSEL R208, R208, -INF , !P6 ;  /* 0xff800000d0d07808 */ /* 0x001fe40007000000 */
[----:B------:R-:W-:Y:S02]  /*cda0*/  FSEL R230, R157, -INF , !P3 ;  /* 0xff8000009de67808 */ /* 0x000fe40005800000 */
[C---:B------:R-:W-:Y:S02]  /*cdb0*/  ISETP.GT.AND P4, PT, R182.reuse, 0x11, P2 ;  /* 0x00000011b600780c */ /* 0x040fe40001784270 */
        /* <DEDUP_REMOVED lines=27> */
[----:B------:R-:W-:Y:S02]  /*cf70*/  PLOP3.LUT P5, PT, PT, PT, UP0, 0x40, 0x0 ;  /* 0x000000000000781c */ /* 0x000fe40003fae808 */
[C---:B------:R-:W-:Y:S02]  /*cf80*/  ISETP.LT.OR P4, PT, R183.reuse, 0x32, P4 ;  /* 0x00000032b700780c */ /* 0x040fe40002781670 */
[C---:B------:R-:W-:Y:S02]  /*cf90*/  ISETP.LT.OR P6, PT, R183.reuse, 0x39, P6 ;  /* 0x00000039b700780c */ /* 0x040fe400037c1670 */
[----:B------:R-:W-:-:S02]  /*cfa0*/  ISETP.LT.OR P3, PT, R183, 0x3a, P3 ;  /* 0x0000003ab700780c */ /* 0x000fc40001f61670 */
[----:B------:R-:W-:Y:S02]  /*cfb0*/  IADD3 R227, R227, 0x8, R0 ;  /* 0x00000008e3e37810 */ /* 0x000fe40007ffe000 */
[----:B------:R-:W-:Y:S02]  /*cfc0*/  FSEL R177, R177, -INF , !P4 ;  /* 0xff800000b1b17808 */ /* 0x000fe40006000000 */
[----:B------:R-:W-:Y:S02]  /*cfd0*/  FSEL R179, R179, -INF , !P6 ;  /* 0xff800000b3b37808 */ /* 0x000fe40007000000 */
[----:B------:R-:W-:Y:S01]  /*cfe0*/  FSEL R181, R181, -INF , !P3 ;  /* 0xff800000b5b57808 */ /* 0x000fe20005800000 */
[----:B------:R-:W-:Y:S06]  /*cff0*/  @P5 BRA `(.L_x_2100) ;  /* 0x00000000005c5947 */ /* 0x000fec0003800000 */
[----:B------:R-:W-:Y:S01]  /*d000*/  ISETP.GT.AND P3, PT, R214, -0x1, PT ;  /* 0xffffffffd600780c */ /* 0x000fe20003f64270 */
[----:B------:R-:W-:-:S12]  /*d010*/  BSSY B2, `(.L_x_2101) ;  /* 0x0000011000027945 */ /* 0x000fd80003800000 */
[----:B------:R-:W-:Y:S05]  /*d020*/  @P3 BRA `(.L_x_2102) ;  /* 0x0000000000243947 */ /* 0x000fea0003800000 */
[----:B------:R-:W-:Y:S02]  /*d030*/  IMAD.U32 R157, RZ, RZ, UR45 ;  /* 0x0000002dff9d7e24 */ /* 0x000fe4000f8e00ff */
[----:B------:R-:W-:-:S03]  /*d040*/  VIADD R161, R213, 0x8 ;  /* 0x00000008d5a17836 */ /* 0x000fc60000000000 */
[----:B------:R-:W-:Y:S02]  /*d050*/  ISETP.NE.AND P3, PT, R157, 0x1, PT ;  /* 0x000000019d00780c */ /* 0x000fe40003f65270 */
[----:B------:R-:W-:-:S11]  /*d060*/  LOP3.LUT R161, RZ, R161, RZ, 0x33, !PT ;  /* 0x000000a1ffa17212 */ /* 0x000fd600078e33ff */
[----:B------:R-:W0:Y:S02]  /*d070*/  @P3 LDC.64 R152, c[0x0][0x9e8] ;  /* 0x00027a00ff983b82 */ /* 0x000e240000000a00 */
[----:B0-----:R-:W-:-:S05]  /*d080*/  @P3 IMAD.HI.U32 R152, R161, R152, RZ ;  /* 0x00000098a1983227 */ /* 0x001fca00078e00ff */
[----:B------:R-:W-:-:S04]  /*d090*/  @P3 SHF.R.U32.HI R161, RZ, R153, R152 ;  /* 0x00000099ffa13219 */ /* 0x000fc80000011698 */
[----:B------:R-:W-:Y:S01]  /*d0a0*/  LOP3.LUT R152, RZ, R161, RZ, 0x33, !PT ;  /* 0x000000a1ff987212 */ /* 0x000fe200078e33ff */
[----:B------:R-:W-:Y:S06]  /*d0b0*/  BRA `(.L_x_2103) ;  /* 0x0000000000187947 */ /* 0x000fec0003800000 */
.L_x_2102:
[----:B------:R-:W-:-:S04]  /*d0c0*/  MOV R157, UR45 ;  /* 0x0000002d009d7c02 */ /* 0x000fc80008000f00 */
[----:B------:R-:W-:-:S13]  /*d0d0*/  ISETP.NE.AND P3, PT, R157, 0x1, PT ;  /* 0x000000019d00780c */ /* 0x000fda0003f65270 */
[----:B------:R-:W0:Y:S02]  /*d0e0*/  @P3 LDC.64 R152, c[0x0][0x9e8] ;  /* 0x00027a00ff983b82 */ /* 0x000e240000000a00 */
[----:B0-----:R-:W-:-:S04]  /*d0f0*/  @P3 IMAD.HI.U32 R161, R214, R152, RZ ;  /* 0x00000098d6a13227 */ /* 0x001fc800078e00ff */
[----:B------:R-:W-:Y:S01]  /*d100*/  IMAD.MOV.U32 R152, RZ, RZ, R214 ;  /* 0x000000ffff987224 */ /* 0x000fe200078e00d6 */
[----:B------:R-:W-:-:S07]  /*d110*/  @P3 SHF.R.U32.HI R152, RZ, R153, R161 ;  /* 0x00000099ff983219 */ /* 0x000fce00000116a1 */
.L_x_2103:
[----:B------:R-:W-:Y:S05]  /*d120*/  BSYNC B2 ;  /* 0x0000000000027941 */ /* 0x000fea0003800000 */
.L_x_2101:
[----:B------:R-:W-:-:S04]  /*d130*/  IMAD R153, R152, R157, -R180 ;  /* 0x0000009d98997224 */ /* 0x000fc800078e0ab4 */
[----:B------:R-:W-:-:S05]  /*d140*/  IMAD.IADD R152, R153, 0x1, -R22 ;  /* 0x0000000199987824 */ /* 0x000fca00078e0a16 */
[----:B------:R-:W-:Y:S02]  /*d150*/  VIADDMNMX R229, R152, R157, R229, PT ;  /* 0x0000009d98e57246 */ /* 0x000fe400038001e5 */
[----:B------:R-:W-:-:S07]  /*d160*/  VIMNMX R227, R227, R152, !PT ;  /* 0x00000098e3e37248 */ /* 0x000fce0007fe0100 */
.L_x_2100:
[----:B------:R-:W-:Y:S02]  /*d170*/  FMNMX.FTZ R153, R206, R15, !PT ;  /* 0x0000000fce997209 */ /* 0x000fe40007810000 */
[----:B------:R-:W-:Y:S02]  /*d180*/  ISETP.GT.AND P4, PT, R227, 0x9, P2 ;  /* 0x00000009e300780c */ /* 0x000fe40001784270 */
[----:B------:R-:W-:Y:S02]  /*d190*/  FMNMX.FTZ R153, R228, R153, !PT ;  /* 0x00000099e4997209 */ /* 0x000fe40007810000 */
[----:B------:R-:W-:Y:S02]  /*d1a0*/  ISETP.LT.OR P4, PT, R229, 0xa, P4 ;  /* 0x0000000ae500780c */ /* 0x000fe40002781670 */
[----:B------:R-:W-:Y:S02]  /*d1b0*/  FMNMX.FTZ R153, R208, R153, !PT ;  /* 0x00000099d0997209 */ /* 0x000fe40007810000 */
[----:B------:R-:W-:-:S02]  /*d1c0*/  FSEL R156, R156, -INF , !P4 ;  /* 0xff8000009c9c7808 */ /* 0x000fc40006000000 */
[----:B------:R-:W-:Y:S02]  /*d1d0*/  FMNMX.FTZ R153, R230, R153, !PT ;  /* 0x00000099e6997209 */ /* 0x000fe40007810000 */
[----:B------:R-:W-:Y:S02]  /*d1e0*/  ISETP.GT.AND P4, PT, R227, 0x19, P2 ;  /* 0x00000019e300780c */ /* 0x000fe40001784270 */
        /* <DEDUP_REMOVED lines=9> */
[----:B------:R-:W-:-:S02]  /*d280*/  ISETP.GT.AND P4, PT, R227, RZ, P2 ;  /* 0x000000ffe300720c */ /* 0x000fc40001784270 */
[----:B------:R-:W-:Y:S02]  /*d290*/  FMNMX.FTZ R153, R236, R153, !PT ;  /* 0x00000099ec997209 */ /* 0x000fe40007810000 */
[----:B------:R-:W-:Y:S02]  /*d2a0*/  ISETP.GT.AND P3, PT, R227, 0x1, P2 ;  /* 0x00000001e300780c */ /* 0x000fe40001764270 */
[----:B------:R-:W-:Y:S02]  /*d2b0*/  FMNMX.FTZ R152, R172, R153, !PT ;  /* 0x00000099ac987209 */ /* 0x000fe40007810000 */
[----:B------:R-:W-:Y:S02]  /*d2c0*/  ISETP.LT.OR P4, PT, R229, 0x1, P4 ;  /* 0x00000001e500780c */ /* 0x000fe40002781670 */
        /* <DEDUP_REMOVED lines=9> */
[----:B------:R-:W-:Y:S02]  /*d360*/  FSEL R158, R158, -INF , !P5 ;  /* 0xff8000009e9e7808 */ /* 0x000fe40006800000 */
[C---:B------:R-:W-:Y:S01]  /*d370*/  ISETP.GT.AND P5, PT, R227.reuse, 0x20, P2 ;  /* 0x00000020e300780c */ /* 0x040fe200017a4270 */
[----:B------:R-:W0:Y:S01]  /*d380*/  SHFL.BFLY PT, R153, R152, 0x2, 0x1f ;  /* 0x0c401f0098997f89 */ /* 0x000e2200000e0000 */
[----:B------:R-:W-:Y:S02]  /*d390*/  ISETP.GT.AND P3, PT, R227, 0x11, P2 ;  /* 0x00000011e300780c */ /* 0x000fe40001764270 */
[C---:B------:R-:W-:Y:S02]  /*d3a0*/  ISETP.LT.OR P5, PT, R229.reuse, 0x21, P5 ;  /* 0x00000021e500780c */ /* 0x040fe40002fa1670 */
[----:B------:R-:W-:-:S02]  /*d3b0*/  ISETP.LT.OR P3, PT, R229, 0x12, P3 ;  /* 0x00000012e500780c */ /* 0x000fc40001f61670 */
[----:B------:R-:W-:Y:S02]  /*d3c0*/  FSEL R166, R166, -INF , !P5 ;  /* 0xff800000a6a67808 */ /* 0x000fe40006800000 */
[----:B------:R-:W-:Y:S02]  /*d3d0*/  ISETP.GT.AND P5, PT, R227, 0x29, P2 ;  /* 0x00000029e300780c */ /* 0x000fe400017a4270 */
[----:B------:R-:W-:Y:S02]  /*d3e0*/  FSEL R159, R159, -INF , !P3 ;  /* 0xff8000009f9f7808 */ /* 0x000fe40005800000 */
[----:B------:R-:W-:Y:S02]  /*d3f0*/  ISETP.LT.OR P5, PT, R229, 0x2a, P5 ;  /* 0x0000002ae500780c */ /* 0x000fe40002fa1670 */
[----:B------:R-:W-:-:S04]  /*d400*/  ISETP.GT.AND P3, PT, R227, 0x21, P2 ;  /* 0x00000021e300780c */ /* 0x000fc80001764270 */
[----:B------:R-:W-:-:S04]  /*d410*/  ISETP.LT.OR P3, PT, R229, 0x22, P3 ;  /* 0x00000022e500780c */ /* 0x000fc80001f61670 */
[----:B------:R-:W-:Y:S02]  /*d420*/  FSEL R167, R167, -INF , !P3 ;  /* 0xff800000a7a77808 */ /* 0x000fe40005800000 */
[----:B0-----:R-:W-:Y:S02]  /*d430*/  FMNMX.FTZ R180, R152, R153, !PT ;  /* 0x0000009998b47209 */ /* 0x001fe40007810000 */
[----:B------:R-:W-:Y:S02]  /*d440*/  FSEL R152, R155, -INF , !P6 ;  /* 0xff8000009b987808 */ /* 0x000fe40007000000 */
[----:B------:R-:W-:Y:S01]  /*d450*/  FSEL R153, R21, -INF , !P4 ;  /* 0xff80000015997808 */ /* 0x000fe20006000000 */
[----:B------:R-:W0:Y:S01]  /*d460*/  SHFL.BFLY PT, R155, R180, 0x1, 0x1f ;  /* 0x0c201f00b49b7f89 */ /* 0x000e2200000e0000 */
[----:B------:R-:W-:Y:S02]  /*d470*/  ISETP.GT.AND P6, PT, R227, 0x18, P2 ;  /* 0x00000018e300780c */ /* 0x000fe400017c4270 */
[----:B------:R-:W-:-:S02]  /*d480*/  FMNMX.FTZ R21, R153, R20, !PT ;  /* 0x0000001499157209 */ /* 0x000fc40007810000 */
[----:B------:R-:W-:Y:S02]  /*d490*/  ISETP.LT.OR P6, PT, R229, 0x19, P6 ;  /* 0x00000019e500780c */ /* 0x000fe400037c1670 */
[----:B------:R-:W-:Y:S02]  /*d4a0*/  FMNMX.FTZ R21, R154, R21, !PT ;  /* 0x000000159a157209 */ /* 0x000fe40007810000 */
[----:B------:R-:W-:Y:S02]  /*d4b0*/  FSEL R162, R162, -INF , !P6 ;  /* 0xff800000a2a27808 */ /* 0x000fe40007000000 */
[----:B------:R-:W-:Y:S02]  /*d4c0*/  FMNMX.FTZ R21, R152, R21, !PT ;  /* 0x0000001598157209 */ /* 0x000fe40007810000 */
[----:B------:R-:W-:Y:S02]  /*d4d0*/  ISETP.GT.AND P6, PT, R227, 0x28, P2 ;  /* 0x00000028e300780c */ /* 0x000fe400017c4270 */
[----:B------:R-:W-:-:S02]  /*d4e0*/  FMNMX.FTZ R21, R156, R21, !PT ;  /* 0x000000159c157209 */ /* 0x000fc40007810000 */
[----:B------:R-:W-:Y:S02]  /*d4f0*/  ISETP.LT.OR P6, PT, R229, 0x29, P6 ;  /* 0x00000029e500780c */ /* 0x000fe400037c1670 */
[----:B------:R-:W-:Y:S01]  /*d500*/  FMNMX.FTZ R157, R158, R21, !PT ;  /* 0x000000159e9d7209 */ /* 0x000fe20007810000 */
[----:B------:R-:W-:Y:S01]  /*d510*/  IMAD.U32 R21, RZ, RZ, UR44 ;  /* 0x0000002cff157e24 */ /* 0x000fe2000f8e00ff */
[----:B------:R-:W-:Y:S02]  /*d520*/  ISETP.GT.AND P3, PT, R227, 0x30, P2 ;  /* 0x00000030e300780c */ /* 0x000fe40001764270 */
[----:B------:R-:W-:Y:S02]  /*d530*/  FMNMX.FTZ R157, R159, R157, !PT ;  /* 0x0000009d9f9d7209 */ /* 0x000fe40007810000 */
[----:B0-----:R-:W-:Y:S02]  /*d540*/  FMNMX.FTZ R180, R180, R155, !PT ;  /* 0x0000009bb4b47209 */ /* 0x001fe40007810000 */
[----:B------:R-:W-:-:S02]  /*d550*/  FSEL R155, R170, -INF , !P5 ;  /* 0xff800000aa9b7808 */ /* 0x000fc40006800000 */
[C---:B------:R-:W-:Y:S01]  /*d560*/  FSETP.NEU.FTZ.AND P5, PT, R180.reuse, -INF , PT ;  /* 0xff800000b400780b */ /* 0x040fe20003fbd000 */
[----:B------:R-:W-:Y:S01]  /*d570*/  FMUL.FTZ R161, R180, R21 ;  /* 0x00000015b4a17220 */ /* 0x000fe20000410000 */
[----:B------:R-:W-:Y:S02]  /*d580*/  FMNMX.FTZ R170, R162, R157, !PT ;  /* 0x0000009da2aa7209 */ /* 0x000fe40007810000 */
[----:B------:R-:W-:Y:S02]  /*d590*/  FSEL R171, R171, -INF , !P6 ;  /* 0xff800000abab7808 */ /* 0x000fe40007000000 */
[----:B------:R-:W-:Y:S02]  /*d5a0*/  FSEL R157, R161, RZ, P5 ;  /* 0x000000ffa19d7208 */ /* 0x000fe40002800000 */
[----:B------:R-:W-:Y:S02]  /*d5b0*/  FMNMX.FTZ R161, R163, R170, !PT ;  /* 0x000000aaa3a17209 */ /* 0x000fe40007810000 */
[----:B------:R-:W-:Y:S01]  /*d5c0*/  ISETP.GT.AND P4, PT, R227, 0x31, P2 ;  /* 0x00000031e300780c */ /* 0x000fe20001784270 */
[--C-:B------:R-:W-:Y:S01]  /*d5d0*/  FFMA.FTZ R206, R206, R21, -R157.reuse ;  /* 0x00000015cece7223 */ /* 0x100fe2000001089d */
[----:B------:R-:W-:Y:S01]  /*d5e0*/  FMNMX.FTZ R170, R166, R161, !PT ;  /* 0x000000a1a6aa7209 */ /* 0x000fe20007810000 */
[-CC-:B------:R-:W-:Y:S01]  /*d5f0*/  FFMA.FTZ R161, R228, R21.reuse, -R157.reuse ;  /* 0x00000015e4a17223 */ /* 0x180fe2000001089d */
[----:B------:R-:W-:Y:S01]  /*d600*/  ISETP.LT.OR P3, PT, R229, 0x31, P3 ;  /* 0x00000031e500780c */ /* 0x000fe20001f61670 */
[-CC-:B------:R-:W-:Y:S01]  /*d610*/  FFMA.FTZ R160, R160, R21.reuse, -R157.reuse ;  /* 0x00000015a0a07223 */ /* 0x180fe2000001089d */
[----:B------:R-:W-:Y:S01]  /*d620*/  FMNMX.FTZ R170, R167, R170, !PT ;  /* 0x000000aaa7aa7209 */ /* 0x000fe20007810000 */
[----:B------:R-:W-:Y:S01]  /*d630*/  MUFU.EX2 R206, R206 ;  /* 0x000000ce00ce7308 */ /* 0x000fe20000000800 */
[----:B------:R-:W-:Y:S01]  /*d640*/  ISETP.GT.AND P6, PT, R227, 0x38, P2 ;  /* 0x00000038e300780c */ /* 0x000fe200017c4270 */
[-CC-:B------:R-:W-:Y:S01]  /*d650*/  FFMA.FTZ R164, R164, R21.reuse, -R157.reuse ;  /* 0x00000015a4a47223 */ /* 0x180fe2000001089d */
[----:B------:R-:W-:Y:S01]  /*d660*/  FMNMX.FTZ R170, R171, R170, !PT ;  /* 0x000000aaabaa7209 */ /* 0x000fe20007810000 */
[-CC-:B------:R-:W-:Y:S01]  /*d670*/  FFMA.FTZ R231, R179, R21.reuse, -R157.reuse ;  /* 0x00000015b3e77223 */ /* 0x180fe2000001089d */
[----:B------:R-:W-:Y:S01]  /*d680*/  ISETP.LT.OR P4, PT, R229, 0x32, P4 ;  /* 0x00000032e500780c */ /* 0x000fe20002781670 */
[----:B------:R-:W-:Y:S01]  /*d690*/  IMAD.MOV R179, RZ, RZ, -R194 ;  /* 0x000000ffffb37224 */ /* 0x000fe200078e0ac2 */
[----:B------:R-:W-:Y:S01]  /*d6a0*/  FSEL R228, R173, -INF , !P3 ;  /* 0xff800000ade47808 */ /* 0x000fe20005800000 */
[-CC-:B------:R-:W-:Y:S01]  /*d6b0*/  FFMA.FTZ R173, R208, R21.reuse, -R157.reuse ;  /* 0x00000015d0ad7223 */ /* 0x180fe2000001089d */
[----:B------:R-:W-:Y:S01]  /*d6c0*/  FMNMX.FTZ R165, R155, R170, !PT ;  /* 0x000000aa9ba57209 */ /* 0x000fe20007810000 */
[-CC-:B------:R-:W-:Y:S01]  /*d6d0*/  FFMA.FTZ R208, R230, R21.reuse, -R157.reuse ;  /* 0x00000015e6d07223 */ /* 0x180fe2000001089d */
[----:B------:R-:W-:Y:S01]  /*d6e0*/  ISETP.GT.AND P2, PT, R227, 0x39, P2 ;  /* 0x00000039e300780c */ /* 0x000fe20001744270 */
[----:B------:R-:W-:Y:S01]  /*d6f0*/  MUFU.EX2 R161, R161 ;  /* 0x000000a100a17308 */ /* 0x000fe20000000800 */
[----:B------:R-:W-:Y:S01]  /*d700*/  ISETP.LT.OR P6, PT, R229, 0x39, P6 ;  /* 0x00000039e500780c */ /* 0x000fe200037c1670 */
[-CC-:B------:R-:W-:Y:S01]  /*d710*/  FFMA.FTZ R183, R209, R21.reuse, -R157.reuse ;  /* 0x00000015d1b77223 */ /* 0x180fe2000001089d */
[----:B------:R-:W-:Y:S01]  /*d720*/  FSEL R174, R174, -INF , !P4 ;  /* 0xff800000aeae7808 */ /* 0x000fe20006000000 */
[--C-:B------:R-:W-:Y:S01]  /*d730*/  FFMA.FTZ R209, R177, R21, -R157.reuse ;  /* 0x00000015b1d17223 */ /* 0x100fe2000001089d */
[----:B------:R-:W-:Y:S01]  /*d740*/  FMNMX.FTZ R169, R228, R165, !PT ;  /* 0x000000a5e4a97209 */ /* 0x000fe20007810000 */
[-CC-:B------:R-:W-:Y:S01]  /*d750*/  FFMA.FTZ R168, R168, R21.reuse, -R157.reuse ;  /* 0x00000015a8a87223 */ /* 0x180fe2000001089d */
[----:B------:R-:W-:Y:S01]  /*d760*/  ISETP.LT.OR P2, PT, R229, 0x3a, P2 ;  /* 0x0000003ae500780c */ /* 0x000fe20001741670 */
[----:B------:R0:W-:Y:S01]  /*d770*/  MUFU.EX2 R165, R173 ;  /* 0x000000ad00a57308 */ /* 0x0001e20000000800 */
[----:B------:R-:W-:Y:S01]  /*d780*/  FSEL R176, R176, -INF , !P6 ;  /* 0xff800000b0b07808 */ /* 0x000fe20007000000 */
[--C-:B------:R-:W-:Y:S01]  /*d790*/  FFMA.FTZ R236, R236, R21, -R157.reuse ;  /* 0x00000015ecec7223 */ /* 0x100fe2000001089d */
[----:B------:R-:W-:Y:S01]  /*d7a0*/  FMNMX.FTZ R169, R174, R169, !PT ;  /* 0x000000a9aea97209 */ /* 0x000fe20007810000 */
[-CC-:B------:R-:W-:Y:S01]  /*d7b0*/  FFMA.FTZ R172, R172, R21.reuse, -R157.reuse ;  /* 0x00000015acac7223 */ /* 0x180fe2000001089d */
[----:B------:R-:W-:Y:S01]  /*d7c0*/  FSEL R178, R178, -INF , !P2 ;  /* 0xff800000b2b27808 */ /* 0x000fe20005000000 */
[--C-:B------:R-:W-:Y:S01]  /*d7d0*/  FFMA.FTZ R182, R182, R21, -R157.reuse ;  /* 0x00000015b6b67223 */ /* 0x100fe2000001089d */
[----:B------:R-:W-:Y:S01]  /*d7e0*/  FMNMX.FTZ R169, R176, R169, !PT ;  /* 0x000000a9b0a97209 */ /* 0x000fe20007810000 */
[----:B------:R-:W-:Y:S01]  /*d7f0*/  MUFU.EX2 R208, R208 ;  /* 0x000000d000d07308 */ /* 0x000fe20000000800 */
[----:B------:R-:W-:Y:S01]  /*d800*/  FSEL R230, R180, RZ, P5 ;  /* 0x000000ffb4e67208 */ /* 0x000fe20002800000 */
[--C-:B0-----:R-:W-:Y:S01]  /*d810*/  FFMA.FTZ R173, R234, R21, -R157.reuse ;  /* 0x00000015eaad7223 */ /* 0x101fe2000001089d */
[----:B------:R-:W-:Y:S01]  /*d820*/  FMNMX.FTZ R175, R178, R169, !PT ;  /* 0x000000a9b2af7209 */ /* 0x000fe20007810000 */
[-CC-:B------:R-:W-:Y:S01]  /*d830*/  FFMA.FTZ R169, R232, R21.reuse, -R157.reuse ;  /* 0x00000015e8a97223 */ /* 0x180fe2000001089d */
[----:B------:R-:W-:Y:S01]  /*d840*/  FFMA.FTZ R181, R181, R21, -R157 ;  /* 0x00000015b5b57223 */ /* 0x000fe2000001089d */
[----:B------:R-:W-:-:S02]  /*d850*/  FADD.FTZ R230, -R230, R15 ;  /* 0x0000000fe6e67221 */ /* 0x000fc40000010100 */
[----:B------:R-:W0:Y:S01]  /*d860*/  SHFL.BFLY PT, R170, R175, 0x2, 0x1f ;  /* 0x0c401f00afaa7f89 */ /* 0x000e2200000e0000 */
[----:B------:R-:W-:Y:S01]  /*d870*/  MUFU.EX2 R160, R160 ;  /* 0x000000a000a07308 */ /* 0x000fe20000000800 */
[----:B------:R-:W-:-:S07]  /*d880*/  FMUL.FTZ R15, R230, R21 ;  /* 0x00000015e60f7220 */ /* 0x000fce0000410000 */
[----:B------:R-:W2:Y:S08]  /*d890*/  MUFU.EX2 R15, R15 ;  /* 0x0000000f000f7308 */ /* 0x000eb00000000800 */
[----:B------:R-:W-:Y:S01]  /*d8a0*/  MUFU.EX2 R169, R169 ;  /* 0x000000a900a97308 */ /* 0x000fe20000000800 */
[----:B0-----:R-:W-:-:S07]  /*d8b0*/  FMNMX.FTZ R170, R175, R170, !PT ;  /* 0x000000aaafaa7209 */ /* 0x001fce0007810000 */
[----:B------:R-:W-:Y:S01]  /*d8c0*/  MUFU.EX2 R164, R164 ;  /* 0x000000a400a47308 */ /* 0x000fe20000000800 */
[-C--:B--2---:R-:W-:Y:S01]  /*d8d0*/  FMUL.FTZ R24, R24, R15.reuse ;  /* 0x0000000f18187220 */ /* 0x084fe20000410000 */
[-C--:B------:R-:W-:Y:S01]  /*d8e0*/  FMUL.FTZ R25, R25, R15.reuse ;  /* 0x0000000f19197220 */ /* 0x080fe20000410000 */
[-C--:B------:R-:W-:Y:S01]  /*d8f0*/  FMUL.FTZ R28, R28, R15.reuse ;  /* 0x0000000f1c1c7220 */ /* 0x080fe20000410000 */
[----:B------:R-:W0:Y:S01]  /*d900*/  SHFL.BFLY PT, R207, R170, 0x1, 0x1f ;  /* 0x0c201f00aacf7f89 */ /* 0x000e2200000e0000 */
        /* <DEDUP_REMOVED lines=23> */
[----:B0-----:R-:W-:Y:S01]  /*da80*/  FMNMX.FTZ R170, R170, R207, !PT ;  /* 0x000000cfaaaa7209 */ /* 0x001fe20007810000 */
[-C--:B------:R-:W-:Y:S01]  /*da90*/  FMUL.FTZ R69, R69, R15.reuse ;  /* 0x0000000f45457220 */ /* 0x080fe20000410000 */
[-C--:B------:R-:W-:Y:S01]  /*daa0*/  FMUL.FTZ R72, R72, R15.reuse ;  /* 0x0000000f48487220 */ /* 0x080fe20000410000 */
[----:B------:R-:W-:Y:S01]  /*dab0*/  FMUL.FTZ R73, R73, R15 ;  /* 0x0000000f49497220 */ /* 0x000fe20000410000 */
[C---:B------:R-:W-:Y:S01]  /*dac0*/  FSETP.NEU.FTZ.AND P2, PT, R170.reuse, -INF , PT ;  /* 0xff800000aa00780b */ /* 0x040fe20003f5d000 */
[----:B------:R-:W-:Y:S01]  /*dad0*/  FMUL.FTZ R230, R170, R21 ;  /* 0x00000015aae67220 */ /* 0x000fe20000410000 */
[----:B------:R-:W-:Y:S01]  /*dae0*/  MUFU.EX2 R172, R172 ;  /* 0x000000ac00ac7308 */ /* 0x000fe20000000800 */
[-C--:B------:R-:W-:Y:S01]  /*daf0*/  FMUL.FTZ R76, R76, R15.reuse ;  /* 0x0000000f4c4c7220 */ /* 0x080fe20000410000 */
[----:B------:R-:W-:Y:S01]  /*db00*/  FSEL R177, R170, RZ, P2 ;  /* 0x000000ffaab17208 */ /* 0x000fe20001000000 */
[-C--:B------:R-:W-:Y:S01]  /*db10*/  FMUL.FTZ R77, R77, R15.reuse ;  /* 0x0000000f4d4d7220 */ /* 0x080fe20000410000 */
[----:B------:R-:W-:Y:S01]  /*db20*/  FSEL R230, R230, RZ, P2 ;  /* 0x000000ffe6e67208 */ /* 0x000fe20001000000 */
[----:B------:R-:W-:Y:S01]  /*db30*/  FMUL.FTZ R80, R80, R15 ;  /* 0x0000000f50507220 */ /* 0x000fe20000410000 */
[----:B------:R-:W-:Y:S01]  /*db40*/  ISETP.NE.AND P2, PT, R22, R179, PT ;  /* 0x000000b31600720c */ /* 0x000fe20003f45270 */
[----:B------:R-:W-:Y:S01]  /*db50*/  FADD.FTZ R232, -R177, R20 ;  /* 0x00000014b1e87221 */ /* 0x000fe20000010100 */
[----:B------:R-:W0:Y:S01]  /*db60*/  MUFU.EX2 R183, R183 ;  /* 0x000000b700b77308 */ /* 0x000e220000000800 */
[----:B------:R-:W-:Y:S01]  /*db70*/  FFMA.FTZ R229, R152, R21, -R230 ;  /* 0x0000001598e57223 */ /* 0x000fe200000108e6 */
[----:B------:R-:W-:Y:S01]  /*db80*/  FFMA.FTZ R152, R15, R3, R206 ;  /* 0x000000030f987223 */ /* 0x000fe200000100ce */
[-CC-:B------:R-:W-:Y:S01]  /*db90*/  FFMA.FTZ R227, R156, R21.reuse, -R230.reuse ;  /* 0x000000159ce37223 */ /* 0x180fe200000108e6 */
[-CC-:B------:R-:W-:Y:S01]  /*dba0*/  FFMA.FTZ R207, R154, R21.reuse, -R230.reuse ;  /* 0x000000159acf7223 */ /* 0x180fe200000108e6 */
[-C--:B------:R-:W-:Y:S01]  /*dbb0*/  FFMA.FTZ R179, R153, R21.reuse, -R230 ;  /* 0x0000001599b37223 */ /* 0x080fe200000108e6 */
[----:B------:R-:W-:Y:S01]  /*dbc0*/  FADD.FTZ R152, R161, R152 ;  /* 0x00000098a1987221 */ /* 0x000fe20000010000 */
[-CC-:B------:R-:W-:Y:S01]  /*dbd0*/  FFMA.FTZ R177, R166, R21.reuse, -R230.reuse ;  /* 0x00000015a6b17223 */ /* 0x180fe200000108e6 */
[----:B------:R-:W2:Y:S01]  /*dbe0*/  MUFU.EX2 R182, R182 ;  /* 0x000000b600b67308 */ /* 0x000ea20000000800 */
[-C--:B------:R-:W-:Y:S01]  /*dbf0*/  FFMA.FTZ R159, R159, R21.reuse, -R230 ;  /* 0x000000159f9f7223 */ /* 0x080fe200000108e6 */
[----:B------:R-:W-:Y:S01]  /*dc00*/  FADD.FTZ R3, R165, R152 ;  /* 0x00000098a5037221 */ /* 0x000fe20000010000 */
[-CC-:B------:R-:W-:Y:S01]  /*dc10*/  FFMA.FTZ R153, R162, R21.reuse, -R230.reuse ;  /* 0x00000015a2997223 */ /* 0x180fe200000108e6 */
[-CC-:B------:R-:W-:Y:S01]  /*dc20*/  FFMA.FTZ R163, R163, R21.reuse, -R230.reuse ;  /* 0x00000015a3a37223 */ /* 0x180fe200000108e6 */
[-CC-:B------:R-:W-:Y:S01]  /*dc30*/  FFMA.FTZ R167, R167, R21.reuse, -R230.reuse ;  /* 0x00000015a7a77223 */ /* 0x180fe200000108e6 */
[----:B------:R-:W-:Y:S01]  /*dc40*/  FADD.FTZ R3, R208, R3 ;  /* 0x00000003d0037221 */ /* 0x000fe20000010000 */
[-CC-:B------:R-:W-:Y:S01]  /*dc50*/  FFMA.FTZ R155, R155, R21.reuse, -R230.reuse ;  /* 0x000000159b9b7223 */ /* 0x180fe200000108e6 */
[----:B------:R3:W-:Y:S01]  /*dc60*/  MUFU.EX2 R20, R231 ;  /* 0x000000e700147308 */ /* 0x0007e20000000800 */
[----:B0-----:R-:W-:Y:S01]  /*dc70*/  F2FP.F16.F32.PACK_AB R162, R183, R172 ;  /* 0x000000acb7a2723e */ /* 0x001fe200000000ff */
[----:B------:R-:W-:Y:S01]  /*dc80*/  FADD.FTZ R152, R160, R3 ;  /* 0x00000003a0987221 */ /* 0x000fe20000010000 */
[----:B------:R-:W-:Y:S01]  /*dc90*/  @!P2 LEA R3, R18, R192, 0x6 ;  /* 0x000000c01203a211 */ /* 0x000fe200078e30ff */
[-CC-:B------:R-:W-:Y:S01]  /*dca0*/  FFMA.FTZ R228, R228, R21.reuse, -R230.reuse ;  /* 0x00000015e4e47223 */ /* 0x180fe200000108e6 */
[-C--:B------:R-:W-:Y:S01]  /*dcb0*/  FFMA.FTZ R174, R174, R21.reuse, -R230 ;  /* 0x00000015aeae7223 */ /* 0x080fe200000108e6 */
[----:B------:R-:W-:Y:S01]  /*dcc0*/  FADD.FTZ R233, R169, R152 ;  /* 0x00000098a9e97221 */ /* 0x000fe20000010000 */
[-C--:B------:R-:W-:Y:S01]  /*dcd0*/  FFMA.FTZ R178, R178, R21.reuse, -R230 ;  /* 0x00000015b2b27223 */ /* 0x080fe200000108e6 */
[----:B------:R-:W-:Y:S01]  /*dce0*/  @!P2 IMAD R156, R3, 0x4, R2 ;  /* 0x00000004039ca824 */ /* 0x000fe200078e0202 */
[----:B------:R0:W4:Y:S01]  /*dcf0*/  MUFU.EX2 R157, R209 ;  /* 0x000000d1009d7308 */ /* 0x0001220000000800 */
[----:B------:R-:W-:Y:S01]  /*dd00*/  FADD.FTZ R152, R164, R233 ;  /* 0x000000e9a4987221 */ /* 0x000fe20000010000 */
[-C--:B---3--:R-:W-:Y:S01]  /*dd10*/  FFMA.FTZ R231, R171, R21.reuse, -R230 ;  /* 0x00000015abe77223 */ /* 0x088fe200000108e6 */
[-C--:B------:R-:W-:Y:S01]  /*dd20*/  FMUL.FTZ R171, R232, R21.reuse ;  /* 0x00000015e8ab7220 */ /* 0x080fe20000410000 */
[----:B------:R-:W-:Y:S01]  /*dd30*/  @!P2 STS [R156+0x28800], R15 ;  /* 0x0288000f9c00a388 */ /* 0x000fe20000000800 */
[----:B------:R-:W-:Y:S01]  /*dd40*/  FADD.FTZ R3, R173, R152 ;  /* 0x00000098ad037221 */ /* 0x000fe20000010000 */
[----:B------:R-:W-:Y:S01]  /*dd50*/  F2FP.F16.F32.PACK_AB R152, R161, R206 ;  /* 0x000000cea198723e */ /* 0x000fe200000000ff */
[-CC-:B------:R-:W-:Y:S01]  /*dd60*/  FFMA.FTZ R176, R176, R21.reuse, -R230.reuse ;  /* 0x00000015b0b07223 */ /* 0x180fe200000108e6 */
[----:B------:R-:W-:Y:S01]  /*dd70*/  MUFU.EX2 R18, R179 ;  /* 0x000000b300127308 */ /* 0x000fe20000000800 */
[----:B------:R-:W-:Y:S01]  /*dd80*/  FADD.FTZ R154, R168, R3 ;  /* 0x00000003a89a7221 */ /* 0x000fe20000010000 */
[----:B0-----:R-:W-:Y:S01]  /*dd90*/  FFMA.FTZ R209, R158, R21, -R230 ;  /* 0x000000159ed17223 */ /* 0x001fe200000108e6 */
[-C--:B------:R-:W-:Y:S01]  /*dda0*/  FMUL.FTZ R81, R81, R15.reuse ;  /* 0x0000000f51517220 */ /* 0x080fe20000410000 */
[----:B------:R-:W-:Y:S01]  /*ddb0*/  FMUL.FTZ R84, R84, R15 ;  /* 0x0000000f54547220 */ /* 0x000fe20000410000 */
[----:B------:R-:W-:Y:S01]  /*ddc0*/  FADD.FTZ R3, R175, R154 ;  /* 0x0000009aaf037221 */ /* 0x000fe20000010000 */
[----:B------:R-:W-:Y:S01]  /*ddd0*/  F2FP.F16.F32.PACK_AB R154, R208, R165 ;  /* 0x000000a5d09a723e */ /* 0x000fe200000000ff */
        /* <DEDUP_REMOVED lines=9> */
[----:B------:R-:W3:Y:S01]  /*de70*/  MUFU.EX2 R181, R181 ;  /* 0x000000b500b57308 */ /* 0x000ee20000000800 */
[----:B--2---:R-:W-:Y:S01]  /*de80*/  FADD.FTZ R158, R182, R3 ;  /* 0x00000003b69e7221 */ /* 0x004fe20000010000 */
[-C--:B------:R-:W-:Y:S01]  /*de90*/  FMUL.FTZ R97, R97, R15.reuse ;  /* 0x0000000f61617220 */ /* 0x080fe20000410000 */
[-C--:B------:R-:W-:Y:S01]  /*dea0*/  FMUL.FTZ R100, R100, R15.reuse ;  /* 0x0000000f64647220 */ /* 0x080fe20000410000 */
[-C--:B------:R-:W-:Y:S01]  /*deb0*/  FMUL.FTZ R101, R101, R15.reuse ;  /* 0x0000000f65657220 */ /* 0x080fe20000410000 */
[----:B----4-:R-:W-:Y:S01]  /*dec0*/  FADD.FTZ R3, R157, R158 ;  /* 0x0000009e9d037221 */ /* 0x010fe20000010000 */
[----:B------:R-:W-:Y:S01]  /*ded0*/  F2FP.F16.F32.PACK_AB R158, R173, R164 ;  /* 0x000000a4ad9e723e */ /* 0x000fe200000000ff */
[-C--:B------:R-:W-:Y:S01]  /*dee0*/  FMUL.FTZ R104, R104, R15.reuse ;  /* 0x0000000f68687220 */ /* 0x080fe20000410000 */
[----:B------:R-:W2:Y:S01]  /*def0*/  MUFU.EX2 R207, R207 ;  /* 0x000000cf00cf7308 */ /* 0x000ea20000000800 */
[----:B------:R-:W-:Y:S01]  /*df00*/  FADD.FTZ R166, R20, R3 ;  /* 0x0000000314a67221 */ /* 0x000fe20000010000 */
[----:B0-----:R-:W-:Y:S01]  /*df10*/  FFMA.FTZ R8, R171, R8, R18 ;  /* 0x00000008ab087223 */ /* 0x001fe20000010012 */
[----:B------:R0:W-:Y:S01]  /*df20*/  @!P2 STS [R156+0x28820], R171 ;  /* 0x028820ab9c00a388 */ /* 0x0001e20000000800 */
[----:B------:R-:W-:Y:S01]  /*df30*/  F2FP.F16.F32.PACK_AB R164, R157, R182 ;  /* 0x000000b69da4723e */ /* 0x000fe200000000ff */
[-C--:B------:R-:W-:Y:S01]  /*df40*/  FMUL.FTZ R105, R105, R15.reuse ;  /* 0x0000000f69697220 */ /* 0x080fe20000410000 */
[-C--:B------:R-:W-:Y:S01]  /*df50*/  FMUL.FTZ R108, R108, R15.reuse ;  /* 0x0000000f6c6c7220 */ /* 0x080fe20000410000 */
[-C--:B------:R-:W-:Y:S01]  /*df60*/  FMUL.FTZ R109, R109, R15.reuse ;  /* 0x0000000f6d6d7220 */ /* 0x080fe20000410000 */
[----:B------:R-:W4:Y:S01]  /*df70*/  MUFU.EX2 R229, R229 ;  /* 0x000000e500e57308 */ /* 0x000f220000000800 */
[C---:B---3--:R-:W-:Y:S01]  /*df80*/  FADD.FTZ R3, R181.reuse, R166 ;  /* 0x000000a6b5037221 */ /* 0x048fe20000010000 */
[----:B------:R-:W-:Y:S01]  /*df90*/  F2FP.F16.F32.PACK_AB R166, R181, R20 ;  /* 0x00000014b5a6723e */ /* 0x000fe200000000ff */
[-C--:B------:R-:W-:Y:S01]  /*dfa0*/  FMUL.FTZ R112, R112, R15.reuse ;  /* 0x0000000f70707220 */ /* 0x080fe20000410000 */
[-C--:B------:R-:W-:Y:S01]  /*dfb0*/  FMUL.FTZ R113, R113, R15.reuse ;  /* 0x0000000f71717220 */ /* 0x080fe20000410000 */
[----:B0-----:R-:W-:Y:S01]  /*dfc0*/  F2FP.F16.F32.PACK_AB R156, R169, R160 ;  /* 0x000000a0a99c723e */ /* 0x001fe200000000ff */
[-C--:B------:R-:W-:Y:S01]  /*dfd0*/  FMUL.FTZ R116, R116, R15.reuse ;  /* 0x0000000f74747220 */ /* 0x080fe20000410000 */
[----:B------:R-:W-:Y:S01]  /*dfe0*/  F2FP.F16.F32.PACK_AB R160, R175, R168 ;  /* 0x000000a8afa0723e */ /* 0x000fe200000000ff */
[----:B------:R-:W-:Y:S01]  /*dff0*/  MUFU.EX2 R206, R227 ;  /* 0x000000e300ce7308 */ /* 0x000fe20000000800 */
[----:B--2---:R-:W-:Y:S01]  /*e000*/  FADD.FTZ R8, R207, R8 ;  /* 0x00000008cf087221 */ /* 0x004fe20000010000 */
        /* <DEDUP_REMOVED lines=18> */
[----:B------:R-:W-:Y:S01]  /*e130*/  FMUL.FTZ R149, R149, R15 ;  /* 0x0000000f95957220 */ /* 0x000fe20000410000 */
[-C--:B------:R-:W-:Y:S01]  /*e140*/  FMUL.FTZ R26, R26, R171.reuse ;  /* 0x000000ab1a1a7220 */ /* 0x080fe20000410000 */
[-C--:B------:R-:W-:Y:S01]  /*e150*/  FMUL.FTZ R27, R27, R171.reuse ;  /* 0x000000ab1b1b7220 */ /* 0x080fe20000410000 */
[-C--:B------:R-:W-:Y:S01]  /*e160*/  FMUL.FTZ R30, R30, R171.reuse ;  /* 0x000000ab1e1e7220 */ /* 0x080fe20000410000 */
[----:B------:R4:W2:Y:S01]  /*e170*/  MUFU.EX2 R161, R153 ;  /* 0x0000009900a17308 */ /* 0x0008a20000000800 */
        /* <DEDUP_REMOVED lines=8> */
[----:B----4-:R-:W-:Y:S01]  /*e200*/  FADD.FTZ R153, R229, R8 ;  /* 0x00000008e5997221 */ /* 0x010fe20000010000 */
[----:B0-----:R-:W-:Y:S01]  /*e210*/  F2FP.F16.F32.PACK_AB R157, R20, R209 ;  /* 0x000000d1149d723e */ /* 0x001fe200000000ff */
        /* <DEDUP_REMOVED lines=12> */
[----:B------:R-:W-:Y:S01]  /*e2e0*/  FMUL.FTZ R62, R62, R171 ;  /* 0x000000ab3e3e7220 */ /* 0x000fe20000410000 */
[----:B------:R-:W4:Y:S01]  /*e2f0*/  MUFU.EX2 R172, R167 ;  /* 0x000000a700ac7308 */ /* 0x000f220000000800 */
[----:B--2---:R-:W-:Y:S01]  /*e300*/  FADD.FTZ R153, R161, R182 ;  /* 0x000000b6a1997221 */ /* 0x004fe20000010000 */
[----:B---3--:R-:W-:Y:S01]  /*e310*/  F2FP.F16.F32.PACK_AB R159, R168, R161 ;  /* 0x000000a1a89f723e */ /* 0x008fe200000000ff */
[-C--:B------:R-:W-:Y:S01]  /*e320*/  FMUL.FTZ R63, R63, R171.reuse ;  /* 0x000000ab3f3f7220 */ /* 0x080fe20000410000 */
[-C--:B------:R-:W-:Y:S01]  /*e330*/  FMUL.FTZ R66, R66, R171.reuse ;  /* 0x000000ab42427220 */ /* 0x080fe20000410000 */
[----:B------:R-:W-:Y:S01]  /*e340*/  FADD.FTZ R182, R168, R153 ;  /* 0x00000099a8b67221 */ /* 0x000fe20000010000 */
        /* <DEDUP_REMOVED lines=11> */
[C---:B----4-:R-:W-:Y:S01]  /*e400*/  FADD.FTZ R182, R172.reuse, R153 ;  /* 0x00000099acb67221 */ /* 0x050fe20000010000 */
[----:B------:R-:W-:Y:S01]  /*e410*/  F2FP.F16.F32.PACK_AB R161, R172, R177 ;  /* 0x000000b1aca1723e */ /* 0x000fe200000000ff */
[-C--:B------:R-:W-:Y:S01]  /*e420*/  FMUL.FTZ R83, R83, R171.reuse ;  /* 0x000000ab53537220 */ /* 0x080fe20000410000 */
[-C--:B------:R-:W-:Y:S01]  /*e430*/  FMUL.FTZ R86, R86, R171.reuse ;  /* 0x000000ab56567220 */ /* 0x080fe20000410000 */
[-C--:B------:R-:W-:Y:S01]  /*e440*/  FMUL.FTZ R87, R87, R171.reuse ;  /* 0x000000ab57577220 */ /* 0x080fe20000410000 */
[-C--:B------:R-:W-:Y:S01]  /*e450*/  FMUL.FTZ R90, R90, R171.reuse ;  /* 0x000000ab5a5a7220 */ /* 0x080fe20000410000 */
[-C--:B------:R-:W-:Y:S01]  /*e460*/  FMUL.FTZ R91, R91, R171.reuse ;  /* 0x000000ab5b5b7220 */ /* 0x080fe20000410000 */
[----:B------:R-:W3:Y:S01]  /*e470*/  MUFU.EX2 R165, R228 ;  /* 0x000000e400a57308 */ /* 0x000ee20000000800 */
        /* <DEDUP_REMOVED lines=9> */
[----:B------:R-:W-:Y:S01]  /*e510*/  F2FP.F16.F32.PACK_AB R153, R207, R18 ;  /* 0x00000012cf99723e */ /* 0x000fe200000000ff */
[----:B------:R-:W-:Y:S01]  /*e520*/  FMUL.FTZ R106, R106, R171 ;  /* 0x000000ab6a6a7220 */ /* 0x000fe20000410000 */
[----:B------:R-:W-:Y:S01]  /*e530*/  F2FP.F16.F32.PACK_AB R163, R8, R163 ;  /* 0x000000a308a3723e */ /* 0x000fe200000000ff */
[-C--:B------:R-:W-:Y:S01]  /*e540*/  FMUL.FTZ R107, R107, R171.reuse ;  /* 0x000000ab6b6b7220 */ /* 0x080fe20000410000 */
[-C--:B------:R-:W-:Y:S01]  /*e550*/  FMUL.FTZ R110, R110, R171.reuse ;  /* 0x000000ab6e6e7220 */ /* 0x080fe20000410000 */
[-C--:B------:R-:W-:Y:S01]  /*e560*/  FMUL.FTZ R111, R111, R171.reuse ;  /* 0x000000ab6f6f7220 */ /* 0x080fe20000410000 */
[----:B------:R-:W0:Y:S01]  /*e570*/  MUFU.EX2 R167, R176 ;  /* 0x000000b000a77308 */ /* 0x000e220000000800 */
        /* <DEDUP_REMOVED lines=8> */
[----:B--2---:R-:W-:Y:S01]  /*e600*/  FADD.FTZ R18, R174, R155 ;  /* 0x0000009bae127221 */ /* 0x004fe20000010000 */
[----:B------:R-:W-:Y:S01]  /*e610*/  F2FP.F16.F32.PACK_AB R155, R206, R229 ;  /* 0x000000e5ce9b723e */ /* 0x000fe200000000ff */
[----:B------:R-:W-:Y:S01]  /*e620*/  BAR.SYNC.DEFER_BLOCKING 0xf, 0x100 ;  /* 0x03c4000000007b1d */ /* 0x000fe20000010000 */
[----:B------:R-:W-:Y:S01]  /*e630*/  F2FP.F16.F32.PACK_AB R165, R174, R165 ;  /* 0x000000a5aea5723e */ /* 0x000fe200000000ff */
[-C--:B------:R-:W-:Y:S01]  /*e640*/  FMUL.FTZ R126, R126, R171.reuse ;  /* 0x000000ab7e7e7220 */ /* 0x080fe20000410000 */
[-C--:B------:R-:W-:Y:S01]  /*e650*/  FMUL.FTZ R127, R127, R171.reuse ;  /* 0x000000ab7f7f7220 */ /* 0x080fe20000410000 */
[-C--:B------:R-:W-:Y:S01]  /*e660*/  FMUL.FTZ R130, R130, R171.reuse ;  /* 0x000000ab82827220 */ /* 0x080fe20000410000 */
[-C--:B------:R-:W-:Y:S01]  /*e670*/  FMUL.FTZ R131, R131, R171.reuse ;  /* 0x000000ab83837220 */ /* 0x080fe20000410000 */
[----:B0-----:R-:W-:Y:S01]  /*e680*/  FADD.FTZ R15, R167, R18 ;  /* 0x00000012a70f7221 */ /* 0x001fe20000010000 */
        /* <DEDUP_REMOVED lines=11> */
[----:B------:R-:W-:Y:S01]  /*e740*/  FMUL.FTZ R151, R151, R171 ;  /* 0x000000ab97977220 */ /* 0x000fe20000410000 */
[----:B------:R0:W-:Y:S04]  /*e750*/  STSM.16.M88.4 [R195+0x26800], R152 ;  /* 0x02680098c3007844 */ /* 0x0001e80000000200 */
[----:B------:R0:W-:Y:S04]  /*e760*/  STSM.16.M88.4 [R196], R156 ;  /* 0x0000009cc4007844 */ /* 0x0001e80000000200 */
[----:B------:R0:W-:Y:S04]  /*e770*/  STSM.16.M88.4 [R198], R160 ;  /* 0x000000a0c6007844 */ /* 0x0001e80000000200 */
[----:B------:R0:W-:Y:S01]  /*e780*/  STSM.16.M88.4 [R197], R164 ;  /* 0x000000a4c5007844 */ /* 0x0001e20000000200 */
[----:B------:R-:W-:Y:S05]  /*e790*/  @!P0 BRA `(.L_x_2104) ;  /* 0x0000000000048947 */ /* 0x000fea0003800000 */
[----:B------:R-:W-:Y:S01]  /*e7a0*/  BPT.TRAP 0x1 ;  /* 0x000000040000795c */ /* 0x000fe20000300000 */
.L_x_2104:
[----:B------:R2:W3:Y:S01]  /*e7b0*/  SYNCS.PHASECHK.TRANS64.TRYWAIT P2, [R216+URZ+0x28c50], R217 ;  /* 0x028c50d9d80075a7 */ /* 0x0004e2000804017f */
[----:B------:R-:W-:Y:S05]  /*e7c0*/  @!P0 BRA `(.L_x_2105) ;  /* 0x0000000000048947 */ /* 0x000fea0003800000 */
[----:B------:R-:W-:Y:S01]  /*e7d0*/  BPT.TRAP 0x1 ;  /* 0x000000040000795c */ /* 0x000fe20000300000 */
.L_x_2105:
[----:B------:R-:W-:Y:S04]  /*e7e0*/  BSSY B2, `(.L_x_2106) ;  /* 0x0000004000027945 */ /* 0x000fe80003800000 */
[----:B---3--:R-:W-:Y:S05]  /*e7f0*/  @P2 BRA `(.L_x_2107) ;  /* 0x0000000000082947 */ /* 0x008fea0003800000 */
[----:B------:R-:W3:Y:S02]  /*e800*/  SYNCS.PHASECHK.TRANS64.TRYWAIT P2, [R216+URZ+0x28c50], R217 ;  /* 0x028c50d9d80075a7 */ /* 0x000ee4000804017f */
[----:B---3--:R-:W-:Y:S05]  /*e810*/  @!P2 BRA `(.L_x_2108) ;  /* 0x000000f40018a947 */ /* 0x008fea0003800000 */
.L_x_2107:
[----:B------:R-:W-:Y:S05]  /*e820*/  BSYNC B2 ;  /* 0x0000000000027941 */ /* 0x000fea0003800000 */
.L_x_2106:
[----:B------:R-:W-:Y:S01]  /*e830*/  IMAD R168, R215, 0x1000, R188 ;  /* 0x00001000d7a87824 */ /* 0x000fe200078e02bc */
[----:B------:R-:W-:Y:S01]  /*e840*/  WARPGROUP.ARRIVE ;  /* 0x00000000000079c5 */ /* 0x000fe20000000000 */
[----:B------:R-:W-:Y:S01]  /*e850*/  IMAD.MOV.U32 R169, RZ, RZ, 0x40000040 ;  /* 0x40000040ffa97424 */ /* 0x000fe200078e00ff */
[C---:B------:R-:W-:Y:S01]  /*e860*/  ISETP.GT.AND P2, PT, R9.reuse, R212, PT ;  /* 0x000000d40900720c */ /* 0x040fe20003f44270 */
[----:B------:R-:W-:Y:S01]  /*e870*/  VIADD R9, R9, 0xffffffff ;  /* 0xffffffff09097836 */ /* 0x000fe20000000000 */
[----:B------:R-:W-:Y:S01]  /*e880*/  R2UR UR6, R168 ;  /* 0x00000000a80672ca */ /* 0x000fe200000e0000 */
[----:B------:R-:W-:Y:S01]  /*e890*/  IMAD.MOV.U32 R20, RZ, RZ, R170 ;  /* 0x000000ffff147224 */ /* 0x000fe200078e00aa */
[----:B------:R-:W-:Y:S01]  /*e8a0*/  R2UR UR7, R169 ;  /* 0x00000000a90772ca */ /* 0x000fe200000e0000 */
[----:B------:R-:W-:Y:S01]  /*e8b0*/  IMAD.MOV.U32 R169, RZ, RZ, 0x40000040 ;  /* 0x40000040ffa97424 */ /* 0x000fe200078e00ff */
[----:B-123--:R-:W-:Y:S01]  /*e8c0*/  @!P1 IADD3 R216, R216, 0x28c60, RZ ;  /* 0x00028c60d8d89810 */ /* 0x00efe20007ffe0ff */
[----:B------:R-:W-:-:S02]  /*e8d0*/  IMAD.MOV.U32 R15, RZ, RZ, R180 ;  /* 0x000000ffff0f7224 */ /* 0x000fc400078e00b4 */
[----:B------:R-:W-:Y:S01]  /*e8e0*/  IMAD.MOV.U32 R18, RZ, RZ, R215 ;  /* 0x000000ffff127224 */ /* 0x000fe200078e00d7 */
[----:B------:R-:W-:-:S07]  /*e8f0*/  @!P1 PRMT R216, RZ, 0x654, R216 ;  /* 0x00000654ffd89816 */ /* 0x000fce00000000d8 */
[----:B------:R-:W-:Y:S03]  /*e900*/  HGMMA.64x256x16.F32 R24, R152, gdesc[UR4].tnspB, R24, gsb0 ;  /* 0x43e0000498187df0 */ /* 0x000fe60008000818 */
        /* <DEDUP_REMOVED lines=33> */
[----:B------:R-:W-:Y:S05]  /*eb20*/  BSYNC B0 ;  /* 0x0000000000007941 */ /* 0x000fea0003800000 */
.L_x_2090:
[----:B------:R-:W-:Y:S01]  /*eb30*/  MOV R20, R170 ;  /* 0x000000aa00147202 */ /* 0x000fe20000000f00 */
[----:B------:R-:W-:Y:S02]  /*eb40*/  IMAD.MOV.U32 R15, RZ, RZ, R180 ;  /* 0x000000ffff0f7224 */ /* 0x000fe400078e00b4 */
[----:B------:R-:W-:-:S07]  /*eb50*/  IMAD.MOV.U32 R18, RZ, RZ, R215 ;  /* 0x000000ffff127224 */ /* 0x000fce00078e00d7 */
.L_x_2089:
[----:B------:R-:W-:Y:S05]  /*eb60*/  BSYNC B1 ;  /* 0x0000000000017941 */ /* 0x000fea0003800000 */
.L_x_2088:
[----:B------:R-:W1:Y:S01]  /*eb70*/  LDC R156, c[0x0][0x9e4] ;  /* 0x00027900ff9c7b82 */ /* 0x000e620000000800 */
[----:B------:R-:W-:Y:S01]  /*eb80*/  IADD3 R152, R185, 0x40, -R186 ;  /* 0x00000040b9987810 */ /* 0x000fe20007ffe8ba */
[----:B------:R-:W-:-:S04]  /*eb90*/  ULDC UR4, c[0x0][0x9dc] ;  /* 0x0002770000047ab9 */ /* 0x000fc80000000800 */
[----:B------:R-:W-:-:S04]  /*eba0*/  IMAD R152, R189, 0x40, R152 ;  /* 0x00000040bd987824 */ /* 0x000fc800078e0298 */
[----:B------:R-:W-:Y:S01]  /*ebb0*/  VIADD R154, R152, -UR4 ;  /* 0x80000004989a7c36 */ /* 0x000fe20008000000 */
[----:B-1----:R-:W-:-:S13]  /*ebc0*/  ISETP.GE.AND P5, PT, R156, 0x1, PT ;  /* 0x000000019c00780c */ /* 0x002fda0003fa6270 */
[----:B------:R-:W-:Y:S05]  /*ebd0*/  @!P5 BRA `(.L_x_2110) ;  /* 0x000000000048d947 */ /* 0x000fea0003800000 */
[----:B------:R-:W-:Y:S01]  /*ebe0*/  MOV R155, R152 ;  /* 0x00000098009b7202 */ /* 0x000fe20000000f00 */
[----:B------:R-:W-:Y:S03]  /*ebf0*/  BSSY B0, `(.L_x_2111) ;  /* 0x000000e000007945 */ /* 0x000fe60003800000 */
        /* <DEDUP_REMOVED lines=9> */
.L_x_2112:
[----:B------:R-:W-:-:S13]  /*ec90*/  ISETP.NE.AND P2, PT, R156, 0x1, PT ;  /* 0x000000019c00780c */ /* 0x000fda0003f45270 */
[----:B------:R-:W1:Y:S02]  /*eca0*/  @P2 LDC.64 R152, c[0x0][0x9e8] ;  /* 0x00027a00ff982b82 */ /* 0x000e640000000a00 */
[----:B-1----:R-:W-:-:S05]  /*ecb0*/  @P2 IMAD.HI.U32 R152, R155, R152, RZ ;  /* 0x000000989b982227 */ /* 0x002fca00078e00ff */
[----:B------:R-:W-:-:S07]  /*ecc0*/  @P2 SHF.R.U32.HI R155, RZ, R153, R152 ;  /* 0x00000099ff9b2219 */ /* 0x000fce0000011698 */
.L_x_2113:
[----:B------:R-:W-:Y:S05]  /*ecd0*/  BSYNC B0 ;  /* 0x0000000000007941 */ /* 0x000fea0003800000 */
.L_x_2111:
[----:B------:R-:W-:-:S05]  /*ece0*/  IMAD R155, R155, R156, RZ ;  /* 0x0000009c9b9b7224 */ /* 0x000fca00078e02ff */
[----:B------:R-:W-:-:S07]  /*ecf0*/  VIMNMX R154, R154, R155, !PT ;  /* 0x0000009b9a9a7248 */ /* 0x000fce0007fe0100 */
.L_x_2110:
[----:B------:R-:W-:Y:S01]  /*ed00*/  VIADD R154, R154, 0x3f ;  /* 0x0000003f9a9a7836 */ /* 0x000fe20000000000 */
[----:B------:R-:W-:Y:S04]  /*ed10*/  BSSY B1, `(.L_x_2114) ;  /* 0x00001ee000017945 */ /* 0x000fe80003800000 */
[----:B------:R-:W-:-:S04]  /*ed20*/  SHF.R.S32.HI R153, RZ, 0x1f, R154 ;  /* 0x0000001fff997819 */ /* 0x000fc8000001149a */
[----:B------:R-:W-:-:S04]  /*ed30*/  LEA.HI R153, R153, R154, RZ, 0x6 ;  /* 0x0000009a99997211 */ /* 0x000fc800078f30ff */
[----:B------:R-:W-:-:S04]  /*ed40*/  SHF.R.S32.HI R153, RZ, 0x6, R153 ;  /* 0x00000006ff997819 */ /* 0x000fc80000011499 */
[----:B------:R-:W-:-:S04]  /*ed50*/  VIMNMX R189, R190, R153, !PT ;  /* 0x00000099bebd7248 */ /* 0x000fc80007fe0100 */
[----:B------:R-:W-:-:S13]  /*ed60*/  ISETP.GE.AND P2, PT, R9, R189, PT ;  /* 0x000000bd0900720c */ /* 0x000fda0003f46270 */
[----:B------:R-:W-:Y:S05]  /*ed70*/  @!P2 BRA `(.L_x_2115) ;  /* 0x0000001c009ca947 */ /* 0x000fea0003800000 */
[----:B------:R-:W-:Y:S01]  /*ed80*/  BSSY B0, `(.L_x_2116) ;  /* 0x00001e5000007945 */ /* 0x000fe20003800000 */
[----:B------:R-:W-:Y:S01]  /*ed90*/  IMAD.MOV.U32 R209, RZ, RZ, R20 ;  /* 0x000000ffffd17224 */ /* 0x000fe200078e0014 */
[----:B------:R-:W-:Y:S01]  /*eda0*/  MOV R213, R18 ;  /* 0x0000001200d57202 */ /* 0x000fe20000000f00 */
[----:B------:R-:W-:Y:S02]  /*edb0*/  IMAD.MOV.U32 R212, RZ, RZ, R15 ;  /* 0x000000ffffd47224 */ /* 0x000fe400078e000f */
[----:B------:R-:W-:-:S07]  /*edc0*/  IMAD.MOV.U32 R191, RZ, RZ, R9 ;  /* 0x000000ffffbf7224 */ /* 0x000fce00078e0009 */
.L_x_2127:
[----:B------:R-:W-:Y:S02]  /*edd0*/  VIADD R18, R213, 0x1 ;  /* 0x00000001d5127836 */ /* 0x000fe40000000000 */
[----:B------:R-:W-:Y:S02]  /*ede0*/  IMAD.MOV.U32 R20, RZ, RZ, R191 ;  /* 0x000000ffff147224 */ /* 0x000fe400078e00bf */
[----:B------:R-:W-:Y:S01]  /*edf0*/  VIADD R191, R191, 0xffffffff ;  /* 0xffffffffbfbf7836 */ /* 0x000fe20000000000 */
[----:B------:R-:W-:Y:S02]  /*ee00*/  ISETP.NE.AND P3, PT, R18, 0x2, PT ;  /* 0x000000021200780c */ /* 0x000fe40003f65270 */
[----:B------:R-:W-:Y:S02]  /*ee10*/  ISETP.GT.AND P2, PT, R20, R189, PT ;  /* 0x000000bd1400720c */ /* 0x000fe40003f44270 */
[----:B------:R-:W-:Y:S02]  /*ee20*/  SEL R20, RZ, 0x1, P3 ;  /* 0x00000001ff147807 */ /* 0x000fe40001800000 */
[----:B------:R-:W-:-:S02]  /*ee30*/  SEL R18, R18, RZ, P3 ;  /* 0x000000ff12127207 */ /* 0x000fc40001800000 */
[----:B------:R-:W-:Y:S01]  /*ee40*/  LOP3.LUT R19, R19, R20, RZ, 0x3c, !PT ;  /* 0x0000001413137212 */ /* 0x000fe200078e3cff */
[----:B-1----:R-:W-:Y:S06]  /*ee50*/  @!P0 BRA `(.L_x_2117) ;  /* 0x0000000000048947 */ /* 0x002fec0003800000 */
[----:B------:R-:W-:Y:S01]  /*ee60*/  BPT.TRAP 0x1 ;  /* 0x000000040000795c */ /* 0x000fe20000300000 */
.L_x_2117:
[----:B------:R-:W-:Y:S01]  /*ee70*/  IMAD R9, R18, 0x8, R2 ;  /* 0x0000000812097824 */ /* 0x000fe200078e0202 */
[----:B------:R-:W-:-:S04]  /*ee80*/  SHF.L.U32 R208, R19, 0x1f, RZ ;  /* 0x0000001f13d07819 */ /* 0x000fc800000006ff */
[----:B------:R1:W2:Y:S01]  /*ee90*/  SYNCS.PHASECHK.TRANS64.TRYWAIT P3, [R9+URZ+0x28c30], R208 ;  /* 0x028c30d0090075a7 */ /* 0x0002a2000806017f */
[----:B------:R-:W-:Y:S05]  /*eea0*/  @!P0 BRA `(.L_x_2118) ;  /* 0x0000000000048947 */ /* 0x000fea0003800000 */
[----:B------:R-:W-:Y:S01]  /*eeb0*/  BPT.TRAP 0x1 ;  /* 0x000000040000795c */ /* 0x000fe20000300000 */
.L_x_2118:
[----:B------:R-:W-:Y:S01]  /*eec0*/  BSSY B2, `(.L_x_2119) ;  /* 0x0000006000027945 */ /* 0x000fe20003800000 */
[----:B------:R-:W-:Y:S01]  /*eed0*/  LEA R20, R18, R14, 0x9 ;  /* 0x0000000e12147211 */ /* 0x000fe200078e48ff */
[----:B------:R-:W-:Y:S02]  /*eee0*/  IMAD.MOV.U32 R21, RZ, RZ, 0x40000040 ;  /* 0x40000040ff157424 */ /* 0x000fe400078e00ff */
[----:B--2---:R-:W-:Y:S05]  /*eef0*/  @P3 BRA `(.L_x_2120) ;  /* 0x0000000000083947 */ /* 0x004fea0003800000 */
[----:B------:R-:W2:Y:S02]  /*ef00*/  SYNCS.PHASECHK.TRANS64.TRYWAIT P3, [R9+URZ+0x28c30], R208 ;  /* 0x028c30d0090075a7 */ /* 0x000ea4000806017f */
[----:B--2---:R-:W-:Y:S05]  /*ef10*/  @!P3 BRA `(.L_x_2121) ;  /* 0x000000ec006cb947 */ /* 0x004fea0003800000 */
.L_x_2120:
[----:B------:R-:W-:Y:S05]  /*ef20*/  BSYNC B2 ;  /* 0x0000000000027941 */ /* 0x000fea0003800000 */
.L_x_2119:
[C---:B------:R-:W-:Y:S01]  /*ef30*/  R2UR UR6, R20.reuse ;  /* 0x00000000140672ca */ /* 0x040fe200000e0000 */
[----:B------:R-:W-:Y:S01]  /*ef40*/  WARPGROUP.ARRIVE ;  /* 0x00000000000079c5 */ /* 0x000fe20000000000 */
[----:B------:R-:W-:Y:S01]  /*ef50*/  R2UR UR7, R21 ;  /* 0x00000000150772ca */ /* 0x000fe200000e0000 */
[----:B------:R-:W-:Y:S01]  /*ef60*/  VIADD R206, R20, 0x2 ;  /* 0x0000000214ce7836 */ /* 0x000fe20000000000 */
[----:B------:R-:W-:Y:S01]  /*ef70*/  R2UR UR4, R4 ;  /* 0x00000000040472ca */ /* 0x000fe200000e0000 */
[----:B------:R-:W-:Y:S01]  /*ef80*/  IMAD.MOV.U32 R207, RZ, RZ, 0x40000040 ;  /* 0x40000040ffcf7424 */ /* 0x000fe200078e00ff */
[----:B------:R-:W-:Y:S01]  /*ef90*/  R2UR UR5, R5 ;  /* 0x00000000050572ca */ /* 0x000fe200000e0000 */
[----:B------:R-:W-:-:S12]  /*efa0*/  IMAD.MOV.U32 R21, RZ, RZ, 0x40000040 ;  /* 0x40000040ff157424 */ /* 0x000fd800078e00ff */
[----:B------:R-:W-:Y:S01]  /*efb0*/  HGMMA.64x64x16.F32 R152, gdesc[UR4], RZ, !UPT, gsb0 ;  /* 0x00e00000049879f0 */ /* 0x000fe2000c0008ff */
[----:B------:R-:W-:Y:S02]  /*efc0*/  R2UR UR6, R206 ;  /* 0x00000000ce0672ca */ /* 0x000fe400000e0000 */
[----:B------:R-:W-:Y:S01]  /*efd0*/  R2UR UR7, R207 ;  /* 0x00000000cf0772ca */ /* 0x000fe200000e0000 */
[----:B------:R-:W-:Y:S01]  /*efe0*/  IMAD.MOV.U32 R207, RZ, RZ, 0x40000040 ;  /* 0x40000040ffcf7424 */ /* 0x000fe200078e00ff */
[----:B------:R-:W-:Y:S02]  /*eff0*/  R2UR UR4, R12 ;  /* 0x000000000c0472ca */ /* 0x000fe400000e0000 */
[----:B------:R-:W-:Y:S02]  /*f000*/  R2UR UR5, R13 ;  /* 0x000000000d0572ca */ /* 0x000fe400000e0000 */
        /* <DEDUP_REMOVED lines=44> */
[----:B---3--:R-:W-:Y:S01]  /*f2d0*/  FMNMX.FTZ R15, R20, R212, !PT ;  /* 0x000000d4140f7209 */ /* 0x008fe20007810000 */
[----:B0-----:R-:W-:Y:S01]  /*f2e0*/  FMUL.FTZ R216, R159, UR4 ;  /* 0x000000049fd87c20 */ /* 0x001fe20008410000 */
[----:B------:R-:W-:Y:S01]  /*f2f0*/  FMUL.FTZ R162, R162, UR4 ;  /* 0x00000004a2a27c20 */ /* 0x000fe20008410000 */
[----:B------:R-:W-:Y:S01]  /*f300*/  FMUL.FTZ R155, R163, UR4 ;  /* 0x00000004a39b7c20 */ /* 0x000fe20008410000 */
[----:B------:R-:W-:Y:S01]  /*f310*/  FMUL.FTZ R166, R166, UR4 ;  /* 0x00000004a6a67c20 */ /* 0x000fe20008410000 */
[----:B------:R-:W-:Y:S01]  /*f320*/  FMUL.FTZ R170, R170, UR4 ;  /* 0x00000004aaaa7c20 */ /* 0x000fe20008410000 */
[----:B------:R-:W-:Y:S01]  /*f330*/  FMUL.FTZ R159, R171, UR4 ;  /* 0x00000004ab9f7c20 */ /* 0x000fe20008410000 */
[----:B------:R-:W0:Y:S01]  /*f340*/  MUFU.TANH R214, R214 ;  /* 0x000000d600d67308 */ /* 0x000e220000002400 */
[----:B----4-:R-:W-:Y:S01]  /*f350*/  FMNMX.FTZ R15, R152, R15, !PT ;  /* 0x0000000f980f7209 */ /* 0x010fe20007810000 */
[----:B------:R-:W-:Y:S01]  /*f360*/  FMUL.FTZ R174, R174, UR4 ;  /* 0x00000004aeae7c20 */ /* 0x000fe20008410000 */
[----:B------:R-:W-:Y:S01]  /*f370*/  FMUL.FTZ R161, R175, UR4 ;  /* 0x00000004afa17c20 */ /* 0x000fe20008410000 */
[----:B------:R-:W-:Y:S01]  /*f380*/  FMUL.FTZ R178, R178, UR4 ;  /* 0x00000004b2b27c20 */ /* 0x000fe20008410000 */
[----:B------:R-:W-:Y:S01]  /*f390*/  FMUL.FTZ R163, R179, UR4 ;  /* 0x00000004b3a37c20 */ /* 0x000fe20008410000 */
[----:B------:R-:W-:Y:S01]  /*f3a0*/  FMUL.FTZ R182, R182, UR4 ;  /* 0x00000004b6b67c20 */ /* 0x000fe20008410000 */
[----:B------:R-:W-:Y:S01]  /*f3b0*/  FMUL.FTZ R165, R183, UR4 ;  /* 0x00000004b7a57c20 */ /* 0x000fe20008410000 */
[----:B------:R-:W3:Y:S01]  /*f3c0*/  MUFU.TANH R160, R160 ;  /* 0x000000a000a07308 */ /* 0x000ee20000002400 */
[----:B-----5:R-:W-:Y:S01]  /*f3d0*/  FMNMX.FTZ R15, R156, R15, !PT ;  /* 0x0000000f9c0f7209 */ /* 0x020fe20007810000 */
[----:B------:R-:W-:-:S06]  /*f3e0*/  ULDC UR4, c[0x0][0x988] ;  /* 0x0002620000047ab9 */ /* 0x000fcc0000000800 */
[----:B------:R-:W4:Y:S01]  /*f3f0*/  MUFU.TANH R228, R228 ;  /* 0x000000e400e47308 */ /* 0x000f220000002400 */
[----:B0-----:R-:W-:-:S07]  /*f400*/  FMNMX.FTZ R15, R214, R15, !PT ;  /* 0x0000000fd60f7209 */ /* 0x001fce0007810000 */
[----:B------:R-:W0:Y:S01]  /*f410*/  MUFU.TANH R164, R164 ;  /* 0x000000a400a47308 */ /* 0x000e220000002400 */
[----:B---3--:R-:W-:-:S07]  /*f420*/  FMNMX.FTZ R15, R160, R15, !PT ;  /* 0x0000000fa00f7209 */ /* 0x008fce0007810000 */
[----:B------:R-:W3:Y:S01]  /*f430*/  MUFU.TANH R230, R230 ;  /* 0x000000e600e67308 */ /* 0x000ee20000002400 */
[----:B----4-:R-:W-:-:S07]  /*f440*/  FMNMX.FTZ R15, R228, R15, !PT ;  /* 0x0000000fe40f7209 */ /* 0x010fce0007810000 */
        /* <DEDUP_REMOVED lines=19> */
[----:B0-----:R-:W-:-:S05]  /*f580*/  FMNMX.FTZ R15, R153, R15, !PT ;  /* 0x0000000f990f7209 */ /* 0x001fca0007810000 */
[----:B------:R-:W0:Y:S02]  /*f590*/  SHFL.BFLY PT, R21, R15, 0x2, 0x1f ;  /* 0x0c401f000f157f89 */ /* 0x000e2400000e0000 */
[----:B------:R-:W5:Y:S08]  /*f5a0*/  MUFU.TANH R158, R158 ;  /* 0x0000009e009e7308 */ /* 0x000f700000002400 */
[----:B------:R-:W1:Y:S08]  /*f5b0*/  MUFU.TANH R216, R216 ;  /* 0x000000d800d87308 */ /* 0x000e700000002400 */
[----:B------:R-:W2:Y:S01]  /*f5c0*/  MUFU.TANH R162, R162 ;  /* 0x000000a200a27308 */ /* 0x000ea20000002400 */
[----:B0-----:R-:W-:-:S02]  /*f5d0*/  FMNMX.FTZ R167, R15, R21, !PT ;  /* 0x000000150fa77209 */ /* 0x001fc40007810000 */
[----:B---3--:R-:W-:-:S05]  /*f5e0*/  FMNMX.FTZ R15, R154, R209, !PT ;  /* 0x000000d19a0f7209 */ /* 0x008fca0007810000 */
[----:B------:R-:W0:Y:S01]  /*f5f0*/  MUFU.TANH R155, R155 ;  /* 0x0000009b009b7308 */ /* 0x000e220000002400 */
[----:B------:R-:W3:Y:S01]  /*f600*/  SHFL.BFLY PT, R169, R167, 0x1, 0x1f ;  /* 0x0c201f00a7a97f89 */ /* 0x000ee200000e0000 */
[----:B----4-:R-:W-:-:S04]  /*f610*/  FMNMX.FTZ R15, R206, R15, !PT ;  /* 0x0000000fce0f7209 */ /* 0x010fc80007810000 */
[----:B-----5:R-:W-:Y:S02]  /*f620*/  FMNMX.FTZ R15, R158, R15, !PT ;  /* 0x0000000f9e0f7209 */ /* 0x020fe40007810000 */
[----:B------:R-:W4:Y:S02]  /*f630*/  MUFU.TANH R166, R166 ;  /* 0x000000a600a67308 */ /* 0x000f240000002400 */
[----:B-1----:R-:W-:-:S04]  /*f640*/  FMNMX.FTZ R15, R216, R15, !PT ;  /* 0x0000000fd80f7209 */ /* 0x002fc80007810000 */
[----:B--2---:R-:W-:Y:S02]  /*f650*/  FMNMX.FTZ R21, R162, R15, !PT ;  /* 0x0000000fa2157209 */ /* 0x004fe40007810000 */
[----:B------:R-:W1:Y:S08]  /*f660*/  MUFU.TANH R157, R157 ;  /* 0x0000009d009d7308 */ /* 0x000e700000002400 */
[----:B------:R-:W2:Y:S01]  /*f670*/  MUFU.TANH R170, R170 ;  /* 0x000000aa00aa7308 */ /* 0x000ea20000002400 */
[----:B---3--:R-:W-:-:S02]  /*f680*/  FMNMX.FTZ R15, R167, R169, !PT ;  /* 0x000000a9a70f7209 */ /* 0x008fc40007810000 */
[----:B0-----:R-:W-:Y:S02]  /*f690*/  FMNMX.FTZ R167, R155, R21, !PT ;  /* 0x000000159ba77209 */ /* 0x001fe40007810000 */
[----:B------:R-:W-:Y:S01]  /*f6a0*/  MOV R21, UR4 ;  /* 0x0000000400157c02 */ /* 0x000fe20008000f00 */
[----:B------:R-:W-:Y:S02]  /*f6b0*/  FADD.FTZ R169, -R15, R212 ;  /* 0x000000d40fa97221 */ /* 0x000fe40000010100 */
[----:B------:R-:W0:Y:S01]  /*f6c0*/  MUFU.TANH R159, R159 ;  /* 0x0000009f009f7308 */ /* 0x000e220000002400 */
[----:B----4-:R-:W-:Y:S01]  /*f6d0*/  FMNMX.FTZ R212, R166, R167, !PT ;  /* 0x000000a7a6d47209 */ /* 0x010fe20007810000 */
[-C--:B------:R-:W-:Y:S01]  /*f6e0*/  FMUL.FTZ R173, R169, R21.reuse ;  /* 0x00000015a9ad7220 */ /* 0x080fe20000410000 */
[----:B------:R-:W-:Y:S02]  /*f6f0*/  FMUL.FTZ R169, R15, R21 ;  /* 0x000000150fa97220 */ /* 0x000fe40000410000 */
[----:B-1----:R-:W-:-:S03]  /*f700*/  FMNMX.FTZ R167, R157, R212, !PT ;  /* 0x000000d49da77209 */ /* 0x002fc60007810000 */
[----:B------:R-:W1:Y:S01]  /*f710*/  MUFU.TANH R174, R174 ;  /* 0x000000ae00ae7308 */ /* 0x000e620000002400 */
[--C-:B------:R-:W-:Y:S01]  /*f720*/  FFMA.FTZ R175, R20, R21, -R169.reuse ;  /* 0x0000001514af7223 */ /* 0x100fe200000108a9 */
[----:B--2---:R-:W-:Y:S01]  /*f730*/  FMNMX.FTZ R20, R170, R167, !PT ;  /* 0x000000a7aa147209 */ /* 0x004fe20007810000 */
[-CC-:B------:R-:W-:Y:S01]  /*f740*/  FFMA.FTZ R214, R214, R21.reuse, -R169.reuse ;  /* 0x00000015d6d67223 */ /* 0x180fe200000108a9 */
[-CC-:B------:R-:W-:Y:S01]  /*f750*/  FFMA.FTZ R152, R152, R21.reuse, -R169.reuse ;  /* 0x0000001598987223 */ /* 0x180fe200000108a9 */
[-CC-:B------:R-:W-:Y:S01]  /*f760*/  FFMA.FTZ R156, R156, R21.reuse, -R169.reuse ;  /* 0x000000159c9c7223 */ /* 0x180fe200000108a9 */
[-CC-:B------:R-:W-:Y:S01]  /*f770*/  FFMA.FTZ R160, R160, R21.reuse, -R169.reuse ;  /* 0x00000015a0a07223 */ /* 0x180fe200000108a9 */
[-CC-:B------:R-:W-:Y:S01]  /*f780*/  FFMA.FTZ R164, R164, R21.reuse, -R169.reuse ;  /* 0x00000015a4a47223 */ /* 0x180fe200000108a9 */
[----:B------:R-:W2:Y:S01]  /*f790*/  MUFU.TANH R161, R161 ;  /* 0x000000a100a17308 */ /* 0x000ea20000002400 */
[----:B0-----:R-:W-:Y:S01]  /*f7a0*/  FMNMX.FTZ R171, R159, R20, !PT ;  /* 0x000000149fab7209 */ /* 0x001fe20007810000 */
[-CC-:B------:R-:W-:Y:S01]  /*f7b0*/  FFMA.FTZ R168, R168, R21.reuse, -R169.reuse ;  /* 0x00000015a8a87223 */ /* 0x180fe200000108a9 */
[-CC-:B------:R-:W-:Y:S01]  /*f7c0*/  FFMA.FTZ R172, R172, R21.reuse, -R169.reuse ;  /* 0x00000015acac7223 */ /* 0x180fe200000108a9 */
[-CC-:B------:R-:W-:Y:S01]  /*f7d0*/  FFMA.FTZ R179, R234, R21.reuse, -R169.reuse ;  /* 0x00000015eab37223 */ /* 0x180fe200000108a9 */
[-CC-:B------:R-:W-:Y:S01]  /*f7e0*/  FFMA.FTZ R176, R176, R21.reuse, -R169.reuse ;  /* 0x00000015b0b07223 */ /* 0x180fe200000108a9 */
[-CC-:B------:R-:W-:Y:S01]  /*f7f0*/  FFMA.FTZ R181, R236, R21.reuse, -R169.reuse ;  /* 0x00000015ecb57223 */ /* 0x180fe200000108a9 */
[--C-:B------:R-:W-:Y:S01]  /*f800*/  FFMA.FTZ R180, R180, R21, -R169.reuse ;  /* 0x00000015b4b47223 */ /* 0x100fe200000108a9 */
[----:B------:R-:W0:Y:S01]  /*f810*/  MUFU.TANH R178, R178 ;  /* 0x000000b200b27308 */ /* 0x000e220000002400 */
[----:B-1----:R-:W-:Y:S01]  /*f820*/  FMNMX.FTZ R20, R174, R171, !PT ;  /* 0x000000abae147209 */ /* 0x002fe20007810000 */
[----:B------:R-:W-:-:S06]  /*f830*/  FFMA.FTZ R153, R153, R21, -R169 ;  /* 0x0000001599997223 */ /* 0x000fcc00000108a9 */
        /* <DEDUP_REMOVED lines=8> */
[----:B------:R-:W-:Y:S01]  /*f8c0*/  MUFU.EX2 R171, R214 ;  /* 0x000000d600ab7308 */ /* 0x000fe20000000800 */
[----:B0-----:R-:W-:Y:S01]  /*f8d0*/  FMNMX.FTZ R20, R165, R20, !PT ;  /* 0x00000014a5147209 */ /* 0x001fe20007810000 */
[----:B-1----:R-:W-:-:S04]  /*f8e0*/  FFMA.FTZ R175, R230, R21, -R169 ;  /* 0x00000015e6af7223 */ /* 0x002fc800000108a9 */
[----:B------:R-:W0:Y:S02]  /*f8f0*/  SHFL.BFLY PT, R177, R20, 0x2, 0x1f ;  /* 0x0c401f0014b17f89 */ /* 0x000e2400000e0000 */
[----:B------:R1:W2:Y:S08]  /*f900*/  MUFU.EX2 R212, R173 ;  /* 0x000000ad00d47308 */ /* 0x0002b00000000800 */
[----:B------:R-:W3:Y:S01]  /*f910*/  MUFU.EX2 R152, R152 ;  /* 0x0000009800987308 */ /* 0x000ee20000000800 */
[----:B-1----:R-:W-:-:S07]  /*f920*/  FFMA.FTZ R173, R228, R21, -R169 ;  /* 0x00000015e4ad7223 */ /* 0x002fce00000108a9 */
[----:B------:R-:W1:Y:S01]  /*f930*/  MUFU.EX2 R156, R156 ;  /* 0x0000009c009c7308 */ /* 0x000e620000000800 */
[----:B--2---:R-:W-:Y:S01]  /*f940*/  FFMA.FTZ R3, R212, R3, R167 ;  /* 0x00000003d4037223 */ /* 0x004fe200000100a7 */
[-C--:B------:R-:W-:Y:S01]  /*f950*/  FMUL.FTZ R24, R24, R212.reuse ;  /* 0x000000d418187220 */ /* 0x080fe20000410000 */
[-C--:B------:R-:W-:Y:S01]  /*f960*/  FMUL.FTZ R25, R25, R212.reuse ;  /* 0x000000d419197220 */ /* 0x080fe20000410000 */
[-C--:B------:R-:W-:Y:S01]  /*f970*/  FMUL.FTZ R28, R28, R212.reuse ;  /* 0x000000d41c1c7220 */ /* 0x080fe20000410000 */
[-C--:B------:R-:W-:Y:S01]  /*f980*/  FMUL.FTZ R29, R29, R212.reuse ;  /* 0x000000d41d1d7220 */ /* 0x080fe20000410000 */
[----:B0-----:R-:W-:Y:S01]  /*f990*/  FMNMX.FTZ R183, R20, R177, !PT ;  /* 0x000000b114b77209 */ /* 0x001fe20007810000 */
[----:B------:R-:W-:Y:S01]  /*f9a0*/  FFMA.FTZ R177, R232, R21, -R169 ;  /* 0x00000015e8b17223 */ /* 0x000fe200000108a9 */
[----:B------:R-:W-:Y:S01]  /*f9b0*/  MUFU.EX2 R160, R160 ;  /* 0x000000a000a07308 */ /* 0x000fe20000000800 */
[C---:B---3--:R-:W-:Y:S01]  /*f9c0*/  FADD.FTZ R3, R152.reuse, R3 ;  /* 0x0000000398037221 */ /* 0x048fe20000010000 */
[----:B------:R-:W-:Y:S01]  /*f9d0*/  F2FP.F16.F32.PACK_AB R152, R152, R167 ;  /* 0x000000a79898723e */ /* 0x000fe200000000ff */
[----:B------:R-:W0:Y:S01]  /*f9e0*/  SHFL.BFLY PT, R20, R183, 0x1, 0x1f ;  /* 0x0c201f00b7147f89 */ /* 0x000e2200000e0000 */
        /* <DEDUP_REMOVED lines=22> */
[----:B------:R-:W-:Y:S01]  /*fb50*/  FMUL.FTZ R69, R69, R212 ;  /* 0x000000d445457220 */ /* 0x000fe20000410000 */
[----:B0-----:R-:W-:Y:S01]  /*fb60*/  FMNMX.FTZ R20, R183, R20, !PT ;  /* 0x00000014b7147209 */ /* 0x001fe20007810000 */
[-C--:B------:R-:W-:Y:S01]  /*fb70*/  FMUL.FTZ R72, R72, R212.reuse ;  /* 0x000000d448487220 */ /* 0x080fe20000410000 */
[-C--:B------:R-:W-:Y:S01]  /*fb80*/  FMUL.FTZ R73, R73, R212.reuse ;  /* 0x000000d449497220 */ /* 0x080fe20000410000 */
[-C--:B------:R-:W-:Y:S01]  /*fb90*/  FMUL.FTZ R76, R76, R212.reuse ;  /* 0x000000d44c4c7220 */ /* 0x080fe20000410000 */
[-C--:B------:R-:W-:Y:S01]  /*fba0*/  FMUL.FTZ R77, R77, R212.reuse ;  /* 0x000000d44d4d7220 */ /* 0x080fe20000410000 */
[CC--:B------:R-:W-:Y:S01]  /*fbb0*/  FMUL.FTZ R230, R20.reuse, R21.reuse ;  /* 0x0000001514e67220 */ /* 0x0c0fe20000410000 */
[----:B------:R-:W-:Y:S01]  /*fbc0*/  FADD.FTZ R214, -R20, R209 ;  /* 0x000000d114d67221 */ /* 0x000fe20000010100 */
[----:B------:R-:W-:Y:S01]  /*fbd0*/  MUFU.EX2 R168, R168 ;  /* 0x000000a800a87308 */ /* 0x000fe20000000800 */
[----:B------:R-:W-:Y:S01]  /*fbe0*/  FMUL.FTZ R80, R80, R212 ;  /* 0x000000d450507220 */ /* 0x000fe20000410000 */
[-CC-:B------:R-:W-:Y:S01]  /*fbf0*/  FFMA.FTZ R207, R216, R21.reuse, -R230.reuse ;  /* 0x00000015d8cf7223 */ /* 0x180fe200000108e6 */
[----:B------:R-:W-:Y:S01]  /*fc00*/  FFMA.FTZ R216, R155, R21, -R230 ;  /* 0x000000159bd87223 */ /* 0x000fe200000108e6 */
[----:B------:R-:W-:-:S02]  /*fc10*/  IMAD.MOV R155, RZ, RZ, -R194 ;  /* 0x000000ffff9b7224 */ /* 0x000fc400078e0ac2 */
[-C--:B------:R-:W-:Y:S01]  /*fc20*/  FMUL.FTZ R169, R214, R21.reuse ;  /* 0x00000015d6a97220 */ /* 0x080fe20000410000 */
[-CC-:B------:R-:W-:Y:S01]  /*fc30*/  FFMA.FTZ R214, R154, R21.reuse, -R230.reuse ;  /* 0x000000159ad67223 */ /* 0x180fe200000108e6 */
[-CC-:B------:R-:W-:Y:S01]  /*fc40*/  FFMA.FTZ R183, R206, R21.reuse, -R230.reuse ;  /* 0x00000015ceb77223 */ /* 0x180fe200000108e6 */
[--C-:B------:R-:W-:Y:S01]  /*fc50*/  FFMA.FTZ R206, R158, R21, -R230.reuse ;  /* 0x000000159ece7223 */ /* 0x100fe200000108e6 */
[----:B------:R-:W-:Y:S01]  /*fc60*/  ISETP.NE.AND P3, PT, R22, R155, PT ;  /* 0x0000009b1600720c */ /* 0x000fe20003f65270 */
[----:B------:R-:W-:Y:S01]  /*fc70*/  @!P1 VIADD R154, R9, 0x28c40 ;  /* 0x00028c40099a9836 */ /* 0x000fe20000000000 */
[----:B------:R-:W-:Y:S01]  /*fc80*/  MUFU.EX2 R169, R169 ;  /* 0x000000a900a97308 */ /* 0x000fe20000000800 */
[-CC-:B------:R-:W-:Y:S01]  /*fc90*/  FFMA.FTZ R209, R162, R21.reuse, -R230.reuse ;  /* 0x00000015a2d17223 */ /* 0x180fe200000108e6 */
[-CC-:B------:R-:W-:Y:S01]  /*fca0*/  FFMA.FTZ R215, R166, R21.reuse, -R230.reuse ;  /* 0x00000015a6d77223 */ /* 0x180fe200000108e6 */
[-C--:B------:R-:W-:Y:S01]  /*fcb0*/  FFMA.FTZ R228, R157, R21.reuse, -R230 ;  /* 0x000000159de47223 */ /* 0x080fe200000108e6 */
[----:B------:R-:W-:Y:S01]  /*fcc0*/  @!P1 PRMT R154, RZ, 0x654, R154 ;  /* 0x00000654ff9a9816 */ /* 0x000fe2000000009a */
[-CC-:B------:R-:W-:Y:S01]  /*fcd0*/  FFMA.FTZ R170, R170, R21.reuse, -R230.reuse ;  /* 0x00000015aaaa7223 */ /* 0x180fe200000108e6 */
[-CC-:B------:R-:W-:Y:S01]  /*fce0*/  FFMA.FTZ R217, R159, R21.reuse, -R230.reuse ;  /* 0x000000159fd97223 */ /* 0x180fe200000108e6 */
[-CC-:B------:R-:W-:Y:S01]  /*fcf0*/  FFMA.FTZ R174, R174, R21.reuse, -R230.reuse ;  /* 0x00000015aeae7223 */ /* 0x180fe200000108e6 */
[----:B------:R-:W0:Y:S01]  /*fd00*/  MUFU.EX2 R214, R214 ;  /* 0x000000d600d67308 */ /* 0x000e220000000800 */
[----:B------:R1:W-:Y:S01]  /*fd10*/  @!P1 SYNCS.ARRIVE.TRANS64.RED.A1T0 RZ, [R154+URZ], RZ ;  /* 0x000000ff9aff99a7 */ /* 0x0003e2000810043f */
[----:B------:R-:W-:Y:S01]  /*fd20*/  FFMA.FTZ R227, R161, R21, -R230 ;  /* 0x00000015a1e37223 */ /* 0x000fe200000108e6 */
[----:B------:R-:W-:-:S02]  /*fd30*/  @!P3 IMAD R155, R213, 0x40, R192 ;  /* 0x00000040d59bb824 */ /* 0x000fc400078e02c0 */
[-CC-:B------:R-:W-:Y:S01]  /*fd40*/  FFMA.FTZ R178, R178, R21.reuse, -R230.reuse ;  /* 0x00000015b2b27223 */ /* 0x180fe200000108e6 */
[-CC-:B------:R-:W-:Y:S01]  /*fd50*/  FFMA.FTZ R163, R163, R21.reuse, -R230.reuse ;  /* 0x00000015a3a37223 */ /* 0x180fe200000108e6 */
[-CC-:B------:R-:W-:Y:S01]  /*fd60*/  FFMA.FTZ R182, R182, R21.reuse, -R230.reuse ;  /* 0x00000015b6b67223 */ /* 0x180fe200000108e6 */
[----:B------:R-:W-:Y:S01]  /*fd70*/  FFMA.FTZ R230, R165, R21, -R230 ;  /* 0x00000015a5e67223 */ /* 0x000fe200000108e6 */
[----:B------:R-:W3:Y:S01]  /*fd80*/  MUFU.EX2 R183, R183 ;  /* 0x000000b700b77308 */ /* 0x000ee20000000800 */
[----:B------:R-:W-:Y:S01]  /*fd90*/  @!P3 LEA R155, R155, R2, 0x2 ;  /* 0x000000029b9bb211 */ /* 0x000fe200078e10ff */
[----:B-1----:R-:W-:Y:S01]  /*fda0*/  FADD.FTZ R154, R156, R3 ;  /* 0x000000039c9a7221 */ /* 0x002fe20000010000 */
[----:B--2---:R-:W-:Y:S01]  /*fdb0*/  F2FP.F16.F32.PACK_AB R158, R175, R164 ;  /* 0x000000a4af9e723e */ /* 0x004fe200000000ff */
[-C--:B------:R-:W-:Y:S01]  /*fdc0*/  FMUL.FTZ R81, R81, R212.reuse ;  /* 0x000000d451517220 */ /* 0x080fe20000410000 */
[-C--:B------:R-:W-:Y:S01]  /*fdd0*/  FMUL.FTZ R84, R84, R212.reuse ;  /* 0x000000d454547220 */ /* 0x080fe20000410000 */
[----:B------:R-:W-:Y:S01]  /*fde0*/  @!P3 STS [R155+0x28800], R212 ;  /* 0x028800d49b00b388 */ /* 0x000fe20000000800 */
[----:B------:R-:W-:Y:S01]  /*fdf0*/  FMUL.FTZ R85, R85, R212 ;  /* 0x000000d455557220 */ /* 0x000fe20000410000 */
[----:B------:R-:W1:Y:S01]  /*fe00*/  MUFU.EX2 R206, R206 ;  /* 0x000000ce00ce7308 */ /* 0x000e620000000800 */
[----:B0-----:R-:W-:Y:S01]  /*fe10*/  FFMA.FTZ R8, R169, R8, R214 ;  /* 0x00000008a9087223 */ /* 0x001fe200000100d6 */
[----:B------:R0:W-:Y:S01]  /*fe20*/  @!P3 STS [R155+0x28820], R169 ;  /* 0x028820a99b00b388 */ /* 0x0001e20000000800 */
        /* <DEDUP_REMOVED lines=9> */
[----:B0-----:R-:W-:Y:S01]  /*fec0*/  FADD.FTZ R155, R171, R154 ;  /* 0x0000009aab9b7221 */ /* 0x001fe20000010000 */
[-C--:B------:R-:W-:Y:S01]  /*fed0*/  FMUL.FTZ R101, R101, R212.reuse ;  /* 0x000000d465657220 */ /* 0x080fe20000410000 */
[-C--:B------:R-:W-:Y:S01]  /*fee0*/  FMUL.FTZ R104, R104, R212.reuse ;  /* 0x000000d468687220 */ /* 0x080fe20000410000 */
[-C--:B------:R-:W-:Y:S01]  /*fef0*/  FMUL.FTZ R105, R105, R212.reuse ;  /* 0x000000d469697220 */ /* 0x080fe20000410000 */
[----:B------:R-:W0:Y:S01]  /*ff00*/  MUFU.EX2 R209, R209 ;  /* 0x000000d100d17308 */ /* 0x000e220000000800 */
[----:B------:R-:W-:Y:S01]  /*ff10*/  FADD.FTZ R154, R160, R155 ;  /* 0x0000009ba09a7221 */ /* 0x000fe20000010000 */
[----:B-1----:R-:W-:Y:S01]  /*ff20*/  FADD.FTZ R8, R206, R3 ;  /* 0x00000003ce087221 */ /* 0x002fe20000010000 */
[-C--:B------:R-:W-:Y:S01]  /*ff30*/  FMUL.FTZ R108, R108, R212.reuse ;  /* 0x000000d46c6c7220 */ /* 0x080fe20000410000 */
[-C--:B------:R-:W-:Y:S01]  /*ff40*/  FMUL.FTZ R109, R109, R212.reuse ;  /* 0x000000d46d6d7220 */ /* 0x080fe20000410000 */
[----:B------:R-:W-:Y:S01]  /*ff50*/  FADD.FTZ R3, R173, R154 ;  /* 0x0000009aad037221 */ /* 0x000fe20000010000 */
[-C--:B------:R-:W-:Y:S01]  /*ff60*/  FMUL.FTZ R112, R112, R212.reuse ;  /* 0x000000d470707220 */ /* 0x080fe20000410000 */
[-C--:B------:R-:W-:Y:S01]  /*ff70*/  FMUL.FTZ R113, R113, R212.reuse ;  /* 0x000000d471717220 */ /* 0x080fe20000410000 */
[----:B------:R-:W1:Y:S01]  /*ff80*/  MUFU.EX2 R216, R216 ;  /* 0x000000d800d87308 */ /* 0x000e620000000800 */
        /* <DEDUP_REMOVED lines=8> */
[----:B0-----:R-:W-:Y:S01]  /*10010*/  FADD.FTZ R3, R209, R8 ;  /* 0x00000008d1037221 */ /* 0x001fe20000010000 */
[----:B------:R-:W-:Y:S01]  /*10020*/  FADD.FTZ R154, R168, R155 ;  /* 0x0000009ba89a7221 */ /* 0x000fe20000010000 */
        /* <DEDUP_REMOVED lines=18> */
[----:B------:R-:W-:Y:S01]  /*10150*/  FMUL.FTZ R149, R149, R212 ;  /* 0x000000d495957220 */ /* 0x000fe20000410000 */
        /* <DEDUP_REMOVED lines=36> */
[----:B------:R-:W-:Y:S01]  /*103a0*/  F2FP.F16.F32.PACK_AB R154, R171, R156 ;  /* 0x0000009cab9a723e */ /* 0x000fe200000000ff */
[-C--:B------:R-:W-:Y:S01]  /*103b0*/  FMUL.FTZ R75, R75, R169.reuse ;  /* 0x000000a94b4b7220 */ /* 0x080fe20000410000 */
[----:B------:R-:W-:Y:S01]  /*103c0*/  F2FP.F16.F32.PACK_AB R156, R173, R160 ;  /* 0x000000a0ad9c723e */ /* 0x000fe200000000ff */
[-C--:B------:R-:W-:Y:S01]  /*103d0*/  FMUL.FTZ R78, R78, R169.reuse ;  /* 0x000000a94e4e7220 */ /* 0x080fe20000410000 */
[----:B------:R-:W-:Y:S01]  /*103e0*/  F2FP.F16.F32.PACK_AB R160, R177, R168 ;  /* 0x000000a8b1a0723e */ /* 0x000fe200000000ff */
        /* <DEDUP_REMOVED lines=45> */
[-C--:B------:R-:W-:Y:S01]  /*106c0*/  FMUL.FTZ R138, R138, R169.reuse ;  /* 0x000000a98a8a7220 */ /* 0x080fe20000410000 */
[-C--:B------:R-:W-:Y:S01]  /*106d0*/  FMUL.FTZ R139, R139, R169.reuse ;  /* 0x000000a98b8b7220 */ /* 0x080fe20000410000 */
[-C--:B------:R-:W-:Y:S01]  /*106e0*/  FMUL.FTZ R142, R142, R169.reuse ;  /* 0x000000a98e8e7220 */ /* 0x080fe20000410000 */
[-C--:B------:R-:W-:Y:S01]  /*106f0*/  FMUL.FTZ R143, R143, R169.reuse ;  /* 0x000000a98f8f7220 */ /* 0x080fe20000410000 */
[----:B------:R1:W3:Y:S01]  /*10700*/  MUFU.EX2 R165, R163 ;  /* 0x000000a300a57308 */ /* 0x0002e20000000800 */
[----:B--2---:R-:W-:Y:S01]  /*10710*/  FADD.FTZ R8, R178, R3 ;  /* 0x00000003b2087221 */ /* 0x004fe20000010000 */
[-C--:B------:R-:W-:Y:S01]  /*10720*/  FMUL.FTZ R146, R146, R169.reuse ;  /* 0x000000a992927220 */ /* 0x080fe20000410000 */
[-C--:B------:R-:W-:Y:S01]  /*10730*/  FMUL.FTZ R147, R147, R169.reuse ;  /* 0x000000a993937220 */ /* 0x080fe20000410000 */
[-C--:B------:R-:W-:Y:S01]  /*10740*/  FMUL.FTZ R150, R150, R169.reuse ;  /* 0x000000a996967220 */ /* 0x080fe20000410000 */
[----:B------:R-:W-:-:S03]  /*10750*/  FMUL.FTZ R151, R151, R169 ;  /* 0x000000a997977220 */ /* 0x000fc60000410000 */
[----:B------:R-:W2:Y:S01]  /*10760*/  MUFU.EX2 R167, R182 ;  /* 0x000000b600a77308 */ /* 0x000ea20000000800 */
[C---:B0-----:R-:W-:Y:S01]  /*10770*/  FADD.FTZ R3, R153.reuse, R166 ;  /* 0x000000a699037221 */ /* 0x041fe20000010000 */
[----:B------:R-:W-:Y:S02]  /*10780*/  F2FP.F16.F32.PACK_AB R166, R153, R180 ;  /* 0x000000b499a6723e */ /* 0x000fe400000000ff */
[----:B------:R-:W-:Y:S01]  /*10790*/  F2FP.F16.F32.PACK_AB R153, R183, R214 ;  /* 0x000000d6b799723e */ /* 0x000fe200000000ff */
[----:B------:R-:W-:Y:S01]  /*107a0*/  BAR.SYNC.DEFER_BLOCKING 0xf, 0x100 ;  /* 0x03c4000000007b1d */ /* 0x000fe20000010000 */
[----:B-1----:R-:W-:Y:S01]  /*107b0*/  F2FP.F16.F32.PACK_AB R163, R227, R174 ;  /* 0x000000aee3a3723e */ /* 0x002fe200000000ff */
[C---:B---3--:R-:W-:Y:S01]  /*107c0*/  FADD.FTZ R8, R165.reuse, R8 ;  /* 0x00000008a5087221 */ /* 0x048fe20000010000 */
[----:B------:R-:W-:-:S03]  /*107d0*/  F2FP.F16.F32.PACK_AB R165, R165, R178 ;  /* 0x000000b2a5a5723e */ /* 0x000fc600000000ff */
[----:B------:R-:W0:Y:S01]  /*107e0*/  MUFU.EX2 R230, R230 ;  /* 0x000000e600e67308 */ /* 0x000e220000000800 */
[----:B--2---:R-:W-:Y:S01]  /*107f0*/  FADD.FTZ R171, R167, R8 ;  /* 0x00000008a7ab7221 */ /* 0x004fe20000010000 */
[C---:B0-----:R-:W-:Y:S01]  /*10800*/  F2FP.F16.F32.PACK_AB R167, R230.reuse, R167 ;  /* 0x000000a7e6a7723e */ /* 0x041fe200000000ff */
[----:B------:R0:W-:Y:S02]  /*10810*/  STSM.16.M88.4 [R195+0x26800], R152 ;  /* 0x02680098c3007844 */ /* 0x0001e40000000200 */
[----:B------:R-:W-:Y:S02]  /*10820*/  FADD.FTZ R8, R230, R171 ;  /* 0x000000abe6087221 */ /* 0x000fe40000010000 */
[----:B------:R0:W-:Y:S04]  /*10830*/  STSM.16.M88.4 [R196], R156 ;  /* 0x0000009cc4007844 */ /* 0x0001e80000000200 */
[----:B------:R0:W-:Y:S04]  /*10840*/  STSM.16.M88.4 [R198], R160 ;  /* 0x000000a0c6007844 */ /* 0x0001e80000000200 */
[----:B------:R0:W-:Y:S01]  /*10850*/  STSM.16.M88.4 [R197], R164 ;  /* 0x000000a4c5007844 */ /* 0x0001e20000000200 */
[----:B------:R-:W-:Y:S05]  /*10860*/  @!P0 BRA `(.L_x_2122) ;  /* 0x0000000000048947 */ /* 0x000fea0003800000 */
[----:B------:R-:W-:Y:S01]  /*10870*/  BPT.TRAP 0x1 ;  /* 0x000000040000795c */ /* 0x000fe20000300000 */
.L_x_2122:
[----:B------:R1:W2:Y:S01]  /*10880*/  SYNCS.PHASECHK.TRANS64.TRYWAIT P3, [R9+URZ+0x28c50], R208 ;  /* 0x028c50d0090075a7 */ /* 0x0002a2000806017f */
[----:B------:R-:W-:Y:S05]  /*10890*/  @!P0 BRA `(.L_x_2123) ;  /* 0x0000000000048947 */ /* 0x000fea0003800000 */
[----:B------:R-:W-:Y:S01]  /*108a0*/  BPT.TRAP 0x1 ;  /* 0x000000040000795c */ /* 0x000fe20000300000 */
.L_x_2123:
[----:B------:R-:W-:Y:S04]  /*108b0*/  BSSY B2, `(.L_x_2124) ;  /* 0x0000004000027945 */ /* 0x000fe80003800000 */
[----:B--2---:R-:W-:Y:S05]  /*108c0*/  @P3 BRA `(.L_x_2125) ;  /* 0x0000000000083947 */ /* 0x004fea0003800000 */
[----:B------:R-:W2:Y:S02]  /*108d0*/  SYNCS.PHASECHK.TRANS64.TRYWAIT P3, [R9+URZ+0x28c50], R208 ;  /* 0x028c50d0090075a7 */ /* 0x000ea4000806017f */
[----:B--2---:R-:W-:Y:S05]  /*108e0*/  @!P3 BRA `(.L_x_2126) ;  /* 0x000000d4000cb947 */ /* 0x004fea0003800000 */
.L_x_2125:
[----:B------:R-:W-:Y:S05]  /*108f0*/  BSYNC B2 ;  /* 0x0000000000027941 */ /* 0x000fea0003800000 */
.L_x_2124:
[----:B------:R-:W-:Y:S01]  /*10900*/  IMAD R168, R18, 0x1000, R188 ;  /* 0x0000100012a87824 */ /* 0x000fe200078e02bc */
[----:B------:R-:W-:Y:S01]  /*10910*/  WARPGROUP.ARRIVE ;  /* 0x00000000000079c5 */ /* 0x000fe20000000000 */
[----:B------:R-:W-:Y:S01]  /*10920*/  IMAD.MOV.U32 R169, RZ, RZ, 0x40000040 ;  /* 0x40000040ffa97424 */ /* 0x000fe200078e00ff */
[----:B------:R-:W-:Y:S01]  /*10930*/  MOV R213, R18 ;  /* 0x0000001200d57202 */ /* 0x000fe20000000f00 */
[----:B-12---:R-:W-:Y:S01]  /*10940*/  @!P1 VIADD R9, R9, 0x28c60 ;  /* 0x00028c6009099836 */ /* 0x006fe20000000000 */
[----:B------:R-:W-:Y:S01]  /*10950*/  R2UR UR6, R168 ;  /* 0x00000000a80672ca */ /* 0x000fe200000e0000 */
[----:B------:R-:W-:Y:S01]  /*10960*/  IMAD.MOV.U32 R209, RZ, RZ, R20 ;  /* 0x000000ffffd17224 */ /* 0x000fe200078e0014 */
[----:B------:R-:W-:Y:S01]  /*10970*/  R2UR UR7, R169 ;  /* 0x00000000a90772ca */ /* 0x000fe200000e0000 */
[----:B------:R-:W-:Y:S01]  /*10980*/  IMAD.MOV.U32 R212, RZ, RZ, R15 ;  /* 0x000000ffffd47224 */ /* 0x000fe200078e000f */
[----:B------:R-:W-:Y:S02]  /*10990*/  MOV R169, 0x40000040 ;  /* 0x4000004000a97802 */ /* 0x000fe40000000f00 */
[----:B------:R-:W-:-:S09]  /*109a0*/  @!P1 PRMT R9, RZ, 0x654, R9 ;  /* 0x00000654ff099816 */ /* 0x000fd20000000009 */
        /* <DEDUP_REMOVED lines=35> */
.L_x_2116:
[----:B-1----:R-:W-:-:S07]  /*10be0*/  IMAD.MOV.U32 R9, RZ, RZ, R191 ;  /* 0x000000ffff097224 */ /* 0x002fce00078e00bf */
.L_x_2115:
[----:B------:R-:W-:Y:S05]  /*10bf0*/  BSYNC B1 ;  /* 0x0000000000017941 */ /* 0x000fea0003800000 */
.L_x_2114:
[----:B------:R-:W-:Y:S01]  /*10c00*/  ISETP.GE.AND P2, PT, R9, R190, PT ;  /* 0x000000be0900720c */ /* 0x000fe20003f46270 */
[----:B------:R-:W-:-:S12]  /*10c10*/  BSSY B0, `(.L_x_2128) ;  /* 0x000028b000007945 */ /* 0x000fd80003800000 */
[----:B------:R-:W-:Y:S05]  /*10c20*/  @!P2 BRA `(.L_x_2129) ;  /* 0x000000280024a947 */ /* 0x000fea0003800000 */
[----:B------:R-:W-:Y:S01]  /*10c30*/  VIADD R189, R0, 0x8 ;  /* 0x0000000800bd7836 */ /* 0x000fe20000000000 */
[----:B------:R-:W-:Y:S01]  /*10c40*/  MOV R212, R15 ;  /* 0x0000000f00d47202 */ /* 0x000fe20000000f00 */
[----:B------:R-:W-:Y:S02]  /*10c50*/  IMAD.MOV.U32 R213, RZ, RZ, R20 ;  /* 0x000000ffffd57224 */ /* 0x000fe400078e0014 */
[----:B------:R-:W-:Y:S01]  /*10c60*/  IMAD.MOV.U32 R209, RZ, RZ, R18 ;  /* 0x000000ffffd17224 */ /* 0x000fe200078e0012 */
[----:B------:R-:W-:-:S07]  /*10c70*/  IADD3 R189, R189, R185, -R186 ;  /* 0x000000b9bdbd7210 */ /* 0x000fce0007ffe8ba */
.L_x_2148:
[----:B------:R-:W-:-:S05]  /*10c80*/  VIADD R18, R209, 0x1 ;  /* 0x00000001d1127836 */ /* 0x000fca0000000000 */
[----:B------:R-:W-:-:S04]  /*10c90*/  ISETP.NE.AND P2, PT, R18, 0x2, PT ;  /* 0x000000021200780c */ /* 0x000fc80003f45270 */
[----:B------:R-:W-:Y:S02]  /*10ca0*/  SEL R20, RZ, 0x1, P2 ;  /* 0x00000001ff147807 */ /* 0x000fe40001000000 */
[----:B------:R-:W-:Y:S02]  /*10cb0*/  SEL R18, R18, RZ, P2 ;  /* 0x000000ff12127207 */ /* 0x000fe40001000000 */
[----:B------:R-:W-:Y:S01]  /*10cc0*/  LOP3.LUT R19, R19, R20, RZ, 0x3c, !PT ;  /* 0x0000001413137212 */ /* 0x000fe200078e3cff */
[----:B-1----:R-:W-:Y:S06]  /*10cd0*/  @!P0 BRA `(.L_x_2130) ;  /* 0x0000000000048947 */ /* 0x002fec0003800000 */
[----:B------:R-:W-:Y:S01]  /*10ce0*/  BPT.TRAP 0x1 ;  /* 0x000000040000795c */ /* 0x000fe20000300000 */
.L_x_2130:
[----:B------:R-:W-:Y:S01]  /*10cf0*/  IMAD R191, R18, 0x8, R2 ;  /* 0x0000000812bf7824 */ /* 0x000fe200078e0202 */
[----:B------:R-:W-:-:S04]  /*10d00*/  SHF.L.U32 R208, R19, 0x1f, RZ ;  /* 0x0000001f13d07819 */ /* 0x000fc800000006ff */
[----:B------:R1:W2:Y:S01]  /*10d10*/  SYNCS.PHASECHK.TRANS64.TRYWAIT P2, [R191+URZ+0x28c30], R208 ;  /* 0x028c30d0bf0075a7 */ /* 0x0002a2000804017f */
[----:B------:R-:W-:Y:S05]  /*10d20*/  @!P0 BRA `(.L_x_2131) ;  /* 0x0000000000048947 */ /* 0x000fea0003800000 */
[----:B------:R-:W-:Y:S01]  /*10d30*/  BPT.TRAP 0x1 ;  /* 0x000000040000795c */ /* 0x000fe20000300000 */
.L_x_2131:
[----:B------:R-:W-:Y:S01]  /*10d40*/  BSSY B1, `(.L_x_2132) ;  /* 0x0000006000017945 */ /* 0x000fe20003800000 */
[----:B------:R-:W-:Y:S01]  /*10d50*/  LEA R20, R18, R14, 0x9 ;  /* 0x0000000e12147211 */ /* 0x000fe200078e48ff */
[----:B------:R-:W-:Y:S02]  /*10d60*/  IMAD.MOV.U32 R21, RZ, RZ, 0x40000040 ;  /* 0x40000040ff157424 */ /* 0x000fe400078e00ff */
[----:B--2---:R-:W-:Y:S05]  /*10d70*/  @P2 BRA `(.L_x_2133) ;  /* 0x0000000000082947 */ /* 0x004fea0003800000 */
[----:B------:R-:W2:Y:S02]  /*10d80*/  SYNCS.PHASECHK.TRANS64.TRYWAIT P2, [R191+URZ+0x28c30], R208 ;  /* 0x028c30d0bf0075a7 */ /* 0x000ea4000804017f */
[----:B--2---:R-:W-:Y:S05]  /*10d90*/  @!P2 BRA `(.L_x_2134) ;  /* 0x000000cc00f4a947 */ /* 0x004fea0003800000 */
.L_x_2133:
[----:B------:R-:W-:Y:S05]  /*10da0*/  BSYNC B1 ;  /* 0x0000000000017941 */ /* 0x000fea0003800000 */
.L_x_2132:
        /* <DEDUP_REMOVED lines=29> */
[----:B------:R-:W-:Y:S02]  /*10f80*/  R2UR UR5, R7 ;  /* 0x00000000070572ca */ /* 0x000fe400000e0000 */
[----:B------:R-:W-:-:S04]  /*10f90*/  @!P1 IADD3 R20, R191, 0x28c40, RZ ;  /* 0x00028c40bf149810 */ /* 0x000fc80007ffe0ff */
[----:B------:R-:W-:Y:S01]  /*10fa0*/  @!P1 PRMT R20, RZ, 0x654, R20 ;  /* 0x00000654ff149816 */ /* 0x000fe20000000014 */
[----:B------:R-:W-:Y:S02]  /*10fb0*/  WARPGROUP.DEPBAR.LE gsb0, 0x0 ;  /* 0x00008000000079c5 */ /* 0x000fe40000010000 */
[----:B------:R-:W-:-:S06]  /*10fc0*/  WARPGROUP.ARRIVE ;  /* 0x00000000000079c5 */ /* 0x000fcc0000000000 */
        /* <DEDUP_REMOVED lines=36> */
[----:B------:R-:W-:Y:S01]  /*11210*/  IADD3 R21, R185, 0x1, -R178 ;  /* 0x00000001b9157810 */ /* 0x000fe20007ffe8b2 */
[----:B------:R-:W3:Y:S01]  /*11220*/  MUFU.TANH R206, R206 ;  /* 0x000000ce00ce7308 */ /* 0x000ee20000002400 */
[----:B------:R-:W-:Y:S01]  /*11230*/  ULDC UR4, c[0x0][0x9e0] ;  /* 0x0002780000047ab9 */ /* 0x000fe20000000800 */
[----:B------:R4:W-:Y:S01]  /*11240*/  @!P1 SYNCS.ARRIVE.TRANS64.RED.A1T0 RZ, [R20+URZ], RZ ;  /* 0x000000ff14ff99a7 */ /* 0x0009e2000810043f */
[----:B------:R-:W-:-:S05]  /*11250*/  IADD3 R21, -R22, R21, -R186 ;  /* 0x0000001516157210 */ /* 0x000fca0007ffe9ba */
[----:B------:R-:W0:Y:S01]  /*11260*/  MUFU.TANH R153, R153 ;  /* 0x0000009900997308 */ /* 0x000e220000002400 */
[C---:B------:R-:W-:Y:S02]  /*11270*/  VIADD R217, R21.reuse, UR37 ;  /* 0x0000002515d97c36 */ /* 0x040fe40008000000 */
[----:B------:R-:W-:-:S03]  /*11280*/  VIADD R215, R21, UR4 ;  /* 0x0000000415d77c36 */ /* 0x000fc60008000000 */
[C---:B------:R-:W-:Y:S01]  /*11290*/  IADD3 R183, R0.reuse, R217, RZ ;  /* 0x000000d900b77210 */ /* 0x040fe20007ffe0ff */
[----:B------:R-:W-:Y:S01]  /*112a0*/  IMAD.IADD R181, R0, 0x1, R215 ;  /* 0x0000000100b57824 */ /* 0x000fe200078e02d7 */
        /* <DEDUP_REMOVED lines=30> */
[----:B---34-:R-:W-:Y:S05]  /*11490*/  @!P5 BRA `(.L_x_2135) ;  /* 0x000000000060d947 */ /* 0x018fea0003800000 */
[----:B------:R-:W-:Y:S01]  /*114a0*/  IADD3 R227, R0, R185, -R186 ;  /* 0x000000b900e37210 */ /* 0x000fe20007ffe8ba */
[----:B------:R-:W-:Y:S03]  /*114b0*/  BSSY B1, `(.L_x_2136) ;  /* 0x0000012000017945 */ /* 0x000fe60003800000 */
[----:B------:R-:W-:-:S13]  /*114c0*/  ISETP.GT.AND P2, PT, R227, -0x1, PT ;  /* 0xffffffffe300780c */ /* 0x000fda0003f44270 */
[----:B------:R-:W-:Y:S05]  /*114d0*/  @P2 BRA `(.L_x_2137) ;  /* 0x0000000000242947 */ /* 0x000fea0003800000 */
[----:B------:R-:W-:Y:S01]  /*114e0*/  ULDC UR4, c[0x0][0x9e4] ;  /* 0x0002790000047ab9 */ /* 0x000fe20000000800 */
[----:B------:R-:W-:Y:S01]  /*114f0*/  LOP3.LUT R227, RZ, R227, RZ, 0x33, !PT ;  /* 0x000000e3ffe37212 */ /* 0x000fe200078e33ff */
[----:B------:R-:W-:-:S05]  /*11500*/  IMAD.U32 R182, RZ, RZ, UR4 ;  /* 0x00000004ffb67e24 */ /* 0x000fca000f8e00ff */
[----:B------:R-:W-:-:S13]  /*11510*/  ISETP.NE.AND P2, PT, R182, 0x1, PT ;  /* 0x00000001b600780c */ /* 0x000fda0003f45270 */
[----:B------:R-:W3:Y:S02]  /*11520*/  @P2 LDC.64 R20, c[0x0][0x9e8] ;  /* 0x00027a00ff142b82 */ /* 0x000ee40000000a00 */
[----:B---3--:R-:W-:-:S05]  /*11530*/  @P2 IMAD.HI.U32 R20, R227, R20, RZ ;  /* 0x00000014e3142227 */ /* 0x008fca00078e00ff */
[----:B------:R-:W-:-:S04]  /*11540*/  @P2 SHF.R.U32.HI R227, RZ, R21, R20 ;  /* 0x00000015ffe32219 */ /* 0x000fc80000011614 */
[----:B------:R-:W-:Y:S01]  /*11550*/  LOP3.LUT R227, RZ, R227, RZ, 0x33, !PT ;  /* 0x000000e3ffe37212 */ /* 0x000fe200078e33ff */
[----:B------:R-:W-:Y:S06]  /*11560*/  BRA `(.L_x_2138) ;  /* 0x0000000000187947 */ /* 0x000fec0003800000 */
.L_x_2137:
[----:B------:R-:W-:Y:S02]  /*11570*/  ULDC UR4, c[0x0][0x9e4] ;  /* 0x0002790000047ab9 */ /* 0x000fe40000000800 */
[----:B------:R-:W-:-:S05]  /*11580*/  IMAD.U32 R182, RZ, RZ, UR4 ;  /* 0x00000004ffb67e24 */ /* 0x000fca000f8e00ff */
[----:B------:R-:W-:-:S13]  /*11590*/  ISETP.NE.AND P2, PT, R182, 0x1, PT ;  /* 0x00000001b600780c */ /* 0x000fda0003f45270 */
[----:B------:R-:W3:Y:S02]  /*115a0*/  @P2 LDC.64 R20, c[0x0][0x9e8] ;  /* 0x00027a00ff142b82 */ /* 0x000ee40000000a00 */
[----:B---3--:R-:W-:-:S05]  /*115b0*/  @P2 IMAD.HI.U32 R20, R227, R20, RZ ;  /* 0x00000014e3142227 */ /* 0x008fca00078e00ff */
[----:B------:R-:W-:-:S07]  /*115c0*/  @P2 SHF.R.U32.HI R227, RZ, R21, R20 ;  /* 0x00000015ffe32219 */ /* 0x000fce0000011614 */
.L_x_2138:
[----:B------:R-:W-:Y:S05]  /*115d0*/  BSYNC B1 ;  /* 0x0000000000017941 */ /* 0x000fea0003800000 */
.L_x_2136:
[----:B------:R-:W-:-:S05]  /*115e0*/  IMAD R227, R227, R182, -R178 ;  /* 0x000000b6e3e37224 */ /* 0x000fca00078e0ab2 */
[----:B------:R-:W-:-:S04]  /*115f0*/  IADD3 R20, -R22, R227, RZ ;  /* 0x000000e316147210 */ /* 0x000fc80007ffe1ff */
[----:B------:R-:W-:Y:S02]  /*11600*/  VIADDMNMX R181, R20, R182, R181, PT ;  /* 0x000000b614b57246 */ /* 0x000fe400038001b5 */
[----:B------:R-:W-:-:S07]  /*11610*/  VIMNMX R183, R183, R20, !PT ;  /* 0x00000014b7b77248 */ /* 0x000fce0007fe0100 */
.L_x_2135:
[----:B------:R-:W-:Y:S02]  /*11620*/  ISETP.GT.AND P2, PT, R9, -0x1, PT ;  /* 0xffffffff0900780c */ /* 0x000fe40003f44270 */
[----:B------:R-:W-:Y:S02]  /*11630*/  IADD3 R215, R215, 0x8, R0 ;  /* 0x00000008d7d77810 */ /* 0x000fe40007ffe000 */
[C---:B------:R-:W-:Y:S02]  /*11640*/  ISETP.GT.AND P3, PT, R183.reuse, RZ, P2 ;  /* 0x000000ffb700720c */ /* 0x040fe40001764270 */
[----:B------:R-:W-:Y:S02]  /*11650*/  ISETP.GT.AND P6, PT, R183, 0x1, P2 ;  /* 0x00000001b700780c */ /* 0x000fe400017c4270 */
[----:B------:R-:W-:Y:S02]  /*11660*/  ISETP.LT.OR P4, PT, R181, 0x1, P3 ;  /* 0x00000001b500780c */ /* 0x000fe40001f81670 */
[----:B------:R-:W-:-:S02]  /*11670*/  ISETP.GT.AND P3, PT, R183, 0x8, P2 ;  /* 0x00000008b700780c */ /* 0x000fc40001764270 */
[----:B------:R-:W-:Y:S02]  /*11680*/  FSEL R206, R206, -INF , !P4 ;  /* 0xff800000cece7808 */ /* 0x000fe40006000000 */
[----:B------:R-:W-:Y:S02]  /*11690*/  ISETP.GT.AND P4, PT, R183, 0x9, P2 ;  /* 0x00000009b700780c */ /* 0x000fe40001784270 */
[C---:B------:R-:W-:Y:S02]  /*116a0*/  ISETP.LT.OR P6, PT, R181.reuse, 0x2, P6 ;  /* 0x00000002b500780c */ /* 0x040fe400037c1670 */
[C---:B------:R-:W-:Y:S02]  /*116b0*/  ISETP.LT.OR P3, PT, R181.reuse, 0x9, P3 ;  /* 0x00000009b500780c */ /* 0x040fe40001f61670 */
[----:B------:R-:W-:Y:S02]  /*116c0*/  ISETP.LT.OR P4, PT, R181, 0xa, P4 ;  /* 0x0000000ab500780c */ /* 0x000fe40002781670 */
[----:B0-----:R-:W-:-:S02]  /*116d0*/  FSEL R182, R153, -INF , !P6 ;  /* 0xff80000099b67808 */ /* 0x001fc40007000000 */
        /* <DEDUP_REMOVED lines=36> */
[----:B------:R-:W-:Y:S02]  /*11920*/  FSEL R177, R177, -INF , !P6 ;  /* 0xff800000b1b17808 */ /* 0x000fe40007000000 */
[----:B------:R-:W-:Y:S02]  /*11930*/  FSEL R179, R179, -INF , !P3 ;  /* 0xff800000b3b37808 */ /* 0x000fe40005800000 */
[----:B------:R-:W-:Y:S01]  /*11940*/  FSEL R180, R180, -INF , !P4 ;  /* 0xff800000b4b47808 */ /* 0x000fe20006000000 */
[----:B------:R-:W-:Y:S06]  /*11950*/  @!P5 BRA `(.L_x_2139) ;  /* 0x000000000068d947 */ /* 0x000fec0003800000 */
[----:B------:R-:W-:Y:S01]  /*11960*/  ISETP.GT.AND P3, PT, R189, -0x1, PT ;  /* 0xffffffffbd00780c */ /* 0x000fe20003f64270 */
[----:B------:R-:W-:-:S12]  /*11970*/  BSSY B1, `(.L_x_2140) ;  /* 0x0000014000017945 */ /* 0x000fd80003800000 */
[----:B------:R-:W-:Y:S05]  /*11980*/  @P3 BRA `(.L_x_2141) ;  /* 0x00000000002c3947 */ /* 0x000fea0003800000 */
[----:B------:R-:W-:Y:S01]  /*11990*/  ULDC UR4, c[0x0][0x9e4] ;  /* 0x0002790000047ab9 */ /* 0x000fe20000000800 */
[----:B------:R-:W-:Y:S02]  /*119a0*/  VIADD R153, R0, 0x8 ;  /* 0x0000000800997836 */ /* 0x000fe40000000000 */
[----:B------:R-:W-:-:S03]  /*119b0*/  IMAD.U32 R157, RZ, RZ, UR4 ;  /* 0x00000004ff9d7e24 */ /* 0x000fc6000f8e00ff */
[----:B------:R-:W-:Y:S02]  /*119c0*/  IADD3 R153, R153, R185, -R186 ;  /* 0x000000b999997210 */ /* 0x000fe40007ffe8ba */
[----:B------:R-:W-:Y:S02]  /*119d0*/  ISETP.NE.AND P3, PT, R157, 0x1, PT ;  /* 0x000000019d00780c */ /* 0x000fe40003f65270 */
[----:B------:R-:W-:-:S11]  /*119e0*/  LOP3.LUT R153, RZ, R153, RZ, 0x33, !PT ;  /* 0x00000099ff997212 */ /* 0x000fd600078e33ff */
[----:B------:R-:W0:Y:S02]  /*119f0*/  @P3 LDC.64 R20, c[0x0][0x9e8] ;  /* 0x00027a00ff143b82 */ /* 0x000e240000000a00 */
[----:B0-----:R-:W-:-:S05]  /*11a00*/  @P3 IMAD.HI.U32 R20, R153, R20, RZ ;  /* 0x0000001499143227 */ /* 0x001fca00078e00ff */
[----:B------:R-:W-:-:S04]  /*11a10*/  @P3 SHF.R.U32.HI R153, RZ, R21, R20 ;  /* 0x00000015ff993219 */ /* 0x000fc80000011614 */
[----:B------:R-:W-:Y:S01]  /*11a20*/  LOP3.LUT R153, RZ, R153, RZ, 0x33, !PT ;  /* 0x00000099ff997212 */ /* 0x000fe200078e33ff */
[----:B------:R-:W-:Y:S06]  /*11a30*/  BRA `(.L_x_2142) ;  /* 0x00000000001c7947 */ /* 0x000fec0003800000 */
.L_x_2141:
[----:B------:R-:W-:Y:S01]  /*11a40*/  ULDC UR4, c[0x0][0x9e4] ;  /* 0x0002790000047ab9 */ /* 0x000fe20000000800 */
[----:B------:R-:W-:Y:S01]  /*11a50*/  MOV R153, R189 ;  /* 0x000000bd00997202 */ /* 0x000fe20000000f00 */
[----:B------:R-:W-:-:S05]  /*11a60*/  IMAD.U32 R157, RZ, RZ, UR4 ;  /* 0x00000004ff9d7e24 */ /* 0x000fca000f8e00ff */
[----:B------:R-:W-:-:S13]  /*11a70*/  ISETP.NE.AND P3, PT, R157, 0x1, PT ;  /* 0x000000019d00780c */ /* 0x000fda0003f65270 */
[----:B------:R-:W0:Y:S02]  /*11a80*/  @P3 LDC.64 R20, c[0x0][0x9e8] ;  /* 0x00027a00ff143b82 */ /* 0x000e240000000a00 */
[----:B0-----:R-:W-:-:S05]  /*11a90*/  @P3 IMAD.HI.U32 R20, R189, R20, RZ ;  /* 0x00000014bd143227 */ /* 0x001fca00078e00ff */
[----:B------:R-:W-:-:S07]  /*11aa0*/  @P3 SHF.R.U32.HI R153, RZ, R21, R20 ;  /* 0x00000015ff993219 */ /* 0x000fce0000011614 */
.L_x_2142:
[----:B------:R-:W-:Y:S05]  /*11ab0*/  BSYNC B1 ;  /* 0x0000000000017941 */ /* 0x000fea0003800000 */
.L_x_2140:
[----:B------:R-:W-:-:S04]  /*11ac0*/  IMAD R21, R153, R157, -R178 ;  /* 0x0000009d99157224 */ /* 0x000fc800078e0ab2 */
[----:B------:R-:W-:-:S05]  /*11ad0*/  IMAD.IADD R20, R21, 0x1, -R22 ;  /* 0x0000000115147824 */ /* 0x000fca00078e0a16 */
[----:B------:R-:W-:Y:S02]  /*11ae0*/  VIADDMNMX R215, R20, R157, R215, PT ;  /* 0x0000009d14d77246 */ /* 0x000fe400038001d7 */
[----:B------:R-:W-:-:S07]  /*11af0*/  VIMNMX R217, R217, R20, !PT ;  /* 0x00000014d9d97248 */ /* 0x000fce0007fe0100 */
.L_x_2139:
[----:B------:R-:W-:Y:S01]  /*11b00*/  FMNMX.FTZ R21, R206, R212, !PT ;  /* 0x000000d4ce157209 */ /* 0x000fe20007810000 */
[----:B------:R-:W-:Y:S01]  /*11b10*/  ULDC UR4, c[0x0][0x988] ;  /* 0x0002620000047ab9 */ /* 0x000fe20000000800 */
[----:B------:R-:W-:Y:S02]  /*11b20*/  ISETP.GT.AND P6, PT, R217, 0x9, P2 ;  /* 0x00000009d900780c */ /* 0x000fe400017c4270 */
[----:B------:R-:W-:Y:S02]  /*11b30*/  FMNMX.FTZ R21, R182, R21, !PT ;  /* 0x00000015b6157209 */ /* 0x000fe40007810000 */
[----:B------:R-:W-:Y:S02]  /*11b40*/  ISETP.LT.OR P6, PT, R215, 0xa, P6 ;  /* 0x0000000ad700780c */ /* 0x000fe400037c1670 */
[----:B------:R-:W-:Y:S02]  /*11b50*/  FMNMX.FTZ R21, R156, R21, !PT ;  /* 0x000000159c157209 */ /* 0x000fe40007810000 */
[----:B------:R-:W-:-:S02]  /*11b60*/  FSEL R178, R155, -INF , !P6 ;  /* 0xff8000009bb27808 */ /* 0x000fc40007000000 */
[----:B------:R-:W-:Y:S02]  /*11b70*/  FMNMX.FTZ R21, R216, R21, !PT ;  /* 0x00000015d8157209 */ /* 0x000fe40007810000 */
[C---:B------:R-:W-:Y:S02]  /*11b80*/  ISETP.GT.AND P4, PT, R217.reuse, 0x1, P2 ;  /* 0x00000001d900780c */ /* 0x040fe40001784270 */
[----:B------:R-:W-:Y:S02]  /*11b90*/  FMNMX.FTZ R21, R160, R21, !PT ;  /* 0x00000015a0157209 */ /* 0x000fe40007810000 */
[----:B------:R-:W-:Y:S02]  /*11ba0*/  ISETP.GT.AND P6, PT, R217, 0x18, P2 ;  /* 0x00000018d900780c */ /* 0x000fe400017c4270 */
[----:B------:R-:W-:Y:S02]  /*11bb0*/  FMNMX.FTZ R21, R228, R21, !PT ;  /* 0x00000015e4157209 */ /* 0x000fe40007810000 */
[----:B------:R-:W-:-:S02]  /*11bc0*/  ISETP.LT.OR P4, PT, R215, 0x2, P4 ;  /* 0x00000002d700780c */ /* 0x000fc40002781670 */
[----:B------:R-:W-:Y:S02]  /*11bd0*/  FMNMX.FTZ R21, R164, R21, !PT ;  /* 0x00000015a4157209 */ /* 0x000fe40007810000 */
[----:B------:R-:W-:Y:S02]  /*11be0*/  ISETP.LT.OR P6, PT, R215, 0x19, P6 ;  /* 0x00000019d700780c */ /* 0x000fe400037c1670 */
[----:B------:R-:W-:Y:S02]  /*11bf0*/  FMNMX.FTZ R21, R230, R21, !PT ;  /* 0x00000015e6157209 */ /* 0x000fe40007810000 */
[----:B------:R-:W-:Y:S02]  /*11c00*/  FSEL R152, R152, -INF , !P4 ;  /* 0xff80000098987808 */ /* 0x000fe40006000000 */
        /* <DEDUP_REMOVED lines=16> */
[----:B------:R-:W-:Y:S01]  /*11d10*/  ISETP.GT.AND P6, PT, R217, RZ, P2 ;  /* 0x000000ffd900720c */ /* 0x000fe200017c4270 */
[----:B------:R-:W0:Y:S01]  /*11d20*/  SHFL.BFLY PT, R20, R21, 0x2, 0x1f ;  /* 0x0c401f0015147f89 */ /* 0x000e2200000e0000 */
[C---:B------:R-:W-:Y:S02]  /*11d30*/  ISETP.LT.OR P4, PT, R215.reuse, 0x1a, P4 ;  /* 0x0000001ad700780c */ /* 0x040fe40002781670 */
[----:B------:R-:W-:Y:S02]  /*11d40*/  ISETP.LT.OR P6, PT, R215, 0x1, P6 ;  /* 0x00000001d700780c */ /* 0x000fe400037c1670 */
[----:B------:R-:W-:-:S02]  /*11d50*/  ISETP.GT.AND P3, PT, R217, 0x8, P2 ;  /* 0x00000008d900780c */ /* 0x000fc40001764270 */
[----:B------:R-:W-:Y:S02]  /*11d60*/  FSEL R163, R163, -INF , !P4 ;  /* 0xff800000a3a37808 */ /* 0x000fe40006000000 */
[----:B------:R-:W-:Y:S02]  /*11d70*/  FSEL R153, R15, -INF , !P6 ;  /* 0xff8000000f997808 */ /* 0x000fe40007000000 */
[----:B------:R-:W-:Y:S02]  /*11d80*/  ISETP.GT.AND P4, PT, R217, 0x28, P2 ;  /* 0x00000028d900780c */ /* 0x000fe40001784270 */
[C---:B------:R-:W-:Y:S02]  /*11d90*/  ISETP.LT.OR P3, PT, R215.reuse, 0x9, P3 ;  /* 0x00000009d700780c */ /* 0x040fe40001f61670 */
[----:B------:R-:W-:Y:S02]  /*11da0*/  ISETP.LT.OR P4, PT, R215, 0x29, P4 ;  /* 0x00000029d700780c */ /* 0x000fe40002781670 */
[----:B------:R-:W-:-:S02]  /*11db0*/  FSEL R154, R154, -INF , !P3 ;  /* 0xff8000009a9a7808 */ /* 0x000fc40005800000 */
[----:B------:R-:W-:Y:S02]  /*11dc0*/  FSEL R170, R170, -INF , !P4 ;  /* 0xff800000aaaa7808 */ /* 0x000fe40006000000 */
[C---:B------:R-:W-:Y:S02]  /*11dd0*/  ISETP.GT.AND P4, PT, R217.reuse, 0x30, P2 ;  /* 0x00000030d900780c */ /* 0x040fe40001784270 */
[----:B------:R-:W-:Y:S02]  /*11de0*/  ISETP.GT.AND P3, PT, R217, 0x11, P2 ;  /* 0x00000011d900780c */ /* 0x000fe40001764270 */
[----:B0-----:R-:W-:Y:S02]  /*11df0*/  FMNMX.FTZ R20, R21, R20, !PT ;  /* 0x0000001415147209 */ /* 0x001fe40007810000 */
[----:B------:R-:W-:Y:S02]  /*11e00*/  FMNMX.FTZ R21, R153, R213, !PT ;  /* 0x000000d599157209 */ /* 0x000fe40007810000 */
[----:B------:R-:W-:Y:S01]  /*11e10*/  ISETP.LT.OR P4, PT, R215, 0x31, P4 ;  /* 0x00000031d700780c */ /* 0x000fe20002781670 */
[----:B------:R-:W0:Y:S01]  /*11e20*/  SHFL.BFLY PT, R155, R20, 0x1, 0x1f ;  /* 0x0c201f00149b7f89 */ /* 0x000e2200000e0000 */
[----:B------:R-:W-:-:S02]  /*11e30*/  FMNMX.FTZ R21, R152, R21, !PT ;  /* 0x0000001598157209 */ /* 0x000fc40007810000 */
[----:B------:R-:W-:Y:S02]  /*11e40*/  ISETP.LT.OR P3, PT, R215, 0x12, P3 ;  /* 0x00000012d700780c */ /* 0x000fe40001f61670 */
[----:B------:R-:W-:Y:S02]  /*11e50*/  FSEL R172, R172, -INF , !P4 ;  /* 0xff800000acac7808 */ /* 0x000fe40006000000 */
[----:B------:R-:W-:Y:S02]  /*11e60*/  FSEL R159, R159, -INF , !P3 ;  /* 0xff8000009f9f7808 */ /* 0x000fe40005800000 */
[C---:B------:R-:W-:Y:S02]  /*11e70*/  ISETP.GT.AND P3, PT, R217.reuse, 0x20, P2 ;  /* 0x00000020d900780c */ /* 0x040fe40001764270 */
[----:B------:R-:W-:Y:S02]  /*11e80*/  ISETP.GT.AND P6, PT, R217, 0x31, P2 ;  /* 0x00000031d900780c */ /* 0x000fe400017c4270 */
[----:B------:R-:W-:-:S02]  /*11e90*/  ISETP.LT.OR P3, PT, R215, 0x21, P3 ;  /* 0x00000021d700780c */ /* 0x000fc40001f61670 */
[----:B------:R-:W-:Y:S02]  /*11ea0*/  ISETP.LT.OR P6, PT, R215, 0x32, P6 ;  /* 0x00000032d700780c */ /* 0x000fe400037c1670 */
[----:B------:R-:W-:Y:S02]  /*11eb0*/  FSEL R166, R166, -INF , !P3 ;  /* 0xff800000a6a67808 */ /* 0x000fe40005800000 */
[----:B------:R-:W-:-:S04]  /*11ec0*/  ISETP.GT.AND P3, PT, R217, 0x29, P2 ;  /* 0x00000029d900780c */ /* 0x000fc80001764270 */
[----:B------:R-:W-:Y:S02]  /*11ed0*/  ISETP.LT.OR P3, PT, R215, 0x2a, P3 ;  /* 0x0000002ad700780c */ /* 0x000fe40001f61670 */
[----:B0-----:R-:W-:Y:S02]  /*11ee0*/  FMNMX.FTZ R15, R20, R155, !PT ;  /* 0x0000009b140f7209 */ /* 0x001fe40007810000 */
[----:B------:R-:W-:Y:S01]  /*11ef0*/  FMNMX.FTZ R155, R154, R21, !PT ;  /* 0x000000159a9b7209 */ /* 0x000fe20007810000 */
[----:B------:R-:W-:Y:S01]  /*11f00*/  IMAD.U32 R21, RZ, RZ, UR4 ;  /* 0x00000004ff157e24 */ /* 0x000fe2000f8e00ff */
[C---:B------:R-:W-:Y:S02]  /*11f10*/  FSETP.NEU.FTZ.AND P4, PT, R15.reuse, -INF , PT ;  /* 0xff8000000f00780b */ /* 0x040fe40003f9d000 */
[----:B------:R-:W-:Y:S01]  /*11f20*/  FMNMX.FTZ R155, R178, R155, !PT ;  /* 0x0000009bb29b7209 */ /* 0x000fe20007810000 */
[----:B------:R-:W-:Y:S01]  /*11f30*/  FMUL.FTZ R157, R15, R21 ;  /* 0x000000150f9d7220 */ /* 0x000fe20000410000 */
[----:B------:R-:W-:-:S02]  /*11f40*/  FSEL R171, R171, -INF , !P3 ;  /* 0xff800000abab7808 */ /* 0x000fc40005800000 */
[----:B------:R-:W-:Y:S02]  /*11f50*/  FMNMX.FTZ R20, R158, R155, !PT ;  /* 0x0000009b9e147209 */ /* 0x000fe40007810000 */
[----:B------:R-:W-:Y:S02]  /*11f60*/  FSEL R155, R157, RZ, P4 ;  /* 0x000000ff9d9b7208 */ /* 0x000fe40002000000 */
[----:B------:R-:W-:Y:S02]  /*11f70*/  FMNMX.FTZ R157, R159, R20, !PT ;  /* 0x000000149f9d7209 */ /* 0x000fe40007810000 */
[C---:B------:R-:W-:Y:S01]  /*11f80*/  ISETP.GT.AND P3, PT, R217.reuse, 0x38, P2 ;  /* 0x00000038d900780c */ /* 0x040fe20001764270 */
[--C-:B------:R-:W-:Y:S01]  /*11f90*/  FFMA.FTZ R169, R182, R21, -R155.reuse ;  /* 0x00000015b6a97223 */ /* 0x100fe2000001089b */
[----:B------:R-:W-:Y:S01]  /*11fa0*/  FMNMX.FTZ R20, R162, R157, !PT ;  /* 0x0000009da2147209 */ /* 0x000fe20007810000 */
[-CC-:B------:R-:W-:Y:S01]  /*11fb0*/  FFMA.FTZ R206, R206, R21.reuse, -R155.reuse ;  /* 0x00000015cece7223 */ /* 0x180fe2000001089b */
[----:B------:R-:W-:Y:S01]  /*11fc0*/  ISETP.GT.AND P2, PT, R217, 0x39, P2 ;  /* 0x00000039d900780c */ /* 0x000fe20001744270 */
[-CC-:B------:R-:W-:Y:S01]  /*11fd0*/  FFMA.FTZ R156, R156, R21.reuse, -R155.reuse ;  /* 0x000000159c9c7223 */ /* 0x180fe2000001089b */
[----:B------:R-:W-:Y:S01]  /*11fe0*/  FMNMX.FTZ R157, R163, R20, !PT ;  /* 0x00000014a39d7209 */ /* 0x000fe20007810000 */
[--C-:B------:R-:W-:Y:S01]  /*11ff0*/  FFMA.FTZ R216, R216, R21, -R155.reuse ;  /* 0x00000015d8d87223 */ /* 0x100fe2000001089b */
[----:B------:R-:W-:Y:S01]  /*12000*/  ISETP.LT.OR P3, PT, R215, 0x39, P3 ;  /* 0x00000039d700780c */ /* 0x000fe20001f61670 */
[----:B------:R-:W-:Y:S01]  /*12010*/  MUFU.EX2 R206, R206 ;  /* 0x000000ce00ce7308 */ /* 0x000fe20000000800 */
[----:B------:R-:W-:Y:S01]  /*12020*/  FMNMX.FTZ R20, R166, R157, !PT ;  /* 0x0000009da6147209 */ /* 0x000fe20007810000 */
[-CC-:B------:R-:W-:Y:S01]  /*12030*/  FFMA.FTZ R160, R160, R21.reuse, -R155.reuse ;  /* 0x00000015a0a07223 */ /* 0x180fe2000001089b */
[----:B------:R-:W-:Y:S01]  /*12040*/  FSEL R182, R173, -INF , !P6 ;  /* 0xff800000adb67808 */ /* 0x000fe20007000000 */
[-CC-:B------:R-:W-:Y:S01]  /*12050*/  FFMA.FTZ R164, R164, R21.reuse, -R155.reuse ;  /* 0x00000015a4a47223 */ /* 0x180fe2000001089b */
[----:B------:R-:W-:Y:S01]  /*12060*/  FMNMX.FTZ R161, R167, R20, !PT ;  /* 0x00000014a7a17209 */ /* 0x000fe20007810000 */
[--C-:B------:R-:W-:Y:S01]  /*12070*/  FFMA.FTZ R168, R168, R21, -R155.reuse ;  /* 0x00000015a8a87223 */ /* 0x100fe2000001089b */
[----:B------:R-:W-:Y:S01]  /*12080*/  ISETP.LT.OR P2, PT, R215, 0x3a, P2 ;  /* 0x0000003ad700780c */ /* 0x000fe20001741670 */
[----:B------:R0:W-:Y:S01]  /*12090*/  MUFU.EX2 R157, R169 ;  /* 0x000000a9009d7308 */ /* 0x0001e20000000800 */
[----:B------:R-:W-:Y:S01]  /*120a0*/  FMNMX.FTZ R20, R170, R161, !PT ;  /* 0x000000a1aa147209 */ /* 0x000fe20007810000 */
[-CC-:B------:R-:W-:Y:S01]  /*120b0*/  FFMA.FTZ R175, R232, R21.reuse, -R155.reuse ;  /* 0x00000015e8af7223 */ /* 0x180fe2000001089b */
[----:B------:R-:W-:Y:S01]  /*120c0*/  FSEL R174, R174, -INF , !P3 ;  /* 0xff800000aeae7808 */ /* 0x000fe20005800000 */
[-CC-:B------:R-:W-:Y:S01]  /*120d0*/  FFMA.FTZ R181, R234, R21.reuse, -R155.reuse ;  /* 0x00000015eab57223 */ /* 0x180fe2000001089b */
[----:B------:R-:W-:Y:S01]  /*120e0*/  FMNMX.FTZ R161, R171, R20, !PT ;  /* 0x00000014aba17209 */ /* 0x000fe20007810000 */
[--C-:B------:R-:W-:Y:S01]  /*120f0*/  FFMA.FTZ R214, R214, R21, -R155.reuse ;  /* 0x00000015d6d67223 */ /* 0x100fe2000001089b */
[----:B------:R-:W-:Y:S01]  /*12100*/  FSEL R176, R176, -INF , !P2 ;  /* 0xff800000b0b07808 */ /* 0x000fe20005000000 */
[----:B------:R-:W-:Y:S01]  /*12110*/  MUFU.EX2 R156, R156 ;  /* 0x0000009c009c7308 */ /* 0x000fe20000000800 */
[----:B------:R-:W-:Y:S01]  /*12120*/  FMNMX.FTZ R165, R172, R161, !PT ;  /* 0x000000a1aca57209 */ /* 0x000fe20007810000 */
[-CC-:B0-----:R-:W-:Y:S01]  /*12130*/  FFMA.FTZ R169, R230, R21.reuse, -R155.reuse ;  /* 0x00000015e6a97223 */ /* 0x181fe2000001089b */
[-CC-:B------:R-:W-:Y:S01]  /*12140*/  FFMA.FTZ R183, R236, R21.reuse, -R155.reuse ;  /* 0x00000015ecb77223 */ /* 0x180fe2000001089b */
[--C-:B------:R-:W-:Y:S01]  /*12150*/  FFMA.FTZ R179, R179, R21, -R155.reuse ;  /* 0x00000015b3b37223 */ /* 0x100fe2000001089b */
[----:B------:R-:W-:Y:S01]  /*12160*/  FMNMX.FTZ R165, R182, R165, !PT ;  /* 0x000000a5b6a57209 */ /* 0x000fe20007810000 */
[----:B------:R-:W-:-:S02]  /*12170*/  FFMA.FTZ R180, R180, R21, -R155 ;  /* 0x00000015b4b47223 */ /* 0x000fc4000001089b */
[----:B------:R-:W-:Y:S01]  /*12180*/  MUFU.EX2 R161, R216 ;  /* 0x000000d800a17308 */ /* 0x000fe20000000800 */
[----:B------:R-:W-:-:S04]  /*12190*/  FMNMX.FTZ R165, R174, R165, !PT ;  /* 0x000000a5aea57209 */ /* 0x000fc80007810000 */
[----:B------:R-:W-:Y:S01]  /*121a0*/  FMNMX.FTZ R20, R176, R165, !PT ;  /* 0x000000a5b0147209 */ /* 0x000fe20007810000 */
[----:B------:R-:W-:Y:S02]  /*121b0*/  FFMA.FTZ R165, R228, R21, -R155 ;  /* 0x00000015e4a57223 */ /* 0x000fe4000001089b */
[----:B------:R-:W-:Y:S02]  /*121c0*/  MUFU.EX2 R160, R160 ;  /* 0x000000a000a07308 */ /* 0x000fe40000000800 */
[----:B------:R-:W0:Y:S06]  /*121d0*/  SHFL.BFLY PT, R173, R20, 0x2, 0x1f ;  /* 0x0c401f0014ad7f89 */ /* 0x000e2c00000e0000 */
[----:B------:R-:W-:Y:S08]  /*121e0*/  MUFU.EX2 R165, R165 ;  /* 0x000000a500a57308 */ /* 0x000ff00000000800 */
[----:B------:R-:W-:Y:S08]  /*121f0*/  MUFU.EX2 R164, R164 ;  /* 0x000000a400a47308 */ /* 0x000ff00000000800 */
[----:B------:R-:W-:Y:S01]  /*12200*/  MUFU.EX2 R169, R169 ;  /* 0x000000a900a97308 */ /* 0x000fe20000000800 */
[----:B0-----:R-:W-:-:S02]  /*12210*/  FMNMX.FTZ R207, R20, R173, !PT ;  /* 0x000000ad14cf7209 */ /* 0x001fc40007810000 */
[----:B------:R-:W-:-:S03]  /*12220*/  FSEL R173, R15, RZ, P4 ;  /* 0x000000ff0fad7208 */ /* 0x000fc60002000000 */
[----:B------:R-:W0:Y:S02]  /*12230*/  SHFL.BFLY PT, R20, R207, 0x1, 0x1f ;  /* 0x0c201f00cf147f89 */ /* 0x000e2400000e0000 */
[----:B------:R-:W-:Y:S01]  /*12240*/  MUFU.EX2 R168, R168 ;  /* 0x000000a800a87308 */ /* 0x000fe20000000800 */
[----:B------:R-:W-:-:S04]  /*12250*/  FADD.FTZ R212, -R173, R212 ;  /* 0x000000d4add47221 */ /* 0x000fc80000010100 */
[-C--:B------:R-:W-:Y:S01]  /*12260*/  FMUL.FTZ R173, R212, R21.reuse ;  /* 0x00000015d4ad7220 */ /* 0x080fe20000410000 */
[----:B------:R-:W-:Y:S01]  /*12270*/  FFMA.FTZ R212, R177, R21, -R155 ;  /* 0x00000015b1d47223 */ /* 0x000fe2000001089b */
[----:B------:R-:W-:Y:S01]  /*12280*/  IMAD.MOV R155, RZ, RZ, -R194 ;  /* 0x000000ffff9b7224 */ /* 0x000fe200078e0ac2 */
[----:B------:R-:W-:Y:S04]  /*12290*/  MUFU.EX2 R175, R175 ;  /* 0x000000af00af7308 */ /* 0x000fe80000000800 */
[----:B------:R-:W-:-:S04]  /*122a0*/  ISETP.NE.AND P3, PT, R22, R155, PT ;  /* 0x0000009b1600720c */ /* 0x000fc80003f65270 */
[----:B------:R-:W3:Y:S01]  /*122b0*/  MUFU.EX2 R173, R173 ;  /* 0x000000ad00ad7308 */ /* 0x000ee20000000800 */
[----:B0-----:R-:W-:-:S07]  /*122c0*/  FMNMX.FTZ R20, R207, R20, !PT ;  /* 0x00000014cf147209 */ /* 0x001fce0007810000 */
[----:B------:R-:W0:Y:S01]  /*122d0*/  MUFU.EX2 R181, R181 ;  /* 0x000000b500b57308 */ /* 0x000e220000000800 */
[----:B------:R-:W-:-:S04]  /*122e0*/  FSETP.NEU.FTZ.AND P2, PT, R20, -INF , PT ;  /* 0xff8000001400780b */ /* 0x000fc80003f5d000 */
[----:B------:R-:W-:-:S03]  /*122f0*/  FSEL R228, R20, RZ, P2 ;  /* 0x000000ff14e47208 */ /* 0x000fc60001000000 */
[----:B------:R-:W4:Y:S01]  /*12300*/  MUFU.EX2 R214, R214 ;  /* 0x000000d600d67308 */ /* 0x000f220000000800 */
[----:B---3--:R-:W-:Y:S01]  /*12310*/  FFMA.FTZ R216, R173, R3, R206 ;  /* 0x00000003add87223 */ /* 0x008fe200000100ce */
[----:B------:R-:W-:Y:S01]  /*12320*/  FMUL.FTZ R3, R20, R21 ;  /* 0x0000001514037220 */ /* 0x000fe20000410000 */
[-C--:B------:R-:W-:Y:S01]  /*12330*/  FMUL.FTZ R24, R24, R173.reuse ;  /* 0x000000ad18187220 */ /* 0x080fe20000410000 */
[----:B------:R-:W-:Y:S01]  /*12340*/  FADD.FTZ R228, -R228, R213 ;  /* 0x000000d5e4e47221 */ /* 0x000fe20000010100 */
[----:B------:R-:W-:Y:S01]  /*12350*/  FADD.FTZ R177, R157, R216 ;  /* 0x000000d89db17221 */ /* 0x000fe20000010000 */
[-C--:B------:R-:W-:Y:S01]  /*12360*/  FMUL.FTZ R25, R25, R173.reuse ;  /* 0x000000ad19197220 */ /* 0x080fe20000410000 */
[----:B------:R-:W-:Y:S01]  /*12370*/  FSEL R3, R3, RZ, P2 ;  /* 0x000000ff03037208 */ /* 0x000fe20001000000 */
[----:B------:R-:W3:Y:S01]  /*12380*/  MUFU.EX2 R183, R183 ;  /* 0x000000b700b77308 */ /* 0x000ee20000000800 */
[----:B------:R-:W-:Y:S01]  /*12390*/  FADD.FTZ R230, R156, R177 ;  /* 0x000000b19ce67221 */ /* 0x000fe20000010000 */
[-C--:B------:R-:W-:Y:S01]  /*123a0*/  FMUL.FTZ R28, R28, R173.reuse ;  /* 0x000000ad1c1c7220 */ /* 0x080fe20000410000 */
[----:B------:R-:W-:Y:S01]  /*123b0*/  FMUL.FTZ R29, R29, R173 ;  /* 0x000000ad1d1d7220 */ /* 0x000fe20000410000 */
[-CC-:B------:R-:W-:Y:S01]  /*123c0*/  FFMA.FTZ R216, R152, R21.reuse, -R3.reuse ;  /* 0x0000001598d87223 */ /* 0x180fe20000010803 */
[----:B------:R-:W-:Y:S01]  /*123d0*/  FADD.FTZ R177, R161, R230 ;  /* 0x000000e6a1b17221 */ /* 0x000fe20000010000 */
[-CC-:B------:R-:W-:Y:S01]  /*123e0*/  FFMA.FTZ R153, R153, R21.reuse, -R3.reuse ;  /* 0x0000001599997223 */ /* 0x180fe20000010803 */
[-C--:B------:R-:W-:Y:S01]  /*123f0*/  FFMA.FTZ R213, R178, R21.reuse, -R3 ;  /* 0x00000015b2d57223 */ /* 0x080fe20000010803 */
[----:B------:R-:W5:Y:S01]  /*12400*/  MUFU.EX2 R212, R212 ;  /* 0x000000d400d47308 */ /* 0x000f620000000800 */
[----:B------:R-:W-:Y:S01]  /*12410*/  FADD.FTZ R152, R160, R177 ;  /* 0x000000b1a0987221 */ /* 0x000fe20000010000 */
[-CC-:B------:R-:W-:Y:S01]  /*12420*/  FFMA.FTZ R215, R154, R21.reuse, -R3.reuse ;  /* 0x000000159ad77223 */ /* 0x180fe20000010803 */
[-CC-:B------:R-:W-:Y:S01]  /*12430*/  FFMA.FTZ R159, R159, R21.reuse, -R3.reuse ;  /* 0x000000159f9f7223 */ /* 0x180fe20000010803 */
[-CC-:B------:R-:W-:Y:S01]  /*12440*/  FFMA.FTZ R177, R162, R21.reuse, -R3.reuse ;  /* 0x00000015a2b17223 */ /* 0x180fe20000010803 */
[----:B------:R-:W-:Y:S01]  /*12450*/  FADD.FTZ R207, R165, R152 ;  /* 0x00000098a5cf7221 */ /* 0x000fe20000010000 */
[-CC-:B------:R-:W-:Y:S01]  /*12460*/  FFMA.FTZ R163, R163, R21.reuse, -R3.reuse ;  /* 0x00000015a3a37223 */ /* 0x180fe20000010803 */
[-C--:B------:R-:W-:Y:S01]  /*12470*/  FFMA.FTZ R178, R166, R21.reuse, -R3 ;  /* 0x00000015a6b27223 */ /* 0x080fe20000010803 */
[----:B------:R1:W-:Y:S01]  /*12480*/  MUFU.EX2 R155, R179 ;  /* 0x000000b3009b7308 */ /* 0x0003e20000000800 */
[----:B------:R-:W-:Y:S01]  /*12490*/  FADD.FTZ R152, R164, R207 ;  /* 0x000000cfa4987221 */ /* 0x000fe20000010000 */
[-CC-:B------:R-:W-:Y:S01]  /*124a0*/  FFMA.FTZ R207, R170, R21.reuse, -R3.reuse ;  /* 0x00000015aacf7223 */ /* 0x180fe20000010803 */
[-C--:B------:R-:W-:Y:S01]  /*124b0*/  FMUL.FTZ R170, R228, R21.reuse ;  /* 0x00000015e4aa7220 */ /* 0x080fe20000410000 */
[-CC-:B------:R-:W-:Y:S01]  /*124c0*/  FFMA.FTZ R167, R167, R21.reuse, -R3.reuse ;  /* 0x00000015a7a77223 */ /* 0x180fe20000010803 */
[----:B------:R-:W-:Y:S01]  /*124d0*/  FADD.FTZ R217, R169, R152 ;  /* 0x00000098a9d97221 */ /* 0x000fe20000010000 */
[-CC-:B------:R-:W-:Y:S01]  /*124e0*/  FFMA.FTZ R171, R171, R21.reuse, -R3.reuse ;  /* 0x00000015abab7223 */ /* 0x180fe20000010803 */
[-CC-:B------:R-:W-:Y:S01]  /*124f0*/  FFMA.FTZ R172, R172, R21.reuse, -R3.reuse ;  /* 0x00000015acac7223 */ /* 0x180fe20000010803 */
[-C--:B------:R-:W-:Y:S01]  /*12500*/  FFMA.FTZ R182, R182, R21.reuse, -R3 ;  /* 0x00000015b6b67223 */ /* 0x080fe20000010803 */
[----:B------:R-:W-:Y:S01]  /*12510*/  FADD.FTZ R152, R168, R217 ;  /* 0x000000d9a8987221 */ /* 0x000fe20000010000 */
[-CC-:B-1----:R-:W-:Y:S01]  /*12520*/  FFMA.FTZ R179, R158, R21.reuse, -R3.reuse ;  /* 0x000000159eb37223 */ /* 0x182fe20000010803 */
[-CC-:B------:R-:W-:Y:S01]  /*12530*/  FFMA.FTZ R174, R174, R21.reuse, -R3.reuse ;  /* 0x00000015aeae7223 */ /* 0x180fe20000010803 */
[----:B------:R-:W-:Y:S01]  /*12540*/  FFMA.FTZ R176, R176, R21, -R3 ;  /* 0x00000015b0b07223 */ /* 0x000fe20000010803 */
[----:B------:R-:W-:Y:S01]  /*12550*/  FADD.FTZ R152, R175, R152 ;  /* 0x00000098af987221 */ /* 0x000fe20000010000 */
[----:B------:R-:W1:Y:S01]  /*12560*/  MUFU.EX2 R180, R180 ;  /* 0x000000b400b47308 */ /* 0x000e620000000800 */
[----:B------:R-:W-:Y:S01]  /*12570*/  @!P3 LEA R3, R209, R192, 0x6 ;  /* 0x000000c0d103b211 */ /* 0x000fe200078e30ff */
[-C--:B------:R-:W-:Y:S01]  /*12580*/  FMUL.FTZ R32, R32, R173.reuse ;  /* 0x000000ad20207220 */ /* 0x080fe20000410000 */
[----:B0-----:R-:W-:Y:S01]  /*12590*/  FADD.FTZ R209, R181, R152 ;  /* 0x00000098b5d17221 */ /* 0x001fe20000010000 */
[----:B------:R-:W-:Y:S01]  /*125a0*/  F2FP.F16.F32.PACK_AB R154, R161, R156 ;  /* 0x0000009ca19a723e */ /* 0x000fe200000000ff */
[----:B------:R-:W-:Y:S01]  /*125b0*/  FMUL.FTZ R33, R33, R173 ;  /* 0x000000ad21217220 */ /* 0x000fe20000410000 */
[----:B------:R-:W-:Y:S01]  /*125c0*/  F2FP.F16.F32.PACK_AB R156, R165, R160 ;  /* 0x000000a0a59c723e */ /* 0x000fe200000000ff */
[----:B----4-:R-:W-:Y:S01]  /*125d0*/  FADD.FTZ R152, R214, R209 ;  /* 0x000000d1d6987221 */ /* 0x010fe20000010000 */
[----:B------:R-:W-:Y:S01]  /*125e0*/  MUFU.EX2 R153, R153 ;  /* 0x0000009900997308 */ /* 0x000fe20000000800 */
[----:B------:R-:W-:Y:S01]  /*125f0*/  F2FP.F16.F32.PACK_AB R160, R175, R168 ;  /* 0x000000a8afa0723e */ /* 0x000fe200000000ff */
[----:B------:R-:W-:-:S02]  /*12600*/  @!P3 IMAD R3, R3, 0x4, R2 ;  /* 0x000000040303b824 */ /* 0x000fc400078e0202 */
[----:B---3--:R-:W-:Y:S01]  /*12610*/  FADD.FTZ R209, R183, R152 ;  /* 0x00000098b7d17221 */ /* 0x008fe20000010000 */
[----:B------:R-:W-:Y:S01]  /*12620*/  F2FP.F16.F32.PACK_AB R152, R157, R206 ;  /* 0x000000ce9d98723e */ /* 0x000fe200000000ff */
[----:B------:R-:W-:Y:S01]  /*12630*/  FMUL.FTZ R36, R36, R173 ;  /* 0x000000ad24247220 */ /* 0x000fe20000410000 */
[----:B------:R-:W-:Y:S01]  /*12640*/  F2FP.F16.F32.PACK_AB R158, R169, R164 ;  /* 0x000000a4a99e723e */ /* 0x000fe200000000ff */
[----:B-----5:R-:W-:Y:S01]  /*12650*/  FADD.FTZ R162, R212, R209 ;  /* 0x000000d1d4a27221 */ /* 0x020fe20000010000 */
[----:B------:R-:W0:Y:S01]  /*12660*/  MUFU.EX2 R170, R170 ;  /* 0x000000aa00aa7308 */ /* 0x000e220000000800 */
[----:B-1----:R-:W-:Y:S01]  /*12670*/  F2FP.F16.F32.PACK_AB R166, R180, R155 ;  /* 0x0000009bb4a6723e */ /* 0x002fe200000000ff */
[----:B------:R-:W-:Y:S01]  /*12680*/  @!P3 STS [R3+0x28800], R173 ;  /* 0x028800ad0300b388 */ /* 0x000fe20000000800 */
[----:B------:R-:W-:Y:S01]  /*12690*/  FADD.FTZ R161, R155, R162 ;  /* 0x000000a29ba17221 */ /* 0x000fe20000010000 */
[----:B------:R-:W-:Y:S01]  /*126a0*/  F2FP.F16.F32.PACK_AB R162, R214, R181 ;  /* 0x000000b5d6a2723e */ /* 0x000fe200000000ff */
[----:B------:R-:W-:Y:S01]  /*126b0*/  FMUL.FTZ R37, R37, R173 ;  /* 0x000000ad25257220 */ /* 0x000fe20000410000 */
[----:B------:R-:W-:Y:S01]  /*126c0*/  F2FP.F16.F32.PACK_AB R164, R212, R183 ;  /* 0x000000b7d4a4723e */ /* 0x000fe200000000ff */
        /* <DEDUP_REMOVED lines=11> */
[----:B------:R0:W-:Y:S01]  /*12780*/  @!P3 STS [R3+0x28820], R170 ;  /* 0x028820aa0300b388 */ /* 0x0001e20000000800 */
        /* <DEDUP_REMOVED lines=9> */
[----:B0-----:R-:W-:Y:S01]  /*12820*/  FADD.FTZ R3, R180, R161 ;  /* 0x000000a1b4037221 */ /* 0x001fe20000010000 */
[-C--:B------:R-:W-:Y:S01]  /*12830*/  FMUL.FTZ R68, R68, R173.reuse ;  /* 0x000000ad44447220 */ /* 0x080fe20000410000 */
[-C--:B------:R-:W-:Y:S01]  /*12840*/  FMUL.FTZ R69, R69, R173.reuse ;  /* 0x000000ad45457220 */ /* 0x080fe20000410000 */
[-C--:B------:R-:W-:Y:S01]  /*12850*/  FMUL.FTZ R72, R72, R173.reuse ;  /* 0x000000ad48487220 */ /* 0x080fe20000410000 */
[----:B------:R-:W-:Y:S01]  /*12860*/  MUFU.EX2 R157, R179 ;  /* 0x000000b3009d7308 */ /* 0x000fe20000000800 */
[----:B---3--:R-:W-:Y:S01]  /*12870*/  FADD.FTZ R155, R215, R8 ;  /* 0x00000008d79b7221 */ /* 0x008fe20000010000 */
        /* <DEDUP_REMOVED lines=30> */
[----:B------:R4:W1:Y:S01]  /*12a60*/  MUFU.EX2 R161, R178 ;  /* 0x000000b200a17308 */ /* 0x0008620000000800 */
        /* <DEDUP_REMOVED lines=11> */
[----:B------:R-:W-:Y:S01]  /*12b20*/  FMUL.FTZ R144, R144, R173 ;  /* 0x000000ad90907220 */ /* 0x000fe20000410000 */
[----:B------:R-:W-:Y:S01]  /*12b30*/  FADD.FTZ R155, R157, R178 ;  /* 0x000000b29d9b7221 */ /* 0x000fe20000010000 */
[C---:B------:R-:W-:Y:S01]  /*12b40*/  F2FP.F16.F32.PACK_AB R157, R168.reuse, R157 ;  /* 0x0000009da89d723e */ /* 0x040fe200000000ff */
[-C--:B------:R-:W-:Y:S01]  /*12b50*/  FMUL.FTZ R145, R145, R173.reuse ;  /* 0x000000ad91917220 */ /* 0x080fe20000410000 */
[----:B------:R-:W0:Y:S01]  /*12b60*/  MUFU.EX2 R163, R207 ;  /* 0x000000cf00a37308 */ /* 0x000e220000000800 */
[----:B------:R-:W-:Y:S01]  /*12b70*/  FADD.FTZ R178, R168, R155 ;  /* 0x0000009ba8b27221 */ /* 0x000fe20000010000 */
[-C--:B------:R-:W-:Y:S01]  /*12b80*/  FMUL.FTZ R148, R148, R173.reuse ;  /* 0x000000ad94947220 */ /* 0x080fe20000410000 */
[----:B------:R-:W-:Y:S01]  /*12b90*/  FMUL.FTZ R149, R149, R173 ;  /* 0x000000ad95957220 */ /* 0x000fe20000410000 */
[-C--:B------:R-:W-:Y:S01]  /*12ba0*/  FMUL.FTZ R26, R26, R170.reuse ;  /* 0x000000aa1a1a7220 */ /* 0x080fe20000410000 */
[----:B------:R-:W-:Y:S01]  /*12bb0*/  FADD.FTZ R155, R177, R178 ;  /* 0x000000b2b19b7221 */ /* 0x000fe20000010000 */
[-C--:B------:R-:W-:Y:S01]  /*12bc0*/  FMUL.FTZ R27, R27, R170.reuse ;  /* 0x000000aa1b1b7220 */ /* 0x080fe20000410000 */
[-C--:B------:R-:W-:Y:S01]  /*12bd0*/  FMUL.FTZ R30, R30, R170.reuse ;  /* 0x000000aa1e1e7220 */ /* 0x080fe20000410000 */
[----:B------:R-:W4:Y:S01]  /*12be0*/  MUFU.EX2 R8, R171 ;  /* 0x000000ab00087308 */ /* 0x000f220000000800 */
[----:B------:R-:W-:Y:S01]  /*12bf0*/  FADD.FTZ R178, R180, R155 ;  /* 0x0000009bb4b27221 */ /* 0x000fe20000010000 */
[-C--:B------:R-:W-:Y:S01]  /*12c00*/  FMUL.FTZ R31, R31, R170.reuse ;  /* 0x000000aa1f1f7220 */ /* 0x080fe20000410000 */
[-C--:B------:R-:W-:Y:S01]  /*12c10*/  FMUL.FTZ R34, R34, R170.reuse ;  /* 0x000000aa22227220 */ /* 0x080fe20000410000 */
[-C--:B------:R-:W-:Y:S01]  /*12c20*/  FMUL.FTZ R35, R35, R170.reuse ;  /* 0x000000aa23237220 */ /* 0x080fe20000410000 */
[----:B-1----:R-:W-:Y:S01]  /*12c30*/  FADD.FTZ R155, R161, R178 ;  /* 0x000000b2a19b7221 */ /* 0x002fe20000010000 */
[----:B---3--:R-:W-:Y:S01]  /*12c40*/  F2FP.F16.F32.PACK_AB R161, R206, R161 ;  /* 0x000000a1cea1723e */ /* 0x008fe200000000ff */
[-C--:B------:R-:W-:Y:S01]  /*12c50*/  FMUL.FTZ R38, R38, R170.reuse ;  /* 0x000000aa26267220 */ /* 0x080fe20000410000 */
[----:B------:R1:W3:Y:S01]  /*12c60*/  MUFU.EX2 R165, R172 ;  /* 0x000000ac00a57308 */ /* 0x0002e20000000800 */
        /* <DEDUP_REMOVED lines=9> */
[-C--:B------:R-:W-:Y:S01]  /*12d00*/  FMUL.FTZ R54, R54, R170.reuse ;  /* 0x000000aa36367220 */ /* 0x080fe20000410000 */
[-C--:B------:R-:W-:Y:S01]  /*12d10*/  FMUL.FTZ R55, R55, R170.reuse ;  /* 0x000000aa37377220 */ /* 0x080fe20000410000 */
[-C--:B------:R-:W-:Y:S01]  /*12d20*/  FMUL.FTZ R58, R58, R170.reuse ;  /* 0x000000aa3a3a7220 */ /* 0x080fe20000410000 */
[----:B0-----:R-:W-:Y:S01]  /*12d30*/  FADD.FTZ R155, R163, R172 ;  /* 0x000000aca39b7221 */ /* 0x001fe20000010000 */
[C---:B----4-:R-:W-:Y:S01]  /*12d40*/  F2FP.F16.F32.PACK_AB R163, R8.reuse, R163 ;  /* 0x000000a308a3723e */ /* 0x050fe200000000ff */
[-C--:B------:R-:W-:Y:S01]  /*12d50*/  FMUL.FTZ R59, R59, R170.reuse ;  /* 0x000000aa3b3b7220 */ /* 0x080fe20000410000 */
[----:B------:R-:W0:Y:S01]  /*12d60*/  MUFU.EX2 R167, R174 ;  /* 0x000000ae00a77308 */ /* 0x000e220000000800 */
[----:B------:R-:W-:Y:S01]  /*12d70*/  FADD.FTZ R172, R8, R155 ;  /* 0x0000009b08ac7221 */ /* 0x000fe20000010000 */
[-C--:B------:R-:W-:Y:S01]  /*12d80*/  FMUL.FTZ R62, R62, R170.reuse ;  /* 0x000000aa3e3e7220 */ /* 0x080fe20000410000 */
[-C--:B------:R-:W-:Y:S01]  /*12d90*/  FMUL.FTZ R63, R63, R170.reuse ;  /* 0x000000aa3f3f7220 */ /* 0x080fe20000410000 */
[-C--:B------:R-:W-:Y:S01]  /*12da0*/  FMUL.FTZ R66, R66, R170.reuse ;  /* 0x000000aa42427220 */ /* 0x080fe20000410000 */
[----:B---3--:R-:W-:Y:S01]  /*12db0*/  FADD.FTZ R155, R165, R172 ;  /* 0x000000aca59b7221 */ /* 0x008fe20000010000 */
[-C--:B------:R-:W-:Y:S01]  /*12dc0*/  FMUL.FTZ R67, R67, R170.reuse ;  /* 0x000000aa43437220 */ /* 0x080fe20000410000 */
[-C--:B------:R-:W-:Y:S01]  /*12dd0*/  FMUL.FTZ R70, R70, R170.reuse ;  /* 0x000000aa46467220 */ /* 0x080fe20000410000 */
[----:B------:R-:W1:Y:S01]  /*12de0*/  MUFU.EX2 R176, R176 ;  /* 0x000000b000b07308 */ /* 0x000e620000000800 */
[----:B-----5:R-:W-:Y:S01]  /*12df0*/  FADD.FTZ R172, R182, R155 ;  /* 0x0000009bb6ac7221 */ /* 0x020fe20000010000 */
        /* <DEDUP_REMOVED lines=14> */
[-C--:B------:R-:W-:Y:S01]  /*12ee0*/  FMUL.FTZ R91, R91, R170.reuse ;  /* 0x000000aa5b5b7220 */ /* 0x080fe20000410000 */
[C---:B-1----:R-:W-:Y:S01]  /*12ef0*/  F2FP.F16.F32.PACK_AB R167, R176.reuse, R167 ;  /* 0x000000a7b0a7723e */ /* 0x042fe200000000ff */
[----:B------:R-:W-:Y:S01]  /*12f00*/  FADD.FTZ R8, R176, R169 ;  /* 0x000000a9b0087221 */ /* 0x000fe20000010000 */
        /* <DEDUP_REMOVED lines=8> */
[----:B------:R0:W-:Y:S01]  /*12f90*/  STSM.16.M88.4 [R195+0x26800], R152 ;  /* 0x02680098c3007844 */ /* 0x0001e20000000200 */
[-C--:B------:R-:W-:Y:S01]  /*12fa0*/  FMUL.FTZ R110, R110, R170.reuse ;  /* 0x000000aa6e6e7220 */ /* 0x080fe20000410000 */
[-C--:B------:R-:W-:Y:S01]  /*12fb0*/  FMUL.FTZ R111, R111, R170.reuse ;  /* 0x000000aa6f6f7220 */ /* 0x080fe20000410000 */
[-C--:B------:R-:W-:Y:S01]  /*12fc0*/  FMUL.FTZ R114, R114, R170.reuse ;  /* 0x000000aa72727220 */ /* 0x080fe20000410000 */
[----:B------:R0:W-:Y:S01]  /*12fd0*/  STSM.16.M88.4 [R196], R156 ;  /* 0x0000009cc4007844 */ /* 0x0001e20000000200 */
        /* <DEDUP_REMOVED lines=23> */
.L_x_2143:
[----:B------:R1:W3:Y:S01]  /*13150*/  SYNCS.PHASECHK.TRANS64.TRYWAIT P2, [R191+URZ+0x28c50], R208 ;  /* 0x028c50d0bf0075a7 */ /* 0x0002e2000804017f */
[----:B------:R-:W-:Y:S05]  /*13160*/  @!P0 BRA `(.L_x_2144) ;  /* 0x0000000000048947 */ /* 0x000fea0003800000 */
[----:B------:R-:W-:Y:S01]  /*13170*/  BPT.TRAP 0x1 ;  /* 0x000000040000795c */ /* 0x000fe20000300000 */
.L_x_2144:
[----:B------:R-:W-:Y:S04]  /*13180*/  BSSY B1, `(.L_x_2145) ;  /* 0x0000004000017945 */ /* 0x000fe80003800000 */
[----:B---3--:R-:W-:Y:S05]  /*13190*/  @P2 BRA `(.L_x_2146) ;  /* 0x0000000000082947 */ /* 0x008fea0003800000 */
[----:B------:R-:W3:Y:S02]  /*131a0*/  SYNCS.PHASECHK.TRANS64.TRYWAIT P2, [R191+URZ+0x28c50], R208 ;  /* 0x028c50d0bf0075a7 */ /* 0x000ee4000804017f */
[----:B---3--:R-:W-:Y:S05]  /*131b0*/  @!P2 BRA `(.L_x_2147) ;  /* 0x000000ac0000a947 */ /* 0x008fea0003800000 */
.L_x_2146:
[----:B------:R-:W-:Y:S05]  /*131c0*/  BSYNC B1 ;  /* 0x0000000000017941 */ /* 0x000fea0003800000 */
.L_x_2145:
[----:B------:R-:W-:Y:S01]  /*131d0*/  IMAD R168, R18, 0x1000, R188 ;  /* 0x0000100012a87824 */ /* 0x000fe200078e02bc */
[----:B------:R-:W-:Y:S01]  /*131e0*/  WARPGROUP.ARRIVE ;  /* 0x00000000000079c5 */ /* 0x000fe20000000000 */
[----:B------:R-:W-:Y:S01]  /*131f0*/  IMAD.MOV.U32 R169, RZ, RZ, 0x40000040 ;  /* 0x40000040ffa97424 */ /* 0x000fe200078e00ff */
[----:B------:R-:W-:Y:S01]  /*13200*/  ISETP.GT.AND P2, PT, R9, R190, PT ;  /* 0x000000be0900720c */ /* 0x000fe20003f44270 */
[----:B-123--:R-:W-:Y:S01]  /*13210*/  @!P1 VIADD R191, R191, 0x28c60 ;  /* 0x00028c60bfbf9836 */ /* 0x00efe20000000000 */
[----:B------:R-:W-:Y:S01]  /*13220*/  R2UR UR6, R168 ;  /* 0x00000000a80672ca */ /* 0x000fe200000e0000 */
[----:B------:R-:W-:Y:S01]  /*13230*/  VIADD R9, R9, 0xffffffff ;  /* 0xffffffff09097836 */ /* 0x000fe20000000000 */
[----:B------:R-:W-:Y:S01]  /*13240*/  R2UR UR7, R169 ;  /* 0x00000000a90772ca */ /* 0x000fe200000e0000 */
[----:B------:R-:W-:Y:S01]  /*13250*/  IMAD.MOV.U32 R169, RZ, RZ, 0x40000040 ;  /* 0x40000040ffa97424 */ /* 0x000fe200078e00ff */
[----:B------:R-:W-:Y:S01]  /*13260*/  @!P1 PRMT R191, RZ, 0x654, R191 ;  /* 0x00000654ffbf9816 */ /* 0x000fe200000000bf */
[----:B------:R-:W-:Y:S01]  /*13270*/  IMAD.MOV.U32 R212, RZ, RZ, R15 ;  /* 0x000000ffffd47224 */ /* 0x000fe200078e000f */
[----:B------:R-:W-:Y:S01]  /*13280*/  MOV R213, R20 ;  /* 0x0000001400d57202 */ /* 0x000fe20000000f00 */
[----:B------:R-:W-:-:S08]  /*13290*/  IMAD.MOV.U32 R209, RZ, RZ, R18 ;  /* 0x000000ffffd17224 */ /* 0x000fd000078e0012 */
[----:B------:R-:W-:Y:S03]  /*132a0*/  HGMMA.64x256x16.F32 R24, R152, gdesc[UR4].tnspB, R24, gsb0 ;  /* 0x43e0000498187df0 */ /* 0x000fe60008000818 */
[----:B------:R-:W-:Y:S02]  /*132b0*/  WARPGROUP.DEPBAR.LE gsb0, 0x0 ;  /* 0x00008000000079c5 */ /* 0x000fe40000010000 */
[----:B0-----:R-:W-:Y:S01]  /*132c0*/  IMAD.MOV.U32 R153, RZ, RZ, 0x40000040 ;  /* 0x40000040ff997424 */ /* 0x001fe200078e00ff */
[----:B------:R-:W-:Y:S01]  /*132d0*/  IADD3 R152, R168, 0x80, RZ ;  /* 0x00000080a8987810 */ /* 0x000fe20007ffe0ff */
[----:B------:R-:W-:-:S03]  /*132e0*/  WARPGROUP.ARRIVE ;  /* 0x00000000000079c5 */ /* 0x000fc60000000000 */
[----:B------:R-:W-:Y:S01]  /*132f0*/  R2UR UR6, R152 ;  /* 0x00000000980672ca */ /* 0x000fe200000e0000 */
[C---:B------:R-:W-:Y:S01]  /*13300*/  VIADD R152, R168.reuse, 0x100 ;  /* 0x00000100a8987836 */ /* 0x040fe20000000000 */
[----:B------:R-:W-:Y:S01]  /*13310*/  R2UR UR7, R153 ;  /* 0x00000000990772ca */ /* 0x000fe200000e0000 */
[----:B------:R-:W-:Y:S01]  /*13320*/  IMAD.MOV.U32 R153, RZ, RZ, 0x40000040 ;  /* 0x40000040ff997424 */ /* 0x000fe200078e00ff */
[----:B------:R-:W-:-:S14]  /*13330*/  IADD3 R168, R168, 0x180, RZ ;  /* 0x00000180a8a87810 */ /* 0x000fdc0007ffe0ff */
        /* <DEDUP_REMOVED lines=24> */
.L_x_2129:
[----:B------:R-:W-:Y:S05]  /*134c0*/  BSYNC B0 ;  /* 0x0000000000007941 */ /* 0x000fea0003800000 */
.L_x_2128:
[----:B------:R-:W2:Y:S01]  /*134d0*/  SHFL.BFLY PT, R0, R3, 0x2, 0x1f ;  /* 0x0c401f0003007f89 */ /* 0x000ea200000e0000 */
[----:B------:R-:W-:Y:S02]  /*134e0*/  IMAD.MOV R9, RZ, RZ, -R194 ;  /* 0x000000ffff097224 */ /* 0x000fe400078e0ac2 */
[----:B------:R-:W-:Y:S01]  /*134f0*/  VIADD R14, R18, 0x1 ;  /* 0x00000001120e7836 */ /* 0x000fe20000000000 */
[----:B------:R-:W3:Y:S01]  /*13500*/  SHFL.BFLY PT, R7, R8, 0x2, 0x1f ;  /* 0x0c401f0008077f89 */ /* 0x000ee200000e0000 */
[----:B------:R-:W-:Y:S01]  /*13510*/  VIADD R205, R205, 0x1 ;  /* 0x00000001cdcd7836 */ /* 0x000fe20000000000 */
[----:B------:R-:W-:Y:S08]  /*13520*/  BAR.ARV 0x8, 0xa0 ;  /* 0x0202800000007b1d */ /* 0x000ff00000002000 */
[----:B------:R-:W-:Y:S01]  /*13530*/  BAR.SYNC.DEFER_BLOCKING 0xf, 0x100 ;  /* 0x03c4000000007b1d */ /* 0x000fe20000010000 */
[----:B------:R-:W-:-:S02]  /*13540*/  ISETP.NE.AND P0, PT, R22, R9, PT ;  /* 0x000000091600720c */ /* 0x000fc40003f05270 */
[----:B------:R-:W-:-:S04]  /*13550*/  ISETP.NE.AND P1, PT, R14, 0x2, PT ;  /* 0x000000020e00780c */ /* 0x000fc80003f25270 */
[----:B------:R-:W-:Y:S01]  /*13560*/  SEL R6, RZ, 0x1, P1 ;  /* 0x00000001ff067807 */ /* 0x000fe20000800000 */
[----:B--2---:R-:W-:-:S03]  /*13570*/  FADD.FTZ R4, R0, R3 ;  /* 0x0000000300047221 */ /* 0x004fc60000010000 */
[----:B------:R-:W-:Y:S01]  /*13580*/  LOP3.LUT R19, R19, R6, RZ, 0x3c, !PT ;  /* 0x0000000613137212 */ /* 0x000fe200078e3cff */
[----:B---3--:R-:W-:Y:S01]  /*13590*/  FADD.FTZ R7, R7, R8 ;  /* 0x0000000807077221 */ /* 0x008fe20000010000 */
[----:B------:R-:W2:Y:S01]  /*135a0*/  SHFL.BFLY PT, R5, R4, 0x1, 0x1f ;  /* 0x0c201f0004057f89 */ /* 0x000ea200000e0000 */
[----:B------:R-:W-:-:S03]  /*135b0*/  @!P0 IMAD R3, R18, 0x40, R192 ;  /* 0x0000004012038824 */ /* 0x000fc600078e02c0 */
[----:B------:R-:W3:Y:S02]  /*135c0*/  SHFL.BFLY PT, R0, R7, 0x1, 0x1f ;  /* 0x0c201f0007007f89 */ /* 0x000ee400000e0000 */
[----:B------:R-:W-:Y:S01]  /*135d0*/  @!P0 LEA R3, R3, R2, 0x2 ;  /* 0x0000000203038211 */ /* 0x000fe200078e10ff */
[----:B--2---:R-:W-:Y:S01]  /*135e0*/  FADD.FTZ R5, R4, R5 ;  /* 0x0000000504057221 */ /* 0x004fe20000010000 */
[----:B------:R-:W-:Y:S02]  /*135f0*/  IMAD.MOV.U32 R4, RZ, RZ, RZ ;  /* 0x000000ffff047224 */ /* 0x000fe400078e00ff */
[----:B---3--:R-:W-:Y:S02]  /*13600*/  FADD.FTZ R11, R7, R0 ;  /* 0x00000000070b7221 */ /* 0x008fe40000010000 */
[----:B------:R-:W-:Y:S02]  /*13610*/  FSETP.NE.FTZ.AND P2, PT, R5, RZ, PT ;  /* 0x000000ff0500720b */ /* 0x000fe40003f55000 */
[----:B------:R-:W-:-:S02]  /*13620*/  MOV R0, RZ ;  /* 0x000000ff00007202 */ /* 0x000fc40000000f00 */
[----:B------:R-:W-:-:S09]  /*13630*/  FSETP.NE.FTZ.AND P3, PT, R11, RZ, PT ;  /* 0x000000ff0b00720b */ /* 0x000fd20003f75000 */
[----:B------:R-:W2:Y:S01]  /*13640*/  @P2 MUFU.RCP R0, R5 ;  /* 0x0000000500002308 */ /* 0x000ea20000001000 */
[----:B------:R-:W-:-:S03]  /*13650*/  @P2 FMUL.FTZ R18, R21, 0.69314718246459960938 ;  /* 0x3f31721815122820 */ /* 0x000fc60000410000 */
[----:B------:R-:W-:-:S04]  /*13660*/  @P3 FMUL.FTZ R21, R21, 0.69314718246459960938 ;  /* 0x3f31721815153820 */ /* 0x000fc80000410000 */
[----:B------:R-:W3:Y:S08]  /*13670*/  @P3 MUFU.RCP R4, R11 ;  /* 0x0000000b00043308 */ /* 0x000ef00000001000 */
[----:B------:R-:W4:Y:S01]  /*13680*/  @P2 MUFU.LG2 R2, R5 ;  /* 0x0000000500022308 */ /* 0x000f220000000c00 */
[-C--:B--2---:R-:W-:Y:S01]  /*13690*/  FMUL.FTZ R172, R32, R0.reuse ;  /* 0x0000000020ac7220 */ /* 0x084fe20000410000 */
[----:B------:R-:W-:Y:S01]  /*136a0*/  @!P0 STS [R3+0x28800], R0 ;  /* 0x0288000003008388 */ /* 0x000fe20000000800 */
[-C--:B------:R-:W-:Y:S01]  /*136b0*/  FMUL.FTZ R170, R33, R0.reuse ;  /* 0x0000000021aa7220 */ /* 0x080fe20000410000 */
[-C--:B------:R-:W-:Y:S01]  /*136c0*/  FMUL.FTZ R175, R24, R0.reuse ;  /* 0x0000000018af7220 */ /* 0x080fe20000410000 */
[-C--:B------:R-:W-:Y:S01]  /*136d0*/  FMUL.FTZ R174, R28, R0.reuse ;  /* 0x000000001cae7220 */ /* 0x080fe20000410000 */
[-C--:B------:R-:W-:Y:S01]  /*136e0*/  FMUL.FTZ R173, R25, R0.reuse ;  /* 0x0000000019ad7220 */ /* 0x080fe20000410000 */
[-C--:B------:R-:W-:Y:S01]  /*136f0*/  FMUL.FTZ R6, R29, R0.reuse ;  /* 0x000000001d067220 */ /* 0x080fe20000410000 */
[----:B------:R-:W2:Y:S01]  /*13700*/  @P3 MUFU.LG2 R32, R11 ;  /* 0x0000000b00203308 */ /* 0x000ea20000000c00 */
        /* <DEDUP_REMOVED lines=61> */
[----:B---3--:R-:W-:-:S02]  /*13ae0*/  IMAD.MOV.U32 R3, RZ, RZ, -0x800000 ;  /* 0xff800000ff037424 */ /* 0x008fc400078e00ff */
[-C--:B------:R-:W-:Y:S01]  /*13af0*/  FMUL.FTZ R9, R42, R4.reuse ;  /* 0x000000042a097220 */ /* 0x080fe20000410000 */
[----:B------:R-:W-:Y:S02]  /*13b00*/  IMAD.MOV.U32 R0, RZ, RZ, -0x800000 ;  /* 0xff800000ff007424 */ /* 0x000fe400078e00ff */
[-C--:B------:R-:W-:Y:S01]  /*13b10*/  FMUL.FTZ R11, R46, R4.reuse ;  /* 0x000000042e0b7220 */ /* 0x080fe20000410000 */
[-C--:B------:R-:W-:Y:S01]  /*13b20*/  FMUL.FTZ R13, R50, R4.reuse ;  /* 0x00000004320d7220 */ /* 0x080fe20000410000 */
[-C--:B------:R-:W-:Y:S01]  /*13b30*/  FMUL.FTZ R25, R58, R4.reuse ;  /* 0x000000043a197220 */ /* 0x080fe20000410000 */
[-C--:B------:R-:W-:Y:S01]  /*13b40*/  FMUL.FTZ R29, R66, R4.reuse ;  /* 0x00000004421d7220 */ /* 0x080fe20000410000 */
        /* <DEDUP_REMOVED lines=64> */
.L_x_2003:
[----:B------:R-:W-:Y:S05]  /*13f50*/  BSYNC B7 ;  /* 0x0000000000077941 */ /* 0x000fea0003800000 */
.L_x_1993:
[----:B------:R-:W2:Y:S08]  /*13f60*/  S2UR UR5, SR_CgaCtaId ;  /* 0x00000000000579c3 */ /* 0x000eb00000008800 */
[----:B------:R-:W-:Y:S06]  /*13f70*/  BAR.SYNC.DEFER_BLOCKING 0x5, 0x120 ;  /* 0x0144800000007b1d */ /* 0x000fec0000010000 */
[----:B------:R-:W-:Y:S01]  /*13f80*/  UMOV UR4, 0x400 ;  /* 0x0000040000047882 */ /* 0x000fe20000000000 */
[----:B------:R-:W-:Y:S01]  /*13f90*/  BSSY B0, `(.L_x_2149) ;  /* 0x000026d000007945 */ /* 0x000fe20003800000 */
[----:B--2---:R-:W-:-:S06]  /*13fa0*/  ULEA UR4, UR5, UR4, 0x18 ;  /* 0x0000000405047291 */ /* 0x004fcc000f8ec03f */
[----:B------:R-:W-:-:S05]  /*13fb0*/  MOV R2, UR4 ;  /* 0x0000000400027c02 */ /* 0x000fca0008000f00 */
[----:B-1----:R1:W2:Y:S01]  /*13fc0*/  LDS.128 R188, [R2+0x28cd0] ;  /* 0x028cd00002bc7984 */ /* 0x0022a20000000c00 */
[----:B------:R-:W-:Y:S06]  /*13fd0*/  BAR.ARV 0x4, 0x120 ;  /* 0x0104800000007b1d */ /* 0x000fec0000002000 */
[----:B------:R-:W-:Y:S05]  /*13fe0*/  @P0 BRA `(.L_x_2150) ;  /* 0x0000001c000c0947 */ /* 0x000fea0003800000 */
[----:B------:R-:W3:Y:S01]  /*13ff0*/  S2R R15, SR_SWINHI ;  /* 0x00000000000f7919 */ /* 0x000ee20000002f00 */
        /* <DEDUP_REMOVED lines=18> */
[----:B---3--:R-:W-:-:S02]  /*14120*/  MOV R21, R15 ;  /* 0x0000000f00157202 */ /* 0x008fc40000000f00 */
[----:B------:R-:W-:Y:S02]  /*14130*/  F2FP.F16.F32.PACK_AB R88, R89, R88 ;  /* 0x000000585958723e */ /* 0x000fe400000000ff */
[----:B------:R-:W-:Y:S01]  /*14140*/  F2FP.F16.F32.PACK_AB R82, R85, R84 ;  /* 0x000000545552723e */ /* 0x000fe200000000ff */
[----:B------:R-:W-:Y:S01]  /*14150*/  IMAD.WIDE R118, R223, 0x2, R20 ;  /* 0x00000002df767825 */ /* 0x000fe200078e0214 */
[----:B------:R-:W-:Y:S02]  /*14160*/  F2FP.F16.F32.PACK_AB R83, R87, R86 ;  /* 0x000000565753723e */ /* 0x000fe400000000ff */
[----:B------:R-:W-:Y:S02]  /*14170*/  F2FP.F16.F32.PACK_AB R89, R91, R90 ;  /* 0x0000005a5b59723e */ /* 0x000fe400000000ff */
[C---:B------:R-:W-:Y:S02]  /*14180*/  IADD3 R177, P1, R118.reuse, 0x20, RZ ;  /* 0x0000002076b17810 */ /* 0x040fe40007f3e0ff */
[----:B------:R-:W-:-:S02]  /*14190*/  IADD3 R179, P0, R118, 0x40, RZ ;  /* 0x0000004076b37810 */ /* 0x000fc40007f1e0ff */
[----:B------:R-:W-:Y:S01]  /*141a0*/  LOP3.LUT R14, R177, 0x380, RZ, 0xc0, !PT ;  /* 0x00000380b10e7812 */ /* 0x000fe200078ec0ff */
[--C-:B------:R-:W-:Y:S01]  /*141b0*/  IMAD.X R15, RZ, RZ, R119.reuse, P1 ;  /* 0x000000ffff0f7224 */ /* 0x100fe200008e0677 */
[C---:B-----5:R-:W-:Y:S01]  /*141c0*/  LOP3.LUT R33, R118.reuse, 0x380, RZ, 0xc0, !PT ;  /* 0x0000038076217812 */ /* 0x060fe200078ec0ff */
[--C-:B------:R-:W-:Y:S01]  /*141d0*/  IMAD.X R37, RZ, RZ, R119.reuse, P0 ;  /* 0x000000ffff257224 */ /* 0x100fe200000e0677 */
        /* <DEDUP_REMOVED lines=8> */
[----:B------:R-:W-:Y:S01]  /*14260*/  IADD3 R213, P1, R118, 0x4000, RZ ;  /* 0x0000400076d57810 */ /* 0x000fe20007f3e0ff */
[----:B------:R-:W-:Y:S01]  /*14270*/  IMAD.X R57, RZ, RZ, R119, P2 ;  /* 0x000000ffff397224 */ /* 0x000fe200010e0677 */
[----:B------:R-:W-:-:S02]  /*14280*/  SHF.R.U64 R14, R14, 0x3, RZ ;  /* 0x000000030e0e7819 */ /* 0x000fc400000012ff */
[----:B------:R-:W-:Y:S02]  /*14290*/  IADD3 R4, P0, R118, 0x4020, RZ ;  /* 0x0000402076047810 */ /* 0x000fe40007f1e0ff */
[----:B------:R-:W-:Y:S02]  /*142a0*/  SHF.R.U64 R33, R33, 0x3, RZ ;  /* 0x0000000321217819 */ /* 0x000fe400000012ff */
[-C--:B------:R-:W-:Y:S01]  /*142b0*/  IADD3.X R45, RZ, R119.reuse, RZ, P3, !PT ;  /* 0x00000077ff2d7210 */ /* 0x080fe20001ffe4ff */
[----:B------:R-:W-:Y:S01]  /*142c0*/  IMAD.X R65, RZ, RZ, R119, P0 ;  /* 0x000000ffff417224 */ /* 0x000fe200000e0677 */
[----:B------:R-:W-:Y:S02]  /*142d0*/  IADD3.X R61, RZ, R119, RZ, P1, !PT ;  /* 0x00000077ff3d7210 */ /* 0x000fe40000ffe4ff */
[----:B------:R-:W-:Y:S02]  /*142e0*/  LOP3.LUT R14, R14, R177, RZ, 0x3c, !PT ;  /* 0x000000b10e0e7212 */ /* 0x000fe400078e3cff */
[----:B------:R-:W-:-:S02]  /*142f0*/  IADD3 R98, P4, R118, 0x4040, RZ ;  /* 0x0000404076627810 */ /* 0x000fc40007f9e0ff */
[C---:B------:R-:W-:Y:S02]  /*14300*/  IADD3 R102, P3, R118.reuse, 0x4060, RZ ;  /* 0x0000406076667810 */ /* 0x040fe40007f7e0ff */
[C---:B------:R-:W-:Y:S01]  /*14310*/  IADD3 R106, P6, R118.reuse, 0x6000, RZ ;  /* 0x00006000766a7810 */ /* 0x040fe20007fde0ff */
[--C-:B------:R-:W-:Y:S01]  /*14320*/  IMAD.X R99, RZ, RZ, R119.reuse, P4 ;  /* 0x000000ffff637224 */ /* 0x100fe200020e0677 */
[C---:B------:R-:W-:Y:S01]  /*14330*/  IADD3 R26, P5, R118.reuse, 0x6020, RZ ;  /* 0x00006020761a7810 */ /* 0x040fe20007fbe0ff */
[--C-:B------:R-:W-:Y:S01]  /*14340*/  IMAD.X R103, RZ, RZ, R119.reuse, P3 ;  /* 0x000000ffff677224 */ /* 0x100fe200018e0677 */
[C---:B------:R-:W-:Y:S02]  /*14350*/  IADD3 R32, P2, R118.reuse, 0x6040, RZ ;  /* 0x0000604076207810 */ /* 0x040fe40007f5e0ff */
[----:B------:R-:W-:Y:S01]  /*14360*/  IADD3 R30, P1, R118, 0x6060, RZ ;  /* 0x00006060761e7810 */ /* 0x000fe20007f3e0ff */
[--C-:B------:R-:W-:Y:S01]  /*14370*/  IMAD.X R111, RZ, RZ, R119.reuse, P5 ;  /* 0x000000ffff6f7224 */ /* 0x100fe200028e0677 */
[----:B------:R-:W-:Y:S01]  /*14380*/  LOP3.LUT R177, R4, 0x380, RZ, 0xc0, !PT ;  /* 0x0000038004b17812 */ /* 0x000fe200078ec0ff */
[--C-:B------:R-:W-:Y:S01]  /*14390*/  IMAD.X R115, RZ, RZ, R119.reuse, P2 ;  /* 0x000000ffff737224 */ /* 0x100fe200010e0677 */
[----:B------:R-:W-:Y:S01]  /*143a0*/  LOP3.LUT R118, R33, R118, RZ, 0x3c, !PT ;  /* 0x0000007621767212 */ /* 0x000fe200078e3cff */
[----:B------:R-:W-:Y:S01]  /*143b0*/  IMAD.X R33, RZ, RZ, R119, P1 ;  /* 0x000000ffff217224 */ /* 0x000fe200008e0677 */
[----:B------:R-:W-:-:S02]  /*143c0*/  SHF.R.U64 R177, R177, 0x3, RZ ;  /* 0x00000003b1b17819 */ /* 0x000fc400000012ff */
[-C--:B------:R-:W-:Y:S02]  /*143d0*/  IADD3.X R107, RZ, R119.reuse, RZ, P6, !PT ;  /* 0x00000077ff6b7210 */ /* 0x080fe400037fe4ff */
[----:B------:R-:W-:Y:S02]  /*143e0*/  LOP3.LUT R36, R179, 0x380, RZ, 0xc0, !PT ;  /* 0x00000380b3247812 */ /* 0x000fe400078ec0ff */
[----:B------:R-:W-:Y:S02]  /*143f0*/  MOV R168, R118 ;  /* 0x0000007600a87202 */ /* 0x000fe40000000f00 */
[----:B------:R-:W-:Y:S02]  /*14400*/  LOP3.LUT R40, R181, 0x380, RZ, 0xc0, !PT ;  /* 0x00000380b5287812 */ /* 0x000fe400078ec0ff */
[----:B------:R-:W-:Y:S02]  /*14410*/  LOP3.LUT R119, R32, 0x380, RZ, 0xc0, !PT ;  /* 0x0000038020777812 */ /* 0x000fe400078ec0ff */
[----:B------:R-:W-:-:S02]  /*14420*/  LOP3.LUT R44, R183, 0x380, RZ, 0xc0, !PT ;  /* 0x00000380b72c7812 */ /* 0x000fc400078ec0ff */
[----:B------:R-:W-:Y:S02]  /*14430*/  LOP3.LUT R48, R185, 0x380, RZ, 0xc0, !PT ;  /* 0x00000380b9307812 */ /* 0x000fe400078ec0ff */
[----:B------:R-:W-:Y:S02]  /*14440*/  LOP3.LUT R64, R177, R4, RZ, 0x3c, !PT ;  /* 0x00000004b1407212 */ /* 0x000fe400078e3cff */
[----:B------:R-:W-:Y:S02]  /*14450*/  SHF.R.U64 R36, R36, 0x3, RZ ;  /* 0x0000000324247819 */ /* 0x000fe400000012ff */
[----:B------:R-:W-:Y:S02]  /*14460*/  LOP3.LUT R52, R207, 0x380, RZ, 0xc0, !PT ;  /* 0x00000380cf347812 */ /* 0x000fe400078ec0ff */
[----:B------:R-:W-:Y:S01]  /*14470*/  F2FP.F16.F32.PACK_AB R4, R173, R175 ;  /* 0x000000afad04723e */ /* 0x000fe200000000ff */
[----:B------:R-:W-:Y:S01]  /*14480*/  BAR.SYNC.DEFER_BLOCKING 0x1, 0x100 ;  /* 0x0044000000007b1d */ /* 0x000fe20000010000 */
[----:B------:R-:W-:-:S02]  /*14490*/  SHF.R.U64 R40, R40, 0x3, RZ ;  /* 0x0000000328287819 */ /* 0x000fc400000012ff */
[----:B------:R-:W-:Y:S02]  /*144a0*/  LOP3.LUT R27, R26, 0x380, RZ, 0xc0, !PT ;  /* 0x000003801a1b7812 */ /* 0x000fe400078ec0ff */
[----:B------:R-:W-:Y:S02]  /*144b0*/  SHF.R.U64 R119, R119, 0x3, RZ ;  /* 0x0000000377777819 */ /* 0x000fe400000012ff */
[----:B------:R-:W-:Y:S02]  /*144c0*/  SHF.R.U64 R44, R44, 0x3, RZ ;  /* 0x000000032c2c7819 */ /* 0x000fe400000012ff */
[----:B------:R-:W-:Y:S02]  /*144d0*/  LOP3.LUT R173, R30, 0x380, RZ, 0xc0, !PT ;  /* 0x000003801ead7812 */ /* 0x000fe400078ec0ff */
[----:B------:R-:W-:Y:S02]  /*144e0*/  SHF.R.U64 R48, R48, 0x3, RZ ;  /* 0x0000000330307819 */ /* 0x000fe400000012ff */
[----:B------:R-:W-:-:S02]  /*144f0*/  LOP3.LUT R36, R36, R179, RZ, 0x3c, !PT ;  /* 0x000000b324247212 */ /* 0x000fc400078e3cff */
[----:B------:R-:W-:Y:S02]  /*14500*/  SHF.R.U64 R52, R52, 0x3, RZ ;  /* 0x0000000334347819 */ /* 0x000fe400000012ff */
[----:B------:R-:W-:Y:S02]  /*14510*/  LOP3.LUT R40, R40, R181, RZ, 0x3c, !PT ;  /* 0x000000b528287212 */ /* 0x000fe400078e3cff */
[----:B------:R-:W-:Y:S02]  /*14520*/  SHF.R.U64 R27, R27, 0x3, RZ ;  /* 0x000000031b1b7819 */ /* 0x000fe400000012ff */
[----:B------:R-:W-:Y:S02]  /*14530*/  LOP3.LUT R114, R119, R32, RZ, 0x3c, !PT ;  /* 0x0000002077727212 */ /* 0x000fe400078e3cff */
[----:B------:R-:W-:Y:S01]  /*14540*/  LOP3.LUT R44, R44, R183, RZ, 0x3c, !PT ;  /* 0x000000b72c2c7212 */ /* 0x000fe200078e3cff */
[----:B------:R3:W-:Y:S01]  /*14550*/  STSM.16.M88.4 [R168], R4 ;  /* 0x00000004a8007844 */ /* 0x0007e20000000200 */
[----:B------:R-:W-:-:S02]  /*14560*/  SHF.R.U64 R173, R173, 0x3, RZ ;  /* 0x00000003adad7819 */ /* 0x000fc400000012ff */
[----:B------:R-:W-:Y:S02]  /*14570*/  MOV R119, R14 ;  /* 0x0000000e00777202 */ /* 0x000fe40000000f00 */
[----:B------:R-:W-:Y:S02]  /*14580*/  LOP3.LUT R48, R48, R185, RZ, 0x3c, !PT ;  /* 0x000000b930307212 */ /* 0x000fe400078e3cff */
[----:B------:R-:W-:Y:S02]  /*14590*/  LOP3.LUT R52, R52, R207, RZ, 0x3c, !PT ;  /* 0x000000cf34347212 */ /* 0x000fe400078e3cff */
[----:B------:R-:W-:Y:S02]  /*145a0*/  MOV R118, R36 ;  /* 0x0000002400767202 */ /* 0x000fe40000000f00 */
[----:B------:R-:W-:Y:S02]  /*145b0*/  LOP3.LUT R110, R27, R26, RZ, 0x3c, !PT ;  /* 0x0000001a1b6e7212 */ /* 0x000fe400078e3cff */
[----:B------:R-:W-:-:S02]  /*145c0*/  MOV R41, R40 ;  /* 0x0000002800297202 */ /* 0x000fc40000000f00 */
[----:B------:R-:W-:Y:S02]  /*145d0*/  F2FP.F16.F32.PACK_AB R14, R162, R164 ;  /* 0x000000a4a20e723e */ /* 0x000fe400000000ff */
[----:B---3--:R-:W-:Y:S02]  /*145e0*/  F2FP.F16.F32.PACK_AB R4, R170, R172 ;  /* 0x000000acaa04723e */ /* 0x008fe400000000ff */
[----:B------:R-:W-:Y:S02]  /*145f0*/  F2FP.F16.F32.PACK_AB R5, R35, R34 ;  /* 0x000000222305723e */ /* 0x000fe400000000ff */
[----:B------:R-:W-:Y:S02]  /*14600*/  F2FP.F16.F32.PACK_AB R6, R167, R171 ;  /* 0x000000aba706723e */ /* 0x000fe400000000ff */
[----:B------:R-:W-:Y:S02]  /*14610*/  F2FP.F16.F32.PACK_AB R7, R39, R38 ;  /* 0x000000262707723e */ /* 0x000fe400000000ff */
[----:B------:R-:W-:-:S02]  /*14620*/  F2FP.F16.F32.PACK_AB R15, R55, R54 ;  /* 0x00000036370f723e */ /* 0x000fc400000000ff */
[----:B------:R-:W-:Y:S01]  /*14630*/  LOP3.LUT R32, R173, R30, RZ, 0x3c, !PT ;  /* 0x0000001ead207212 */ /* 0x000fe200078e3cff */
[----:B------:R3:W-:Y:S01]  /*14640*/  STSM.16.M88.4 [R119], R4 ;  /* 0x0000000477007844 */ /* 0x0007e20000000200 */
[----:B------:R-:W-:Y:S02]  /*14650*/  MOV R44, R44 ;  /* 0x0000002c002c7202 */ /* 0x000fe40000000f00 */
[----:B------:R-:W-:Y:S01]  /*14660*/  F2FP.F16.F32.PACK_AB R26, R159, R161 ;  /* 0x000000a19f1a723e */ /* 0x000fe200000000ff */
[----:B------:R-:W-:Y:S01]  /*14670*/  STSM.16.M88.4 [R118], R8 ;  /* 0x0000000876007844 */ /* 0x000fe20000000200 */
[----:B------:R-:W-:Y:S02]  /*14680*/  F2FP.F16.F32.PACK_AB R27, R63, R62 ;  /* 0x0000003e3f1b723e */ /* 0x000fe400000000ff */
[----:B------:R-:W-:Y:S01]  /*14690*/  MOV R48, R48 ;  /* 0x0000003000307202 */ /* 0x000fe20000000f00 */
[----:B------:R-:W-:Y:S01]  /*146a0*/  STSM.16.M88.4 [R41], R12 ;  /* 0x0000000c29007844 */ /* 0x000fe20000000200 */
[----:B------:R-:W-:-:S02]  /*146b0*/  F2FP.F16.F32.PACK_AB R30, R69, R156 ;  /* 0x0000009c451e723e */ /* 0x000fc400000000ff */
[----:B------:R-:W-:Y:S01]  /*146c0*/  MOV R52, R52 ;  /* 0x0000003400347202 */ /* 0x000fe20000000f00 */
[----:B------:R-:W-:Y:S01]  /*146d0*/  STSM.16.M88.4 [R44], R24 ;  /* 0x000000182c007844 */ /* 0x000fe20000000200 */
[----:B------:R-:W-:Y:S02]  /*146e0*/  ISETP.NE.U32.AND P0, PT, RZ, UR4, PT ;  /* 0x00000004ff007c0c */ /* 0x000fe4000bf05070 */
[----:B------:R-:W-:Y:S01]  /*146f0*/  LOP3.LUT R56, R209, 0x380, RZ, 0xc0, !PT ;  /* 0x00000380d1387812 */ /* 0x000fe200078ec0ff */
[----:B------:R-:W-:Y:S01]  /*14700*/  STSM.16.M88.4 [R48], R28 ;  /* 0x0000001c30007844 */ /* 0x000fe20000000200 */
[----:B---3--:R-:W-:Y:S02]  /*14710*/  F2FP.F16.F32.PACK_AB R4, R73, R72 ;  /* 0x000000484904723e */ /* 0x008fe400000000ff */
[----:B------:R-:W-:Y:S02]  /*14720*/  F2FP.F16.F32.PACK_AB R5, R75, R74 ;  /* 0x0000004a4b05723e */ /* 0x000fe400000000ff */
[----:B------:R-:W-:-:S02]  /*14730*/  F2FP.F16.F32.PACK_AB R6, R77, R76 ;  /* 0x0000004c4d06723e */ /* 0x000fc400000000ff */
[----:B------:R-:W-:Y:S02]  /*14740*/  F2FP.F16.F32.PACK_AB R7, R79, R78 ;  /* 0x0000004e4f07723e */ /* 0x000fe400000000ff */
[----:B------:R-:W-:Y:S02]  /*14750*/  LOP3.LUT R60, R213, 0x380, RZ, 0xc0, !PT ;  /* 0x00000380d53c7812 */ /* 0x000fe400078ec0ff */
[----:B------:R-:W-:Y:S01]  /*14760*/  LOP3.LUT R179, R98, 0x380, RZ, 0xc0, !PT ;  /* 0x0000038062b37812 */ /* 0x000fe200078ec0ff */
[----:B------:R3:W-:Y:S01]  /*14770*/  STSM.16.M88.4 [R52], R4 ;  /* 0x0000000434007844 */ /* 0x0007e20000000200 */
[----:B------:R-:W-:Y:S01]  /*14780*/  ISETP.NE.AND.EX P0, PT, RZ, UR5, PT, P0 ;  /* 0x00000005ff007c0c */ /* 0x000fe2000bf05300 */
[----:B------:R-:W-:Y:S01]  /*14790*/  ULDC.64 UR4, c[0x0][0xbe0] ;  /* 0x0002f80000047ab9 */ /* 0x000fe20000000a00 */
[----:B------:R-:W-:Y:S02]  /*147a0*/  LOP3.LUT R183, R106, 0x380, RZ, 0xc0, !PT ;  /* 0x000003806ab77812 */ /* 0x000fe400078ec0ff */
[----:B------:R-:W-:-:S02]  /*147b0*/  SHF.R.U64 R56, R56, 0x3, RZ ;  /* 0x0000000338387819 */ /* 0x000fc400000012ff */
[----:B------:R-:W-:Y:S02]  /*147c0*/  LOP3.LUT R181, R102, 0x380, RZ, 0xc0, !PT ;  /* 0x0000038066b57812 */ /* 0x000fe400078ec0ff */
[----:B------:R-:W-:Y:S02]  /*147d0*/  SHF.R.U64 R60, R60, 0x3, RZ ;  /* 0x000000033c3c7819 */ /* 0x000fe400000012ff */
[----:B------:R-:W-:Y:S02]  /*147e0*/  SHF.R.U64 R179, R179, 0x3, RZ ;  /* 0x00000003b3b37819 */ /* 0x000fe400000012ff */
[----:B------:R-:W-:Y:S02]  /*147f0*/  F2FP.F16.F32.PACK_AB R90, R93, R92 ;  /* 0x0000005c5d5a723e */ /* 0x000fe400000000ff */
[----:B------:R-:W-:Y:S01]  /*14800*/  F2FP.F16.F32.PACK_AB R91, R95, R94 ;  /* 0x0000005e5f5b723e */ /* 0x000fe200000000ff */
[----:B---3--:R-:W3:Y:S01]  /*14810*/  LDC.64 R4, c[0x0][0xbd8] ;  /* 0x0002f600ff047b82 */ /* 0x008ee20000000a00 */
[----:B------:R-:W-:-:S02]  /*14820*/  ISETP.NE.U32.AND P6, PT, RZ, UR4, PT ;  /* 0x00000004ff007c0c */ /* 0x000fc4000bfc5070 */
[----:B------:R-:W-:Y:S02]  /*14830*/  SHF.R.U64 R183, R183, 0x3, RZ ;  /* 0x00000003b7b77819 */ /* 0x000fe400000012ff */
[----:B------:R-:W-:Y:S02]  /*14840*/  LOP3.LUT R56, R56, R209, RZ, 0x3c, !PT ;  /* 0x000000d138387212 */ /* 0x000fe400078e3cff */
[----:B------:R-:W-:Y:S02]  /*14850*/  SHF.R.U64 R181, R181, 0x3, RZ ;  /* 0x00000003b5b57819 */ /* 0x000fe400000012ff */
[----:B------:R-:W-:Y:S02]  /*14860*/  ISETP.NE.AND.EX P6, PT, RZ, UR5, PT, P6 ;  /* 0x00000005ff007c0c */ /* 0x000fe4000bfc5360 */
[----:B------:R-:W-:Y:S02]  /*14870*/  LOP3.LUT R60, R60, R213, RZ, 0x3c, !PT ;  /* 0x000000d53c3c7212 */ /* 0x000fe400078e3cff */
[----:B------:R-:W-:-:S02]  /*14880*/  LOP3.LUT R98, R179, R98, RZ, 0x3c, !PT ;  /* 0x00000062b3627212 */ /* 0x000fc400078e3cff */
[----:B------:R-:W-:Y:S02]  /*14890*/  LOP3.LUT R106, R183, R106, RZ, 0x3c, !PT ;  /* 0x0000006ab76a7212 */ /* 0x000fe400078e3cff */
[----:B------:R-:W-:Y:S02]  /*148a0*/  LOP3.LUT R102, R181, R102, RZ, 0x3c, !PT ;  /* 0x00000066b5667212 */ /* 0x000fe400078e3cff */
[----:B------:R-:W-:Y:S02]  /*148b0*/  MOV R56, R56 ;  /* 0x0000003800387202 */ /* 0x000fe40000000f00 */
[----:B------:R-:W-:Y:S02]  /*148c0*/  MOV R60, R60 ;  /* 0x0000003c003c7202 */ /* 0x000fe40000000f00 */
[----:B------:R-:W-:Y:S01]  /*148d0*/  MOV R40, R98 ;  /* 0x0000006200287202 */ /* 0x000fe20000000f00 */
[----:B---3--:R-:W-:Y:S01]  /*148e0*/  IMAD.WIDE R6, R204, 0x4, R4 ;  /* 0x00000004cc067825 */ /* 0x008fe200078e0204 */
[----:B------:R-:W-:Y:S01]  /*148f0*/  F2FP.F16.F32.PACK_AB R96, R97, R96 ;  /* 0x000000606160723e */ /* 0x000fe200000000ff */
[----:B------:R-:W-:Y:S01]  /*14900*/  STSM.16.M88.4 [R56], R80 ;  /* 0x0000005038007844 */ /* 0x000fe20000000200 */
[----:B------:R-:W-:Y:S01]  /*14910*/  MOV R64, R64 ;  /* 0x0000004000407202 */ /* 0x000fe20000000f00 */
[----:B------:R-:W-:Y:S01]  /*14920*/  IMAD R5, R202, 0x40, R199 ;  /* 0x00000040ca057824 */ /* 0x000fe200078e02c7 */
[----:B------:R-:W-:Y:S01]  /*14930*/  MOV R37, R106 ;  /* 0x0000006a00257202 */ /* 0x000fe20000000f00 */
[----:B------:R-:W-:Y:S01]  /*14940*/  STSM.16.M88.4 [R60], R88 ;  /* 0x000000583c007844 */ /* 0x000fe20000000200 */
        /* <DEDUP_REMOVED lines=16> */
[----:B------:R-:W-:Y:S02]  /*14a50*/  F2FP.F16.F32.PACK_AB R121, R123, R122 ;  /* 0x0000007a7b79723e */ /* 0x000fe400000000ff */
[----:B------:R-:W-:Y:S02]  /*14a60*/  F2FP.F16.F32.PACK_AB R128, R129, R128 ;  /* 0x000000808180723e */ /* 0x000fe400000000ff */
[----:B------:R-:W-:Y:S02]  /*14a70*/  F2FP.F16.F32.PACK_AB R136, R137, R136 ;  /* 0x000000888988723e */ /* 0x000fe400000000ff */
[----:B------:R-:W-:Y:S02]  /*14a80*/  MOV R110, R110 ;  /* 0x0000006e006e7202 */ /* 0x000fe40000000f00 */
[----:B------:R-:W-:Y:S01]  /*14a90*/  F2FP.F16.F32.PACK_AB R144, R145, R144 ;  /* 0x000000909190723e */ /* 0x000fe200000000ff */
[----:B------:R-:W-:Y:S01]  /*14aa0*/  IMAD.WIDE R20, R5, 0x2, R20 ;  /* 0x0000000205147825 */ /* 0x000fe200078e0214 */
[----:B------:R-:W-:Y:S01]  /*14ab0*/  F2FP.F16.F32.PACK_AB R122, R125, R124 ;  /* 0x0000007c7d7a723e */ /* 0x000fe200000000ff */
[----:B------:R-:W-:Y:S01]  /*14ac0*/  STSM.16.M88.4 [R102], R112 ;  /* 0x0000007066007844 */ /* 0x000fe20000000200 */
[----:B------:R-:W-:Y:S01]  /*14ad0*/  F2FP.F16.F32.PACK_AB R123, R127, R126 ;  /* 0x0000007e7f7b723e */ /* 0x000fe200000000ff */
[----:B------:R-:W3:Y:S01]  /*14ae0*/  @P6 LDC.64 R4, c[0x0][0xbe0] ;  /* 0x0002f800ff046b82 */ /* 0x000ee20000000a00 */
[----:B------:R-:W-:-:S02]  /*14af0*/  F2FP.F16.F32.PACK_AB R129, R131, R130 ;  /* 0x000000828381723e */ /* 0x000fc400000000ff */
[----:B------:R-:W-:Y:S01]  /*14b00*/  F2FP.F16.F32.PACK_AB R130, R133, R132 ;  /* 0x000000848582723e */ /* 0x000fe200000000ff */
[----:B------:R4:W-:Y:S01]  /*14b10*/  STSM.16.M88.4 [R37], R120 ;  /* 0x0000007825007844 */ /* 0x0009e20000000200 */
[----:B------:R-:W-:Y:S02]  /*14b20*/  F2FP.F16.F32.PACK_AB R131, R135, R134 ;  /* 0x000000868783723e */ /* 0x000fe400000000ff */
[----:B------:R-:W-:Y:S02]  /*14b30*/  F2FP.F16.F32.PACK_AB R137, R139, R138 ;  /* 0x0000008a8b89723e */ /* 0x000fe400000000ff */
[----:B------:R-:W-:Y:S01]  /*14b40*/  F2FP.F16.F32.PACK_AB R138, R141, R140 ;  /* 0x0000008c8d8a723e */ /* 0x000fe200000000ff */
[----:B------:R-:W-:Y:S01]  /*14b50*/  STSM.16.M88.4 [R110], R128 ;  /* 0x000000806e007844 */ /* 0x000fe20000000200 */
[----:B------:R-:W-:Y:S02]  /*14b60*/  F2FP.F16.F32.PACK_AB R139, R143, R142 ;  /* 0x0000008e8f8b723e */ /* 0x000fe400000000ff */
[----:B------:R-:W-:-:S02]  /*14b70*/  F2FP.F16.F32.PACK_AB R145, R147, R146 ;  /* 0x000000929391723e */ /* 0x000fc400000000ff */
[----:B------:R-:W-:Y:S01]  /*14b80*/  MOV R32, R32 ;  /* 0x0000002000207202 */ /* 0x000fe20000000f00 */
[----:B------:R-:W-:Y:S01]  /*14b90*/  STSM.16.M88.4 [R36], R136 ;  /* 0x0000008824007844 */ /* 0x000fe20000000200 */
[----:B------:R-:W-:Y:S02]  /*14ba0*/  F2FP.F16.F32.PACK_AB R146, R149, R148 ;  /* 0x000000949592723e */ /* 0x000fe400000000ff */
[----:B------:R-:W-:Y:S02]  /*14bb0*/  F2FP.F16.F32.PACK_AB R147, R151, R150 ;  /* 0x000000969793723e */ /* 0x000fe400000000ff */
[----:B------:R-:W-:-:S03]  /*14bc0*/  MOV R76, RZ ;  /* 0x000000ff004c7202 */ /* 0x000fc60000000f00 */
[----:B------:R0:W-:Y:S01]  /*14bd0*/  STSM.16.M88.4 [R32], R144 ;  /* 0x0000009020007844 */ /* 0x0001e20000000200 */
[----:B------:R-:W-:Y:S01]  /*14be0*/  BAR.SYNC.DEFER_BLOCKING 0x1, 0x100 ;  /* 0x0044000000007b1d */ /* 0x000fe20000010000 */
[----:B---3--:R-:W-:-:S05]  /*14bf0*/  @P6 IMAD.WIDE R4, R204, 0x4, R4 ;  /* 0x00000004cc046825 */ /* 0x008fca00078e0204 */
[----:B------:R-:W-:Y:S02]  /*14c00*/  ULDC UR4, c[0x0][0xa88] ;  /* 0x0002a20000047ab9 */ /* 0x000fe40000000800 */
[----:B------:R-:W-:Y:S01]  /*14c10*/  IMAD.U32 R79, RZ, RZ, UR4 ;  /* 0x00000004ff4f7e24 */ /* 0x000fe2000f8e00ff */
[----:B------:R3:W5:Y:S01]  /*14c20*/  @P0 LDG.E R76, desc[UR42][R6.64] ;  /* 0x0000002a064c0981 */ /* 0x000762000c1e1900 */
[C---:B------:R-:W-:Y:S02]  /*14c30*/  IADD3 R9, P1, R20.reuse, 0x1000, RZ ;  /* 0x0000100014097810 */ /* 0x040fe40007f3e0ff */
[C---:B------:R-:W-:Y:S02]  /*14c40*/  IADD3 R13, P2, R20.reuse, 0x2000, RZ ;  /* 0x00002000140d7810 */ /* 0x040fe40007f5e0ff */
[----:B------:R3:W5:Y:S01]  /*14c50*/  @P6 LDG.E R79, desc[UR42][R4.64] ;  /* 0x0000002a044f6981 */ /* 0x000762000c1e1900 */
[C---:B------:R-:W-:Y:S02]  /*14c60*/  IADD3 R25, P3, R20.reuse, 0x3000, RZ ;  /* 0x0000300014197810 */ /* 0x040fe40007f7e0ff */
[----:B------:R-:W-:-:S02]  /*14c70*/  IADD3 R29, P4, R20, 0x4000, RZ ;  /* 0x00004000141d7810 */ /* 0x000fc40007f9e0ff */
[----:B------:R-:W-:Y:S02]  /*14c80*/  LOP3.LUT R8, R9, 0x380, RZ, 0xc0, !PT ;  /* 0x0000038009087812 */ /* 0x000fe400078ec0ff */
[----:B------:R-:W-:Y:S02]  /*14c90*/  LOP3.LUT R12, R13, 0x380, RZ, 0xc0, !PT ;  /* 0x000003800d0c7812 */ /* 0x000fe400078ec0ff */
[----:B------:R-:W-:Y:S02]  /*14ca0*/  LOP3.LUT R24, R25, 0x380, RZ, 0xc0, !PT ;  /* 0x0000038019187812 */ /* 0x000fe400078ec0ff */
[----:B------:R-:W-:Y:S02]  /*14cb0*/  LOP3.LUT R28, R29, 0x380, RZ, 0xc0, !PT ;  /* 0x000003801d1c7812 */ /* 0x000fe400078ec0ff */
        /* <DEDUP_REMOVED lines=8> */
[----:B------:R-:W-:Y:S02]  /*14d40*/  LOP3.LUT R24, R24, R25, RZ, 0x3c, !PT ;  /* 0x0000001918187212 */ /* 0x000fe400078e3cff */
[----:B------:R-:W-:Y:S01]  /*14d50*/  LOP3.LUT R28, R28, R29, RZ, 0x3c, !PT ;  /* 0x0000001d1c1c7212 */ /* 0x000fe200078e3cff */
[----:B------:R-:W-:Y:S01]  /*14d60*/  IMAD.X R29, RZ, RZ, R21, P4 ;  /* 0x000000ffff1d7224 */ /* 0x000fe200020e0615 */
[----:B------:R-:W-:-:S02]  /*14d70*/  IADD3 R33, P5, R20, 0x5000, RZ ;  /* 0x0000500014217810 */ /* 0x000fc40007fbe0ff */
[----:B------:R-:W-:Y:S02]  /*14d80*/  IADD3.X R25, RZ, R21, RZ, P3, !PT ;  /* 0x00000015ff197210 */ /* 0x000fe40001ffe4ff */
[C---:B----4-:R-:W-:Y:S02]  /*14d90*/  IADD3 R37, P1, R20.reuse, 0x6000, RZ ;  /* 0x0000600014257810 */ /* 0x050fe40007f3e0ff */
[C---:B------:R-:W-:Y:S02]  /*14da0*/  IADD3 R41, P2, R20.reuse, 0x7000, RZ ;  /* 0x0000700014297810 */ /* 0x040fe40007f5e0ff */
[C---:B------:R-:W-:Y:S02]  /*14db0*/  IADD3 R45, P3, R20.reuse, 0x8000, RZ ;  /* 0x00008000142d7810 */ /* 0x040fe40007f7e0ff */
[----:B------:R-:W-:Y:S02]  /*14dc0*/  IADD3 R49, P4, R20, 0x9000, RZ ;  /* 0x0000900014317810 */ /* 0x000fe40007f9e0ff */
[----:B------:R-:W-:-:S02]  /*14dd0*/  P2R R10, PR, RZ, 0x20 ;  /* 0x00000020ff0a7803 */ /* 0x000fc40000000000 */
[----:B0-----:R-:W-:Y:S02]  /*14de0*/  LOP3.LUT R32, R33, 0x380, RZ, 0xc0, !PT ;  /* 0x0000038021207812 */ /* 0x001fe400078ec0ff */
[----:B------:R-:W-:Y:S02]  /*14df0*/  LOP3.LUT R36, R37, 0x380, RZ, 0xc0, !PT ;  /* 0x0000038025247812 */ /* 0x000fe400078ec0ff */
[----:B------:R-:W-:Y:S02]  /*14e00*/  LOP3.LUT R40, R41, 0x380, RZ, 0xc0, !PT ;  /* 0x0000038029287812 */ /* 0x000fe400078ec0ff */
[----:B------:R-:W-:Y:S02]  /*14e10*/  LOP3.LUT R44, R45, 0x380, RZ, 0xc0, !PT ;  /* 0x000003802d2c7812 */ /* 0x000fe400078ec0ff */
[----:B------:R-:W-:Y:S02]  /*14e20*/  LOP3.LUT R48, R49, 0x380, RZ, 0xc0, !PT ;  /* 0x0000038031307812 */ /* 0x000fe400078ec0ff */
[----:B------:R-:W-:-:S02]  /*14e30*/  IADD3 R53, P5, R20, 0xa000, RZ ;  /* 0x0000a00014357810 */ /* 0x000fc40007fbe0ff */
[----:B------:R-:W-:Y:S02]  /*14e40*/  SHF.R.U64 R32, R32, 0x3, RZ ;  /* 0x0000000320207819 */ /* 0x000fe400000012ff */
[----:B------:R-:W-:Y:S02]  /*14e50*/  SHF.R.U64 R36, R36, 0x3, RZ ;  /* 0x0000000324247819 */ /* 0x000fe400000012ff */
[----:B------:R-:W-:Y:S02]  /*14e60*/  LOP3.LUT R52, R53, 0x380, RZ, 0xc0, !PT ;  /* 0x0000038035347812 */ /* 0x000fe400078ec0ff */
        /* <DEDUP_REMOVED lines=8> */
[----:B------:R-:W-:Y:S01]  /*14ef0*/  SHF.R.U64 R52, R52, 0x3, RZ ;  /* 0x0000000334347819 */ /* 0x000fe200000012ff */
[----:B---3--:R-:W-:Y:S06]  /*14f00*/  @P6 BRA `(.L_x_2151) ;  /* 0x0000000000106947 */ /* 0x008fec0003800000 */
[----:B------:R-:W-:Y:S05]  /*14f10*/  @!P0 BRA `(.L_x_2151) ;  /* 0x00000000000c8947 */ /* 0x000fea0003800000 */
[----:B------:R-:W3:Y:S04]  /*14f20*/  LDG.E R4, desc[UR42][R6.64] ;  /* 0x0000002a06047981 */ /* 0x000ee8000c1e1900 */
[----:B-----5:R-:W3:Y:S02]  /*14f30*/  LDG.E R79, desc[UR42][R6.64+0x4] ;  /* 0x0000042a064f7981 */ /* 0x020ee4000c1e1900 */
[----:B---3--:R-:W-:-:S07]  /*14f40*/  IMAD.IADD R79, R79, 0x1, -R4 ;  /* 0x000000014f4f7824 */ /* 0x008fce00078e0a04 */
.L_x_2151:
[----:B------:R-:W0:Y:S01]  /*14f50*/  SHFL.IDX PT, R4, R218, RZ, 0x1f ;  /* 0x00001fffda047589 */ /* 0x000e2200000e0000 */
[----:B------:R-:W-:Y:S01]  /*14f60*/  ISETP.NE.AND P6, PT, R10, RZ, PT ;  /* 0x000000ff0a00720c */ /* 0x000fe20003fc5270 */
[--C-:B------:R-:W-:Y:S01]  /*14f70*/  IMAD.X R37, RZ, RZ, R21.reuse, P1 ;  /* 0x000000ffff257224 */ /* 0x100fe200008e0615 */
[----:B------:R-:W-:Y:S01]  /*14f80*/  IADD3.X R49, RZ, R21, RZ, P4, !PT ;  /* 0x00000015ff317210 */ /* 0x000fe200027fe4ff */
[--C-:B------:R-:W-:Y:S01]  /*14f90*/  IMAD.X R41, RZ, RZ, R21.reuse, P2 ;  /* 0x000000ffff297224 */ /* 0x100fe200010e0615 */
[----:B------:R-:W-:Y:S01]  /*14fa0*/  LOP3.LUT R52, R52, R53, RZ, 0x3c, !PT ;  /* 0x0000003534347212 */ /* 0x000fe200078e3cff */
[--C-:B------:R-:W-:Y:S01]  /*14fb0*/  IMAD.X R45, RZ, RZ, R21.reuse, P3 ;  /* 0x000000ffff2d7224 */ /* 0x100fe200018e0615 */
[----:B------:R-:W-:Y:S01]  /*14fc0*/  IADD3.X R33, RZ, R21, RZ, P6, !PT ;  /* 0x00000015ff217210 */ /* 0x000fe200037fe4ff */
[----:B------:R-:W-:Y:S01]  /*14fd0*/  IMAD.X R53, RZ, RZ, R21, P5 ;  /* 0x000000ffff357224 */ /* 0x000fe200028e0615 */
[C---:B------:R-:W-:Y:S02]  /*14fe0*/  IADD3 R57, P6, R20.reuse, 0xb000, RZ ;  /* 0x0000b00014397810 */ /* 0x040fe40007fde0ff */
[----:B------:R-:W-:-:S02]  /*14ff0*/  IADD3 R61, P1, R20, 0xc000, RZ ;  /* 0x0000c000143d7810 */ /* 0x000fc40007f3e0ff */
[C---:B------:R-:W-:Y:S02]  /*15000*/  IADD3 R65, P2, R20.reuse, 0xd000, RZ ;  /* 0x0000d00014417810 */ /* 0x040fe40007f5e0ff */
[C---:B------:R-:W-:Y:S02]  /*15010*/  IADD3 R73, P3, R20.reuse, 0xe000, RZ ;  /* 0x0000e00014497810 */ /* 0x040fe40007f7e0ff */
[----:B------:R-:W-:Y:S02]  /*15020*/  IADD3 R6, P5, R20, 0xf000, RZ ;  /* 0x0000f00014067810 */ /* 0x000fe40007fbe0ff */
[----:B------:R-:W-:Y:S02]  /*15030*/  LOP3.LUT R56, R57, 0x380, RZ, 0xc0, !PT ;  /* 0x0000038039387812 */ /* 0x000fe400078ec0ff */
[----:B------:R-:W-:Y:S01]  /*15040*/  LOP3.LUT R60, R61, 0x380, RZ, 0xc0, !PT ;  /* 0x000003803d3c7812 */ /* 0x000fe200078ec0ff */
[----:B------:R-:W-:Y:S01]  /*15050*/  IMAD.X R69, RZ, RZ, R21, P5 ;  /* 0x000000ffff457224 */ /* 0x000fe200028e0615 */
[----:B------:R-:W-:-:S02]  /*15060*/  LOP3.LUT R64, R65, 0x380, RZ, 0xc0, !PT ;  /* 0x0000038041407812 */ /* 0x000fc400078ec0ff */
[----:B0-----:R-:W-:Y:S02]  /*15070*/  ISETP.NE.AND P4, PT, R4, RZ, PT ;  /* 0x000000ff0400720c */ /* 0x001fe40003f85270 */
[----:B------:R-:W-:Y:S02]  /*15080*/  LOP3.LUT R72, R73, 0x380, RZ, 0xc0, !PT ;  /* 0x0000038049487812 */ /* 0x000fe400078ec0ff */
[----:B------:R-:W-:Y:S02]  /*15090*/  LOP3.LUT R7, R20, 0x380, RZ, 0xc0, !PT ;  /* 0x0000038014077812 */ /* 0x000fe400078ec0ff */
[----:B------:R-:W-:Y:S02]  /*150a0*/  LOP3.LUT R5, R6, 0x380, RZ, 0xc0, !PT ;  /* 0x0000038006057812 */ /* 0x000fe400078ec0ff */
[----:B------:R-:W-:Y:S02]  /*150b0*/  SHF.R.U64 R56, R56, 0x3, RZ ;  /* 0x0000000338387819 */ /* 0x000fe400000012ff */
[----:B------:R-:W-:-:S02]  /*150c0*/  SHF.R.U64 R60, R60, 0x3, RZ ;  /* 0x000000033c3c7819 */ /* 0x000fc400000012ff */
[----:B------:R-:W-:Y:S02]  /*150d0*/  SHF.R.U64 R64, R64, 0x3, RZ ;  /* 0x0000000340407819 */ /* 0x000fe400000012ff */
[----:B------:R-:W-:Y:S02]  /*150e0*/  SHF.R.U64 R72, R72, 0x3, RZ ;  /* 0x0000000348487819 */ /* 0x000fe400000012ff */
[----:B------:R-:W-:Y:S02]  /*150f0*/  SHF.R.U64 R7, R7, 0x3, RZ ;  /* 0x0000000307077819 */ /* 0x000fe400000012ff */
[----:B------:R-:W-:Y:S02]  /*15100*/  SHF.R.U64 R5, R5, 0x3, RZ ;  /* 0x0000000305057819 */ /* 0x000fe400000012ff */
[----:B------:R-:W-:Y:S02]  /*15110*/  SHF.R.S32.HI R4, RZ, 0x1f, R204 ;  /* 0x0000001fff047819 */ /* 0x000fe400000114cc */
[----:B------:R-:W-:Y:S01]  /*15120*/  LOP3.LUT R56, R56, R57, RZ, 0x3c, !PT ;  /* 0x0000003938387212 */ /* 0x000fe200078e3cff */
[--C-:B------:R-:W-:Y:S01]  /*15130*/  IMAD.X R57, RZ, RZ, R21.reuse, P6 ;  /* 0x000000ffff397224 */ /* 0x100fe200030e0615 */
[----:B------:R-:W-:Y:S01]  /*15140*/  LOP3.LUT R60, R60, R61, RZ, 0x3c, !PT ;  /* 0x0000003d3c3c7212 */ /* 0x000fe200078e3cff */
[----:B------:R-:W-:Y:S01]  /*15150*/  IMAD.X R61, RZ, RZ, R21, P1 ;  /* 0x000000ffff3d7224 */ /* 0x000fe200008e0615 */
[----:B------:R-:W-:-:S02]  /*15160*/  LOP3.LUT R64, R64, R65, RZ, 0x3c, !PT ;  /* 0x0000004140407212 */ /* 0x000fc400078e3cff */
[----:B------:R-:W-:Y:S01]  /*15170*/  LOP3.LUT R72, R72, R73, RZ, 0x3c, !PT ;  /* 0x0000004948487212 */ /* 0x000fe200078e3cff */
[----:B------:R-:W-:Y:S01]  /*15180*/  IMAD.X R73, RZ, RZ, R21, P3 ;  /* 0x000000ffff497224 */ /* 0x000fe200018e0615 */
[----:B------:R-:W-:Y:S02]  /*15190*/  LOP3.LUT R20, R7, R20, RZ, 0x3c, !PT ;  /* 0x0000001407147212 */ /* 0x000fe400078e3cff */
[----:B------:R-:W-:Y:S02]  /*151a0*/  IADD3.X R65, RZ, R21, RZ, P2, !PT ;  /* 0x00000015ff417210 */ /* 0x000fe400017fe4ff */
[----:B------:R-:W-:Y:S02]  /*151b0*/  LOP3.LUT R68, R5, R6, RZ, 0x3c, !PT ;  /* 0x0000000605447212 */ /* 0x000fe400078e3cff */
[----:B------:R-:W-:Y:S02]  /*151c0*/  SHF.R.S32.HI R78, RZ, 0x1f, R201 ;  /* 0x0000001fff4e7819 */ /* 0x000fe400000114c9 */
[----:B------:R-:W-:-:S02]  /*151d0*/  SEL R87, R204, RZ, !P0 ;  /* 0x000000ffcc577207 */ /* 0x000fc40004000000 */
[----:B------:R-:W-:Y:S02]  /*151e0*/  SEL R80, R4, RZ, !P0 ;  /* 0x000000ff04507207 */ /* 0x000fe40004000000 */
[----:B-----5:R-:W-:Y:S01]  /*151f0*/  SHF.R.S32.HI R77, RZ, 0x1f, R76 ;  /* 0x0000001fff4d7819 */ /* 0x020fe2000001144c */
[----:B------:R-:W-:Y:S06]  /*15200*/  @P4 BRA `(.L_x_2152) ;  /* 0x00000000005c4947 */ /* 0x000fec0003800000 */
[----:B------:R-:W-:Y:S01]  /*15210*/  ULDC.64 UR4, c[0x0][0xb70] ;  /* 0x0002dc0000047ab9 */ /* 0x000fe20000000a00 */
[----:B------:R-:W-:Y:S02]  /*15220*/  IMAD R14, R210, 0x40, R192 ;  /* 0x00000040d20e7824 */ /* 0x000fe400078e02c0 */
[----:B------:R-:W-:Y:S02]  /*15230*/  IMAD R6, R78, UR4, RZ ;  /* 0x000000044e067c24 */ /* 0x000fe4000f8e02ff */
[----:B------:R-:W-:-:S04]  /*15240*/  IMAD.WIDE.U32 R4, R201, UR4, R76 ;  /* 0x00000004c9047c25 */ /* 0x000fc8000f8e004c */
[----:B------:R-:W-:Y:S01]  /*15250*/  IMAD R7, R201, UR5, R6 ;  /* 0x00000005c9077c24 */ /* 0x000fe2000f8e0206 */
[----:B------:R-:W-:Y:S02]  /*15260*/  ULDC.64 UR4, c[0x0][0xb78] ;  /* 0x0002de0000047ab9 */ /* 0x000fe40000000a00 */
[----:B------:R-:W-:Y:S02]  /*15270*/  IMAD R6, R80, UR4, RZ ;  /* 0x0000000450067c24 */ /* 0x000fe4000f8e02ff */
[----:B------:R-:W-:Y:S01]  /*15280*/  IMAD.IADD R5, R5, 0x1, R7 ;  /* 0x0000000105057824 */ /* 0x000fe200078e0207 */
[----:B------:R-:W-:Y:S01]  /*15290*/  IADD3 R7, -R194, RZ, RZ ;  /* 0x000000ffc2077210 */ /* 0x000fe20007ffe1ff */
[C---:B------:R-:W-:Y:S02]  /*152a0*/  IMAD R11, R87.reuse, UR5, R6 ;  /* 0x00000005570b7c24 */ /* 0x040fe4000f8e0206 */
[----:B------:R-:W-:Y:S01]  /*152b0*/  IMAD.WIDE.U32 R4, R87, UR4, R4 ;  /* 0x0000000457047c25 */ /* 0x000fe2000f8e0004 */
[----:B------:R-:W-:Y:S01]  /*152c0*/  ISETP.NE.AND P0, PT, R22, R7, PT ;  /* 0x000000071600720c */ /* 0x000fe20003f05270 */
[----:B------:R-:W-:Y:S01]  /*152d0*/  ULDC.64 UR4, c[0x0][0xb40] ;  /* 0x0002d00000047ab9 */ /* 0x000fe20000000a00 */
[----:B------:R-:W-:Y:S01]  /*152e0*/  SHF.R.S32.HI R7, RZ, 0x1f, R14 ;  /* 0x0000001fff077819 */ /* 0x000fe2000001140e */
[C---:B------:R-:W-:Y:S01]  /*152f0*/  VIADD R6, R14.reuse, 0x8 ;  /* 0x000000080e067836 */ /* 0x040fe20000000000 */
[----:B------:R-:W-:-:S02]  /*15300*/  IADD3 R10, P2, R14, R4, RZ ;  /* 0x000000040e0a7210 */ /* 0x000fc40007f5e0ff */
[-C--:B------:R-:W-:Y:S02]  /*15310*/  ISETP.GE.OR P1, PT, R14, R79.reuse, P0 ;  /* 0x0000004f0e00720c */ /* 0x080fe40000726670 */
[----:B------:R-:W-:Y:S02]  /*15320*/  ISETP.GE.OR P0, PT, R6, R79, P0 ;  /* 0x0000004f0600720c */ /* 0x000fe40000706670 */
[----:B------:R-:W-:Y:S02]  /*15330*/  IADD3.X R7, R7, R5, R11, P2, !PT ;  /* 0x0000000507077210 */ /* 0x000fe400017fe40b */
[----:B------:R-:W-:-:S04]  /*15340*/  LEA R4, P2, R10, UR4, 0x2 ;  /* 0x000000040a047c11 */ /* 0x000fc8000f8410ff */
[----:B------:R-:W-:-:S05]  /*15350*/  LEA.HI.X R5, R10, UR5, R7, 0x2, P2 ;  /* 0x000000050a057c11 */ /* 0x000fca00090f1407 */
[----:B------:R0:W-:Y:S04]  /*15360*/  @!P1 STG.E desc[UR42][R4.64], R3 ;  /* 0x0000000304009986 */ /* 0x0001e8000c10192a */
[----:B------:R0:W-:Y:S02]  /*15370*/  @!P0 STG.E desc[UR42][R4.64+0x20], R0 ;  /* 0x0000200004008986 */ /* 0x0001e4000c10192a */
.L_x_2152:
[----:B------:R-:W3:Y:S01]  /*15380*/  LDC R88, c[0x0][0xa8c] ;  /* 0x0002a300ff587b82 */ /* 0x000ee20000000800 */
[----:B0-----:R0:W5:Y:S01]  /*15390*/  LD.E.128 R4, desc[UR42][R20.64] ;  /* 0x0000002a14047980 */ /* 0x001162000c101d00 */
[----:B------:R-:W-:Y:S02]  /*153a0*/  ULDC.64 UR4, c[0x0][0xaa0] ;  /* 0x0002a80000047ab9 */ /* 0x000fe40000000a00 */
[----:B------:R-:W-:Y:S01]  /*153b0*/  IMAD R3, R77, UR4, RZ ;  /* 0x000000044d037c24 */ /* 0x000fe2000f8e02ff */
[----:B------:R-:W5:Y:S04]  /*153c0*/  LD.E.128 R8, desc[UR42][R8.64] ;  /* 0x0000002a08087980 */ /* 0x000f68000c101d00 */
[----:B------:R-:W5:Y:S01]  /*153d0*/  LD.E.128 R12, desc[UR42][R12.64] ;  /* 0x0000002a0c0c7980 */ /* 0x000f62000c101d00 */
[--C-:B0-----:R-:W-:Y:S01]  /*153e0*/  SHF.R.S32.HI R21, RZ, 0x1f, R199.reuse ;  /* 0x0000001fff157819 */ /* 0x101fe200000114c7 */
[----:B------:R-:W-:-:S02]  /*153f0*/  IMAD.MOV.U32 R20, RZ, RZ, R199 ;  /* 0x000000ffff147224 */ /* 0x000fc400078e00c7 */
[----:B------:R-:W5:Y:S01]  /*15400*/  LD.E.128 R24, desc[UR42][R24.64] ;  /* 0x0000002a18187980 */ /* 0x000f62000c101d00 */
[C---:B------:R-:W-:Y:S02]  /*15410*/  IMAD R3, R76.reuse, UR5, R3 ;  /* 0x000000054c037c24 */ /* 0x040fe4000f8e0203 */
[----:B------:R-:W-:Y:S01]  /*15420*/  IMAD.WIDE.U32 R20, R76, UR4, R20 ;  /* 0x000000044c147c25 */ /* 0x000fe2000f8e0014 */
[----:B------:R-:W-:Y:S01]  /*15430*/  ULDC.64 UR4, c[0x0][0xae0] ;  /* 0x0002b80000047ab9 */ /* 0x000fe20000000a00 */
[----:B------:R-:W5:Y:S03]  /*15440*/  LD.E.128 R28, desc[UR42][R28.64] ;  /* 0x0000002a1c1c7980 */ /* 0x000f66000c101d00 */
[----:B------:R-:W-:Y:S01]  /*15450*/  IADD3 R21, R21, R3, RZ ;  /* 0x0000000315157210 */ /* 0x000fe20007ffe0ff */
[----:B------:R-:W-:Y:S01]  /*15460*/  VIADD R3, R199, 0x40 ;  /* 0x00000040c7037836 */ /* 0x000fe20000000000 */
[----:B------:R-:W5:Y:S01]  /*15470*/  LD.E.128 R32, desc[UR42][R32.64] ;  /* 0x0000002a20207980 */ /* 0x000f62000c101d00 */
[----:B------:R-:W-:-:S03]  /*15480*/  IMAD R76, R78, UR4, RZ ;  /* 0x000000044e4c7c24 */ /* 0x000fc6000f8e02ff */
[-C--:B---3--:R-:W-:Y:S01]  /*15490*/  ISETP.GE.AND P3, PT, R3, R88.reuse, PT ;  /* 0x000000580300720c */ /* 0x088fe20003f66270 */
[C---:B------:R-:W-:Y:S01]  /*154a0*/  IMAD R77, R201.reuse, UR5, R76 ;  /* 0x00000005c94d7c24 */ /* 0x040fe2000f8e024c */
[----:B------:R-:W5:Y:S01]  /*154b0*/  LD.E.128 R36, desc[UR42][R36.64] ;  /* 0x0000002a24247980 */ /* 0x000f62000c101d00 */
[----:B------:R-:W-:Y:S01]  /*154c0*/  IMAD R79, R210, -0x40, R79 ;  /* 0xffffffc0d24f7824 */ /* 0x000fe200078e024f */
[----:B------:R-:W-:Y:S01]  /*154d0*/  SEL R76, RZ, 0xffffffff, P3 ;  /* 0xffffffffff4c7807 */ /* 0x000fe20001800000 */
[----:B------:R-:W-:Y:S01]  /*154e0*/  VIADD R0, R202, 0x20 ;  /* 0x00000020ca007836 */ /* 0x000fe20000000000 */
        /* <DEDUP_REMOVED lines=22> */
[----:B0-----:R-:W0:Y:S01]  /*15650*/  FENCE.VIEW.ASYNC.S ;  /* 0x00000000000073c6 */ /* 0x001e220000000000 */
[----:B------:R-:W-:Y:S01]  /*15660*/  SEL R0, RZ, 0x1, P2 ;  /* 0x00000001ff007807 */ /* 0x000fe20001000000 */
[C---:B------:R-:W-:Y:S01]  /*15670*/  VIADD R85, R199.reuse, 0x140 ;  /* 0x00000140c7557836 */ /* 0x040fe20000000000 */
[-C--:B------:R-:W-:Y:S01]  /*15680*/  ISETP.GE.AND P2, PT, R82, R88.reuse, PT ;  /* 0x000000585200720c */ /* 0x080fe20003f46270 */
[----:B------:R-:W-:Y:S01]  /*15690*/  VIADD R78, R199, 0x180 ;  /* 0x00000180c74e7836 */ /* 0x000fe20000000000 */
[----:B------:R-:W-:Y:S01]  /*156a0*/  ISETP.GE.AND P3, PT, R83, R88, PT ;  /* 0x000000585300720c */ /* 0x000fe20003f66270 */
[----:B------:R-:W-:Y:S01]  /*156b0*/  BSSY B1, `(.L_x_2153) ;  /* 0x0000037000017945 */ /* 0x000fe20003800000 */
[----:B------:R-:W-:-:S02]  /*156c0*/  LOP3.LUT R0, R77, 0x2, R0, 0xe2, !PT ;  /* 0x000000024d007812 */ /* 0x000fc400078ee200 */
[----:B------:R-:W-:Y:S02]  /*156d0*/  SEL R77, RZ, 0x4, P2 ;  /* 0x00000004ff4d7807 */ /* 0x000fe40001000000 */
[----:B------:R-:W-:Y:S02]  /*156e0*/  SEL R76, RZ, 0x8, P3 ;  /* 0x00000008ff4c7807 */ /* 0x000fe40001800000 */
[----:B------:R-:W-:Y:S02]  /*156f0*/  IADD3 R84, R199, 0x100, RZ ;  /* 0x00000100c7547810 */ /* 0x000fe40007ffe0ff */
[----:B------:R-:W-:Y:S01]  /*15700*/  LOP3.LUT R76, R76, R0, R77, 0xfe, !PT ;  /* 0x000000004c4c7212 */ /* 0x000fe200078efe4d */
[----:B------:R-:W-:Y:S01]  /*15710*/  VIADD R0, R2, 0x28c20 ;  /* 0x00028c2002007836 */ /* 0x000fe20000000000 */
[-C--:B------:R-:W-:Y:S02]  /*15720*/  ISETP.GE.AND P2, PT, R84, R88.reuse, PT ;  /* 0x000000585400720c */ /* 0x080fe40003f46270 */
[----:B------:R-:W-:-:S02]  /*15730*/  ISETP.GE.AND P3, PT, R85, R88, PT ;  /* 0x000000585500720c */ /* 0x000fc40003f66270 */
[----:B------:R-:W-:Y:S01]  /*15740*/  ISETP.GE.AND P1, PT, R202, R79, PT ;  /* 0x0000004fca00720c */ /* 0x000fe20003f26270 */
[----:B------:R-:W-:Y:S01]  /*15750*/  VIADD R79, R199, 0x1c0 ;  /* 0x000001c0c74f7836 */ /* 0x000fe20000000000 */
[----:B------:R-:W-:Y:S02]  /*15760*/  ISETP.GE.AND P4, PT, R78, R88, PT ;  /* 0x000000584e00720c */ /* 0x000fe40003f86270 */
[----:B------:R-:W-:Y:S02]  /*15770*/  SEL R77, RZ, 0x10, P2 ;  /* 0x00000010ff4d7807 */ /* 0x000fe40001000000 */
[----:B------:R-:W-:Y:S02]  /*15780*/  SEL R78, RZ, 0x20, P3 ;  /* 0x00000020ff4e7807 */ /* 0x000fe40001800000 */
[----:B------:R-:W-:Y:S02]  /*15790*/  PRMT R0, RZ, 0x654, R0 ;  /* 0x00000654ff007816 */ /* 0x000fe40000000000 */
[----:B------:R-:W-:Y:S01]  /*157a0*/  LOP3.LUT R77, R78, R76, R77, 0xfe, !PT ;  /* 0x0000004c4e4d7212 */ /* 0x000fe200078efe4d */
[----:B------:R-:W-:Y:S01]  /*157b0*/  IMAD R76, R80, UR4, RZ ;  /* 0x00000004504c7c24 */ /* 0x000fe2000f8e02ff */
[----:B0-----:R0:W-:Y:S01]  /*157c0*/  SYNCS.ARRIVE.TRANS64.RED.A1T0 RZ, [R0+URZ], RZ ;  /* 0x000000ff00ff79a7 */ /* 0x0011e2000810043f */
[----:B------:R-:W-:Y:S01]  /*157d0*/  ISETP.GE.AND P2, PT, R79, R88, PT ;  /* 0x000000584f00720c */ /* 0x000fe20003f46270 */
[----:B------:R-:W-:Y:S01]  /*157e0*/  IMAD.WIDE.U32 R78, R87, UR4, R20 ;  /* 0x00000004574e7c25 */ /* 0x000fe2000f8e0014 */
[----:B------:R-:W-:-:S02]  /*157f0*/  SHF.R.S32.HI R203, RZ, 0x1f, R202 ;  /* 0x0000001fffcb7819 */ /* 0x000fc400000114ca */
[----:B------:R-:W-:Y:S01]  /*15800*/  SEL R21, RZ, 0x80, P2 ;  /* 0x00000080ff157807 */ /* 0x000fe20001000000 */
[----:B------:R-:W-:Y:S01]  /*15810*/  IMAD R81, R87, UR5, R76 ;  /* 0x0000000557517c24 */ /* 0x000fe2000f8e024c */
[----:B0-----:R-:W-:-:S04]  /*15820*/  SEL R0, RZ, 0x40, P4 ;  /* 0x00000040ff007807 */ /* 0x001fc80002000000 */
        /* <DEDUP_REMOVED lines=31> */
.L_x_2154:
[----:B------:R-:W-:Y:S05]  /*15a20*/  BSYNC B1 ;  /* 0x0000000000017941 */ /* 0x000fea0003800000 */
.L_x_2153:
[----:B------:R-:W-:Y:S05]  /*15a30*/  @P0 BRA `(.L_x_2155) ;  /* 0x0000000c00080947 */ /* 0x000fea0003800000 */
[----:B0----5:R-:W-:Y:S01]  /*15a40*/  IADD3 R7, P0, R76, 0x20, RZ ;  /* 0x000000204c077810 */ /* 0x021fe20007f1e0ff */
[----:B------:R-:W-:Y:S01]  /*15a50*/  ULDC.64 UR4, c[0x0][0xad8] ;  /* 0x0002b60000047ab9 */ /* 0x000fe20000000a00 */
[----:B------:R-:W-:Y:S01]  /*15a60*/  IMAD.MOV.U32 R4, RZ, RZ, R78 ;  /* 0x000000ffff047224 */ /* 0x000fe200078e004e */
[-C--:B------:R-:W-:Y:S01]  /*15a70*/  ISETP.GE.AND P4, PT, R3, R88.reuse, PT ;  /* 0x000000580300720c */ /* 0x080fe20003f86270 */
[----:B------:R-:W-:Y:S01]  /*15a80*/  IMAD.MOV.U32 R5, RZ, RZ, R87 ;  /* 0x000000ffff057224 */ /* 0x000fe200078e0057 */
[----:B------:R-:W-:Y:S02]  /*15a90*/  IADD3.X R76, RZ, R77, RZ, P0, !PT ;  /* 0x0000004dff4c7210 */ /* 0x000fe400007fe4ff */
        /* <DEDUP_REMOVED lines=24> */
.L_x_2150:
[----:B------:R-:W-:Y:S01]  /*15c20*/  ULDC.64 UR4, c[0x0][0xbd8] ;  /* 0x0002f60000047ab9 */ /* 0x000fe20000000a00 */
[----:B------:R-:W3:Y:S01]  /*15c30*/  LDC.64 R4, c[0x0][0xbd8] ;  /* 0x0002f600ff047b82 */ /* 0x000ee20000000a00 */
[----:B------:R-:W-:Y:S02]  /*15c40*/  ISETP.NE.U32.AND P0, PT, RZ, UR4, PT ;  /* 0x00000004ff007c0c */ /* 0x000fe4000bf05070 */
[----:B------:R-:W-:Y:S02]  /*15c50*/  MOV R9, RZ ;  /* 0x000000ff00097202 */ /* 0x000fe40000000f00 */
[----:B------:R-:W-:Y:S01]  /*15c60*/  ISETP.NE.AND.EX P0, PT, RZ, UR5, PT, P0 ;  /* 0x00000005ff007c0c */ /* 0x000fe2000bf05300 */
[----:B------:R-:W-:Y:S02]  /*15c70*/  ULDC.64 UR4, c[0x0][0xbe0] ;  /* 0x0002f80000047ab9 */ /* 0x000fe40000000a00 */
[----:B------:R-:W-:Y:S01]  /*15c80*/  ISETP.NE.U32.AND P1, PT, RZ, UR4, PT ;  /* 0x00000004ff007c0c */ /* 0x000fe2000bf25070 */
[----:B------:R-:W4:Y:S03]  /*15c90*/  LDC R20, c[0x0][0xa8c] ;  /* 0x0002a300ff147b82 */ /* 0x000f260000000800 */
[----:B------:R-:W-:Y:S01]  /*15ca0*/  ISETP.NE.AND.EX P1, PT, RZ, UR5, PT, P1 ;  /* 0x00000005ff007c0c */ /* 0x000fe2000bf25310 */
[----:B---3--:R-:W-:-:S12]  /*15cb0*/  IMAD.WIDE R4, R204, 0x4, R4 ;  /* 0x00000004cc047825 */ /* 0x008fd800078e0204 */
[----:B------:R-:W3:Y:S01]  /*15cc0*/  @P1 LDC.64 R6, c[0x0][0xbe0] ;  /* 0x0002f800ff061b82 */ /* 0x000ee20000000a00 */
[----:B------:R-:W-:Y:S02]  /*15cd0*/  ULDC UR4, c[0x0][0xa88] ;  /* 0x0002a20000047ab9 */ /* 0x000fe40000000800 */
[----:B------:R-:W-:Y:S01]  /*15ce0*/  IMAD.U32 R3, RZ, RZ, UR4 ;  /* 0x00000004ff037e24 */ /* 0x000fe2000f8e00ff */
[----:B------:R0:W5:Y:S01]  /*15cf0*/  @P0 LDG.E R9, desc[UR42][R4.64] ;  /* 0x0000002a04090981 */ /* 0x000162000c1e1900 */
[----:B---3--:R-:W-:-:S05]  /*15d00*/  @P1 IMAD.WIDE R6, R204, 0x4, R6 ;  /* 0x00000004cc061825 */ /* 0x008fca00078e0206 */
[----:B------:R0:W5:Y:S01]  /*15d10*/  @P1 LDG.E R3, desc[UR42][R6.64] ;  /* 0x0000002a06031981 */ /* 0x000162000c1e1900 */
[----:B------:R-:W-:Y:S01]  /*15d20*/  ISETP.GT.AND P2, PT, R224, 0x3f, PT ;  /* 0x0000003fe000780c */ /* 0x000fe20003f44270 */
[----:B----4-:R-:W-:-:S12]  /*15d30*/  @P1 BRA `(.L_x_2156) ;  /* 0x0000000000101947 */ /* 0x010fd80003800000 */
[----:B------:R-:W-:Y:S05]  /*15d40*/  @!P0 BRA `(.L_x_2156) ;  /* 0x00000000000c8947 */ /* 0x000fea0003800000 */
[----:B------:R-:W3:Y:S04]  /*15d50*/  LDG.E R0, desc[UR42][R4.64] ;  /* 0x0000002a04007981 */ /* 0x000ee8000c1e1900 */
[----:B-----5:R-:W3:Y:S02]  /*15d60*/  LDG.E R3, desc[UR42][R4.64+0x4] ;  /* 0x0000042a04037981 */ /* 0x020ee4000c1e1900 */
[----:B---3--:R-:W-:-:S07]  /*15d70*/  IMAD.IADD R3, R3, 0x1, -R0 ;  /* 0x0000000103037824 */ /* 0x008fce00078e0a00 */
.L_x_2156:
[----:B------:R-:W-:Y:S01]  /*15d80*/  SHF.R.S32.HI R0, RZ, 0x1f, R204 ;  /* 0x0000001fff007819 */ /* 0x000fe200000114cc */
[----:B------:R-:W-:Y:S01]  /*15d90*/  BSSY B1, `(.L_x_2157) ;  /* 0x000001d000017945 */ /* 0x000fe20003800000 */
[----:B------:R-:W-:Y:S02]  /*15da0*/  SHF.R.S32.HI R10, RZ, 0x1f, R201 ;  /* 0x0000001fff0a7819 */ /* 0x000fe400000114c9 */
[----:B------:R-:W-:Y:S02]  /*15db0*/  SHF.R.S32.HI R14, RZ, 0x1f, R199 ;  /* 0x0000001fff0e7819 */ /* 0x000fe400000114c7 */
[----:B------:R-:W-:Y:S02]  /*15dc0*/  SEL R11, R204, RZ, !P0 ;  /* 0x000000ffcc0b7207 */ /* 0x000fe40004000000 */
[----:B------:R-:W-:Y:S02]  /*15dd0*/  SEL R12, R0, RZ, !P0 ;  /* 0x000000ff000c7207 */ /* 0x000fe40004000000 */
[----:B-----5:R-:W-:Y:S01]  /*15de0*/  SHF.R.S32.HI R8, RZ, 0x1f, R9 ;  /* 0x0000001fff087819 */ /* 0x020fe20000011409 */
[----:B------:R-:W-:Y:S06]  /*15df0*/  @P2 BRA `(.L_x_2158) ;  /* 0x0000000000582947 */ /* 0x000fec0003800000 */
[----:B0-----:R-:W0:Y:S02]  /*15e00*/  S2R R5, SR_TID.X ;  /* 0x0000000000057919 */ /* 0x001e240000002100 */
[----:B0-----:R-:W-:-:S05]  /*15e10*/  IMAD R0, R210, 0x40, R5 ;  /* 0x00000040d2007824 */ /* 0x001fca00078e0205 */
[----:B------:R-:W-:-:S04]  /*15e20*/  IADD3 R0, R0, -0x80, RZ ;  /* 0xffffff8000007810 */ /* 0x000fc80007ffe0ff */
[----:B------:R-:W-:-:S13]  /*15e30*/  ISETP.GE.AND P0, PT, R0, R3, PT ;  /* 0x000000030000720c */ /* 0x000fda0003f06270 */
[----:B------:R-:W-:Y:S05]  /*15e40*/  @P0 BRA `(.L_x_2158) ;  /* 0x0000000000440947 */ /* 0x000fea0003800000 */
[----:B------:R-:W-:Y:S01]  /*15e50*/  IADD3 R4, P0, R0, R9, RZ ;  /* 0x0000000900047210 */ /* 0x000fe20007f1e0ff */
[----:B------:R-:W-:-:S03]  /*15e60*/  ULDC.64 UR4, c[0x0][0xb70] ;  /* 0x0002dc0000047ab9 */ /* 0x000fc60000000a00 */
[----:B------:R-:W-:Y:S01]  /*15e70*/  LEA.HI.X.SX32 R5, R0, R8, 0x1, P0 ;  /* 0x0000000800057211 */ /* 0x000fe200000f0eff */
[----:B------:R-:W-:-:S04]  /*15e80*/  IMAD R0, R10, UR4, RZ ;  /* 0x000000040a007c24 */ /* 0x000fc8000f8e02ff */
        /* <DEDUP_REMOVED lines=13> */
.L_x_2158:
[----:B------:R-:W-:Y:S05]  /*15f60*/  BSYNC B1 ;  /* 0x0000000000017941 */ /* 0x000fea0003800000 */
.L_x_2157:
[----:B------:R-:W-:Y:S01]  /*15f70*/  ULDC.64 UR4, c[0x0][0xaa0] ;  /* 0x0002a80000047ab9 */ /* 0x000fe20000000a00 */
[----:B0-----:R-:W-:Y:S01]  /*15f80*/  MOV R4, R199 ;  /* 0x000000c700047202 */ /* 0x001fe20000000f00 */
[----:B---3--:R-:W-:Y:S01]  /*15f90*/  IMAD.MOV.U32 R5, RZ, RZ, R14 ;  /* 0x000000ffff057224 */ /* 0x008fe200078e000e */
[CC--:B------:R-:W-:Y:S01]  /*15fa0*/  ISETP.GE.AND P2, PT, R199.reuse, R20.reuse, PT ;  /* 0x00000014c700720c */ /* 0x0c0fe20003f46270 */
[----:B------:R-:W-:Y:S01]  /*15fb0*/  IMAD R0, R8, UR4, RZ ;  /* 0x0000000408007c24 */ /* 0x000fe2000f8e02ff */
[----:B------:R-:W-:Y:S01]  /*15fc0*/  IADD3 R21, R199, 0xc0, RZ ;  /* 0x000000c0c7157810 */ /* 0x000fe20007ffe0ff */
[----:B------:R-:W-:Y:S01]  /*15fd0*/  IMAD.WIDE.U32 R4, R9, UR4, R4 ;  /* 0x0000000409047c25 */ /* 0x000fe2000f8e0004 */
[----:B------:R-:W-:Y:S02]  /*15fe0*/  BSSY B1, `(.L_x_2159) ;  /* 0x000004a000017945 */ /* 0x000fe40003800000 */
[----:B------:R-:W-:Y:S01]  /*15ff0*/  ISETP.GE.AND P3, PT, R21, R20, PT ;  /* 0x000000141500720c */ /* 0x000fe20003f66270 */
[----:B------:R-:W-:-:S02]  /*16000*/  VIADD R13, R199, 0x40 ;  /* 0x00000040c70d7836 */ /* 0x000fc40000000000 */
[----:B------:R-:W-:Y:S01]  /*16010*/  IMAD R9, R9, UR5, R0 ;  /* 0x0000000509097c24 */ /* 0x000fe2000f8e0200 */
[----:B------:R-:W-:Y:S01]  /*16020*/  ULDC.64 UR4, c[0x0][0xae0] ;  /* 0x0002b80000047ab9 */ /* 0x000fe20000000a00 */
[----:B------:R-:W-:Y:S01]  /*16030*/  IMAD R3, R210, -0x40, R3 ;  /* 0xffffffc0d2037824 */ /* 0x000fe200078e0203 */
[-C--:B------:R-:W-:Y:S01]  /*16040*/  ISETP.GE.AND P0, PT, R13, R20.reuse, PT ;  /* 0x000000140d00720c */ /* 0x080fe20003f06270 */
[----:B------:R-:W-:Y:S02]  /*16050*/  IMAD R0, R10, UR4, RZ ;  /* 0x000000040a007c24 */ /* 0x000fe4000f8e02ff */
[----:B------:R-:W-:Y:S01]  /*16060*/  IMAD.IADD R5, R5, 0x1, R9 ;  /* 0x0000000105057824 */ /* 0x000fe200078e0209 */
[----:B------:R-:W-:Y:S01]  /*16070*/  SEL R6, RZ, 0xffffffff, P0 ;  /* 0xffffffffff067807 */ /* 0x000fe20000000000 */
[----:B------:R-:W-:Y:S01]  /*16080*/  IMAD R7, R201, UR5, R0 ;  /* 0x00000005c9077c24 */ /* 0x000fe2000f8e0200 */
[C---:B------:R-:W-:Y:S01]  /*16090*/  IADD3 R0, R202.reuse, 0x20, RZ ;  /* 0x00000020ca007810 */ /* 0x040fe20007ffe0ff */
[----:B------:R-:W-:Y:S01]  /*160a0*/  VIADD R15, R199, 0x80 ;  /* 0x00000080c70f7836 */ /* 0x000fe20000000000 */
[-C--:B------:R-:W-:Y:S01]  /*160b0*/  ISETP.GE.AND P1, PT, R202, R3.reuse, PT ;  /* 0x00000003ca00720c */ /* 0x080fe20003f26270 */
[----:B------:R-:W-:Y:S01]  /*160c0*/  IMAD.WIDE.U32 R4, R201, UR4, R4 ;  /* 0x00000004c9047c25 */ /* 0x000fe2000f8e0004 */
[----:B------:R-:W-:Y:S01]  /*160d0*/  ISETP.GE.AND P0, PT, R0, R3, PT ;  /* 0x000000030000720c */ /* 0x000fe20003f06270 */
[----:B------:R-:W-:Y:S01]  /*160e0*/  ULDC.64 UR4, c[0x0][0xae8] ;  /* 0x0002ba0000047ab9 */ /* 0x000fe20000000a00 */
[----:B------:R-:W-:Y:S01]  /*160f0*/  SEL R0, RZ, 0x1, P2 ;  /* 0x00000001ff007807 */ /* 0x000fe20001000000 */
[----:B------:R-:W-:Y:S01]  /*16100*/  IMAD.SHL.U32 R3, R6, 0x2, RZ ;  /* 0x0000000206037824 */ /* 0x000fe200078e00ff */
[-C--:B------:R-:W-:Y:S01]  /*16110*/  ISETP.GE.AND P2, PT, R15, R20.reuse, PT ;  /* 0x000000140f00720c */ /* 0x080fe20003f46270 */
[C---:B------:R-:W-:Y:S01]  /*16120*/  VIADD R25, R199.reuse, 0x100 ;  /* 0x00000100c7197836 */ /* 0x040fe20000000000 */
[----:B------:R-:W-:Y:S01]  /*16130*/  SEL R6, RZ, 0x8, P3 ;  /* 0x00000008ff067807 */ /* 0x000fe20001800000 */
[----:B------:R-:W-:Y:S01]  /*16140*/  VIADD R27, R199, 0x140 ;  /* 0x00000140c71b7836 */ /* 0x000fe20000000000 */
[----:B------:R-:W-:Y:S01]  /*16150*/  LOP3.LUT R0, R3, 0x2, R0, 0xe2, !PT ;  /* 0x0000000203007812 */ /* 0x000fe200078ee200 */
[----:B------:R-:W-:Y:S01]  /*16160*/  IMAD.IADD R5, R5, 0x1, R7 ;  /* 0x0000000105057824 */ /* 0x000fe200078e0207 */
[----:B------:R-:W-:Y:S01]  /*16170*/  SEL R3, RZ, 0x4, P2 ;  /* 0x00000004ff037807 */ /* 0x000fe20001000000 */
[----:B------:R-:W-:Y:S01]  /*16180*/  VIADD R7, R199, 0x180 ;  /* 0x00000180c7077836 */ /* 0x000fe20000000000 */
[----:B------:R-:W-:-:S02]  /*16190*/  ISETP.GE.AND P2, PT, R25, R20, PT ;  /* 0x000000141900720c */ /* 0x000fc40003f46270 */
[-C--:B------:R-:W-:Y:S02]  /*161a0*/  ISETP.GE.AND P3, PT, R27, R20.reuse, PT ;  /* 0x000000141b00720c */ /* 0x080fe40003f66270 */
[----:B------:R-:W-:Y:S02]  /*161b0*/  ISETP.GE.AND P4, PT, R7, R20, PT ;  /* 0x000000140700720c */ /* 0x000fe40003f86270 */
[----:B------:R-:W-:Y:S01]  /*161c0*/  LOP3.LUT R3, R6, R0, R3, 0xfe, !PT ;  /* 0x0000000006037212 */ /* 0x000fe200078efe03 */
[----:B------:R-:W-:Y:S01]  /*161d0*/  IMAD R0, R12, UR4, RZ ;  /* 0x000000040c007c24 */ /* 0x000fe2000f8e02ff */
[----:B------:R-:W-:Y:S02]  /*161e0*/  SEL R6, RZ, 0x10, P2 ;  /* 0x00000010ff067807 */ /* 0x000fe40001000000 */
[----:B------:R-:W-:Y:S02]  /*161f0*/  SEL R7, RZ, 0x20, P3 ;  /* 0x00000020ff077807 */ /* 0x000fe40001800000 */
[----:B------:R-:W-:-:S02]  /*16200*/  IADD3 R9, R199, 0x1c0, RZ ;  /* 0x000001c0c7097810 */ /* 0x000fc40007ffe0ff */
[----:B------:R-:W-:Y:S01]  /*16210*/  LOP3.LUT R29, R7, R3, R6, 0xfe, !PT ;  /* 0x00000003071d7212 */ /* 0x000fe200078efe06 */
[C---:B------:R-:W-:Y:S01]  /*16220*/  IMAD R3, R11.reuse, UR5, R0 ;  /* 0x000000050b037c24 */ /* 0x040fe2000f8e0200 */
[----:B------:R-:W-:Y:S01]  /*16230*/  SEL R8, RZ, 0x40, P4 ;  /* 0x00000040ff087807 */ /* 0x000fe20002000000 */
[----:B------:R-:W-:Y:S01]  /*16240*/  IMAD.WIDE.U32 R6, R11, UR4, R4 ;  /* 0x000000040b067c25 */ /* 0x000fe2000f8e0004 */
[----:B------:R-:W-:Y:S02]  /*16250*/  ISETP.GE.AND P2, PT, R9, R20, PT ;  /* 0x000000140900720c */ /* 0x000fe40003f46270 */
[--C-:B------:R-:W-:Y:S01]  /*16260*/  SHF.R.S32.HI R9, RZ, 0x1f, R202.reuse ;  /* 0x0000001fff097819 */ /* 0x100fe200000114ca */
[----:B------:R-:W-:Y:S01]  /*16270*/  IMAD.IADD R11, R7, 0x1, R3 ;  /* 0x00000001070b7824 */ /* 0x000fe200078e0203 */
[----:B------:R-:W-:Y:S01]  /*16280*/  LOP3.LUT R29, R29, R8, RZ, 0xfc, !PT ;  /* 0x000000081d1d7212 */ /* 0x000fe200078efcff */
[----:B------:R-:W-:Y:S01]  /*16290*/  IMAD.MOV.U32 R8, RZ, RZ, R202 ;  /* 0x000000ffff087224 */ /* 0x000fe200078e00ca */
[----:B------:R-:W-:-:S03]  /*162a0*/  SEL R0, RZ, 0x80, P2 ;  /* 0x00000080ff007807 */ /* 0x000fc60001000000 */
        /* <DEDUP_REMOVED lines=29> */
.L_x_2160:
[----:B------:R-:W-:Y:S05]  /*16480*/  BSYNC B1 ;  /* 0x0000000000017941 */ /* 0x000fea0003800000 */
.L_x_2159:
        /* <DEDUP_REMOVED lines=29> */
.L_x_2155:
[----:B------:R-:W-:Y:S05]  /*16660*/  BSYNC B0 ;  /* 0x0000000000007941 */ /* 0x000fea0003800000 */
.L_x_2149:
[----:B------:R-:W-:Y:S02]  /*16670*/  ULDC UR4, c[0x0][0xc14] ;  /* 0x0003050000047ab9 */ /* 0x000fe40000000800 */
[----:B--2---:R-:W-:-:S13]  /*16680*/  ISETP.GE.AND P0, PT, R191, UR4, PT ;  /* 0x00000004bf007c0c */ /* 0x004fda000bf06270 */
[----:B------:R-:W-:Y:S05]  /*16690*/  @!P0 BRA `(.L_x_2161) ;  /* 0xfffffea800888947 */ /* 0x000fea000383ffff */
[----:B------:R-:W-:Y:S05]  /*166a0*/  BRA `(.L_x_1944) ;  /* 0x0000006800107947 */ /* 0x000fea0003800000 */
.L_x_1942:
[----:B------:R-:W-:-:S08]  /*166b0*/  NOP ;  /* 0x0000000000007918 */ /* 0x000fd00000000000 */
[----:B------:R-:W0:-:S00]  /*166c0*/  USETMAXREG.DEALLOC.CTAPOOL 0x18 ;  /* 0x00000018000079c8 */ /* 0x000e0000080e0500 */
[----:B0-----:R-:W-:-:S06]  /*166d0*/  LOP3.LUT R0, R0, 0x3, RZ, 0xc0, !PT ;  /* 0x0000000300007812 */ /* 0x001fcc00078ec0ff */
[----:B------:R-:W0:Y:S02]  /*166e0*/  SHFL.IDX PT, R0, R0, RZ, 0x1f ;  /* 0x00001fff00007589 */ /* 0x000e2400000e0000 */
[----:B0-----:R-:W-:-:S13]  /*166f0*/  ISETP.NE.AND P0, PT, R0, RZ, PT ;  /* 0x000000ff0000720c */ /* 0x001fda0003f05270 */
[----:B------:R-:W-:Y:S05]  /*16700*/  @P0 BRA `(.L_x_1944) ;  /* 0x0000006400f80947 */ /* 0x000fea0003800000 */
[----:B------:R-:W-:Y:S01]  /*16710*/  LOP3.LUT R7, R4, 0x1f, RZ, 0xc0, !PT ;  /* 0x0000001f04077812 */ /* 0x000fe200078ec0ff */
[----:B------:R-:W-:Y:S01]  /*16720*/  ULDC UR5, c[0x0][0xc14] ;  /* 0x0003050000057ab9 */ /* 0x000fe20000000800 */
[----:B------:R-:W-:Y:S01]  /*16730*/  LOP3.LUT R0, R0, 0xffffffdf, RZ, 0xc0, !PT ;  /* 0xffffffdf00007812 */ /* 0x000fe200078ec0ff */
[----:B------:R-:W-:Y:S01]  /*16740*/  IMAD.MOV.U32 R8, RZ, RZ, RZ ;  /* 0x000000ffff087224 */ /* 0x000fe200078e00ff */
[----:B------:R-:W-:Y:S01]  /*16750*/  ISETP.NE.AND P0, PT, R7, 0x1f, PT ;  /* 0x0000001f0700780c */ /* 0x000fe20003f05270 */
[----:B------:R-:W0:Y:S01]  /*16760*/  S2UR UR6, SR_CTAID.X ;  /* 0x00000000000679c3 */ /* 0x000e220000002500 */
[----:B------:R-:W-:-:S11]  /*16770*/  ULDC UR4, c[0x0][0xc10] ;  /* 0x0003040000047ab9 */ /* 0x000fd60000000800 */
        /* <DEDUP_REMOVED lines=18> */
[----:B------:R-:W-:Y:S02]  /*168a0*/  ISETP.GE.U32.AND P0, PT, R7, 0x4, PT ;  /* 0x000000040700780c */ /* 0x000fe40003f06070 */
[----:B------:R-:W-:-:S05]  /*168b0*/  IADD3 R4, R5, R4, RZ ;  /* 0x0000000405047210 */ /* 0x000fca0007ffe0ff */
[----:B------:R-:W1:Y:S06]  /*168c0*/  SHFL.UP PT, R6, R4, 0x4, RZ ;  /* 0x0480000004067989 */ /* 0x000e6c00000e00ff */
        /* <DEDUP_REMOVED lines=22> */
[----:B------:R-:W-:Y:S01]  /*16a30*/  MOV R6, RZ ;  /* 0x000000ff00067202 */ /* 0x000fe20000000f00 */
[----:B------:R-:W-:Y:S01]  /*16a40*/  ULDC UR5, c[0x0][0xc14] ;  /* 0x0003050000057ab9 */ /* 0x000fe20000000800 */
[----:B------:R-:W-:Y:S01]  /*16a50*/  ULDC UR7, c[0x0][0xc14] ;  /* 0x0003050000077ab9 */ /* 0x000fe20000000800 */
[----:B------:R-:W-:-:S05]  /*16a60*/  ULDC UR4, c[0x0][0xc10] ;  /* 0x0003040000047ab9 */ /* 0x000fca0000000800 */
.L_x_2166:
[----:B------:R-:W-:Y:S02]  /*16a70*/  VIADD R6, R6, 0x1f ;  /* 0x0000001f06067836 */ /* 0x000fe40000000000 */
[----:B------:R-:W-:-:S03]  /*16a80*/  IMAD.U32 R19, RZ, RZ, UR7 ;  /* 0x00000007ff137e24 */ /* 0x000fc6000f8e00ff */
[----:B------:R-:W-:-:S13]  /*16a90*/  ISETP.GE.AND P0, PT, R6, UR5, PT ;  /* 0x0000000506007c0c */ /* 0x000fda000bf06270 */
[----:B------:R-:W-:Y:S05]  /*16aa0*/  @P0 BRA `(.L_x_2163) ;  /* 0x0000000400c40947 */ /* 0x000fea0003800000 */
[----:B------:R-:W0:Y:S01]  /*16ab0*/  S2R R9, SR_TID.X ;  /* 0x0000000000097919 */ /* 0x000e220000002100 */
[----:B------:R-:W-:Y:S01]  /*16ac0*/  BSSY B0, `(.L_x_2164) ;  /* 0x000000a000007945 */ /* 0x000fe20003800000 */
[----:B------:R-:W-:Y:S02]  /*16ad0*/  MOV R8, RZ ;  /* 0x000000ff00087202 */ /* 0x000fe40000000f00 */
        /* <DEDUP_REMOVED lines=8> */
.L_x_2165:
[----:B------:R-:W-:Y:S05]  /*16b60*/  BSYNC B0 ;  /* 0x0000000000007941 */ /* 0x000fea0003800000 */
.L_x_2164:
        /* <DEDUP_REMOVED lines=25> */
.L_x_2162:
[----:B------:R-:W-:-:S04]  /*16d00*/  IMAD.IADD R7, R5, 0x1, -R2 ;  /* 0x0000000105077824 */ /* 0x000fc800078e0a02 */
[----:B------:R-:W-:-:S05]  /*16d10*/  IMAD R2, R4, UR4, R7 ;  /* 0x0000000404027c24 */ /* 0x000fca000f8e0207 */
[----:B------:R-:W-:Y:S02]  /*16d20*/  ISETP.GT.AND P0, PT, R2, UR6, PT ;  /* 0x0000000602007c0c */ /* 0x000fe4000bf04270 */
[----:B------:R-:W0:Y:S11]  /*16d30*/  LDC.64 R2, c[0x0][0xc68] ;  /* 0x00031a00ff027b82 */ /* 0x000e360000000a00 */
[----:B------:R-:W-:-:S04]  /*16d40*/  VOTE.ANY R9, PT, !P0 ;  /* 0x0000000000097806 */ /* 0x000fc800040e0100 */
[----:B------:R-:W1:Y:S02]  /*16d50*/  POPC R5, R9 ;  /* 0x0000000900057309 */ /* 0x000e640000000000 */
[----:B-1----:R-:W-:-:S05]  /*16d60*/  IADD3 R19, R5, R6, RZ ;  /* 0x0000000605137210 */ /* 0x002fca0007ffe0ff */
        /* <DEDUP_REMOVED lines=11> */
[----:B------:R-:W-:-:S05]  /*16e20*/  VIADD R5, R5, 0xffffffff ;  /* 0xffffffff05057836 */ /* 0x000fca0000000000 */
[----:B------:R2:W3:Y:S02]  /*16e30*/  SHFL.IDX PT, R16, R4, R5, 0x1f ;  /* 0x00001f0504107589 */ /* 0x0004e400000e0000 */
.L_x_2167:
[----:B-1----:R-:W-:Y:S01]  /*16e40*/  IMAD.MOV R2, RZ, RZ, -R3 ;  /* 0x000000ffff027224 */ /* 0x002fe200078e0a03 */
[----:B--2---:R-:W-:Y:S01]  /*16e50*/  IABS R4, R6 ;  /* 0x0000000600047213 */ /* 0x004fe20000000000 */
[----:B---3--:R-:W-:Y:S02]  /*16e60*/  IMAD R16, R16, UR4, R7 ;  /* 0x0000000410107c24 */ /* 0x008fe4000f8e0207 */
[----:B------:R-:W-:Y:S01]  /*16e70*/  IMAD R5, R2, R11, RZ ;  /* 0x0000000b02057224 */ /* 0x000fe200078e02ff */
[----:B------:R-:W-:Y:S01]  /*16e80*/  MOV R2, RZ ;  /* 0x000000ff00027202 */ /* 0x000fe20000000f00 */
[----:B------:R-:W-:-:S04]  /*16e90*/  IMAD.MOV R4, RZ, RZ, -R4 ;  /* 0x000000ffff047224 */ /* 0x000fc800078e0a04 */
        /* <DEDUP_REMOVED lines=15> */
[----:B------:R-:W-:Y:S01]  /*16f90*/  IMAD R4, R10, R2, RZ ;  /* 0x000000020a047224 */ /* 0x000fe200078e02ff */
[----:B------:R-:W-:-:S03]  /*16fa0*/  IADD3 R2, -R2, RZ, RZ ;  /* 0x000000ff02027210 */ /* 0x000fc60007ffe1ff */
        /* <DEDUP_REMOVED lines=11> */
[----:B------:R-:W-:Y:S02]  /*17060*/  IMAD R9, R2, R7, RZ ;  /* 0x0000000702097224 */ /* 0x000fe400078e02ff */
[----:B------:R-:W-:-:S04]  /*17070*/  IMAD.MOV.U32 R2, RZ, RZ, RZ ;  /* 0x000000ffff027224 */ /* 0x000fc800078e00ff */
[----:B------:R-:W-:Y:S01]  /*17080*/  IMAD.HI.U32 R2, R3, R9, R2 ;  /* 0x0000000903027227 */ /* 0x000fe200078e0002 */
[----:B------:R-:W-:Y:S02]  /*17090*/  IABS R9, R5 ;  /* 0x0000000500097213 */ /* 0x000fe40000000000 */
[C---:B------:R-:W-:Y:S02]  /*170a0*/  LOP3.LUT R3, R5.reuse, R10, RZ, 0x3c, !PT ;  /* 0x0000000a05037212 */ /* 0x040fe400078e3cff */
[----:B------:R-:W-:Y:S01]  /*170b0*/  IADD3 R5, R5, R4, RZ ;  /* 0x0000000405057210 */ /* 0x000fe20007ffe0ff */
[----:B------:R-:W-:-:S04]  /*170c0*/  IMAD.HI.U32 R2, R2, R9, RZ ;  /* 0x0000000902027227 */ /* 0x000fc800078e00ff */
[----:B------:R-:W-:-:S05]  /*170d0*/  IMAD R6, R2, R6, R9 ;  /* 0x0000000602067224 */ /* 0x000fca00078e0209 */
        /* <DEDUP_REMOVED lines=14> */
.L_x_2163:
[----:B------:R-:W-:Y:S01]  /*171c0*/  IMAD.MOV.U32 R17, RZ, RZ, RZ ;  /* 0x000000ffff117224 */ /* 0x000fe200078e00ff */
[----:B------:R-:W-:Y:S01]  /*171d0*/  MOV R16, UR6 ;  /* 0x0000000600107c02 */ /* 0x000fe20008000f00 */
[----:B------:R-:W-:-:S07]  /*171e0*/  IMAD.MOV.U32 R18, RZ, RZ, RZ ;  /* 0x000000ffff127224 */ /* 0x000fce00078e00ff */
.L_x_2168:
        /* <DEDUP_REMOVED lines=9> */
[----:B------:R-:W-:Y:S01]  /*17280*/  ISETP.GE.AND P0, PT, R19, UR5, PT ;  /* 0x0000000513007c0c */ /* 0x000fe2000bf06270 */
[----:B-1----:R-:W-:-:S05]  /*17290*/  IMAD.MOV.U32 R0, RZ, RZ, 0x1 ;  /* 0x00000001ff007424 */ /* 0x002fca00078e00ff */
[----:B------:R1:W-:Y:S04]  /*172a0*/  STL [R1+0x8], R0 ;  /* 0x0000080001007387 */ /* 0x0003e80000100800 */
[----:B------:R1:W-:Y:S03]  /*172b0*/  STL [R1+0x20], RZ ;  /* 0x000020ff01007387 */ /* 0x0003e60000100800 */
[----:B------:R-:W-:Y:S05]  /*172c0*/  @P0 BRA `(.L_x_2169) ;  /* 0x0000005800200947 */ /* 0x000fea0003800000 */
[----:B-1----:R-:W-:Y:S01]  /*172d0*/  IMAD.MOV.U32 R0, RZ, RZ, 0x1 ;  /* 0x00000001ff007424 */ /* 0x002fe200078e00ff */
[----:B------:R1:W-:Y:S01]  /*172e0*/  STL [R1+0x20], RZ ;  /* 0x000020ff01007387 */ /* 0x0003e20000100800 */
[----:B------:R-:W-:Y:S01]  /*172f0*/  ULDC.64 UR40, c[0x0][0x198] ;  /* 0x0000660000287ab9 */ /* 0x000fe20000000a00 */
[----:B------:R-:W-:Y:S02]  /*17300*/  ULDC UR37, c[0x0][0xc] ;  /* 0x0000030000257ab9 */ /* 0x000fe40000000800 */
[----:B------:R1:W-:Y:S04]  /*17310*/  STL [R1+0xc], R0 ;  /* 0x00000c0001007387 */ /* 0x0003e80000100800 */
[----:B------:R1:W-:Y:S04]  /*17320*/  STL [R1+0x4], RZ ;  /* 0x000004ff01007387 */ /* 0x0003e80000100800 */
[----:B------:R1:W-:Y:S04]  /*17330*/  STL [R1], RZ ;  /* 0x000000ff01007387 */ /* 0x0003e80000100800 */
[----:B------:R1:W-:Y:S02]  /*17340*/  STL [R1+0x8], R0 ;  /* 0x0000080001007387 */ /* 0x0003e40000100800 */
.L_x_2269:
[----:B------:R-:W-:Y:S05]  /*17350*/  YIELD ;  /* 0x0000000000007946 */ /* 0x000fea0003800000 */
[----:B------:R-:W-:Y:S01]  /*17360*/  ULDC.64 UR4, c[0x0][0xa28] ;  /* 0x00028a0000047ab9 */ /* 0x000fe20000000a00 */
[----:B------:R-:W-:Y:S01]  /*17370*/  MOV R6, RZ ;  /* 0x000000ff00067202 */ /* 0x000fe20000000f00 */
[----:B-1----:R-:W-:Y:S01]  /*17380*/  IMAD.MOV.U32 R0, RZ, RZ, RZ ;  /* 0x000000ffff007224 */ /* 0x002fe200078e00ff */
[----:B------:R-:W-:Y:S01]  /*17390*/  ISETP.NE.U32.AND P0, PT, RZ, UR4, PT ;  /* 0x00000004ff007c0c */ /* 0x000fe2000bf05070 */
[----:B------:R-:W-:Y:S01]  /*173a0*/  ULDC.64 UR8, c[0x0][0xa08] ;  /* 0x0002820000087ab9 */ /* 0x000fe20000000a00 */
[----:B------:R-:W-:-:S02]  /*173b0*/  ULDC.64 UR10, c[0x0][0xa10] ;  /* 0x00028400000a7ab9 */ /* 0x000fc40000000a00 */
        /* <DEDUP_REMOVED lines=21> */
[----:B------:R-:W-:Y:S01]  /*17510*/  ISETP.NE.U32.AND P1, PT, RZ, UR8, PT ;  /* 0x00000008ff007c0c */ /* 0x000fe2000bf25070 */
[----:B------:R-:W-:Y:S01]  /*17520*/  ULDC UR6, c[0x0][0x338] ;  /* 0x0000ce0000067ab9 */ /* 0x000fe20000000800 */
[----:B------:R-:W-:Y:S01]  /*17530*/  ULDC UR4, c[0x0][0x404] ;  /* 0x0001010000047ab9 */ /* 0x000fe20000000800 */
[----:B------:R-:W-:Y:S01]  /*17540*/  UISETP.NE.AND.EX UP0, UPT, UR5, URZ, UPT, UP0 ;  /* 0x0000003f0500728c */ /* 0x000fe2000bf05300 */
[----:B------:R-:W-:Y:S01]  /*17550*/  ISETP.NE.AND.EX P3, PT, RZ, UR9, PT, P1 ;  /* 0x00000009ff007c0c */ /* 0x000fe2000bf65310 */
[----:B------:R-:W-:Y:S01]  /*17560*/  IMAD.U32 R9, RZ, RZ, UR6 ;  /* 0x00000006ff097e24 */ /* 0x000fe2000f8e00ff */
[----:B------:R-:W-:Y:S01]  /*17570*/  ULDC UR5, c[0x0][0x2e0] ;  /* 0x0000b80000057ab9 */ /* 0x000fe20000000800 */
[----:B------:R-:W-:Y:S01]  /*17580*/  USEL UR4, UR4, 0x1, UP0 ;  /* 0x0000000104047887 */ /* 0x000fe20008000000 */
[----:B------:R-:W-:-:S03]  /*17590*/  ISETP.NE.U32.AND P1, PT, RZ, UR10, PT ;  /* 0x0000000aff007c0c */ /* 0x000fc6000bf25070 */
[----:B------:R-:W-:Y:S01]  /*175a0*/  UIMAD UR4, UR4, UR5, URZ ;  /* 0x00000005040472a4 */ /* 0x000fe2000f8e023f */
[----:B------:R-:W-:-:S05]  /*175b0*/  ISETP.NE.AND.EX P1, PT, RZ, UR11, PT, P1 ;  /* 0x0000000bff007c0c */ /* 0x000fca000bf25310 */
[----:B------:R-:W-:Y:S01]  /*175c0*/  MOV R7, UR4 ;  /* 0x0000000400077c02 */ /* 0x000fe20008000f00 */
[----:B-1----:R-:W-:Y:S07]  /*175d0*/  @P0 BRA `(.L_x_2170) ;  /* 0x0000000000100947 */ /* 0x002fee0003800000 */
[----:B------:R-:W-:Y:S05]  /*175e0*/  @!P2 BRA `(.L_x_2170) ;  /* 0x00000000000ca947 */ /* 0x000fea0003800000 */
[----:B------:R-:W2:Y:S04]  /*175f0*/  LDG.E R5, desc[UR42][R2.64] ;  /* 0x0000002a02057981 */ /* 0x000ea8000c1e1900 */
[----:B-----5:R-:W2:Y:S02]  /*17600*/  LDG.E R0, desc[UR42][R2.64+0x4] ;  /* 0x0000042a02007981 */ /* 0x020ea4000c1e1900 */
[----:B--2---:R-:W-:-:S07]  /*17610*/  IMAD.IADD R0, R0, 0x1, -R5 ;  /* 0x0000000100007824 */ /* 0x004fce00078e0a05 */
.L_x_2170:
[----:B------:R-:W1:Y:S01]  /*17620*/  LDC.64 R4, c[0x0][0xa08] ;  /* 0x00028200ff047b82 */ /* 0x000e620000000a00 */
[----:B------:R-:W-:Y:S01]  /*17630*/  IMAD.MOV.U32 R8, RZ, RZ, RZ ;  /* 0x000000ffff087224 */ /* 0x000fe200078e00ff */
[----:B------:R-:W-:-:S06]  /*17640*/  ULDC.64 UR4, c[0x0][0xa20] ;  /* 0x0002880000047ab9 */ /* 0x000fcc0000000a00 */
[----:B------:R-:W2:Y:S01]  /*17650*/  LDC.64 R2, c[0x0][0xa10] ;  /* 0x00028400ff027b82 */ /* 0x000ea20000000a00 */
[----:B-1----:R-:W-:-:S05]  /*17660*/  IMAD.WIDE R4, R19, 0x4, R4 ;  /* 0x0000000413047825 */ /* 0x002fca00078e0204 */
[----:B------:R-:W3:Y:S01]  /*17670*/  @P3 LDG.E R8, desc[UR42][R4.64] ;  /* 0x0000002a04083981 */ /* 0x000ee2000c1e1900 */
[----:B------:R-:W-:Y:S02]  /*17680*/  IMAD.MOV.U32 R10, RZ, RZ, RZ ;  /* 0x000000ffff0a7224 */ /* 0x000fe400078e00ff */
[----:B--2---:R-:W-:-:S05]  /*17690*/  IMAD.WIDE R2, R19, 0x4, R2 ;  /* 0x0000000413027825 */ /* 0x004fca00078e0202 */
[----:B------:R1:W5:Y:S01]  /*176a0*/  @P1 LDG.E R10, desc[UR42][R2.64] ;  /* 0x0000002a020a1981 */ /* 0x000362000c1e1900 */
[----:B------:R-:W-:-:S04]  /*176b0*/  ISETP.NE.U32.AND P0, PT, RZ, UR4, PT ;  /* 0x00000004ff007c0c */ /* 0x000fc8000bf05070 */
[----:B------:R-:W-:Y:S02]  /*176c0*/  ISETP.NE.AND.EX P0, PT, RZ, UR5, PT, P0 ;  /* 0x00000005ff007c0c */ /* 0x000fe4000bf05300 */
[----:B---3-5:R-:W-:-:S05]  /*176d0*/  IADD3 R8, R8, R6, RZ ;  /* 0x0000000608087210 */ /* 0x028fca0007ffe0ff */
[----:B------:R1:W-:Y:S06]  /*176e0*/  STL [R1+0x10], R8 ;  /* 0x0000100801007387 */ /* 0x0003ec0000100800 */
[----:B------:R-:W-:Y:S05]  /*176f0*/  @!P0 BRA `(.L_x_2171) ;  /* 0x0000000000108947 */ /* 0x000fea0003800000 */
[----:B------:R-:W2:Y:S02]  /*17700*/  LDC.64 R4, c[0x0][0xa20] ;  /* 0x00028800ff047b82 */ /* 0x000ea40000000a00 */
[----:B--2---:R-:W-:-:S05]  /*17710*/  IMAD.WIDE R4, R19, 0x4, R4 ;  /* 0x0000000413047825 */ /* 0x004fca00078e0204 */
[----:B------:R2:W5:Y:S01]  /*17720*/  LDG.E R7, desc[UR42][R4.64] ;  /* 0x0000002a04077981 */ /* 0x000562000c1e1900 */
[----:B------:R-:W-:Y:S05]  /*17730*/  BRA `(.L_x_2172) ;  /* 0x0000000000107947 */ /* 0x000fea0003800000 */
.L_x_2171:
[----:B------:R-:W-:Y:S05]  /*17740*/  @!P3 BRA `(.L_x_2172) ;  /* 0x00000000000cb947 */ /* 0x000fea0003800000 */
[----:B------:R-:W2:Y:S04]  /*17750*/  LDG.E R7, desc[UR42][R4.64] ;  /* 0x0000002a04077981 */ /* 0x000ea8000c1e1900 */
[----:B------:R-:W2:Y:S02]  /*17760*/  LDG.E R4, desc[UR42][R4.64+0x4] ;  /* 0x0000042a04047981 */ /* 0x000ea4000c1e1900 */
[----:B--2---:R-:W-:-:S07]  /*17770*/  IMAD.IADD R7, R4, 0x1, -R7 ;  /* 0x0000000104077824 */ /* 0x004fce00078e0a07 */
.L_x_2172:
[----:B--2---:R-:W2:Y:S04]  /*17780*/  @P1 LDG.E R4, desc[UR42][R2.64] ;  /* 0x0000002a02041981 */ /* 0x004ea8000c1e1900 */
[----:B------:R1:W2:Y:S02]  /*17790*/  @P1 LDG.E R5, desc[UR42][R2.64+0x4] ;  /* 0x0000042a02051981 */ /* 0x0002a4000c1e1900 */
[----:B-1----:R-:W1:Y:S02]  /*177a0*/  LDC.64 R2, c[0x0][0x9e0] ;  /* 0x00027800ff027b82 */ /* 0x002e640000000a00 */
[----:B-1----:R-:W-:Y:S01]  /*177b0*/  ISETP.GE.AND P2, PT, R3, 0x1, PT ;  /* 0x000000010300780c */ /* 0x002fe20003f46270 */
[----:B--2---:R-:W-:Y:S01]  /*177c0*/  @P1 IMAD.IADD R9, R5, 0x1, -R4 ;  /* 0x0000000105091824 */ /* 0x004fe200078e0a04 */
[----:B------:R-:W-:Y:S01]  /*177d0*/  LEA R4, R17, 0x40, 0x6 ;  /* 0x0000004011047811 */ /* 0x000fe200078e30ff */
[----:B-----5:R-:W-:-:S05]  /*177e0*/  IMAD.IADD R5, R7, 0x1, -R6 ;  /* 0x0000000107057824 */ /* 0x020fca00078e0a06 */
[----:B------:R-:W-:-:S04]  /*177f0*/  IADD3 R8, R5, R9, RZ ;  /* 0x0000000905087210 */ /* 0x000fc80007ffe0ff */
[C---:B------:R-:W-:Y:S01]  /*17800*/  IADD3 R4, R8.reuse, R4, -R0 ;  /* 0x0000000408047210 */ /* 0x040fe20007ffe800 */
[----:B------:R-:W-:-:S04]  /*17810*/  VIADD R20, R8, 0x3f ;  /* 0x0000003f08147836 */ /* 0x000fc80000000000 */
[----:B------:R-:W-:Y:S01]  /*17820*/  IMAD.IADD R2, R4, 0x1, R2 ;  /* 0x0000000104027824 */ /* 0x000fe200078e0202 */
[----:B------:R-:W-:-:S04]  /*17830*/  SHF.R.S32.HI R7, RZ, 0x1f, R20 ;  /* 0x0000001fff077819 */ /* 0x000fc80000011414 */
[----:B------:R-:W-:-:S04]  /*17840*/  LEA.HI R20, R7, R20, RZ, 0x6 ;  /* 0x0000001407147211 */ /* 0x000fc800078f30ff */
[----:B------:R-:W-:Y:S01]  /*17850*/  SHF.R.S32.HI R20, RZ, 0x6, R20 ;  /* 0x00000006ff147819 */ /* 0x000fe20000011414 */
[----:B------:R-:W-:Y:S06]  /*17860*/  @!P2 BRA `(.L_x_2173) ;  /* 0x000000000048a947 */ /* 0x000fec0003800000 */
[C---:B------:R-:W-:Y:S01]  /*17870*/  ISETP.GT.AND P0, PT, R4.reuse, RZ, PT ;  /* 0x000000ff0400720c */ /* 0x040fe20003f04270 */
[----:B------:R-:W-:Y:S01]  /*17880*/  BSSY B0, `(.L_x_2174) ;  /* 0x000000e000007945 */ /* 0x000fe20003800000 */
[----:B------:R-:W-:-:S11]  /*17890*/  VIADD R11, R4, 0xffffffff ;  /* 0xffffffff040b7836 */ /* 0x000fd60000000000 */
[----:B------:R-:W-:Y:S05]  /*178a0*/  @P0 BRA `(.L_x_2175) ;  /* 0x00000000001c0947 */ /* 0x000fea0003800000 */
[----:B------:R-:W-:Y:S02]  /*178b0*/  ISETP.NE.AND P0, PT, R3, 0x1, PT ;  /* 0x000000010300780c */ /* 0x000fe40003f05270 */
[----:B------:R-:W-:-:S11]  /*178c0*/  IADD3 R11, -R4, RZ, RZ ;  /* 0x000000ff040b7210 */ /* 0x000fd60007ffe1ff */
[----:B------:R-:W1:Y:S02]  /*178d0*/  @P0 LDC.64 R6, c[0x0][0x9e8] ;  /* 0x00027a00ff060b82 */ /* 0x000e640000000a00 */
[----:B-1----:R-:W-:-:S05]  /*178e0*/  @P0 IMAD.HI.U32 R6, R11, R6, RZ ;  /* 0x000000060b060227 */ /* 0x002fca00078e00ff */
[----:B------:R-:W-:-:S04]  /*178f0*/  @P0 SHF.R.U32.HI R11, RZ, R7, R6 ;  /* 0x00000007ff0b0219 */ /* 0x000fc80000011606 */
[----:B------:R-:W-:Y:S01]  /*17900*/  LOP3.LUT R11, RZ, R11, RZ, 0x33, !PT ;  /* 0x0000000bff0b7212 */ /* 0x000fe200078e33ff */
[----:B------:R-:W-:Y:S06]  /*17910*/  BRA `(.L_x_2176) ;  /* 0x0000000000107947 */ /* 0x000fec0003800000 */
.L_x_2175:
[----:B------:R-:W-:-:S13]  /*17920*/  ISETP.NE.AND P0, PT, R3, 0x1, PT ;  /* 0x000000010300780c */ /* 0x000fda0003f05270 */
[----:B------:R-:W1:Y:S02]  /*17930*/  @P0 LDC.64 R6, c[0x0][0x9e8] ;  /* 0x00027a00ff060b82 */ /* 0x000e640000000a00 */
[----:B-1----:R-:W-:-:S05]  /*17940*/  @P0 IMAD.HI.U32 R6, R11, R6, RZ ;  /* 0x000000060b060227 */ /* 0x002fca00078e00ff */
[----:B------:R-:W-:-:S07]  /*17950*/  @P0 SHF.R.U32.HI R11, RZ, R7, R6 ;  /* 0x00000007ff0b0219 */ /* 0x000fce0000011606 */
.L_x_2176:
[----:B------:R-:W-:Y:S05]  /*17960*/  BSYNC B0 ;  /* 0x0000000000007941 */ /* 0x000fea0003800000 */
.L_x_2174:
[----:B------:R-:W-:-:S05]  /*17970*/  IMAD R11, R11, R3, R3 ;  /* 0x000000030b0b7224 */ /* 0x000fca00078e0203 */
[----:B------:R-:W-:-:S07]  /*17980*/  VIMNMX R2, R2, R11, PT ;  /* 0x0000000b02027248 */ /* 0x000fce0003fe0100 */
.L_x_2173:
[----:B------:R-:W-:Y:S01]  /*17990*/  IMAD R0, R17, 0x40, -R0 ;  /* 0x0000004011007824 */ /* 0x000fe200078e0a00 */
[----:B------:R-:W-:-:S03]  /*179a0*/  ULDC UR4, c[0x0][0x9dc] ;  /* 0x0002770000047ab9 */ /* 0x000fc60000000800 */
        /* <DEDUP_REMOVED lines=13> */
.L_x_2179:
[----:B------:R-:W-:Y:S02]  /*17a80*/  ISETP.NE.AND P0, PT, R3, 0x1, PT ;  /* 0x000000010300780c */ /* 0x000fe40003f05270 */
[----:B------:R-:W-:-:S11]  /*17a90*/  MOV R11, R0 ;  /* 0x00000000000b7202 */ /* 0x000fd60000000f00 */
[----:B------:R-:W1:Y:S02]  /*17aa0*/  @P0 LDC.64 R6, c[0x0][0x9e8] ;  /* 0x00027a00ff060b82 */ /* 0x000e640000000a00 */
[----:B-1----:R-:W-:-:S05]  /*17ab0*/  @P0 IMAD.HI.U32 R6, R0, R6, RZ ;  /* 0x0000000600060227 */ /* 0x002fca00078e00ff */
[----:B------:R-:W-:-:S07]  /*17ac0*/  @P0 SHF.R.U32.HI R11, RZ, R7, R6 ;  /* 0x00000007ff0b0219 */ /* 0x000fce0000011606 */
.L_x_2180:
[----:B------:R-:W-:Y:S05]  /*17ad0*/  BSYNC B0 ;  /* 0x0000000000007941 */ /* 0x000fea0003800000 */
.L_x_2178:
[----:B------:R-:W-:-:S05]  /*17ae0*/  IMAD R3, R11, R3, RZ ;  /* 0x000000030b037224 */ /* 0x000fca00078e02ff */
[----:B------:R-:W-:-:S07]  /*17af0*/  VIMNMX R8, R8, R3, !PT ;  /* 0x0000000308087248 */ /* 0x000fce0007fe0100 */
.L_x_2177:
[----:B------:R-:W-:Y:S01]  /*17b00*/  VIADD R2, R2, 0x3f ;  /* 0x0000003f02027836 */ /* 0x000fe20000000000 */
[----:B------:R-:W-:Y:S01]  /*17b10*/  BSSY B0, `(.L_x_2181) ;  /* 0x0000111000007945 */ /* 0x000fe20003800000 */
[----:B------:R-:W-:-:S03]  /*17b20*/  PLOP3.LUT P2, PT, PT, PT, PT, 0x80, 0x0 ;  /* 0x000000000000781c */ /* 0x000fc60003f4f070 */
[----:B------:R-:W-:-:S04]  /*17b30*/  SHF.R.S32.HI R3, RZ, 0x1f, R2 ;  /* 0x0000001fff037819 */ /* 0x000fc80000011402 */
[----:B------:R-:W-:Y:S02]  /*17b40*/  LEA.HI R3, R3, R2, RZ, 0x6 ;  /* 0x0000000203037211 */ /* 0x000fe400078f30ff */
[----:B------:R-:W-:Y:S02]  /*17b50*/  SHF.R.S32.HI R2, RZ, 0x1f, R8 ;  /* 0x0000001fff027819 */ /* 0x000fe40000011408 */
[----:B------:R-:W-:Y:S02]  /*17b60*/  SHF.R.S32.HI R3, RZ, 0x6, R3 ;  /* 0x00000006ff037819 */ /* 0x000fe40000011403 */
[----:B------:R-:W-:Y:S02]  /*17b70*/  LEA.HI R2, R2, R8, RZ, 0x6 ;  /* 0x0000000802027211 */ /* 0x000fe400078f30ff */
[----:B------:R-:W-:Y:S02]  /*17b80*/  VIMNMX R3, R20, R3, PT ;  /* 0x0000000314037248 */ /* 0x000fe40003fe0100 */
[----:B------:R-:W-:-:S03]  /*17b90*/  SHF.R.S32.HI R2, RZ, 0x6, R2 ;  /* 0x00000006ff027819 */ /* 0x000fc60000011402 */
[----:B------:R-:W-:Y:S01]  /*17ba0*/  IMAD R6, R3, 0x40, -R5 ;  /* 0x0000004003067824 */ /* 0x000fe200078e0a05 */
[----:B------:R-:W-:-:S04]  /*17bb0*/  VIMNMX R2, RZ, R2, !PT ;  /* 0x00000002ff027248 */ /* 0x000fc80007fe0100 */
[----:B------:R-:W-:Y:S01]  /*17bc0*/  VIMNMX R3, R6, R9, PT ;  /* 0x0000000906037248 */ /* 0x000fe20003fe0100 */
[----:B------:R-:W-:-:S05]  /*17bd0*/  IMAD R2, R2, 0x40, -R5 ;  /* 0x0000004002027824 */ /* 0x000fca00078e0a05 */
[----:B------:R-:W-:-:S04]  /*17be0*/  VIMNMX R2, RZ, R2, !PT ;  /* 0x00000002ff027248 */ /* 0x000fc80007fe0100 */
[----:B------:R-:W-:Y:S02]  /*17bf0*/  ISETP.GT.AND P0, PT, R3, R2, PT ;  /* 0x000000020300720c */ /* 0x000fe40003f04270 */
[----:B------:R-:W-:-:S11]  /*17c00*/  SHF.R.U32.HI R2, RZ, 0x6, R2 ;  /* 0x00000006ff027819 */ /* 0x000fd60000011602 */
[----:B------:R-:W-:-:S04]  /*17c10*/  @P0 IADD3 R3, R3, 0x3f, RZ ;  /* 0x0000003f03030810 */ /* 0x000fc80007ffe0ff */
[----:B------:R-:W-:-:S04]  /*17c20*/  @P0 SHF.R.S32.HI R6, RZ, 0x1f, R3 ;  /* 0x0000001fff060819 */ /* 0x000fc80000011403 */
[----:B------:R-:W-:Y:S01]  /*17c30*/  @P0 LEA.HI R6, R6, R3, RZ, 0x6 ;  /* 0x0000000306060211 */ /* 0x000fe200078f30ff */
[----:B------:R-:W-:-:S03]  /*17c40*/  IMAD.MOV.U32 R3, RZ, RZ, R2 ;  /* 0x000000ffff037224 */ /* 0x000fc600078e0002 */
[----:B------:R-:W-:-:S04]  /*17c50*/  @P0 SHF.R.S32.HI R3, RZ, 0x6, R6 ;  /* 0x00000006ff030819 */ /* 0x000fc80000011406 */
[----:B------:R-:W-:-:S13]  /*17c60*/  ISETP.GT.AND P0, PT, R3, R2, PT ;  /* 0x000000020300720c */ /* 0x000fda0003f04270 */
[----:B------:R-:W-:Y:S05]  /*17c70*/  @!P0 BRA `(.L_x_2182) ;  /* 0x0000000c00e88947 */ /* 0x000fea0003800000 */
[----:B------:R-:W1:Y:S01]  /*17c80*/  LDC R5, c[0x0][0x428] ;  /* 0x00010a00ff057b82 */ /* 0x000e620000000800 */
[----:B------:R-:W-:Y:S01]  /*17c90*/  UMOV UR4, 0xffffffff ;  /* 0xffffffff00047882 */ /* 0x000fe20000000000 */
[----:B-1----:R-:W-:Y:S01]  /*17ca0*/  ISETP.NE.AND P0, PT, R5, 0x1, PT ;  /* 0x000000010500780c */ /* 0x002fe20003f05270 */
[----:B------:R-:W-:-:S12]  /*17cb0*/  IMAD.MOV.U32 R5, RZ, RZ, R18 ;  /* 0x000000ffff057224 */ /* 0x000fd800078e0012 */
[----:B------:R-:W1:Y:S08]  /*17cc0*/  @P0 LDC R7, c[0x0][0x42c] ;  /* 0x00010b00ff070b82 */ /* 0x000e700000000800 */
[----:B------:R-:W2:Y:S01]  /*17cd0*/  @P0 LDC R6, c[0x0][0x430] ;  /* 0x00010c00ff060b82 */ /* 0x000ea20000000800 */
[----:B-1----:R-:W-:-:S05]  /*17ce0*/  @P0 IMAD.HI.U32 R7, R18, R7, RZ ;  /* 0x0000000712070227 */ /* 0x002fca00078e00ff */
[----:B--2---:R-:W-:Y:S02]  /*17cf0*/  @P0 SHF.R.U32.HI R5, RZ, R6, R7 ;  /* 0x00000006ff050219 */ /* 0x004fe40000011607 */
[----:B------:R-:W-:Y:S01]  /*17d00*/  SEL R6, R19, RZ, !P1 ;  /* 0x000000ff13067207 */ /* 0x000fe20004800000 */
[----:B------:R-:W-:Y:S06]  /*17d10*/  BRA.DIV UR4, `(.L_x_2183) ;  /* 0x00000062043c7947 */ /* 0x000fec000b800000 */
.L_x_2337:
[----:B------:R-:W-:-:S03]  /*17d20*/  UMOV UR4, 0xffffffff ;  /* 0xffffffff00047882 */ /* 0x000fc60000000000 */
[----:B------:R-:W-:Y:S05]  /*17d30*/  BRA.DIV UR4, `(.L_x_2184) ;  /* 0x0000006204687947 */ /* 0x000fea000b800000 */
[----:B------:R-:W-:-:S13]  /*17d40*/  ELECT P6, URZ, PT ;  /* 0x00000000003f782f */ /* 0x000fda00038c0000 */
.L_x_2340:
[----:B------:R-:W2:Y:S01]  /*17d50*/  LDL R7, [R1+0x20] ;  /* 0x0000200001077983 */ /* 0x000ea20000100800 */
[----:B------:R-:W-:Y:S01]  /*17d60*/  MOV R9, 0x400 ;  /* 0x0000040000097802 */ /* 0x000fe20000000f00 */
[----:B------:R-:W-:Y:S01]  /*17d70*/  BSSY B1, `(.L_x_2185) ;  /* 0x000000a000017945 */ /* 0x000fe20003800000 */
[----:B--2---:R-:W-:-:S05]  /*17d80*/  VIADD R8, R7, 0x1 ;  /* 0x0000000107087836 */ /* 0x004fca0000000000 */
[----:B------:R-:W-:-:S04]  /*17d90*/  LEA.HI R7, R8, R8, RZ, 0x1 ;  /* 0x0000000808077211 */ /* 0x000fc800078f08ff */
[----:B------:R-:W-:-:S04]  /*17da0*/  LOP3.LUT R7, R7, 0xfffffffe, RZ, 0xc0, !PT ;  /* 0xfffffffe07077812 */ /* 0x000fc800078ec0ff */
[----:B------:R-:W-:Y:S02]  /*17db0*/  IADD3 R8, R8, -R7, RZ ;  /* 0x8000000708087210 */ /* 0x000fe40007ffe0ff */
[----:B------:R-:W1:Y:S02]  /*17dc0*/  S2R R7, SR_CgaCtaId ;  /* 0x0000000000077919 */ /* 0x000e640000008800 */
[----:B------:R-:W-:Y:S02]  /*17dd0*/  SHF.L.U32 R8, R8, 0x1f, RZ ;  /* 0x0000001f08087819 */ /* 0x000fe400000006ff */
[----:B-1----:R-:W-:-:S04]  /*17de0*/  LEA R7, R7, R9, 0x18 ;  /* 0x0000000907077211 */ /* 0x002fc800078ec0ff */
[----:B------:R-:W1:Y:S02]  /*17df0*/  SYNCS.PHASECHK.TRANS64.TRYWAIT P0, [R7+URZ+0x28c20], R8 ;  /* 0x028c2008070075a7 */ /* 0x000e64000800017f */
[----:B-1----:R-:W-:Y:S05]  /*17e00*/  @!P0 BRA `(.L_x_2186) ;  /* 0x0000006000548947 */ /* 0x002fea0003800000 */
.L_x_2341:
[----:B------:R-:W-:Y:S05]  /*17e10*/  BSYNC B1 ;  /* 0x0000000000017941 */ /* 0x000fea0003800000 */
.L_x_2185:
[----:B------:R-:W-:Y:S04]  /*17e20*/  BSSY B1, `(.L_x_2187) ;  /* 0x0000061000017945 */ /* 0x000fe80003800000 */
[----:B------:R-:W-:Y:S05]  /*17e30*/  @!P6 BRA `(.L_x_2188) ;  /* 0x00000004007ce947 */ /* 0x000fea0003800000 */
[----:B------:R-:W1:Y:S04]  /*17e40*/  LDL R11, [R1+0x4] ;  /* 0x00000400010b7983 */ /* 0x000e680000100800 */
[----:B------:R-:W2:Y:S01]  /*17e50*/  LDL R9, [R1+0xc] ;  /* 0x00000c0001097983 */ /* 0x000ea20000100800 */
[----:B-1----:R-:W-:Y:S01]  /*17e60*/  IMAD R8, R11, 0x8, R7 ;  /* 0x000000080b087824 */ /* 0x002fe200078e0207 */
[----:B--2---:R-:W-:-:S04]  /*17e70*/  SHF.L.U32 R11, R9, 0x1f, RZ ;  /* 0x0000001f090b7819 */ /* 0x004fc800000006ff */
[----:B------:R-:W1:Y:S02]  /*17e80*/  SYNCS.PHASECHK.TRANS64.TRYWAIT P0, [R8+URZ+0x28ca0], R11 ;  /* 0x028ca00b080075a7 */ /* 0x000e64000800017f */
[----:B-1----:R-:W-:Y:S05]  /*17e90*/  @!P0 BRA `(.L_x_2189) ;  /* 0x0000006000448947 */ /* 0x002fea0003800000 */
.L_x_2342:
        /* <DEDUP_REMOVED lines=11> */
.L_x_2190:
[----:B--2---:R-:W2:Y:S01]  /*17f50*/  LDL R9, [R1+0x4] ;  /* 0x0000040001097983 */ /* 0x004ea20000100800 */
        /* <DEDUP_REMOVED lines=10> */
[----:B------:R-:W-:Y:S02]  /*18000*/  R2UR UR8, R9 ;  /* 0x00000000090872ca */ /* 0x000fe400000e0000 */
[----:B------:R-:W-:-:S05]  /*18010*/  LEA R9, R3, R10, 0x6 ;  /* 0x0000000a03097211 */ /* 0x000fca00078e30ff */
[----:B------:R-:W-:-:S05]  /*18020*/  VIADD R9, R9, 0xffffffc0 ;  /* 0xffffffc009097836 */ /* 0x000fca0000000000 */
[----:B------:R-:W-:Y:S01]  /*18030*/  R2UR UR11, R9 ;  /* 0x00000000090b72ca */ /* 0x000fe200000e0000 */
[----:B------:R-:W-:-:S12]  /*18040*/  UIADD3 UR8, UR8, 0x22400, URZ ;  /* 0x0002240008087890 */ /* 0x000fd8000fffe03f */
[----:B------:R2:W-:Y:S01]  /*18050*/  UTMALDG.4D [UR8], [UR4], desc[UR6] ;  /* 0x00000608040075b4 */ /* 0x0005e20008019000 */
[----:B------:R-:W3:Y:S02]  /*18060*/  SYNCS.PHASECHK.TRANS64.TRYWAIT P0, [R8+URZ+0x28cc0], R11 ;  /* 0x028cc00b080075a7 */ /* 0x000ee4000800017f */
[----:B--23--:R-:W-:Y:S05]  /*18070*/  @!P0 BRA `(.L_x_2191) ;  /* 0x0000005c00e08947 */ /* 0x00cfea0003800000 */
.L_x_2343:
        /* <DEDUP_REMOVED lines=8> */
.L_x_2192:
[----:B-12---:R-:W2:Y:S01]  /*18100*/  LDL R11, [R1+0x4] ;  /* 0x00000400010b7983 */ /* 0x006ea20000100800 */
        /* <DEDUP_REMOVED lines=50> */
.L_x_2188:
[----:B------:R-:W-:Y:S05]  /*18430*/  BSYNC B1 ;  /* 0x0000000000017941 */ /* 0x000fea0003800000 */
.L_x_2187:
[----:B-1----:R-:W2:Y:S04]  /*18440*/  LDL.LU R8, [R1+0x4] ;  /* 0x0000040001087983 */ /* 0x002ea80000300800 */
        /* <DEDUP_REMOVED lines=12> */
[C---:B------:R-:W-:Y:S02]  /*18510*/  IMAD R8, R3.reuse, 0x40, R10 ;  /* 0x0000004003087824 */ /* 0x040fe400078e020a */
[----:B------:R-:W-:-:S03]  /*18520*/  VIADD R3, R3, 0xffffffff ;  /* 0xffffffff03037836 */ /* 0x000fc60000000000 */
[----:B------:R-:W-:-:S07]  /*18530*/  IADD3 R8, R8, -0x80, RZ ;  /* 0xffffff8008087810 */ /* 0x000fce0007ffe0ff */
.L_x_2199:
[----:B------:R-:W-:Y:S05]  /*18540*/  YIELD ;  /* 0x0000000000007946 */ /* 0x000fea0003800000 */
[----:B------:R-:W-:Y:S04]  /*18550*/  BSSY B1, `(.L_x_2193) ;  /* 0x000005f000017945 */ /* 0x000fe80003800000 */
[----:B-1----:R-:W-:Y:S05]  /*18560*/  @!P6 BRA `(.L_x_2194) ;  /* 0x000000040074e947 */ /* 0x002fea0003800000 */
[----:B------:R-:W2:Y:S04]  /*18570*/  LDL R9, [R1+0x4] ;  /* 0x0000040001097983 */ /* 0x000ea80000100800 */
[----:B------:R-:W3:Y:S01]  /*18580*/  LDL R10, [R1+0xc] ;  /* 0x00000c00010a7983 */ /* 0x000ee20000100800 */
[----:B--2---:R-:W-:Y:S01]  /*18590*/  IMAD R9, R9, 0x8, R7 ;  /* 0x0000000809097824 */ /* 0x004fe200078e0207 */
[----:B---3--:R-:W-:-:S04]  /*185a0*/  SHF.L.U32 R10, R10, 0x1f, RZ ;  /* 0x0000001f0a0a7819 */ /* 0x008fc800000006ff */
[----:B------:R-:W1:Y:S02]  /*185b0*/  SYNCS.PHASECHK.TRANS64.TRYWAIT P0, [R9+URZ+0x28ca0], R10 ;  /* 0x028ca00a090075a7 */ /* 0x000e64000800017f */
[----:B-1----:R-:W-:Y:S05]  /*185c0*/  @!P0 BRA `(.L_x_2195) ;  /* 0x0000005800a08947 */ /* 0x002fea0003800000 */
.L_x_2344:
        /* <DEDUP_REMOVED lines=11> */
.L_x_2196:
[----:B--2---:R-:W2:Y:S01]  /*18680*/  LDL R11, [R1+0x4] ;  /* 0x00000400010b7983 */ /* 0x004ea20000100800 */
        /* <DEDUP_REMOVED lines=14> */
[----:B------:R-:W3:Y:S02]  /*18770*/  SYNCS.PHASECHK.TRANS64.TRYWAIT P1, [R9+URZ+0x28cc0], R10 ;  /* 0x028cc00a090075a7 */ /* 0x000ee4000802017f */
[----:B--23--:R-:W-:Y:S05]  /*18780*/  @!P1 BRA `(.L_x_2197) ;  /* 0x0000005800449947 */ /* 0x00cfea0003800000 */
.L_x_2345:
        /* <DEDUP_REMOVED lines=8> */
.L_x_2198:
        /* <DEDUP_REMOVED lines=51> */
.L_x_2194:
[----:B------:R-:W-:Y:S05]  /*18b40*/  BSYNC B1 ;  /* 0x0000000000017941 */ /* 0x000fea0003800000 */
.L_x_2193:
[----:B------:R-:W2:Y:S04]  /*18b50*/  LDL.LU R9, [R1+0x4] ;  /* 0x0000040001097983 */ /* 0x000ea80000300800 */
[----:B------:R-:W3:Y:S01]  /*18b60*/  LDL.LU R11, [R1+0xc] ;  /* 0x00000c00010b7983 */ /* 0x000ee20000300800 */
[----:B------:R-:W-:Y:S01]  /*18b70*/  VIADD R3, R3, 0xffffffff ;  /* 0xffffffff03037836 */ /* 0x000fe20000000000 */
[----:B------:R-:W-:Y:S01]  /*18b80*/  IADD3 R8, R8, -0x40, RZ ;  /* 0xffffffc008087810 */ /* 0x000fe20007ffe0ff */
[----:B--2---:R-:W-:-:S05]  /*18b90*/  VIADD R9, R9, 0x1 ;  /* 0x0000000109097836 */ /* 0x004fca0000000000 */
        /* <DEDUP_REMOVED lines=8> */
.L_x_2182:
[----:B------:R-:W-:Y:S05]  /*18c20*/  BSYNC B0 ;  /* 0x0000000000007941 */ /* 0x000fea0003800000 */
.L_x_2181:
[----:B------:R-:W2:Y:S01]  /*18c30*/  LDC.64 R2, c[0x0][0x9e0] ;  /* 0x00027800ff027b82 */ /* 0x000ea20000000a00 */
[----:B------:R-:W-:Y:S07]  /*18c40*/  @!P2 WARPSYNC.ALL ;  /* 0x000000000000a948 */ /* 0x000fee0003800000 */
[----:B------:R-:W-:Y:S01]  /*18c50*/  @!P2 BAR.SYNC.DEFER_BLOCKING 0xc, 0x120 ;  /* 0x030480000000ab1d */ /* 0x000fe20000010000 */
[----:B--2---:R-:W-:Y:S01]  /*18c60*/  ISETP.GE.AND P0, PT, R3, 0x1, PT ;  /* 0x000000010300780c */ /* 0x004fe20003f06270 */
[----:B------:R-:W-:-:S12]  /*18c70*/  IMAD.IADD R2, R4, 0x1, R2 ;  /* 0x0000000104027824 */ /* 0x000fd800078e0202 */
[----:B------:R-:W-:Y:S05]  /*18c80*/  @!P0 BRA `(.L_x_2200) ;  /* 0x0000000000488947 */ /* 0x000fea0003800000 */
[C---:B------:R-:W-:Y:S01]  /*18c90*/  ISETP.GT.AND P1, PT, R4.reuse, RZ, PT ;  /* 0x000000ff0400720c */ /* 0x040fe20003f24270 */
[----:B------:R-:W-:Y:S01]  /*18ca0*/  BSSY B0, `(.L_x_2201) ;  /* 0x000000e000007945 */ /* 0x000fe20003800000 */
[----:B------:R-:W-:-:S11]  /*18cb0*/  VIADD R6, R4, 0xffffffff ;  /* 0xffffffff04067836 */ /* 0x000fd60000000000 */
[----:B------:R-:W-:Y:S05]  /*18cc0*/  @P1 BRA `(.L_x_2202) ;  /* 0x00000000001c1947 */ /* 0x000fea0003800000 */
[----:B------:R-:W-:Y:S01]  /*18cd0*/  ISETP.NE.AND P1, PT, R3, 0x1, PT ;  /* 0x000000010300780c */ /* 0x000fe20003f25270 */
[----:B------:R-:W-:-:S12]  /*18ce0*/  IMAD.MOV R5, RZ, RZ, -R4 ;  /* 0x000000ffff057224 */ /* 0x000fd800078e0a04 */
[----:B------:R-:W2:Y:S02]  /*18cf0*/  @P1 LDC.64 R6, c[0x0][0x9e8] ;  /* 0x00027a00ff061b82 */ /* 0x000ea40000000a00 */
[----:B--2---:R-:W-:-:S05]  /*18d00*/  @P1 IMAD.HI.U32 R6, R5, R6, RZ ;  /* 0x0000000605061227 */ /* 0x004fca00078e00ff */
[----:B------:R-:W-:-:S04]  /*18d10*/  @P1 SHF.R.U32.HI R5, RZ, R7, R6 ;  /* 0x00000007ff051219 */ /* 0x000fc80000011606 */
[----:B------:R-:W-:Y:S01]  /*18d20*/  LOP3.LUT R6, RZ, R5, RZ, 0x33, !PT ;  /* 0x00000005ff067212 */ /* 0x000fe200078e33ff */
[----:B------:R-:W-:Y:S06]  /*18d30*/  BRA `(.L_x_2203) ;  /* 0x0000000000107947 */ /* 0x000fec0003800000 */
.L_x_2202:
[----:B------:R-:W-:-:S13]  /*18d40*/  ISETP.NE.AND P1, PT, R3, 0x1, PT ;  /* 0x000000010300780c */ /* 0x000fda0003f25270 */
[----:B------:R-:W2:Y:S02]  /*18d50*/  @P1 LDC.64 R4, c[0x0][0x9e8] ;  /* 0x00027a00ff041b82 */ /* 0x000ea40000000a00 */
[----:B--2---:R-:W-:-:S05]  /*18d60*/  @P1 IMAD.HI.U32 R4, R6, R4, RZ ;  /* 0x0000000406041227 */ /* 0x004fca00078e00ff */
[----:B------:R-:W-:-:S07]  /*18d70*/  @P1 SHF.R.U32.HI R6, RZ, R5, R4 ;  /* 0x00000005ff061219 */ /* 0x000fce0000011604 */
.L_x_2203:
[----:B------:R-:W-:Y:S05]  /*18d80*/  BSYNC B0 ;  /* 0x0000000000007941 */ /* 0x000fea0003800000 */
.L_x_2201:
[----:B------:R-:W-:-:S05]  /*18d90*/  IMAD R5, R6, R3, R3 ;  /* 0x0000000306057224 */ /* 0x000fca00078e0203 */
[----:B------:R-:W-:-:S07]  /*18da0*/  VIMNMX R2, R2, R5, PT ;  /* 0x0000000502027248 */ /* 0x000fce0003fe0100 */
.L_x_2200:
[----:B------:R-:W-:Y:S01]  /*18db0*/  IADD3 R2, R2, 0x3f, RZ ;  /* 0x0000003f02027810 */ /* 0x000fe20007ffe0ff */
[----:B------:R-:W-:-:S03]  /*18dc0*/  ULDC UR4, c[0x0][0x9dc] ;  /* 0x0002770000047ab9 */ /* 0x000fc60000000800 */
[----:B------:R-:W-:-:S04]  /*18dd0*/  SHF.R.S32.HI R5, RZ, 0x1f, R2 ;  /* 0x0000001fff057819 */ /* 0x000fc80000011402 */
[----:B------:R-:W-:Y:S01]  /*18de0*/  LEA.HI R5, R5, R2, RZ, 0x6 ;  /* 0x0000000205057211 */ /* 0x000fe200078f30ff */
[----:B------:R-:W-:-:S03]  /*18df0*/  VIADD R2, R0, -UR4 ;  /* 0x8000000400027c36 */ /* 0x000fc60008000000 */
[----:B------:R-:W-:-:S04]  /*18e00*/  SHF.R.S32.HI R5, RZ, 0x6, R5 ;  /* 0x00000006ff057819 */ /* 0x000fc80000011405 */
[----:B------:R-:W-:-:S05]  /*18e10*/  VIMNMX R6, R20, R5, PT ;  /* 0x0000000514067248 */ /* 0x000fca0003fe0100 */
[----:B------:R2:W-:Y:S01]  /*18e20*/  STL [R1+0x1c], R6 ;  /* 0x00001c0601007387 */ /* 0x0005e20000100800 */
[----:B------:R-:W-:Y:S05]  /*18e30*/  @!P0 BRA `(.L_x_2204) ;  /* 0x0000000000448947 */ /* 0x000fea0003800000 */
[----:B------:R-:W-:Y:S01]  /*18e40*/  ISETP.GT.AND P0, PT, R0, -0x1, PT ;  /* 0xffffffff0000780c */ /* 0x000fe20003f04270 */
[----:B------:R-:W-:-:S12]  /*18e50*/  BSSY B0, `(.L_x_2205) ;  /* 0x000000d000007945 */ /* 0x000fd80003800000 */
[----:B------:R-:W-:Y:S05]  /*18e60*/  @P0 BRA `(.L_x_2206) ;  /* 0x00000000001c0947 */ /* 0x000fea0003800000 */
[----:B------:R-:W-:Y:S02]  /*18e70*/  ISETP.NE.AND P0, PT, R3, 0x1, PT ;  /* 0x000000010300780c */ /* 0x000fe40003f05270 */
[----:B------:R-:W-:-:S11]  /*18e80*/  LOP3.LUT R7, RZ, R0, RZ, 0x33, !PT ;  /* 0x00000000ff077212 */ /* 0x000fd600078e33ff */
[----:B------:R-:W3:Y:S02]  /*18e90*/  @P0 LDC.64 R4, c[0x0][0x9e8] ;  /* 0x00027a00ff040b82 */ /* 0x000ee40000000a00 */
[----:B---3--:R-:W-:-:S05]  /*18ea0*/  @P0 IMAD.HI.U32 R4, R7, R4, RZ ;  /* 0x0000000407040227 */ /* 0x008fca00078e00ff */
[----:B------:R-:W-:-:S04]  /*18eb0*/  @P0 SHF.R.U32.HI R7, RZ, R5, R4 ;  /* 0x00000005ff070219 */ /* 0x000fc80000011604 */
[----:B------:R-:W-:Y:S01]  /*18ec0*/  LOP3.LUT R0, RZ, R7, RZ, 0x33, !PT ;  /* 0x00000007ff007212 */ /* 0x000fe200078e33ff */
[----:B------:R-:W-:Y:S06]  /*18ed0*/  BRA `(.L_x_2207) ;  /* 0x0000000000107947 */ /* 0x000fec0003800000 */
.L_x_2206:
[----:B------:R-:W-:-:S13]  /*18ee0*/  ISETP.NE.AND P0, PT, R3, 0x1, PT ;  /* 0x000000010300780c */ /* 0x000fda0003f05270 */
[----:B------:R-:W3:Y:S02]  /*18ef0*/  @P0 LDC.64 R4, c[0x0][0x9e8] ;  /* 0x00027a00ff040b82 */ /* 0x000ee40000000a00 */
[----:B---3--:R-:W-:-:S05]  /*18f00*/  @P0 IMAD.HI.U32 R4, R0, R4, RZ ;  /* 0x0000000400040227 */ /* 0x008fca00078e00ff */
[----:B------:R-:W-:-:S07]  /*18f10*/  @P0 SHF.R.U32.HI R0, RZ, R5, R4 ;  /* 0x00000005ff000219 */ /* 0x000fce0000011604 */
.L_x_2207:
[----:B------:R-:W-:Y:S05]  /*18f20*/  BSYNC B0 ;  /* 0x0000000000007941 */ /* 0x000fea0003800000 */
.L_x_2205:
[----:B------:R-:W-:-:S05]  /*18f30*/  IMAD R3, R0, R3, RZ ;  /* 0x0000000300037224 */ /* 0x000fca00078e02ff */
[----:B------:R-:W-:-:S07]  /*18f40*/  VIMNMX R2, R2, R3, !PT ;  /* 0x0000000302027248 */ /* 0x000fce0007fe0100 */
.L_x_2204:
[----:B------:R-:W-:Y:S01]  /*18f50*/  SHF.R.S32.HI R3, RZ, 0x1f, R2 ;  /* 0x0000001fff037819 */ /* 0x000fe20000011402 */
[----:B------:R-:W-:Y:S03]  /*18f60*/  BSSY B6, `(.L_x_2208) ;  /* 0x00002fd000067945 */ /* 0x000fe60003800000 */
[----:B------:R-:W-:-:S04]  /*18f70*/  LEA.HI R3, R3, R2, RZ, 0x6 ;  /* 0x0000000203037211 */ /* 0x000fc800078f30ff */
[----:B------:R-:W-:-:S04]  /*18f80*/  SHF.R.S32.HI R3, RZ, 0x6, R3 ;  /* 0x00000006ff037819 */ /* 0x000fc80000011403 */
[----:B------:R-:W-:-:S04]  /*18f90*/  VIMNMX R0, RZ, R3, !PT ;  /* 0x00000003ff007248 */ /* 0x000fc80007fe0100 */
[----:B------:R-:W-:Y:S01]  /*18fa0*/  ISETP.GT.AND P0, PT, R6, R0, PT ;  /* 0x000000000600720c */ /* 0x000fe20003f04270 */
[----:B------:R3:W-:-:S12]  /*18fb0*/  STL [R1+0x14], R0 ;  /* 0x0000140001007387 */ /* 0x0007d80000100800 */
[----:B---3--:R-:W-:Y:S05]  /*18fc0*/  @P0 BRA `(.L_x_2209) ;  /* 0x0000000000440947 */ /* 0x008fea0003800000 */
[----:B------:R-:W3:Y:S02]  /*18fd0*/  S2R R0, SR_TID.X ;  /* 0x0000000000007919 */ /* 0x000ee40000002100 */
[----:B---3--:R-:W-:-:S04]  /*18fe0*/  LOP3.LUT R0, R0, 0x1f, RZ, 0xc0, !PT ;  /* 0x0000001f00007812 */ /* 0x008fc800078ec0ff */
[----:B------:R-:W-:-:S13]  /*18ff0*/  ISETP.NE.AND P1, PT, R0, RZ, PT ;  /* 0x000000ff0000720c */ /* 0x000fda0003f25270 */
[----:B------:R-:W-:Y:S05]  /*19000*/  @P1 BRA `(.L_x_2210) ;  /* 0x0000002c00c81947 */ /* 0x000fea0003800000 */
[----:B------:R-:W3:Y:S01]  /*19010*/  S2R R7, SR_LANEID ;  /* 0x0000000000077919 */ /* 0x000ee20000000000 */
[----:B------:R-:W-:Y:S01]  /*19020*/  VOTEU.ANY UR4, UPT, PT ;  /* 0x0000000000047886 */ /* 0x000fe200038e0100 */
[----:B------:R-:W4:Y:S01]  /*19030*/  LDC.64 R2, c[0x0][0xc38] ;  /* 0x00030e00ff027b82 */ /* 0x000f220000000a00 */
[----:B------:R-:W3:Y:S08]  /*19040*/  FLO.U32 R0, UR4 ;  /* 0x0000000400007d00 */ /* 0x000ef000080e0000 */
[----:B------:R-:W4:Y:S01]  /*19050*/  POPC R5, UR4 ;  /* 0x0000000400057d09 */ /* 0x000f220008000000 */
[----:B---3--:R-:W-:-:S13]  /*19060*/  ISETP.EQ.U32.AND P0, PT, R0, R7, PT ;  /* 0x000000070000720c */ /* 0x008fda0003f02070 */
[----:B----4-:R-:W3:Y:S01]  /*19070*/  @P0 ATOMG.E.ADD.STRONG.GPU PT, R3, desc[UR42][R2.64], R5 ;  /* 0x00000005020309a8 */ /* 0x010ee200081ee1ea */
[----:B------:R-:W4:Y:S02]  /*19080*/  S2R R4, SR_LTMASK ;  /* 0x0000000000047919 */ /* 0x000f240000003900 */
[----:B----4-:R-:W-:-:S04]  /*19090*/  LOP3.LUT R4, R4, UR4, RZ, 0xc0, !PT ;  /* 0x0000000404047c12 */ /* 0x010fc8000f8ec0ff */
[----:B------:R-:W4:Y:S01]  /*190a0*/  POPC R7, R4 ;  /* 0x0000000400077309 */ /* 0x000f220000000000 */
[----:B---3--:R-:W4:Y:S02]  /*190b0*/  SHFL.IDX PT, R0, R3, R0, 0x1f ;  /* 0x00001f0003007589 */ /* 0x008f2400000e0000 */
[----:B----4-:R-:W-:Y:S01]  /*190c0*/  IADD3 R16, R0, UR37, R7 ;  /* 0x0000002500107c10 */ /* 0x010fe2000fffe007 */
[----:B------:R-:W-:Y:S06]  /*190d0*/  BRA `(.L_x_2210) ;  /* 0x0000002c00947947 */ /* 0x000fec0003800000 */
.L_x_2209:
[----:B------:R-:W3:Y:S01]  /*190e0*/  S2R R3, SR_CgaCtaId ;  /* 0x0000000000037919 */ /* 0x000ee20000008800 */
[----:B------:R-:W-:-:S04]  /*190f0*/  MOV R0, 0x400 ;  /* 0x0000040000007802 */ /* 0x000fc80000000f00 */
[----:B---3--:R-:W-:-:S05]  /*19100*/  LEA R2, R3, R0, 0x18 ;  /* 0x0000000003027211 */ /* 0x008fca00078ec0ff */
[----:B------:R3:W-:Y:S01]  /*19110*/  STL [R1+0x18], R2 ;  /* 0x0000180201007387 */ /* 0x0007e20000100800 */
[----:B------:R-:W-:-:S05]  /*19120*/  VIADD R0, R2, 0x22400 ;  /* 0x0002240002007836 */ /* 0x000fca0000000000 */
[----:B------:R-:W-:-:S13]  /*19130*/  LOP3.LUT P0, RZ, R0, 0x3ff, RZ, 0xc0, !PT ;  /* 0x000003ff00ff7812 */ /* 0x000fda000780c0ff */
[----:B---3--:R-:W-:Y:S05]  /*19140*/  @!P0 BRA `(.L_x_2211) ;  /* 0x0000000000408947 */ /* 0x008fea0003800000 */
[----:B------:R-:W-:Y:S01]  /*19150*/  MOV R2, 0x0 ;  /* 0x0000000000027802 */ /* 0x000fe20000000f00 */
[----:B------:R-:W-:Y:S01]  /*19160*/  ULDC.64 UR6, c[0x4][0x88] ;  /* 0x0100220000067ab9 */ /* 0x000fe20000000a00 */
[----:B------:R-:W-:Y:S01]  /*19170*/  ULDC.64 UR8, c[0x4][0x90] ;  /* 0x0100240000087ab9 */ /* 0x000fe20000000a00 */
[----:B------:R-:W-:Y:S01]  /*19180*/  ULDC.64 UR4, c[0x4][0x8] ;  /* 0x0100020000047ab9 */ /* 0x000fe20000000a00 */
[----:B------:R-:W-:Y:S01]  /*19190*/  IMAD.U32 R4, RZ, RZ, UR6 ;  /* 0x00000006ff047e24 */ /* 0x000fe2000f8e00ff */
[----:B------:R-:W-:Y:S01]  /*191a0*/  MOV R5, UR7 ;  /* 0x0000000700057c02 */ /* 0x000fe20008000f00 */
[----:B------:R-:W3:Y:S01]  /*191b0*/  LDC.64 R2, c[0x4][R2] ;  /* 0x0100000002027b82 */ /* 0x000ee20000000a00 */
[----:B--2---:R-:W-:Y:S01]  /*191c0*/  IMAD.U32 R6, RZ, RZ, UR8 ;  /* 0x00000008ff067e24 */ /* 0x004fe2000f8e00ff */
[----:B-1----:R-:W-:Y:S01]  /*191d0*/  MOV R11, UR5 ;  /* 0x00000005000b7c02 */ /* 0x002fe20008000f00 */
[----:B------:R-:W-:Y:S02]  /*191e0*/  IMAD.U32 R7, RZ, RZ, UR9 ;  /* 0x00000009ff077e24 */ /* 0x000fe4000f8e00ff */
[----:B------:R-:W-:-:S02]  /*191f0*/  IMAD.U32 R10, RZ, RZ, UR4 ;  /* 0x00000004ff0a7e24 */ /* 0x000fc4000f8e00ff */
[----:B------:R-:W-:Y:S02]  /*19200*/  IMAD.MOV.U32 R8, RZ, RZ, 0x70 ;  /* 0x00000070ff087424 */ /* 0x000fe400078e00ff */
[----:B------:R-:W-:Y:S02]  /*19210*/  IMAD.MOV.U32 R12, RZ, RZ, 0x1 ;  /* 0x00000001ff0c7424 */ /* 0x000fe400078e00ff */
[----:B0-----:R-:W-:-:S07]  /*19220*/  IMAD.MOV.U32 R13, RZ, RZ, RZ ;  /* 0x000000ffff0d7224 */ /* 0x001fce00078e00ff */
[----:B------:R-:W-:-:S07]  /*19230*/  LEPC R20, `(.L_x_2211) ;  /* 0x000000001014794e */ /* 0x000fce0000000000 */
[----:B---3--:R-:W-:Y:S05]  /*19240*/  CALL.ABS.NOINC R2 ;  /* 0x0000000002007343 */ /* 0x008fea0003c00000 */
.L_x_2211:
[----:B------:R-:W3:Y:S02]  /*19250*/  LDL R2, [R1+0x18] ;  /* 0x0000180001027983 */ /* 0x000ee40000100800 */
[----:B---3--:R-:W-:-:S04]  /*19260*/  IADD3 R0, R2, 0x400, RZ ;  /* 0x0000040002007810 */ /* 0x008fc80007ffe0ff */
[----:B------:R-:W-:-:S13]  /*19270*/  LOP3.LUT P0, RZ, R0, 0x3ff, RZ, 0xc0, !PT ;  /* 0x000003ff00ff7812 */ /* 0x000fda000780c0ff */
[----:B------:R-:W-:Y:S05]  /*19280*/  @!P0 BRA `(.L_x_2212) ;  /* 0x0000000000808947 */ /* 0x000fea0003800000 */
[----:B------:R-:W-:Y:S01]  /*19290*/  MOV R0, 0x0 ;  /* 0x0000000000007802 */ /* 0x000fe20000000f00 */
[----:B------:R-:W-:Y:S01]  /*192a0*/  ULDC.64 UR6, c[0x4][0x88] ;  /* 0x0100220000067ab9 */ /* 0x000fe20000000a00 */
[----:B------:R-:W-:Y:S01]  /*192b0*/  ULDC.64 UR8, c[0x4][0x90] ;  /* 0x0100240000087ab9 */ /* 0x000fe20000000a00 */
[----:B------:R-:W-:Y:S01]  /*192c0*/  ULDC.64 UR4, c[0x4][0x10] ;  /* 0x0100040000047ab9 */ /* 0x000fe20000000a00 */
[----:B------:R3:W4:Y:S01]  /*192d0*/  LDC.64 R2, c[0x4][R0] ;  /* 0x0100000000027b82 */ /* 0x0007220000000a00 */
[----:B------:R-:W-:Y:S01]  /*192e0*/  IMAD.U32 R4, RZ, RZ, UR6 ;  /* 0x00000006ff047e24 */ /* 0x000fe2000f8e00ff */
[----:B------:R-:W-:Y:S01]  /*192f0*/  MOV R7, UR9 ;  /* 0x0000000900077c02 */ /* 0x000fe20008000f00 */
[----:B------:R-:W-:Y:S01]  /*19300*/  IMAD.U32 R5, RZ, RZ, UR7 ;  /* 0x00000007ff057e24 */ /* 0x000fe2000f8e00ff */
[----:B------:R-:W-:Y:S01]  /*19310*/  MOV R12, 0x1 ;  /* 0x00000001000c7802 */ /* 0x000fe20000000f00 */
[----:B--2---:R-:W-:Y:S02]  /*19320*/  IMAD.U32 R6, RZ, RZ, UR8 ;  /* 0x00000008ff067e24 */ /* 0x004fe4000f8e00ff */
[----:B------:R-:W-:-:S02]  /*19330*/  IMAD.U32 R10, RZ, RZ, UR4 ;  /* 0x00000004ff0a7e24 */ /* 0x000fc4000f8e00ff */
[----:B-1----:R-:W-:Y:S02]  /*19340*/  IMAD.U32 R11, RZ, RZ, UR5 ;  /* 0x00000005ff0b7e24 */ /* 0x002fe4000f8e00ff */
[----:B------:R-:W-:Y:S02]  /*19350*/  IMAD.MOV.U32 R8, RZ, RZ, 0x70 ;  /* 0x00000070ff087424 */ /* 0x000fe400078e00ff */
[----:B0--3--:R-:W-:-:S07]  /*19360*/  IMAD.MOV.U32 R13, RZ, RZ, RZ ;  /* 0x000000ffff0d7224 */ /* 0x009fce00078e00ff */
[----:B------:R-:W-:-:S07]  /*19370*/  LEPC R20, `(.L_x_2213) ;  /* 0x000000001014794e */ /* 0x000fce0000000000 */
[----:B----4-:R-:W-:Y:S05]  /*19380*/  CALL.ABS.NOINC R2 ;  /* 0x0000000002007343 */ /* 0x010fea0003c00000 */
.L_x_2213:
        /* <DEDUP_REMOVED lines=16> */
.L_x_2212:
[----:B------:R-:W3:Y:S01]  /*19490*/  LDL.LU R4, [R1+0x24] ;  /* 0x0000240001047983 */ /* 0x000ee20000300800 */
[----:B------:R-:W4:Y:S01]  /*194a0*/  LDC R0, c[0x0][0x428] ;  /* 0x00010a00ff007b82 */ /* 0x000f220000000800 */
[----:B------:R-:W-:Y:S01]  /*194b0*/  ULDC.64 UR4, c[0x0][0x9f8] ;  /* 0x00027e0000047ab9 */ /* 0x000fe20000000a00 */
[----:B------:R-:W0:Y:S01]  /*194c0*/  S2R R5, SR_TID.X ;  /* 0x0000000000057919 */ /* 0x000e220000002100 */
[----:B----4-:R-:W-:Y:S01]  /*194d0*/  ISETP.NE.AND P0, PT, R0, 0x1, PT ;  /* 0x000000010000780c */ /* 0x010fe20003f05270 */
[----:B------:R-:W-:Y:S01]  /*194e0*/  IMAD.MOV.U32 R0, RZ, RZ, R18 ;  /* 0x000000ffff007224 */ /* 0x000fe200078e0012 */
[----:B0-----:R-:W-:-:S11]  /*194f0*/  LOP3.LUT R5, R5, 0x1f, RZ, 0xc0, !PT ;  /* 0x0000001f05057812 */ /* 0x001fd600078ec0ff */
[----:B------:R-:W0:Y:S08]  /*19500*/  @P0 LDC R3, c[0x0][0x42c] ;  /* 0x00010b00ff030b82 */ /* 0x000e300000000800 */
[----:B------:R-:W4:Y:S01]  /*19510*/  @P0 LDC R2, c[0x0][0x430] ;  /* 0x00010c00ff020b82 */ /* 0x000f220000000800 */
[----:B0-----:R-:W-:-:S05]  /*19520*/  @P0 IMAD.HI.U32 R3, R18, R3, RZ ;  /* 0x0000000312030227 */ /* 0x001fca00078e00ff */
[----:B----4-:R-:W-:Y:S02]  /*19530*/  @P0 SHF.R.U32.HI R0, RZ, R2, R3 ;  /* 0x00000002ff000219 */ /* 0x010fe40000011603 */
[----:B------:R-:W-:-:S04]  /*19540*/  ISETP.NE.U32.AND P0, PT, RZ, UR4, PT ;  /* 0x00000004ff007c0c */ /* 0x000fc8000bf05070 */
[----:B------:R-:W-:Y:S01]  /*19550*/  ISETP.NE.AND.EX P0, PT, RZ, UR5, PT, P0 ;  /* 0x00000005ff007c0c */ /* 0x000fe2000bf05300 */
[----:B------:R-:W-:-:S12]  /*19560*/  ULDC.64 UR4, c[0x0][0xa00] ;  /* 0x0002800000047ab9 */ /* 0x000fd80000000a00 */
[----:B------:R-:W0:Y:S01]  /*19570*/  @P0 LDC.64 R2, c[0x0][0x9f8] ;  /* 0x00027e00ff020b82 */ /* 0x000e220000000a00 */
[----:B------:R-:W-:-:S04]  /*19580*/  ISETP.NE.AND P6, PT, R5, RZ, PT ;  /* 0x000000ff0500720c */ /* 0x000fc80003fc5270 */
[----:B------:R-:W-:-:S09]  /*19590*/  PLOP3.LUT P1, PT, P6, PT, PT, 0x8, 0x0 ;  /* 0x000000000000781c */ /* 0x000fd2000372e170 */
[----:B------:R-:W-:Y:S01]  /*195a0*/  VOTEU.ALL UP1, P6 ;  /* 0x00000000003f7886 */ /* 0x000fe20003020000 */
[----:B0-----:R-:W-:-:S04]  /*195b0*/  @P0 IMAD.WIDE R2, R19, 0x4, R2 ;  /* 0x0000000413020825 */ /* 0x001fc800078e0202 */
[----:B------:R-:W-:-:S04]  /*195c0*/  @!UP1 UIADD3 UR8, UP0, UR40, 0x270, URZ ;  /* 0x0000027028089890 */ /* 0x000fc8000ff1e03f */
[----:B------:R-:W-:-:S03]  /*195d0*/  @!UP1 UIADD3.X UR9, URZ, UR41, URZ, UP0, !UPT ;  /* 0x000000293f099290 */ /* 0x000fc600087fe43f */
[----:B------:R-:W-:Y:S01]  /*195e0*/  VOTEU.ALL UP0, P6 ;  /* 0x00000000003f7886 */ /* 0x000fe20003000000 */
[----:B---3--:R-:W-:Y:S01]  /*195f0*/  LEA R17, R17, R4, 0x6 ;  /* 0x0000000411117211 */ /* 0x008fe200078e30ff */
[----:B------:R-:W-:-:S06]  /*19600*/  IMAD.MOV.U32 R4, RZ, RZ, R19 ;  /* 0x000000ffff047224 */ /* 0x000fcc00078e0013 */
[----:B------:R0:W5:Y:S01]  /*19610*/  @P0 LDG.E R4, desc[UR42][R2.64] ;  /* 0x0000002a02040981 */ /* 0x000162000c1e1900 */
[----:B------:R-:W-:-:S04]  /*19620*/  ISETP.NE.U32.AND P0, PT, RZ, UR4, PT ;  /* 0x00000004ff007c0c */ /* 0x000fc8000bf05070 */
[----:B------:R-:W-:-:S04]  /*19630*/  ISETP.NE.AND.EX P0, PT, RZ, UR5, PT, P0 ;  /* 0x00000005ff007c0c */ /* 0x000fc8000bf05300 */
[----:B0-----:R-:W-:-:S09]  /*19640*/  SEL R2, R19, RZ, !P0 ;  /* 0x000000ff13027207 */ /* 0x001fd20004000000 */
.L_x_2214:
        /* <DEDUP_REMOVED lines=10> */
[----:B------:R-:W3:Y:S01]  /*196f0*/  LDL R3, [R1+0x1c] ;  /* 0x00001c0001037983 */ /* 0x000ee20000100800 */
[----:B------:R-:W0:Y:S01]  /*19700*/  LDC.64 R20, c[0x0][0x3f8] ;  /* 0x0000fe00ff147b82 */ /* 0x000e220000000a00 */
[----:B------:R-:W-:Y:S02]  /*19710*/  ULDC.64 UR4, c[0x0][0xa08] ;  /* 0x0002820000047ab9 */ /* 0x000fe40000000a00 */
[----:B0-----:R-:W-:Y:S01]  /*19720*/  LOP3.LUT P0, RZ, R20, UR4, RZ, 0xfc, !PT ;  /* 0x0000000414ff7c12 */ /* 0x001fe2000f80fcff */
[----:B------:R-:W-:-:S03]  /*19730*/  UMOV UR4, 0xffffffff ;  /* 0xffffffff00047882 */ /* 0x000fc60000000000 */
[----:B------:R-:W-:-:S04]  /*19740*/  LOP3.LUT P0, RZ, R21, UR5, RZ, 0xfc, P0 ;  /* 0x0000000515ff7c12 */ /* 0x000fc8000800fcff */
[----:B--2--5:R-:W-:Y:S01]  /*19750*/  SEL R6, R4, RZ, !P0 ;  /* 0x000000ff04067207 */ /* 0x024fe20004000000 */
[----:B---3--:R-:W-:Y:S01]  /*19760*/  VIADD R3, R3, 0xffffffff ;  /* 0xffffffff03037836 */ /* 0x008fe20000000000 */
[----:B------:R-:W-:Y:S07]  /*19770*/  BRA.DIV UR4, `(.L_x_2215) ;  /* 0x0000004a045c7947 */ /* 0x000fee000b800000 */
.L_x_2348:
[----:B------:R-:W-:Y:S01]  /*19780*/  UMOV UR4, 0xffffffff ;  /* 0xffffffff00047882 */ /* 0x000fe20000000000 */
[----:B------:R-:W-:Y:S02]  /*19790*/  SHF.R.S32.HI R8, RZ, 0x1f, R4 ;  /* 0x0000001fff087819 */ /* 0x000fe40000011404 */
[----:B------:R-:W-:Y:S05]  /*197a0*/  BRA.DIV UR4, `(.L_x_2216) ;  /* 0x0000004a04847947 */ /* 0x000fea000b800000 */
[----:B------:R-:W-:-:S13]  /*197b0*/  ELECT P6, URZ, PT ;  /* 0x00000000003f782f */ /* 0x000fda00038c0000 */
.L_x_2351:
[----:B------:R-:W-:Y:S05]  /*197c0*/  @!P6 BRA `(.L_x_2217) ;  /* 0x0000000000fce947 */ /* 0x000fea0003800000 */
[----:B------:R-:W-:-:S04]  /*197d0*/  ISETP.NE.U32.AND P0, PT, R20, RZ, PT ;  /* 0x000000ff1400720c */ /* 0x000fc80003f05070 */
[----:B------:R-:W-:-:S13]  /*197e0*/  ISETP.NE.AND.EX P0, PT, R21, RZ, PT, P0 ;  /* 0x000000ff1500720c */ /* 0x000fda0003f05300 */
[----:B------:R-:W-:Y:S05]  /*197f0*/  @!P0 BRA `(.L_x_2218) ;  /* 0x0000000000488947 */ /* 0x000fea0003800000 */
[----:B-1----:R-:W0:Y:S01]  /*19800*/  LDC R9, c[0x0][0x41c] ;  /* 0x00010700ff097b82 */ /* 0x002e220000000800 */
[----:B------:R-:W-:Y:S01]  /*19810*/  IMAD.MOV.U32 R5, RZ, RZ, R3 ;  /* 0x000000ffff057224 */ /* 0x000fe200078e0003 */
[----:B------:R-:W-:Y:S01]  /*19820*/  ULDC.64 UR4, c[0x0][0x408] ;  /* 0x0001020000047ab9 */ /* 0x000fe20000000a00 */
[----:B0-----:R-:W-:-:S13]  /*19830*/  ISETP.NE.AND P0, PT, R9, 0x1, PT ;  /* 0x000000010900780c */ /* 0x001fda0003f05270 */
[----:B------:R-:W0:Y:S02]  /*19840*/  @P0 LDC.64 R6, c[0x0][0x420] ;  /* 0x00010800ff060b82 */ /* 0x000e240000000a00 */
[----:B0-----:R-:W-:-:S05]  /*19850*/  @P0 IMAD.HI.U32 R6, R3, R6, RZ ;  /* 0x0000000603060227 */ /* 0x001fca00078e00ff */
[----:B------:R-:W-:-:S04]  /*19860*/  @P0 SHF.R.U32.HI R5, RZ, R7, R6 ;  /* 0x00000007ff050219 */ /* 0x000fc80000011606 */
[----:B------:R-:W-:Y:S02]  /*19870*/  IADD3 R6, -R5, RZ, RZ ;  /* 0x000000ff05067210 */ /* 0x000fe40007ffe1ff */
[----:B------:R-:W-:-:S03]  /*19880*/  SHF.R.S32.HI R7, RZ, 0x1f, R5 ;  /* 0x0000001fff077819 */ /* 0x000fc60000011405 */
[----:B------:R-:W-:Y:S02]  /*19890*/  IMAD R3, R9, R6, R3 ;  /* 0x0000000609037224 */ /* 0x000fe400078e0203 */
[----:B------:R-:W-:-:S04]  /*198a0*/  IMAD R6, R8, UR4, RZ ;  /* 0x0000000408067c24 */ /* 0x000fc8000f8e02ff */
[----:B------:R-:W-:Y:S02]  /*198b0*/  IMAD R9, R4, UR5, R6 ;  /* 0x0000000504097c24 */ /* 0x000fe4000f8e0206 */
[----:B------:R-:W-:-:S04]  /*198c0*/  IMAD.MOV.U32 R6, RZ, RZ, R5 ;  /* 0x000000ffff067224 */ /* 0x000fc800078e0005 */
[----:B------:R-:W-:-:S04]  /*198d0*/  IMAD.WIDE.U32 R6, R4, UR4, R6 ;  /* 0x0000000404067c25 */ /* 0x000fc8000f8e0006 */
[----:B------:R-:W-:Y:S01]  /*198e0*/  IMAD.IADD R5, R7, 0x1, R9 ;  /* 0x0000000107057824 */ /* 0x000fe200078e0209 */
[----:B------:R-:W-:-:S04]  /*198f0*/  LEA R10, P0, R6, R20, 0x2 ;  /* 0x00000014060a7211 */ /* 0x000fc800078010ff */
[----:B------:R-:W-:-:S05]  /*19900*/  LEA.HI.X R11, R6, R21, R5, 0x2, P0 ;  /* 0x00000015060b7211 */ /* 0x000fca00000f1405 */
[----:B------:R0:W5:Y:S04]  /*19910*/  LDG.E R6, desc[UR42][R10.64] ;  /* 0x0000002a0a067981 */ /* 0x000168000c1e1900 */
.L_x_2218:
[----:B------:R-:W2:Y:S01]  /*19920*/  LDL R5, [R1] ;  /* 0x0000000001057983 */ /* 0x000ea20000100800 */
[----:B-1----:R-:W-:-:S03]  /*19930*/  MOV R9, 0x400 ;  /* 0x0000040000097802 */ /* 0x002fc60000000f00 */
[----:B------:R-:W3:Y:S01]  /*19940*/  LDL R7, [R1+0x8] ;  /* 0x0000080001077983 */ /* 0x000ee20000100800 */
[----:B0-----:R-:W0:Y:S02]  /*19950*/  S2R R10, SR_CgaCtaId ;  /* 0x00000000000a7919 */ /* 0x001e240000008800 */
[----:B0-----:R-:W-:-:S05]  /*19960*/  LEA R9, R10, R9, 0x18 ;  /* 0x000000090a097211 */ /* 0x001fca00078ec0ff */
[----:B--2---:R-:W-:Y:S01]  /*19970*/  IMAD R5, R5, 0x8, R9 ;  /* 0x0000000805057824 */ /* 0x004fe200078e0209 */
[----:B---3--:R-:W-:-:S04]  /*19980*/  SHF.L.U32 R7, R7, 0x1f, RZ ;  /* 0x0000001f07077819 */ /* 0x008fc800000006ff */
[----:B------:R-:W0:Y:S02]  /*19990*/  SYNCS.PHASECHK.TRANS64.TRYWAIT P0, [R5+URZ+0x28c40], R7 ;  /* 0x028c4007050075a7 */ /* 0x000e24000800017f */
[----:B0-----:R-:W-:Y:S05]  /*199a0*/  @!P0 BRA `(.L_x_2219) ;  /* 0x0000004800248947 */ /* 0x001fea0003800000 */
.L_x_2352:
        /* <DEDUP_REMOVED lines=11> */
.L_x_2220:
[----:B------:R-:W2:Y:S01]  /*19a60*/  LDL R9, [R1] ;  /* 0x0000000001097983 */ /* 0x000ea20000100800 */
[----:B------:R-:W-:-:S03]  /*19a70*/  MOV R10, 0x400 ;  /* 0x00000400000a7802 */ /* 0x000fc60000000f00 */
[----:B0-----:R-:W3:Y:S01]  /*19a80*/  LDL R7, [R1+0x10] ;  /* 0x0000100001077983 */ /* 0x001ee20000100800 */
[----:B------:R-:W0:Y:S01]  /*19a90*/  S2R R11, SR_CgaCtaId ;  /* 0x00000000000b7919 */ /* 0x000e220000008800 */
        /* <DEDUP_REMOVED lines=17> */
[----:B0-----:R-:W-:Y:S01]  /*19bb0*/  NOP ;  /* 0x0000000000007918 */ /* 0x001fe20000000000 */
.L_x_2217:
[----:B------:R-:W2:Y:S01]  /*19bc0*/  LDL.LU R10, [R1+0x20] ;  /* 0x00002000010a7983 */ /* 0x000ea20000300800 */
[----:B------:R-:W-:Y:S01]  /*19bd0*/  MOV R7, 0x400 ;  /* 0x0000040000077802 */ /* 0x000fe20000000f00 */
[----:B------:R-:W-:Y:S05]  /*19be0*/  WARPSYNC.ALL ;  /* 0x0000000000007948 */ /* 0x000fea0003800000 */
[----:B-1----:R-:W0:Y:S01]  /*19bf0*/  S2R R9, SR_CgaCtaId ;  /* 0x0000000000097919 */ /* 0x002e220000008800 */
        /* <DEDUP_REMOVED lines=26> */
.L_x_2353:
[----:B------:R-:W-:Y:S05]  /*19da0*/  BSYNC B0 ;  /* 0x0000000000007941 */ /* 0x000fea0003800000 */
.L_x_2221:
        /* <DEDUP_REMOVED lines=11> */
.L_x_2354:
        /* <DEDUP_REMOVED lines=11> */
.L_x_2226:
        /* <DEDUP_REMOVED lines=8> */
[----:B------:R-:W-:Y:S02]  /*19f90*/  R2UR UR13, R6 ;  /* 0x00000000060d72ca */ /* 0x000fe400000e0000 */
        /* <DEDUP_REMOVED lines=48> */
.L_x_2224:
[----:B------:R-:W-:Y:S05]  /*1a2a0*/  BSYNC B0 ;  /* 0x0000000000007941 */ /* 0x000fea0003800000 */
.L_x_2223:
[----:B------:R-:W2:Y:S04]  /*1a2b0*/  LDL R3, [R1+0x1c] ;  /* 0x00001c0001037983 */ /* 0x000ea80000100800 */
[----:B0-----:R-:W3:Y:S01]  /*1a2c0*/  LDL R2, [R1+0x14] ;  /* 0x0000140001027983 */ /* 0x001ee20000100800 */
[----:B------:R-:W-:Y:S01]  /*1a2d0*/  BSSY B0, `(.L_x_2227) ;  /* 0x00001aa000007945 */ /* 0x000fe20003800000 */
[----:B--2---:R-:W-:-:S04]  /*1a2e0*/  IADD3 R5, R3, -0x2, RZ ;  /* 0xfffffffe03057810 */ /* 0x004fc80007ffe0ff */
[----:B---3--:R-:W-:-:S13]  /*1a2f0*/  ISETP.GE.AND P0, PT, R5, R2, PT ;  /* 0x000000020500720c */ /* 0x008fda0003f06270 */
[----:B------:R-:W-:Y:S05]  /*1a300*/  @!P0 BRA `(.L_x_2228) ;  /* 0x0000001800988947 */ /* 0x000fea0003800000 */
[----:B------:R-:W-:Y:S01]  /*1a310*/  LOP3.LUT R9, RZ, R2, RZ, 0x33, !PT ;  /* 0x00000002ff097212 */ /* 0x000fe200078e33ff */
[----:B------:R-:W-:Y:S01]  /*1a320*/  IMAD.MOV R2, RZ, RZ, -R3 ;  /* 0x000000ffff027224 */ /* 0x000fe200078e0a03 */
[----:B------:R-:W-:Y:S04]  /*1a330*/  BSSY B1, `(.L_x_2229) ;  /* 0x000008e000017945 */ /* 0x000fe80003800000 */
[----:B------:R-:W-:-:S05]  /*1a340*/  VIADDMNMX R9, R2, 0x1, R9, !PT ;  /* 0x0000000102097846 */ /* 0x000fca0007800109 */
[----:B------:R-:W-:-:S05]  /*1a350*/  IMAD.IADD R2, R3, 0x1, R9 ;  /* 0x0000000103027824 */ /* 0x000fca00078e0209 */
        /* <DEDUP_REMOVED lines=18> */
[----:B------:R-:W-:Y:S01]  /*1a480*/  ULDC.64 UR4, c[0x0][0x408] ;  /* 0x0001020000047ab9 */ /* 0x000fe20000000a00 */
[----:B-1----:R-:W-:-:S13]  /*1a490*/  ISETP.NE.AND P0, PT, R11, 0x1, PT ;  /* 0x000000010b00780c */ /* 0x002fda0003f05270 */
[----:B------:R-:W1:Y:S02]  /*1a4a0*/  @P0 LDC.64 R2, c[0x0][0x420] ;  /* 0x00010800ff020b82 */ /* 0x000e640000000a00 */
[----:B-1----:R-:W-:Y:S01]  /*1a4b0*/  @P0 IMAD.HI.U32 R6, R5, R2, RZ ;  /* 0x0000000205060227 */ /* 0x002fe200078e00ff */
[----:B------:R-:W-:-:S04]  /*1a4c0*/  MOV R2, R5 ;  /* 0x0000000500027202 */ /* 0x000fc80000000f00 */
[----:B------:R-:W-:Y:S01]  /*1a4d0*/  @P0 SHF.R.U32.HI R2, RZ, R3, R6 ;  /* 0x00000003ff020219 */ /* 0x000fe20000011606 */
[----:B------:R-:W-:-:S03]  /*1a4e0*/  IMAD R6, R8, UR4, RZ ;  /* 0x0000000408067c24 */ /* 0x000fc6000f8e02ff */
[----:B------:R-:W-:Y:S01]  /*1a4f0*/  SHF.R.S32.HI R3, RZ, 0x1f, R2 ;  /* 0x0000001fff037819 */ /* 0x000fe20000011402 */
[C---:B------:R-:W-:Y:S02]  /*1a500*/  IMAD R10, R4.reuse, UR5, R6 ;  /* 0x00000005040a7c24 */ /* 0x040fe4000f8e0206 */
[----:B------:R-:W-:-:S04]  /*1a510*/  IMAD.WIDE.U32 R6, R4, UR4, R2 ;  /* 0x0000000404067c25 */ /* 0x000fc8000f8e0002 */
[----:B------:R-:W-:Y:S01]  /*1a520*/  IMAD.IADD R10, R10, 0x1, R7 ;  /* 0x000000010a0a7824 */ /* 0x000fe200078e0207 */
[----:B------:R-:W-:Y:S01]  /*1a530*/  LEA R20, P0, R6, R20, 0x2 ;  /* 0x0000001406147211 */ /* 0x000fe200078010ff */
[----:B------:R-:W-:-:S03]  /*1a540*/  IMAD.MOV R2, RZ, RZ, -R2 ;  /* 0x000000ffff027224 */ /* 0x000fc600078e0a02 */
[----:B------:R-:W-:Y:S01]  /*1a550*/  LEA.HI.X R21, R6, R21, R10, 0x2, P0 ;  /* 0x0000001506157211 */ /* 0x000fe200000f140a */
[----:B------:R-:W-:-:S04]  /*1a560*/  IMAD R5, R11, R2, R5 ;  /* 0x000000020b057224 */ /* 0x000fc800078e0205 */
[----:B------:R1:W5:Y:S04]  /*1a570*/  LDG.E R6, desc[UR42][R20.64] ;  /* 0x0000002a14067981 */ /* 0x000368000c1e1900 */
.L_x_2233:
[----:B------:R-:W2:Y:S01]  /*1a580*/  S2R R3, SR_CgaCtaId ;  /* 0x0000000000037919 */ /* 0x000ea20000008800 */
[----:B------:R-:W-:-:S04]  /*1a590*/  MOV R2, 0x400 ;  /* 0x0000040000027802 */ /* 0x000fc80000000f00 */
[----:B--2---:R-:W-:Y:S02]  /*1a5a0*/  LEA R2, R3, R2, 0x18 ;  /* 0x0000000203027211 */ /* 0x004fe400078ec0ff */
[----:B------:R-:W-:-:S03]  /*1a5b0*/  SHF.L.U32 R3, R12, 0x1f, RZ ;  /* 0x0000001f0c037819 */ /* 0x000fc600000006ff */
[----:B------:R-:W-:-:S04]  /*1a5c0*/  IMAD R2, R13, 0x8, R2 ;  /* 0x000000080d027824 */ /* 0x000fc800078e0202 */
[----:B------:R-:W2:Y:S02]  /*1a5d0*/  SYNCS.PHASECHK.TRANS64.TRYWAIT P0, [R2+URZ+0x28c40], R3 ;  /* 0x028c4003020075a7 */ /* 0x000ea4000800017f */
[----:B--2---:R-:W-:Y:S05]  /*1a5e0*/  @!P0 BRA `(.L_x_2234) ;  /* 0x0000003c005c8947 */ /* 0x004fea0003800000 */
.L_x_2355:
        /* <DEDUP_REMOVED lines=11> */
.L_x_2235:
[----:B---3--:R-:W3:Y:S01]  /*1a6a0*/  LDL R7, [R1] ;  /* 0x0000000001077983 */ /* 0x008ee20000100800 */
[----:B------:R-:W-:-:S03]  /*1a6b0*/  MOV R11, 0x400 ;  /* 0x00000400000b7802 */ /* 0x000fc60000000f00 */
        /* <DEDUP_REMOVED lines=20> */
.L_x_2356:
[----:B------:R-:W-:Y:S05]  /*1a800*/  @P1 BRA `(.L_x_2237) ;  /* 0x00000000001c1947 */ /* 0x000fea0003800000 */
[----:B------:R-:W3:Y:S01]  /*1a810*/  S2R R7, SR_TID.X ;  /* 0x0000000000077919 */ /* 0x000ee20000002100 */
[----:B0-2---:R-:W-:-:S04]  /*1a820*/  IMAD.MOV.U32 R3, RZ, RZ, 0x10000 ;  /* 0x00010000ff037424 */ /* 0x005fc800078e00ff */
[----:B------:R4:W-:Y:S01]  /*1a830*/  SYNCS.ARRIVE.TRANS64 RZ, [R2+URZ+0x28c50], R3 ;  /* 0x028c500302ff79a7 */ /* 0x0009e2000800003f */
[----:B---3--:R-:W-:-:S04]  /*1a840*/  LOP3.LUT R7, R7, 0x1f, RZ, 0xc0, !PT ;  /* 0x0000001f07077812 */ /* 0x008fc800078ec0ff */
[----:B------:R-:W-:-:S13]  /*1a850*/  ISETP.NE.AND P0, PT, R7, RZ, PT ;  /* 0x000000ff0700720c */ /* 0x000fda0003f05270 */
[----:B----4-:R-:W-:Y:S05]  /*1a860*/  @!P0 BRA `(.L_x_2237) ;  /* 0x0000000000048947 */ /* 0x010fea0003800000 */
[----:B------:R-:W-:Y:S01]  /*1a870*/  BPT.TRAP 0x1 ;  /* 0x000000040000795c */ /* 0x000fe20000300000 */
.L_x_2237:
        /* <DEDUP_REMOVED lines=54> */
.L_x_2232:
[----:B------:R-:W-:Y:S05]  /*1abe0*/  BSYNC B2 ;  /* 0x0000000000027941 */ /* 0x000fea0003800000 */
.L_x_2231:
[----:B------:R-:W2:Y:S02]  /*1abf0*/  LDL R2, [R1+0x1c] ;  /* 0x00001c0001027983 */ /* 0x000ea40000100800 */
[----:B--2---:R-:W-:-:S07]  /*1ac00*/  VIADD R5, R2, 0xfffffffd ;  /* 0xfffffffd02057836 */ /* 0x004fce0000000000 */
.L_x_2230:
[----:B------:R-:W-:Y:S05]  /*1ac10*/  BSYNC B1 ;  /* 0x0000000000017941 */ /* 0x000fea0003800000 */
.L_x_2229:
[----:B------:R-:W2:Y:S01]  /*1ac20*/  LDL.LU R2, [R1+0x1c] ;  /* 0x00001c0001027983 */ /* 0x000ea20000300800 */
[----:B------:R-:W-:Y:S01]  /*1ac30*/  VIADD R9, R9, 0xfffffffe ;  /* 0xfffffffe09097836 */ /* 0x000fe20000000000 */
[----:B--2---:R-:W-:-:S04]  /*1ac40*/  LOP3.LUT R2, RZ, R2, RZ, 0x33, !PT ;  /* 0x00000002ff027212 */ /* 0x004fc800078e33ff */
[----:B------:R-:W-:-:S13]  /*1ac50*/  ISETP.NE.AND P0, PT, R9, R2, PT ;  /* 0x000000020900720c */ /* 0x000fda0003f05270 */
[----:B------:R-:W-:Y:S05]  /*1ac60*/  @!P0 BRA `(.L_x_2228) ;  /* 0x0000001000408947 */ /* 0x000fea0003800000 */
.L_x_2252:
        /* <DEDUP_REMOVED lines=9> */
[----:B0-----:R-:W-:Y:S06]  /*1ad00*/  @!P6 BRA `(.L_x_2239) ;  /* 0x0000000400e8e947 */ /* 0x001fec0003800000 */
[----:B------:R-:W-:Y:S01]  /*1ad10*/  ULDC.64 UR4, c[0x0][0x3f8] ;  /* 0x0000fe0000047ab9 */ /* 0x000fe20000000a00 */
[----:B------:R-:W-:Y:S02]  /*1ad20*/  MOV R11, R5 ;  /* 0x00000005000b7202 */ /* 0x000fe40000000f00 */
[----:B------:R-:W-:-:S04]  /*1ad30*/  ISETP.NE.U32.AND P0, PT, RZ, UR4, PT ;  /* 0x00000004ff007c0c */ /* 0x000fc8000bf05070 */
[----:B------:R-:W-:-:S13]  /*1ad40*/  ISETP.NE.AND.EX P0, PT, RZ, UR5, PT, P0 ;  /* 0x00000005ff007c0c */ /* 0x000fda000bf05300 */
[----:B------:R-:W-:Y:S05]  /*1ad50*/  @!P0 BRA `(.L_x_2240) ;  /* 0x0000000000448947 */ /* 0x000fea0003800000 */
[----:B------:R-:W2:Y:S01]  /*1ad60*/  LDC R6, c[0x0][0x41c] ;  /* 0x00010700ff067b82 */ /* 0x000ea20000000800 */
[----:B------:R-:W-:Y:S01]  /*1ad70*/  ULDC.64 UR6, c[0x0][0x408] ;  /* 0x0001020000067ab9 */ /* 0x000fe20000000a00 */
[----:B--2---:R-:W-:-:S13]  /*1ad80*/  ISETP.NE.AND P0, PT, R6, 0x1, PT ;  /* 0x000000010600780c */ /* 0x004fda0003f05270 */
[----:B------:R-:W0:Y:S02]  /*1ad90*/  @P0 LDC.64 R2, c[0x0][0x420] ;  /* 0x00010800ff020b82 */ /* 0x000e240000000a00 */
[----:B0-----:R-:W-:-:S04]  /*1ada0*/  @P0 IMAD.HI.U32 R12, R5, R2, RZ ;  /* 0x00000002050c0227 */ /* 0x001fc800078e00ff */
[----:B------:R-:W-:Y:S01]  /*1adb0*/  IMAD.MOV.U32 R2, RZ, RZ, R5 ;  /* 0x000000ffff027224 */ /* 0x000fe200078e0005 */
        /* <DEDUP_REMOVED lines=11> */
.L_x_2240:
[----:B------:R-:W3:Y:S01]  /*1ae70*/  S2R R3, SR_CgaCtaId ;  /* 0x0000000000037919 */ /* 0x000ee20000008800 */
[----:B------:R-:W-:-:S04]  /*1ae80*/  MOV R2, 0x400 ;  /* 0x0000040000027802 */ /* 0x000fc80000000f00 */
[----:B---3--:R-:W-:Y:S02]  /*1ae90*/  LEA R2, R3, R2, 0x18 ;  /* 0x0000000203027211 */ /* 0x008fe400078ec0ff */
[----:B------:R-:W-:Y:S02]  /*1aea0*/  SHF.L.U32 R3, R9, 0x1f, RZ ;  /* 0x0000001f09037819 */ /* 0x000fe400000006ff */
[----:B------:R-:W-:-:S04]  /*1aeb0*/  LEA R2, R10, R2, 0x3 ;  /* 0x000000020a027211 */ /* 0x000fc800078e18ff */
[----:B------:R-:W3:Y:S02]  /*1aec0*/  SYNCS.PHASECHK.TRANS64.TRYWAIT P0, [R2+URZ+0x28c40], R3 ;  /* 0x028c4003020075a7 */ /* 0x000ee4000800017f */
[----:B---3--:R-:W-:Y:S05]  /*1aed0*/  @!P0 BRA `(.L_x_2241) ;  /* 0x0000003400488947 */ /* 0x008fea0003800000 */
.L_x_2357:
        /* <DEDUP_REMOVED lines=11> */
.L_x_2242:
        /* <DEDUP_REMOVED lines=16> */
[----:B----4-:R-:W-:-:S05]  /*1b090*/  IMAD R7, R11, 0x40, R12 ;  /* 0x000000400b077824 */ /* 0x010fca00078e020c */
[----:B------:R-:W-:-:S13]  /*1b0a0*/  R2UR UR11, R7 ;  /* 0x00000000070b72ca */ /* 0x000fda00000e0000 */
[----:B------:R0:W-:Y:S01]  /*1b0b0*/  UTMALDG.4D [UR8], [UR4], desc[UR6] ;  /* 0x00000608040075b4 */ /* 0x0001e20008019000 */
[----:B------:R-:W2:Y:S02]  /*1b0c0*/  SYNCS.PHASECHK.TRANS64.TRYWAIT P1, [R2+URZ+0x28c60], R3 ;  /* 0x028c6003020075a7 */ /* 0x000ea4000802017f */
[----:B0-2---:R-:W-:Y:S05]  /*1b0d0*/  @!P1 BRA `(.L_x_2243) ;  /* 0x0000003000dc9947 */ /* 0x005fea0003800000 */
.L_x_2358:
[----:B------:R-:W-:Y:S05]  /*1b0e0*/  @P0 BRA `(.L_x_2244) ;  /* 0x00000000001c0947 */ /* 0x000fea0003800000 */
[----:B------:R-:W2:Y:S01]  /*1b0f0*/  S2R R11, SR_TID.X ;  /* 0x00000000000b7919 */ /* 0x000ea20000002100 */
[----:B0--3--:R-:W-:-:S04]  /*1b100*/  MOV R3, 0x10000 ;  /* 0x0001000000037802 */ /* 0x009fc80000000f00 */
[----:B------:R4:W-:Y:S01]  /*1b110*/  SYNCS.ARRIVE.TRANS64 RZ, [R2+URZ+0x28c50], R3 ;  /* 0x028c500302ff79a7 */ /* 0x0009e2000800003f */
[----:B--2---:R-:W-:-:S04]  /*1b120*/  LOP3.LUT R11, R11, 0x1f, RZ, 0xc0, !PT ;  /* 0x0000001f0b0b7812 */ /* 0x004fc800078ec0ff */
[----:B------:R-:W-:-:S13]  /*1b130*/  ISETP.NE.AND P1, PT, R11, RZ, PT ;  /* 0x000000ff0b00720c */ /* 0x000fda0003f25270 */
[----:B----4-:R-:W-:Y:S05]  /*1b140*/  @!P1 BRA `(.L_x_2244) ;  /* 0x0000000000049947 */ /* 0x010fea0003800000 */
[----:B------:R-:W-:Y:S01]  /*1b150*/  BPT.TRAP 0x1 ;  /* 0x000000040000795c */ /* 0x000fe20000300000 */
.L_x_2244:
        /* <DEDUP_REMOVED lines=53> */
.L_x_2239:
[----:B------:R-:W-:Y:S05]  /*1b4b0*/  BSYNC B1 ;  /* 0x0000000000017941 */ /* 0x000fea0003800000 */
.L_x_2238:
[----:B------:R-:W-:Y:S01]  /*1b4c0*/  VIADD R10, R10, 0x1 ;  /* 0x000000010a0a7836 */ /* 0x000fe20000000000 */
[----:B------:R-:W-:Y:S04]  /*1b4d0*/  BSSY B1, `(.L_x_2245) ;  /* 0x0000085000017945 */ /* 0x000fe80003800000 */
[----:B------:R-:W-:-:S04]  /*1b4e0*/  ISETP.NE.AND P0, PT, R10, 0x2, PT ;  /* 0x000000020a00780c */ /* 0x000fc80003f05270 */
[----:B------:R-:W-:Y:S02]  /*1b4f0*/  SEL R2, RZ, 0x1, P0 ;  /* 0x00000001ff027807 */ /* 0x000fe40000000000 */
[----:B0-----:R-:W-:Y:S02]  /*1b500*/  SEL R12, R10, RZ, P0 ;  /* 0x000000ff0a0c7207 */ /* 0x001fe40000000000 */
[----:B------:R-:W-:Y:S01]  /*1b510*/  LOP3.LUT R11, R9, R2, RZ, 0x3c, !PT ;  /* 0x00000002090b7212 */ /* 0x000fe200078e3cff */
[----:B------:R-:W-:-:S04]  /*1b520*/  VIADD R9, R5, 0xffffffff ;  /* 0xffffffff05097836 */ /* 0x000fc80000000000 */
[----:B------:R0:W-:Y:S04]  /*1b530*/  STL [R1+0x8], R11 ;  /* 0x0000080b01007387 */ /* 0x0001e80000100800 */
[----:B------:R0:W-:Y:S01]  /*1b540*/  STL [R1], R12 ;  /* 0x0000000c01007387 */ /* 0x0001e20000100800 */
[----:B------:R-:W-:Y:S05]  /*1b550*/  @!P6 BRA `(.L_x_2246) ;  /* 0x0000000400f0e947 */ /* 0x000fea0003800000 */
        /* <DEDUP_REMOVED lines=12> */
[----:B------:R-:W-:-:S04]  /*1b620*/  IMAD R6, R8, UR6, RZ ;  /* 0x0000000608067c24 */ /* 0x000fc8000f8e02ff */
[----:B------:R-:W-:Y:S02]  /*1b630*/  IMAD.MOV R3, RZ, RZ, -R2 ;  /* 0x000000ffff037224 */ /* 0x000fe400078e0a02 */
[----:B------:R-:W-:Y:S02]  /*1b640*/  IMAD R6, R4, UR7, R6 ;  /* 0x0000000704067c24 */ /* 0x000fe4000f8e0206 */
[----:B------:R-:W-:Y:S01]  /*1b650*/  IMAD R10, R10, R3, R9 ;  /* 0x000000030a0a7224 */ /* 0x000fe200078e0209 */
[----:B------:R-:W-:-:S03]  /*1b660*/  SHF.R.S32.HI R3, RZ, 0x1f, R2 ;  /* 0x0000001fff037819 */ /* 0x000fc60000011402 */
[----:B------:R-:W-:-:S04]  /*1b670*/  IMAD.WIDE.U32 R2, R4, UR6, R2 ;  /* 0x0000000604027c25 */ /* 0x000fc8000f8e0002 */
[----:B------:R-:W-:Y:S01]  /*1b680*/  IMAD.IADD R3, R6, 0x1, R3 ;  /* 0x0000000106037824 */ /* 0x000fe200078e0203 */
[----:B------:R-:W-:-:S04]  /*1b690*/  LEA R6, P0, R2, UR4, 0x2 ;  /* 0x0000000402067c11 */ /* 0x000fc8000f8010ff */
[----:B------:R-:W-:-:S05]  /*1b6a0*/  LEA.HI.X R7, R2, UR5, R3, 0x2, P0 ;  /* 0x0000000502077c11 */ /* 0x000fca00080f1403 */
[----:B------:R2:W5:Y:S04]  /*1b6b0*/  LDG.E R6, desc[UR42][R6.64] ;  /* 0x0000002a06067981 */ /* 0x000568000c1e1900 */
.L_x_2247:
[----:B------:R-:W3:Y:S01]  /*1b6c0*/  S2R R3, SR_CgaCtaId ;  /* 0x0000000000037919 */ /* 0x000ee20000008800 */
[----:B------:R-:W-:-:S04]  /*1b6d0*/  MOV R2, 0x400 ;  /* 0x0000040000027802 */ /* 0x000fc80000000f00 */
[----:B---3--:R-:W-:Y:S02]  /*1b6e0*/  LEA R2, R3, R2, 0x18 ;  /* 0x0000000203027211 */ /* 0x008fe400078ec0ff */
[----:B------:R-:W-:Y:S02]  /*1b6f0*/  SHF.L.U32 R3, R11, 0x1f, RZ ;  /* 0x0000001f0b037819 */ /* 0x000fe400000006ff */
[----:B------:R-:W-:-:S04]  /*1b700*/  LEA R2, R12, R2, 0x3 ;  /* 0x000000020c027211 */ /* 0x000fc800078e18ff */
[----:B------:R-:W3:Y:S02]  /*1b710*/  SYNCS.PHASECHK.TRANS64.TRYWAIT P0, [R2+URZ+0x28c40], R3 ;  /* 0x028c4003020075a7 */ /* 0x000ee4000800017f */
[----:B---3--:R-:W-:Y:S05]  /*1b720*/  @!P0 BRA `(.L_x_2248) ;  /* 0x0000002c005c8947 */ /* 0x008fea0003800000 */
.L_x_2359:
        /* <DEDUP_REMOVED lines=11> */
.L_x_2249:
[----:B--2---:R-:W2:Y:S01]  /*1b7e0*/  LDL R7, [R1] ;  /* 0x0000000001077983 */ /* 0x004ea20000100800 */
        /* <DEDUP_REMOVED lines=20> */
[----:B0-2---:R-:W-:Y:S05]  /*1b930*/  @!P1 BRA `(.L_x_2250) ;  /* 0x0000002800ec9947 */ /* 0x005fea0003800000 */
.L_x_2360:
        /* <DEDUP_REMOVED lines=8> */
.L_x_2251:
        /* <DEDUP_REMOVED lines=54> */
.L_x_2246:
[----:B------:R-:W-:Y:S05]  /*1bd20*/  BSYNC B1 ;  /* 0x0000000000017941 */ /* 0x000fea0003800000 */
.L_x_2245:
[----:B------:R-:W2:Y:S01]  /*1bd30*/  LDL R2, [R1+0x14] ;  /* 0x0000140001027983 */ /* 0x000ea20000100800 */
[----:B------:R-:W-:Y:S01]  /*1bd40*/  VIADD R5, R5, 0xfffffffe ;  /* 0xfffffffe05057836 */ /* 0x000fe20000000000 */
[----:B--2---:R-:W-:-:S13]  /*1bd50*/  ISETP.GT.AND P0, PT, R9, R2, PT ;  /* 0x000000020900720c */ /* 0x004fda0003f04270 */
[----:B------:R-:W-:Y:S05]  /*1bd60*/  @P0 BRA `(.L_x_2252) ;  /* 0xffffffec00c00947 */ /* 0x000fea000383ffff */
.L_x_2228:
[----:B------:R-:W-:Y:S05]  /*1bd70*/  BSYNC B0 ;  /* 0x0000000000007941 */ /* 0x000fea0003800000 */
.L_x_2227:
        /* <DEDUP_REMOVED lines=23> */
.L_x_2254:
[----:B------:R-:W-:Y:S05]  /*1bef0*/  BSYNC B0 ;  /* 0x0000000000007941 */ /* 0x000fea0003800000 */
.L_x_2253:
[----:B--2---:R-:W2:Y:S02]  /*1bf00*/  LDL.LU R2, [R1+0x8] ;  /* 0x0000080001027983 */ /* 0x004ea40000300800 */
[----:B--2---:R-:W-:-:S05]  /*1bf10*/  LOP3.LUT R2, R2, R0, RZ, 0x3c, !PT ;  /* 0x0000000002027212 */ /* 0x004fca00078e3cff */
[----:B------:R2:W-:Y:S02]  /*1bf20*/  STL [R1+0x8], R2 ;  /* 0x0000080201007387 */ /* 0x0005e40000100800 */
.L_x_2210:
[----:B------:R-:W-:Y:S05]  /*1bf30*/  BSYNC B6 ;  /* 0x0000000000067941 */ /* 0x000fea0003800000 */
.L_x_2208:
[----:B------:R-:W-:-:S03]  /*1bf40*/  UMOV UR4, 0xffffffff ;  /* 0xffffffff00047882 */ /* 0x000fc60000000000 */
[----:B------:R-:W-:Y:S05]  /*1bf50*/  BRA.DIV UR4, `(.L_x_2255) ;  /* 0x0000002604787947 */ /* 0x000fea000b800000 */
[----:B------:R3:W4:Y:S04]  /*1bf60*/  SHFL.IDX PT, R4, R16, RZ, 0x1f ;  /* 0x00001fff10047589 */ /* 0x00072800000e0000 */
[----:B------:R-:W0:Y:S02]  /*1bf70*/  SHFL.IDX PT, R16, R16, 0x1, 0x1f ;  /* 0x00201f0010107f89 */ /* 0x000e2400000e0000 */
.L_x_2364:
[----:B------:R-:W5:Y:S01]  /*1bf80*/  S2R R7, SR_TID.X ;  /* 0x0000000000077919 */ /* 0x000f620000002100 */
[----:B------:R-:W-:Y:S01]  /*1bf90*/  ULDC UR4, c[0x0][0xc14] ;  /* 0x0003050000047ab9 */ /* 0x000fe20000000800 */
[----:B------:R-:W-:Y:S01]  /*1bfa0*/  BSSY B0, `(.L_x_2256) ;  /* 0x000000b000007945 */ /* 0x000fe20003800000 */
[----:B------:R-:W-:Y:S02]  /*1bfb0*/  IMAD.U32 R0, RZ, RZ, UR4 ;  /* 0x00000004ff007e24 */ /* 0x000fe4000f8e00ff */
[----:B------:R-:W-:Y:S01]  /*1bfc0*/  IMAD.MOV.U32 R17, RZ, RZ, RZ ;  /* 0x000000ffff117224 */ /* 0x000fe200078e00ff */
[----:B-----5:R-:W-:-:S04]  /*1bfd0*/  LOP3.LUT R7, R7, 0x1f, RZ, 0xc0, !PT ;  /* 0x0000001f07077812 */ /* 0x020fc800078ec0ff */
[C---:B------:R-:W-:Y:S02]  /*1bfe0*/  ISETP.NE.AND P0, PT, R7.reuse, 0x1f, PT ;  /* 0x0000001f0700780c */ /* 0x040fe40003f05270 */
[----:B------:R-:W-:-:S04]  /*1bff0*/  IADD3 R5, R7, R19, RZ ;  /* 0x0000001307057210 */ /* 0x000fc80007ffe0ff */
[----:B------:R-:W-:-:S13]  /*1c000*/  ISETP.GE.OR P0, PT, R5, R0, !P0 ;  /* 0x000000000500720c */ /* 0x000fda0004706670 */
[----:B------:R-:W-:Y:S05]  /*1c010*/  @P0 BRA `(.L_x_2257) ;  /* 0x00000000000c0947 */ /* 0x000fea0003800000 */
[----:B--2---:R-:W2:Y:S02]  /*1c020*/  LDC.64 R2, c[0x0][0xc58] ;  /* 0x00031600ff027b82 */ /* 0x004ea40000000a00 */
[----:B--2---:R-:W-:-:S05]  /*1c030*/  IMAD.WIDE R2, R5, 0x4, R2 ;  /* 0x0000000405027825 */ /* 0x004fca00078e0202 */
[----:B------:R2:W5:Y:S02]  /*1c040*/  LDG.E R17, desc[UR42][R2.64] ;  /* 0x0000002a02117981 */ /* 0x000564000c1e1900 */
.L_x_2257:
[----:B------:R-:W-:Y:S05]  /*1c050*/  BSYNC B0 ;  /* 0x0000000000007941 */ /* 0x000fea0003800000 */
.L_x_2256:
        /* <DEDUP_REMOVED lines=11> */
[----:B--2---:R-:W-:-:S05]  /*1c110*/  IADD3 R3, R13, R14, RZ ;  /* 0x0000000e0d037210 */ /* 0x004fca0007ffe0ff */
        /* <DEDUP_REMOVED lines=11> */
.L_x_2372:
[----:B------:R-:W-:Y:S02]  /*1c1d0*/  ULDC UR4, c[0x0][0xc10] ;  /* 0x0003040000047ab9 */ /* 0x000fe40000000800 */
[----:B------:R-:W-:-:S05]  /*1c1e0*/  MOV R5, UR4 ;  /* 0x0000000400057c02 */ /* 0x000fca0008000f00 */
[----:B--2---:R-:W-:-:S04]  /*1c1f0*/  IMAD R3, R14, R5, RZ ;  /* 0x000000050e037224 */ /* 0x004fc800078e02ff */
[----:B---3--:R-:W-:-:S05]  /*1c200*/  IMAD.IADD R16, R16, 0x1, R3 ;  /* 0x0000000110107824 */ /* 0x008fca00078e0203 */
[----:B----4-:R-:W-:-:S13]  /*1c210*/  ISETP.GT.AND P0, PT, R16, R4, PT ;  /* 0x000000041000720c */ /* 0x010fda0003f04270 */
[----:B------:R-:W-:Y:S05]  /*1c220*/  @P0 BRA `(.L_x_2259) ;  /* 0x0000000000b40947 */ /* 0x000fea0003800000 */
[----:B------:R-:W2:Y:S02]  /*1c230*/  LDC R0, c[0x0][0xc14] ;  /* 0x00030500ff007b82 */ /* 0x000ea40000000800 */
.L_x_2264:
        /* <DEDUP_REMOVED lines=11> */
[----:B0-----:R-:W0:Y:S02]  /*1c2f0*/  LDC.64 R2, c[0x0][0xc58] ;  /* 0x00031600ff027b82 */ /* 0x001e240000000a00 */
[----:B0-----:R-:W-:-:S05]  /*1c300*/  IMAD.WIDE R2, R5, 0x4, R2 ;  /* 0x0000000405027825 */ /* 0x001fca00078e0202 */
[----:B------:R2:W5:Y:S02]  /*1c310*/  LDG.E R17, desc[UR42][R2.64] ;  /* 0x0000002a02117981 */ /* 0x000564000c1e1900 */
.L_x_2262:
[----:B------:R-:W-:Y:S05]  /*1c320*/  BSYNC B0 ;  /* 0x0000000000007941 */ /* 0x000fea0003800000 */
.L_x_2261:
        /* <DEDUP_REMOVED lines=8> */
[----:B------:R-:W0:Y:S02]  /*1c3b0*/  SHFL.UP PT, R14, R13, 0x2, RZ ;  /* 0x044000000d0e7989 */ /* 0x000e2400000e00ff */
[----:B0-2---:R-:W-:Y:S02]  /*1c3c0*/  SEL R2, R14, RZ, P1 ;  /* 0x000000ff0e027207 */ /* 0x005fe40000800000 */
        /* <DEDUP_REMOVED lines=13> */
.L_x_2380:
[----:B------:R-:W-:Y:S02]  /*1c4a0*/  ULDC UR4, c[0x0][0xc10] ;  /* 0x0003040000047ab9 */ /* 0x000fe40000000800 */
[----:B------:R-:W-:-:S04]  /*1c4b0*/  IMAD.U32 R5, RZ, RZ, UR4 ;  /* 0x00000004ff057e24 */ /* 0x000fc8000f8e00ff */
[----:B--2---:R-:W-:-:S04]  /*1c4c0*/  IMAD R3, R14, R5, RZ ;  /* 0x000000050e037224 */ /* 0x004fc800078e02ff */
[----:B------:R-:W-:-:S05]  /*1c4d0*/  IMAD.IADD R16, R3, 0x1, R16 ;  /* 0x0000000103107824 */ /* 0x000fca00078e0210 */
[----:B------:R-:W-:-:S13]  /*1c4e0*/  ISETP.GT.AND P0, PT, R16, R4, PT ;  /* 0x000000041000720c */ /* 0x000fda0003f04270 */
[----:B------:R-:W-:Y:S05]  /*1c4f0*/  @!P0 BRA `(.L_x_2264) ;  /* 0xfffffffc00508947 */ /* 0x000fea000383ffff */
.L_x_2259:
        /* <DEDUP_REMOVED lines=8> */
.L_x_2384:
[----:B------:R-:W-:Y:S01]  /*1c580*/  ISETP.NE.AND P0, PT, R3, RZ, PT ;  /* 0x000000ff0300720c */ /* 0x000fe20003f05270 */
[----:B------:R-:W-:-:S12]  /*1c590*/  IMAD.MOV.U32 R7, RZ, RZ, RZ ;  /* 0x000000ffff077224 */ /* 0x000fd800078e00ff */
[----:B------:R-:W-:Y:S05]  /*1c5a0*/  @!P0 BRA `(.L_x_2266) ;  /* 0x0000000000108947 */ /* 0x000fea0003800000 */
[----:B------:R-:W-:Y:S01]  /*1c5b0*/  UMOV UR4, 0xffffffff ;  /* 0xffffffff00047882 */ /* 0x000fe20000000000 */
[----:B------:R-:W-:Y:S02]  /*1c5c0*/  VIADD R12, R6, 0xffffffff ;  /* 0xffffffff060c7836 */ /* 0x000fe40000000000 */
[----:B------:R-:W-:Y:S05]  /*1c5d0*/  BRA.DIV UR4, `(.L_x_2267) ;  /* 0x0000002a040c7947 */ /* 0x000fea000b800000 */
[----:B------:R4:W0:Y:S02]  /*1c5e0*/  SHFL.IDX PT, R7, R2, R12, 0x1f ;  /* 0x00001f0c02077589 */ /* 0x00082400000e0000 */
.L_x_2266:
[----:B0---4-:R-:W0:Y:S01]  /*1c5f0*/  LDC.64 R2, c[0x0][0xc68] ;  /* 0x00031a00ff027b82 */ /* 0x011e220000000a00 */
[----:B------:R-:W-:-:S04]  /*1c600*/  IMAD.IADD R19, R6, 0x1, R19 ;  /* 0x0000000106137824 */ /* 0x000fc800078e0213 */
[----:B0-----:R-:W-:-:S05]  /*1c610*/  IMAD.WIDE R2, R19, 0x4, R2 ;  /* 0x0000000413027825 */ /* 0x001fca00078e0202 */
[----:B------:R0:W2:Y:S01]  /*1c620*/  LDG.E R8, desc[UR42][R2.64] ;  /* 0x0000002a02087981 */ /* 0x0000a2000c1e1900 */
[----:B------:R-:W-:-:S04]  /*1c630*/  IMAD R16, R7, R5, R16 ;  /* 0x0000000507107224 */ /* 0x000fc800078e0210 */
[----:B------:R-:W-:Y:S02]  /*1c640*/  IMAD.IADD R7, R4, 0x1, -R16 ;  /* 0x0000000104077824 */ /* 0x000fe400078e0a10 */
[----:B0-----:R-:W-:Y:S02]  /*1c650*/  IMAD.MOV.U32 R2, RZ, RZ, RZ ;  /* 0x000000ffff027224 */ /* 0x001fe400078e00ff */
[----:B--23--:R-:W-:-:S05]  /*1c660*/  IMAD R6, R17, R8, RZ ;  /* 0x0000000811067224 */ /* 0x00cfca00078e02ff */
[-C--:B-1----:R-:W-:Y:S02]  /*1c670*/  IABS R9, R6.reuse ;  /* 0x0000000600097213 */ /* 0x082fe40000000000 */
[----:B------:R-:W-:Y:S02]  /*1c680*/  IABS R4, R6 ;  /* 0x0000000600047213 */ /* 0x000fe40000000000 */
[----:B------:R-:W0:Y:S02]  /*1c690*/  I2F.RP R10, R9 ;  /* 0x00000009000a7306 */ /* 0x000e240000209400 */
[----:B------:R-:W-:-:S06]  /*1c6a0*/  IADD3 R4, RZ, -R4, RZ ;  /* 0x80000004ff047210 */ /* 0x000fcc0007ffe0ff */
[----:B0-----:R-:W0:Y:S02]  /*1c6b0*/  MUFU.RCP R10, R10 ;  /* 0x0000000a000a7308 */ /* 0x001e240000001000 */
[----:B0-----:R-:W-:-:S06]  /*1c6c0*/  IADD3 R11, R10, 0xffffffe, RZ ;  /* 0x0ffffffe0a0b7810 */ /* 0x001fcc0007ffe0ff */
        /* <DEDUP_REMOVED lines=12> */
[----:B------:R-:W-:Y:S01]  /*1c790*/  @P0 VIADD R2, R2, 0x1 ;  /* 0x0000000102020836 */ /* 0x000fe20000000000 */
[----:B------:R-:W-:-:S04]  /*1c7a0*/  ISETP.GE.AND P0, PT, R3, RZ, PT ;  /* 0x000000ff0300720c */ /* 0x000fc80003f06270 */
[----:B------:R-:W-:-:S09]  /*1c7b0*/  MOV R9, R2 ;  /* 0x0000000200097202 */ /* 0x000fd20000000f00 */
        /* <DEDUP_REMOVED lines=8> */
[----:B------:R-:W-:Y:S01]  /*1c840*/  IMAD.MOV.U32 R2, RZ, RZ, RZ ;  /* 0x000000ffff027224 */ /* 0x000fe200078e00ff */
[----:B------:R-:W-:Y:S02]  /*1c850*/  IADD3 R4, R6, R4, RZ ;  /* 0x0000000406047210 */ /* 0x000fe40007ffe0ff */
[----:B------:R-:W-:-:S04]  /*1c860*/  IABS R8, R5 ;  /* 0x0000000500087213 */ /* 0x000fc80000000000 */
[----:B------:R-:W0:Y:S08]  /*1c870*/  I2F.RP R10, R8 ;  /* 0x00000008000a7306 */ /* 0x000e300000209400 */
[----:B0-----:R-:W0:Y:S02]  /*1c880*/  MUFU.RCP R10, R10 ;  /* 0x0000000a000a7308 */ /* 0x001e240000001000 */
[----:B0-----:R-:W-:-:S06]  /*1c890*/  VIADD R11, R10, 0xffffffe ;  /* 0x0ffffffe0a0b7836 */ /* 0x001fcc0000000000 */
[----:B------:R-:W0:Y:S02]  /*1c8a0*/  F2I.FTZ.U32.TRUNC.NTZ R3, R11 ;  /* 0x0000000b00037305 */ /* 0x000e24000021f000 */
[----:B0-----:R-:W-:-:S04]  /*1c8b0*/  IMAD.MOV R7, RZ, RZ, -R3 ;  /* 0x000000ffff077224 */ /* 0x001fc800078e0a03 */
[----:B------:R-:W-:-:S04]  /*1c8c0*/  IMAD R7, R7, R8, RZ ;  /* 0x0000000807077224 */ /* 0x000fc800078e02ff */
[----:B------:R-:W-:Y:S01]  /*1c8d0*/  IMAD.HI.U32 R3, R3, R7, R2 ;  /* 0x0000000703037227 */ /* 0x000fe200078e0002 */
[----:B------:R-:W-:Y:S02]  /*1c8e0*/  IABS R2, R6 ;  /* 0x0000000600027213 */ /* 0x000fe40000000000 */
[----:B------:R-:W-:-:S03]  /*1c8f0*/  IABS R7, R5 ;  /* 0x0000000500077213 */ /* 0x000fc60000000000 */
[----:B------:R-:W-:-:S04]  /*1c900*/  IMAD.HI.U32 R3, R3, R2, RZ ;  /* 0x0000000203037227 */ /* 0x000fc800078e00ff */
[----:B------:R-:W-:-:S04]  /*1c910*/  IMAD.MOV R7, RZ, RZ, -R7 ;  /* 0x000000ffff077224 */ /* 0x000fc800078e0a07 */
        /* <DEDUP_REMOVED lines=10> */
[----:B------:R-:W-:Y:S01]  /*1c9c0*/  @!P0 LOP3.LUT R3, RZ, R5, RZ, 0x33, !PT ;  /* 0x00000005ff038212 */ /* 0x000fe200078e33ff */
[----:B------:R-:W-:-:S03]  /*1c9d0*/  IMAD.MOV R5, RZ, RZ, -R5 ;  /* 0x000000ffff057224 */ /* 0x000fc600078e0a05 */
[----:B------:R-:W-:Y:S01]  /*1c9e0*/  LOP3.LUT R2, RZ, R3, RZ, 0x33, !PT ;  /* 0x00000003ff027212 */ /* 0x000fe200078e33ff */
[----:B------:R-:W-:-:S04]  /*1c9f0*/  IMAD R18, R3, R5, R4 ;  /* 0x0000000503127224 */ /* 0x000fc800078e0204 */
[----:B------:R-:W-:Y:S01]  /*1ca00*/  IMAD.IADD R17, R17, 0x1, R2 ;  /* 0x0000000111117824 */ /* 0x000fe200078e0202 */
[----:B------:R-:W-:Y:S06]  /*1ca10*/  BRA `(.L_x_2268) ;  /* 0x00000000001c7947 */ /* 0x000fec0003800000 */
.L_x_2260:
[----:B------:R-:W-:Y:S01]  /*1ca20*/  UMOV UR4, URZ ;  /* 0x0000003f00047c82 */ /* 0x000fe20008000000 */
[----:B------:R-:W-:Y:S01]  /*1ca30*/  UMOV UR5, URZ ;  /* 0x0000003f00057c82 */ /* 0x000fe20008000000 */
[----:B------:R-:W-:Y:S01]  /*1ca40*/  ULDC UR6, c[0x0][0xc14] ;  /* 0x0003050000067ab9 */ /* 0x000fe20000000800 */
[----:B------:R-:W-:Y:S01]  /*1ca50*/  IMAD.MOV.U32 R16, RZ, RZ, R4 ;  /* 0x000000ffff107224 */ /* 0x000fe200078e0004 */
[----:B------:R-:W-:Y:S01]  /*1ca60*/  MOV R17, UR4 ;  /* 0x0000000400117c02 */ /* 0x000fe20008000f00 */
[----:B------:R-:W-:Y:S02]  /*1ca70*/  IMAD.U32 R18, RZ, RZ, UR5 ;  /* 0x00000005ff127e24 */ /* 0x000fe4000f8e00ff */
[----:B------:R-:W-:-:S07]  /*1ca80*/  IMAD.U32 R19, RZ, RZ, UR6 ;  /* 0x00000006ff137e24 */ /* 0x000fce000f8e00ff */
.L_x_2268:
        /* <DEDUP_REMOVED lines=12> */
.L_x_2169:
[----:B-1----:R-:W3:Y:S01]  /*1cb50*/  LDL.LU R0, [R1+0x20] ;  /* 0x0000200001007983 */ /* 0x002ee20000300800 */
[----:B------:R-:W-:Y:S01]  /*1cb60*/  BSSY B0, `(.L_x_2270) ;  /* 0x000000b000007945 */ /* 0x000fe20003800000 */
[----:B------:R-:W1:Y:S01]  /*1cb70*/  S2R R5, SR_CgaCtaId ;  /* 0x0000000000057919 */ /* 0x000e620000008800 */
[----:B---3--:R-:W-:-:S05]  /*1cb80*/  VIADD R0, R0, 0x1 ;  /* 0x0000000100007836 */ /* 0x008fca0000000000 */
[----:B--2---:R-:W-:-:S04]  /*1cb90*/  LEA.HI R2, R0, R0, RZ, 0x1 ;  /* 0x0000000000027211 */ /* 0x004fc800078f08ff */
[----:B------:R-:W-:-:S04]  /*1cba0*/  LOP3.LUT R3, R2, 0xfffffffe, RZ, 0xc0, !PT ;  /* 0xfffffffe02037812 */ /* 0x000fc800078ec0ff */
[----:B------:R-:W-:Y:S02]  /*1cbb0*/  IADD3 R3, R0, -R3, RZ ;  /* 0x8000000300037210 */ /* 0x000fe40007ffe0ff */
[----:B------:R-:W-:Y:S02]  /*1cbc0*/  MOV R0, 0x400 ;  /* 0x0000040000007802 */ /* 0x000fe40000000f00 */
[----:B------:R-:W-:Y:S02]  /*1cbd0*/  SHF.L.U32 R3, R3, 0x1f, RZ ;  /* 0x0000001f03037819 */ /* 0x000fe400000006ff */
[----:B-1----:R-:W-:-:S04]  /*1cbe0*/  LEA R0, R5, R0, 0x18 ;  /* 0x0000000005007211 */ /* 0x002fc800078ec0ff */
[----:B------:R-:W1:Y:S02]  /*1cbf0*/  SYNCS.PHASECHK.TRANS64.TRYWAIT P0, [R0+URZ+0x28c20], R3 ;  /* 0x028c2003000075a7 */ /* 0x000e64000800017f */
[----:B-1----:R-:W-:Y:S05]  /*1cc00*/  @!P0 BRA `(.L_x_2271) ;  /* 0x0000002000a88947 */ /* 0x002fea0003800000 */
.L_x_2387:
[----:B------:R-:W-:Y:S05]  /*1cc10*/  BSYNC B0 ;  /* 0x0000000000007941 */ /* 0x000fea0003800000 */
.L_x_2270:
[----:B------:R-:W-:-:S03]  /*1cc20*/  UMOV UR4, 0xffffffff ;  /* 0xffffffff00047882 */ /* 0x000fc60000000000 */
[----:B------:R-:W-:Y:S05]  /*1cc30*/  BRA.DIV UR4, `(.L_x_2272) ;  /* 0x0000002204b07947 */ /* 0x000fea000b800000 */
[----:B------:R-:W2:Y:S02]  /*1cc40*/  S2R R2, SR_TID.X ;  /* 0x0000000000027919 */ /* 0x000ea40000002100 */
[----:B--2---:R-:W-:-:S04]  /*1cc50*/  SHF.R.U32.HI R2, RZ, 0x5, R2 ;  /* 0x00000005ff027819 */ /* 0x004fc80000011602 */
[----:B------:R-:W-:-:S05]  /*1cc60*/  LOP3.LUT R2, R2, 0x3, RZ, 0xc0, !PT ;  /* 0x0000000302027812 */ /* 0x000fca00078ec0ff */
[----:B------:R2:W3:Y:S02]  /*1cc70*/  SHFL.IDX PT, R14, R2, RZ, 0x1f ;  /* 0x00001fff020e7589 */ /* 0x0004e400000e0000 */
.L_x_2390:
[----:B---3--:R-:W-:-:S13]  /*1cc80*/  ISETP.NE.AND P0, PT, R14, RZ, PT ;  /* 0x000000ff0e00720c */ /* 0x008fda0003f05270 */
[----:B------:R-:W-:Y:S05]  /*1cc90*/  @P0 BRA `(.L_x_1944) ;  /* 0x0000000000940947 */ /* 0x000fea0003800000 */
[----:B------:R-:W-:-:S03]  /*1cca0*/  UMOV UR4, 0xffffffff ;  /* 0xffffffff00047882 */ /* 0x000fc60000000000 */
[----:B------:R-:W-:Y:S05]  /*1ccb0*/  BRA.DIV UR4, `(.L_x_2273) ;  /* 0x0000002204c47947 */ /* 0x000fea000b800000 */
[----:B------:R-:W-:-:S13]  /*1ccc0*/  ELECT P6, URZ, PT ;  /* 0x00000000003f782f */ /* 0x000fda00038c0000 */
.L_x_2393:
[----:B------:R-:W-:Y:S05]  /*1ccd0*/  @!P6 BRA `(.L_x_1944) ;  /* 0x000000000084e947 */ /* 0x000fea0003800000 */
[----:B------:R-:W-:-:S06]  /*1cce0*/  ULOP3.LUT UR4, UR36, 0x2, URZ, 0xfc, !UPT ;  /* 0x0000000224047892 */ /* 0x000fcc000f8efc3f */
[----:B--2---:R-:W-:-:S05]  /*1ccf0*/  IMAD.U32 R2, RZ, RZ, UR4 ;  /* 0x00000004ff027e24 */ /* 0x004fca000f8e00ff */
[----:B------:R-:W-:-:S13]  /*1cd00*/  ISETP.NE.AND P2, PT, R2, 0x3, PT ;  /* 0x000000030200780c */ /* 0x000fda0003f45270 */
[----:B------:R-:W-:Y:S05]  /*1cd10*/  @!P2 BRA `(.L_x_2274) ;  /* 0x000000000004a947 */ /* 0x000fea0003800000 */
[----:B------:R-:W-:Y:S01]  /*1cd20*/  BPT.TRAP 0x1 ;  /* 0x000000040000795c */ /* 0x000fe20000300000 */
.L_x_2274:
        /* <DEDUP_REMOVED lines=14> */
.L_x_2394:
[----:B------:R-:W2:Y:S02]  /*1ce10*/  SYNCS.PHASECHK.TRANS64.TRYWAIT P0, [R7+URZ], R2 ;  /* 0x00000002070075a7 */ /* 0x000ea4000800017f */
[----:B--2---:R-:W-:Y:S05]  /*1ce20*/  @!P0 BRA `(.L_x_2276) ;  /* 0x00000020009c8947 */ /* 0x004fea0003800000 */
.L_x_2395:
[----:B------:R-:W-:Y:S05]  /*1ce30*/  @!P2 BRA `(.L_x_2277) ;  /* 0x000000000004a947 */ /* 0x000fea0003800000 */
[----:B------:R-:W-:Y:S01]  /*1ce40*/  BPT.TRAP 0x1 ;  /* 0x000000040000795c */ /* 0x000fe20000300000 */
.L_x_2277:
[----:B------:R-:W3:Y:S01]  /*1ce50*/  LDL.LU R4, [R1] ;  /* 0x0000000001047983 */ /* 0x000ee20000300800 */
[----:B------:R-:W-:-:S04]  /*1ce60*/  VIADD R0, R0, 0x28c60 ;  /* 0x00028c6000007836 */ /* 0x000fc80000000000 */
[----:B---3--:R-:W-:-:S04]  /*1ce70*/  IMAD R4, R4, 0x8, R0 ;  /* 0x0000000804047824 */ /* 0x008fc800078e0200 */
[----:B------:R-:W3:Y:S02]  /*1ce80*/  SYNCS.PHASECHK.TRANS64.TRYWAIT P0, [R4+URZ], R5 ;  /* 0x00000005040075a7 */ /* 0x000ee4000800017f */
[----:B---3--:R-:W-:Y:S05]  /*1ce90*/  @!P0 BRA `(.L_x_2278) ;  /* 0x0000002000948947 */ /* 0x008fea0003800000 */
.L_x_2396:
[----:B------:R-:W-:-:S07]  /*1cea0*/  LEA R3, R3, R0, 0x3 ;  /* 0x0000000003037211 */ /* 0x000fce00078e18ff */
.L_x_2279:
[----:B----4-:R4:W0:Y:S02]  /*1ceb0*/  SYNCS.PHASECHK.TRANS64.TRYWAIT P0, [R3+URZ], R2 ;  /* 0x00000002030075a7 */ /* 0x010824000800017f */
[----:B0-----:R-:W-:Y:S05]  /*1cec0*/  @!P0 NANOSLEEP.SYNCS 0x989680 ;  /* 0x009896800000895d */ /* 0x001fea0003900000 */
[----:B------:R-:W0:Y:S02]  /*1ced0*/  @!P0 SYNCS.PHASECHK.TRANS64 P0, [R3+URZ], R2 ;  /* 0x00000002030085a7 */ /* 0x000e24000800007f */
[----:B0-----:R-:W-:Y:S05]  /*1cee0*/  @!P0 BRA `(.L_x_2279) ;  /* 0xfffffffc00f08947 */ /* 0x001fea000383ffff */
.L_x_1944:
[----:B------:R-:W-:Y:S05]  /*1cef0*/  BSYNC B8 ;  /* 0x0000000000087941 */ /* 0x000fea0003800000 */
.L_x_1941:
[----:B------:R-:W-:Y:S05]  /*1cf00*/  EXIT ;  /* 0x000000000000794d */ /* 0x000fea0003800000 */
.L_x_1968:
[----:B0-----:R0:W1:Y:S02]  /*1cf10*/  SYNCS.PHASECHK.TRANS64.TRYWAIT P5, [R70+URZ+0x28c90], R77 ;  /* 0x028c904d460075a7 */ /* 0x00106400080a017f */
[----:B-1----:R-:W-:Y:S05]  /*1cf20*/  @!P5 NANOSLEEP.SYNCS 0x989680 ;  /* 0x009896800000d95d */ /* 0x002fea0003900000 */
[----:B------:R-:W1:Y:S02]  /*1cf30*/  @!P5 SYNCS.PHASECHK.TRANS64 P5, [R70+URZ+0x28c90], R77 ;  /* 0x028c904d4600d5a7 */ /* 0x000e6400080a007f */
[----:B-1----:R-:W-:Y:S05]  /*1cf40*/  @!P5 BRA `(.L_x_1968) ;  /* 0xfffffffc00f0d947 */ /* 0x002fea000383ffff */
[----:B------:R-:W-:Y:S05]  /*1cf50*/  BRA `(.L_x_2280) ;  /* 0xfffffe5800607947 */ /* 0x000fea000383ffff */
.L_x_1978:
[----:B0-----:R0:W1:Y:S02]  /*1cf60*/  SYNCS.PHASECHK.TRANS64.TRYWAIT P5, [R70+URZ+0x28c90], R77 ;  /* 0x028c904d460075a7 */ /* 0x00106400080a017f */
[----:B-1----:R-:W-:Y:S05]  /*1cf70*/  @!P5 NANOSLEEP.SYNCS 0x989680 ;  /* 0x009896800000d95d */ /* 0x002fea0003900000 */
[----:B------:R-:W1:Y:S02]  /*1cf80*/  @!P5 SYNCS.PHASECHK.TRANS64 P5, [R70+URZ+0x28c90], R77 ;  /* 0x028c904d4600d5a7 */ /* 0x000e6400080a007f */
[----:B-1----:R-:W-:Y:S05]  /*1cf90*/  @!P5 BRA `(.L_x_1978) ;  /* 0xfffffffc00f0d947 */ /* 0x002fea000383ffff */
[----:B------:R-:W-:Y:S05]  /*1cfa0*/  BRA `(.L_x_2281) ;  /* 0xfffffe6000b47947 */ /* 0x000fea000383ffff */
.L_x_1983:
[----:B0-----:R0:W1:Y:S02]  /*1cfb0*/  SYNCS.PHASECHK.TRANS64.TRYWAIT P5, [R70+URZ+0x28c90], R77 ;  /* 0x028c904d460075a7 */ /* 0x00106400080a017f */
[----:B-1----:R-:W-:Y:S05]  /*1cfc0*/  @!P5 NANOSLEEP.SYNCS 0x989680 ;  /* 0x009896800000d95d */ /* 0x002fea0003900000 */
[----:B------:R-:W1:Y:S02]  /*1cfd0*/  @!P5 SYNCS.PHASECHK.TRANS64 P5, [R70+URZ+0x28c90], R77 ;  /* 0x028c904d4600d5a7 */ /* 0x000e6400080a007f */
[----:B-1----:R-:W-:Y:S05]  /*1cfe0*/  @!P5 BRA `(.L_x_1983) ;  /* 0xfffffffc00f0d947 */ /* 0x002fea000383ffff */
[----:B------:R-:W-:Y:S05]  /*1cff0*/  BRA `(.L_x_2282) ;  /* 0xfffffe6800c47947 */ /* 0x000fea000383ffff */
.L_x_1987:
[----:B--2---:R2:W4:Y:S02]  /*1d000*/  SYNCS.PHASECHK.TRANS64.TRYWAIT P5, [R70+URZ+0x28cb0], R77 ;  /* 0x028cb04d460075a7 */ /* 0x00452400080a017f */
[----:B----4-:R-:W-:Y:S05]  /*1d010*/  @!P5 NANOSLEEP.SYNCS 0x989680 ;  /* 0x009896800000d95d */ /* 0x010fea0003900000 */
[----:B------:R-:W4:Y:S02]  /*1d020*/  @!P5 SYNCS.PHASECHK.TRANS64 P5, [R70+URZ+0x28cb0], R77 ;  /* 0x028cb04d4600d5a7 */ /* 0x000f2400080a007f */
[----:B----4-:R-:W-:Y:S05]  /*1d030*/  @!P5 BRA `(.L_x_1987) ;  /* 0xfffffffc00f0d947 */ /* 0x010fea000383ffff */
[----:B------:R-:W-:Y:S05]  /*1d040*/  BRA `(.L_x_2283) ;  /* 0xfffffe6c00407947 */ /* 0x000fea000383ffff */
.L_x_2006:
[----:B0-----:R0:W1:Y:S02]  /*1d050*/  SYNCS.PHASECHK.TRANS64.TRYWAIT P1, [R152+URZ+0x28c50], R3 ;  /* 0x028c5003980075a7 */ /* 0x001064000802017f */
[----:B-1----:R-:W-:Y:S05]  /*1d060*/  @!P1 NANOSLEEP.SYNCS 0x989680 ;  /* 0x009896800000995d */ /* 0x002fea0003900000 */
[----:B------:R-:W1:Y:S02]  /*1d070*/  @!P1 SYNCS.PHASECHK.TRANS64 P1, [R152+URZ+0x28c50], R3 ;  /* 0x028c5003980095a7 */ /* 0x000e64000802007f */
[----:B-1----:R-:W-:Y:S05]  /*1d080*/  @!P1 BRA `(.L_x_2006) ;  /* 0xfffffffc00f09947 */ /* 0x002fea000383ffff */
[----:B------:R-:W-:Y:S05]  /*1d090*/  BRA `(.L_x_2284) ;  /* 0xfffffe7c00307947 */ /* 0x000fea000383ffff */
.L_x_2013:
[----:B-1----:R1:W2:Y:S02]  /*1d0a0*/  SYNCS.PHASECHK.TRANS64.TRYWAIT P2, [R0+URZ+0x28c50], R5 ;  /* 0x028c5005000075a7 */ /* 0x0022a4000804017f */
[----:B--2---:R-:W-:Y:S05]  /*1d0b0*/  @!P2 NANOSLEEP.SYNCS 0x989680 ;  /* 0x009896800000a95d */ /* 0x004fea0003900000 */
[----:B------:R-:W2:Y:S02]  /*1d0c0*/  @!P2 SYNCS.PHASECHK.TRANS64 P2, [R0+URZ+0x28c50], R5 ;  /* 0x028c50050000a5a7 */ /* 0x000ea4000804007f */
[----:B--2---:R-:W-:Y:S05]  /*1d0d0*/  @!P2 BRA `(.L_x_2013) ;  /* 0xfffffffc00f0a947 */ /* 0x004fea000383ffff */
[----:B------:R-:W-:Y:S05]  /*1d0e0*/  BRA `(.L_x_2012) ;  /* 0xfffffe8800587947 */ /* 0x000fea000383ffff */
.L_x_2038:
[----:B------:R-:W-:Y:S01]  /*1d0f0*/  BSSY B1, `(.L_x_2285) ;  /* 0x0000008000017945 */ /* 0x000fe20003800000 */
[----:B------:R-:W-:Y:S01]  /*1d100*/  IMAD.MOV.U32 R13, RZ, RZ, R5 ;  /* 0x000000ffff0d7224 */ /* 0x000fe200078e0005 */
[----:B------:R-:W-:Y:S01]  /*1d110*/  MOV R15, 0xffffffff ;  /* 0xffffffff000f7802 */ /* 0x000fe20000000f00 */
[----:B------:R-:W-:Y:S02]  /*1d120*/  IMAD.MOV.U32 R12, RZ, RZ, RZ ;  /* 0x000000ffff0c7224 */ /* 0x000fe400078e00ff */
[----:B------:R-:W-:-:S07]  /*1d130*/  IMAD.MOV.U32 R11, RZ, RZ, 0x1c1f ;  /* 0x00001c1fff0b7424 */ /* 0x000fce00078e00ff */
[----:B-----5:R-:W-:Y:S05]  /*1d140*/  WARPSYNC.COLLECTIVE R15, `(.L_x_2286) ;  /* 0x000000000f087348 */ /* 0x020fea0003c00000 */
[----:B------:R0:W1:Y:S02]  /*1d150*/  SHFL.IDX P6, R14, R13, R12, R11 ;  /* 0x0000000c0d0e7389 */ /* 0x00006400000c000b */
[----:B01---5:R-:W-:Y:S01]  /*1d160*/  ENDCOLLECTIVE ;  /* 0x000000000000791b */ /* 0x023fe20003800000 */
.L_x_2286:
[----:B------:R-:W-:Y:S05]  /*1d170*/  BSYNC B1 ;  /* 0x0000000000017941 */ /* 0x000fea0003800000 */
.L_x_2285:
[----:B------:R-:W-:Y:S05]  /*1d180*/  BRA `(.L_x_2287) ;  /* 0xfffffea800807947 */ /* 0x000fea000383ffff */
.L_x_2039:
        /* <DEDUP_REMOVED lines=8> */
.L_x_2289:
[----:B------:R-:W-:Y:S05]  /*1d210*/  BSYNC B1 ;  /* 0x0000000000017941 */ /* 0x000fea0003800000 */
.L_x_2288:
[----:B------:R-:W-:Y:S05]  /*1d220*/  BRA `(.L_x_2290) ;  /* 0xfffffea800607947 */ /* 0x000fea000383ffff */
.L_x_2040:
        /* <DEDUP_REMOVED lines=8> */
.L_x_2292:
[----:B------:R-:W-:Y:S05]  /*1d2b0*/  BSYNC B1 ;  /* 0x0000000000017941 */ /* 0x000fea0003800000 */
.L_x_2291:
[----:B------:R-:W-:Y:S05]  /*1d2c0*/  BRA `(.L_x_2293) ;  /* 0xfffffea800407947 */ /* 0x000fea000383ffff */
.L_x_2041:
        /* <DEDUP_REMOVED lines=8> */
.L_x_2295:
[----:B------:R-:W-:Y:S05]  /*1d350*/  BSYNC B1 ;  /* 0x0000000000017941 */ /* 0x000fea0003800000 */
.L_x_2294:
[----:B------:R-:W-:Y:S05]  /*1d360*/  BRA `(.L_x_2296) ;  /* 0xfffffea800207947 */ /* 0x000fea000383ffff */
.L_x_2042:
[----:B------:R-:W-:Y:S01]  /*1d370*/  BSSY B1, `(.L_x_2297) ;  /* 0x0000008000017945 */ /* 0x000fe20003800000 */
[----:B------:R-:W-:Y:S01]  /*1d380*/  IMAD.MOV.U32 R13, RZ, RZ, R5 ;  /* 0x000000ffff0d7224 */ /* 0x000fe200078e0005 */
[----:B------:R-:W-:Y:S01]  /*1d390*/  MOV R15, 0xffffffff ;  /* 0xffffffff000f7802 */ /* 0x000fe20000000f00 */
[----:B------:R-:W-:Y:S02]  /*1d3a0*/  IMAD.MOV.U32 R12, RZ, RZ, 0x1 ;  /* 0x00000001ff0c7424 */ /* 0x000fe400078e00ff */
[----:B------:R-:W-:-:S07]  /*1d3b0*/  IMAD.MOV.U32 R11, RZ, RZ, 0x1c1f ;  /* 0x00001c1fff0b7424 */ /* 0x000fce00078e00ff */
[----:B-----5:R-:W-:Y:S05]  /*1d3c0*/  WARPSYNC.COLLECTIVE R15, `(.L_x_2298) ;  /* 0x000000000f087348 */ /* 0x020fea0003c00000 */
[----:B------:R0:W1:Y:S02]  /*1d3d0*/  SHFL.IDX P6, R14, R13, R12, R11 ;  /* 0x0000000c0d0e7389 */ /* 0x00006400000c000b */
[----:B01---5:R-:W-:Y:S01]  /*1d3e0*/  ENDCOLLECTIVE ;  /* 0x000000000000791b */ /* 0x023fe20003800000 */
.L_x_2298:
[----:B------:R-:W-:Y:S05]  /*1d3f0*/  BSYNC B1 ;  /* 0x0000000000017941 */ /* 0x000fea0003800000 */
.L_x_2297:
[----:B------:R-:W-:Y:S05]  /*1d400*/  BRA `(.L_x_2299) ;  /* 0xfffffea800007947 */ /* 0x000fea000383ffff */
.L_x_2043:
        /* <DEDUP_REMOVED lines=8> */
.L_x_2301:
[----:B------:R-:W-:Y:S05]  /*1d490*/  BSYNC B1 ;  /* 0x0000000000017941 */ /* 0x000fea0003800000 */
.L_x_2300:
[----:B------:R-:W-:Y:S05]  /*1d4a0*/  BRA `(.L_x_2302) ;  /* 0xfffffea400e07947 */ /* 0x000fea000383ffff */
.L_x_2044:
        /* <DEDUP_REMOVED lines=8> */
.L_x_2304:
[----:B------:R-:W-:Y:S05]  /*1d530*/  BSYNC B1 ;  /* 0x0000000000017941 */ /* 0x000fea0003800000 */
.L_x_2303:
[----:B------:R-:W-:Y:S05]  /*1d540*/  BRA `(.L_x_2305) ;  /* 0xfffffea400c07947 */ /* 0x000fea000383ffff */
.L_x_2045:
        /* <DEDUP_REMOVED lines=8> */
.L_x_2307:
[----:B------:R-:W-:Y:S05]  /*1d5d0*/  BSYNC B1 ;  /* 0x0000000000017941 */ /* 0x000fea0003800000 */
.L_x_2306:
[----:B------:R-:W-:Y:S05]  /*1d5e0*/  BRA `(.L_x_2308) ;  /* 0xfffffea400a07947 */ /* 0x000fea000383ffff */
.L_x_2047:
[----:B0-----:R0:W1:Y:S02]  /*1d5f0*/  SYNCS.PHASECHK.TRANS64.TRYWAIT P2, [R2+URZ+0x28c00], R7 ;  /* 0x028c0007020075a7 */ /* 0x001064000804017f */
[----:B-1----:R-:W-:Y:S05]  /*1d600*/  @!P2 NANOSLEEP.SYNCS 0x989680 ;  /* 0x009896800000a95d */ /* 0x002fea0003900000 */
[----:B------:R-:W1:Y:S02]  /*1d610*/  @!P2 SYNCS.PHASECHK.TRANS64 P2, [R2+URZ+0x28c00], R7 ;  /* 0x028c00070200a5a7 */ /* 0x000e64000804007f */
[----:B-1----:R-:W-:Y:S05]  /*1d620*/  @!P2 BRA `(.L_x_2047) ;  /* 0xfffffffc00f0a947 */ /* 0x002fea000383ffff */
[----:B------:R-:W-:Y:S05]  /*1d630*/  BRA `(.L_x_2309) ;  /* 0xfffffea800187947 */ /* 0x000fea000383ffff */
.L_x_2055:
        /* <DEDUP_REMOVED lines=8> */
.L_x_2311:
[----:B------:R-:W-:Y:S05]  /*1d6c0*/  BSYNC B1 ;  /* 0x0000000000017941 */ /* 0x000fea0003800000 */
.L_x_2310:
[----:B------:R-:W-:Y:S05]  /*1d6d0*/  BRA `(.L_x_2312) ;  /* 0xfffffeb400ec7947 */ /* 0x000fea000383ffff */
.L_x_2056:
        /* <DEDUP_REMOVED lines=8> */
.L_x_2314:
[----:B------:R-:W-:Y:S05]  /*1d760*/  BSYNC B1 ;  /* 0x0000000000017941 */ /* 0x000fea0003800000 */
.L_x_2313:
[----:B------:R-:W-:Y:S05]  /*1d770*/  BRA `(.L_x_2315) ;  /* 0xfffffeb400cc7947 */ /* 0x000fea000383ffff */
.L_x_2057:
        /* <DEDUP_REMOVED lines=8> */
.L_x_2317:
[----:B------:R-:W-:Y:S05]  /*1d800*/  BSYNC B1 ;  /* 0x0000000000017941 */ /* 0x000fea0003800000 */
.L_x_2316:
[----:B------:R-:W-:Y:S05]  /*1d810*/  BRA `(.L_x_2318) ;  /* 0xfffffeb400ac7947 */ /* 0x000fea000383ffff */
.L_x_2058:
        /* <DEDUP_REMOVED lines=8> */
.L_x_2320:
[----:B------:R-:W-:Y:S05]  /*1d8a0*/  BSYNC B1 ;  /* 0x0000000000017941 */ /* 0x000fea0003800000 */
.L_x_2319:
[----:B------:R-:W-:Y:S05]  /*1d8b0*/  BRA `(.L_x_2321) ;  /* 0xfffffeb4008c7947 */ /* 0x000fea000383ffff */
.L_x_2059:
        /* <DEDUP_REMOVED lines=8> */
.L_x_2323:
[----:B------:R-:W-:Y:S05]  /*1d940*/  BSYNC B1 ;  /* 0x0000000000017941 */ /* 0x000fea0003800000 */
.L_x_2322:
[----:B------:R-:W-:Y:S05]  /*1d950*/  BRA `(.L_x_2324) ;  /* 0xfffffeb4006c7947 */ /* 0x000fea000383ffff */
.L_x_2060:
        /* <DEDUP_REMOVED lines=8> */
.L_x_2326:
[----:B------:R-:W-:Y:S05]  /*1d9e0*/  BSYNC B1 ;  /* 0x0000000000017941 */ /* 0x000fea0003800000 */
.L_x_2325:
[----:B------:R-:W-:Y:S05]  /*1d9f0*/  BRA `(.L_x_2327) ;  /* 0xfffffeb400507947 */ /* 0x000fea000383ffff */
.L_x_2061:
        /* <DEDUP_REMOVED lines=8> */
.L_x_2329:
[----:B------:R-:W-:Y:S05]  /*1da80*/  BSYNC B1 ;  /* 0x0000000000017941 */ /* 0x000fea0003800000 */
.L_x_2328:
[----:B------:R-:W-:Y:S05]  /*1da90*/  BRA `(.L_x_2330) ;  /* 0xfffffeb400347947 */ /* 0x000fea000383ffff */
.L_x_2062:
        /* <DEDUP_REMOVED lines=8> */
.L_x_2332:
[----:B------:R-:W-:Y:S05]  /*1db20*/  BSYNC B1 ;  /* 0x0000000000017941 */ /* 0x000fea0003800000 */
.L_x_2331:
[----:B------:R-:W-:Y:S05]  /*1db30*/  BRA `(.L_x_2333) ;  /* 0xfffffeb400187947 */ /* 0x000fea000383ffff */
.L_x_2064:
[----:B0-----:R0:W1:Y:S02]  /*1db40*/  SYNCS.PHASECHK.TRANS64.TRYWAIT P2, [R2+URZ+0x28c00], R3 ;  /* 0x028c0003020075a7 */ /* 0x001064000804017f */
[----:B-1----:R-:W-:Y:S05]  /*1db50*/  @!P2 NANOSLEEP.SYNCS 0x989680 ;  /* 0x009896800000a95d */ /* 0x002fea0003900000 */
[----:B------:R-:W1:Y:S02]  /*1db60*/  @!P2 SYNCS.PHASECHK.TRANS64 P2, [R2+URZ+0x28c00], R3 ;  /* 0x028c00030200a5a7 */ /* 0x000e64000804007f */
[----:B-1----:R-:W-:Y:S05]  /*1db70*/  @!P2 BRA `(.L_x_2064) ;  /* 0xfffffffc00f0a947 */ /* 0x002fea000383ffff */
[----:B------:R-:W-:Y:S05]  /*1db80*/  BRA `(.L_x_2334) ;  /* 0xfffffeb400747947 */ /* 0x000fea000383ffff */
.L_x_2070:
[----:B--2---:R2:W3:Y:S02]  /*1db90*/  SYNCS.PHASECHK.TRANS64.TRYWAIT P2, [R9+URZ+0x28c30], R56 ;  /* 0x028c3038090075a7 */ /* 0x0044e4000804017f */
[----:B---3--:R-:W-:Y:S05]  /*1dba0*/  @!P2 NANOSLEEP.SYNCS 0x989680 ;  /* 0x009896800000a95d */ /* 0x008fea0003900000 */
[----:B------:R-:W3:Y:S02]  /*1dbb0*/  @!P2 SYNCS.PHASECHK.TRANS64 P2, [R9+URZ+0x28c30], R56 ;  /* 0x028c30380900a5a7 */ /* 0x000ee4000804007f */
[----:B---3--:R-:W-:Y:S05]  /*1dbc0*/  @!P2 BRA `(.L_x_2070) ;  /* 0xfffffffc00f0a947 */ /* 0x008fea000383ffff */
[----:B------:R-:W-:Y:S05]  /*1dbd0*/  BRA `(.L_x_2069) ;  /* 0xfffffec000c07947 */ /* 0x000fea000383ffff */
.L_x_2083:
[----:B--2---:R2:W3:Y:S02]  /*1dbe0*/  SYNCS.PHASECHK.TRANS64.TRYWAIT P2, [R9+URZ+0x28c50], R56 ;  /* 0x028c5038090075a7 */ /* 0x0044e4000804017f */
[----:B---3--:R-:W-:Y:S05]  /*1dbf0*/  @!P2 NANOSLEEP.SYNCS 0x989680 ;  /* 0x009896800000a95d */ /* 0x008fea0003900000 */
[----:B------:R-:W3:Y:S02]  /*1dc00*/  @!P2 SYNCS.PHASECHK.TRANS64 P2, [R9+URZ+0x28c50], R56 ;  /* 0x028c50380900a5a7 */ /* 0x000ee4000804007f */
[----:B---3--:R-:W-:Y:S05]  /*1dc10*/  @!P2 BRA `(.L_x_2083) ;  /* 0xfffffffc00f0a947 */ /* 0x008fea000383ffff */
[----:B------:R-:W-:Y:S05]  /*1dc20*/  BRA `(.L_x_2082) ;  /* 0xfffffee000807947 */ /* 0x000fea000383ffff */
.L_x_2095:
[----:B-1----:R1:W2:Y:S02]  /*1dc30*/  SYNCS.PHASECHK.TRANS64.TRYWAIT P2, [R216+URZ+0x28c30], R217 ;  /* 0x028c30d9d80075a7 */ /* 0x0022a4000804017f */
[----:B--2---:R-:W-:Y:S05]  /*1dc40*/  @!P2 NANOSLEEP.SYNCS 0x989680 ;  /* 0x009896800000a95d */ /* 0x004fea0003900000 */
[----:B------:R-:W2:Y:S02]  /*1dc50*/  @!P2 SYNCS.PHASECHK.TRANS64 P2, [R216+URZ+0x28c30], R217 ;  /* 0x028c30d9d800a5a7 */ /* 0x000ea4000804007f */
[----:B--2---:R-:W-:Y:S05]  /*1dc60*/  @!P2 BRA `(.L_x_2095) ;  /* 0xfffffffc00f0a947 */ /* 0x004fea000383ffff */
[----:B------:R-:W-:Y:S05]  /*1dc70*/  BRA `(.L_x_2094) ;  /* 0xfffffee400f07947 */ /* 0x000fea000383ffff */
.L_x_2108:
[----:B---3--:R3:W4:Y:S02]  /*1dc80*/  SYNCS.PHASECHK.TRANS64.TRYWAIT P2, [R216+URZ+0x28c50], R217 ;  /* 0x028c50d9d80075a7 */ /* 0x008724000804017f */
[----:B----4-:R-:W-:Y:S05]  /*1dc90*/  @!P2 NANOSLEEP.SYNCS 0x989680 ;  /* 0x009896800000a95d */ /* 0x010fea0003900000 */
[----:B------:R-:W4:Y:S02]  /*1dca0*/  @!P2 SYNCS.PHASECHK.TRANS64 P2, [R216+URZ+0x28c50], R217 ;  /* 0x028c50d9d800a5a7 */ /* 0x000f24000804007f */
[----:B----4-:R-:W-:Y:S05]  /*1dcb0*/  @!P2 BRA `(.L_x_2108) ;  /* 0xfffffffc00f0a947 */ /* 0x010fea000383ffff */
[----:B------:R-:W-:Y:S05]  /*1dcc0*/  BRA `(.L_x_2107) ;  /* 0xffffff0800d47947 */ /* 0x000fea000383ffff */
.L_x_2121:
[----:B--2---:R2:W3:Y:S02]  /*1dcd0*/  SYNCS.PHASECHK.TRANS64.TRYWAIT P3, [R9+URZ+0x28c30], R208 ;  /* 0x028c30d0090075a7 */ /* 0x0044e4000806017f */
[----:B---3--:R-:W-:Y:S05]  /*1dce0*/  @!P3 NANOSLEEP.SYNCS 0x989680 ;  /* 0x009896800000b95d */ /* 0x008fea0003900000 */
[----:B------:R-:W3:Y:S02]  /*1dcf0*/  @!P3 SYNCS.PHASECHK.TRANS64 P3, [R9+URZ+0x28c30], R208 ;  /* 0x028c30d00900b5a7 */ /* 0x000ee4000806007f */
[----:B---3--:R-:W-:Y:S05]  /*1dd00*/  @!P3 BRA `(.L_x_2121) ;  /* 0xfffffffc00f0b947 */ /* 0x008fea000383ffff */
[----:B------:R-:W-:Y:S05]  /*1dd10*/  BRA `(.L_x_2120) ;  /* 0xffffff1000807947 */ /* 0x000fea000383ffff */
.L_x_2126:
[----:B--2---:R2:W3:Y:S02]  /*1dd20*/  SYNCS.PHASECHK.TRANS64.TRYWAIT P3, [R9+URZ+0x28c50], R208 ;  /* 0x028c50d0090075a7 */ /* 0x0044e4000806017f */
[----:B---3--:R-:W-:Y:S05]  /*1dd30*/  @!P3 NANOSLEEP.SYNCS 0x989680 ;  /* 0x009896800000b95d */ /* 0x008fea0003900000 */
[----:B------:R-:W3:Y:S02]  /*1dd40*/  @!P3 SYNCS.PHASECHK.TRANS64 P3, [R9+URZ+0x28c50], R208 ;  /* 0x028c50d00900b5a7 */ /* 0x000ee4000806007f */
[----:B---3--:R-:W-:Y:S05]  /*1dd50*/  @!P3 BRA `(.L_x_2126) ;  /* 0xfffffffc00f0b947 */ /* 0x008fea000383ffff */
[----:B------:R-:W-:Y:S05]  /*1dd60*/  BRA `(.L_x_2125) ;  /* 0xffffff2800e07947 */ /* 0x000fea000383ffff */
.L_x_2134:
[----:B--2---:R2:W3:Y:S02]  /*1dd70*/  SYNCS.PHASECHK.TRANS64.TRYWAIT P2, [R191+URZ+0x28c30], R208 ;  /* 0x028c30d0bf0075a7 */ /* 0x0044e4000804017f */
[----:B---3--:R-:W-:Y:S05]  /*1dd80*/  @!P2 NANOSLEEP.SYNCS 0x989680 ;  /* 0x009896800000a95d */ /* 0x008fea0003900000 */
[----:B------:R-:W3:Y:S02]  /*1dd90*/  @!P2 SYNCS.PHASECHK.TRANS64 P2, [R191+URZ+0x28c30], R208 ;  /* 0x028c30d0bf00a5a7 */ /* 0x000ee4000804007f */
[----:B---3--:R-:W-:Y:S05]  /*1dda0*/  @!P2 BRA `(.L_x_2134) ;  /* 0xfffffffc00f0a947 */ /* 0x008fea000383ffff */
[----:B------:R-:W-:Y:S05]  /*1ddb0*/  BRA `(.L_x_2133) ;  /* 0xffffff2c00f87947 */ /* 0x000fea000383ffff */
.L_x_2147:
[----:B---3--:R3:W4:Y:S02]  /*1ddc0*/  SYNCS.PHASECHK.TRANS64.TRYWAIT P2, [R191+URZ+0x28c50], R208 ;  /* 0x028c50d0bf0075a7 */ /* 0x008724000804017f */
[----:B----4-:R-:W-:Y:S05]  /*1ddd0*/  @!P2 NANOSLEEP.SYNCS 0x989680 ;  /* 0x009896800000a95d */ /* 0x010fea0003900000 */
[----:B------:R-:W4:Y:S02]  /*1dde0*/  @!P2 SYNCS.PHASECHK.TRANS64 P2, [R191+URZ+0x28c50], R208 ;  /* 0x028c50d0bf00a5a7 */ /* 0x000f24000804007f */
[----:B----4-:R-:W-:Y:S05]  /*1ddf0*/  @!P2 BRA `(.L_x_2147) ;  /* 0xfffffffc00f0a947 */ /* 0x010fea000383ffff */
[----:B------:R-:W-:Y:S05]  /*1de00*/  BRA `(.L_x_2146) ;  /* 0xffffff5000ec7947 */ /* 0x000fea000383ffff */
.L_x_2183:
[----:B------:R-:W1:Y:S01]  /*1de10*/  S2R R11, SR_TID.X ;  /* 0x00000000000b7919 */ /* 0x000e620000002100 */
[----:B------:R-:W-:Y:S01]  /*1de20*/  BSSY B1, `(.L_x_2335) ;  /* 0x000000a000017945 */ /* 0x000fe20003800000 */
[----:B------:R-:W-:Y:S01]  /*1de30*/  IMAD.MOV.U32 R12, RZ, RZ, RZ ;  /* 0x000000ffff0c7224 */ /* 0x000fe200078e00ff */
[----:B------:R-:W-:Y:S02]  /*1de40*/  MOV R15, 0xffffffff ;  /* 0xffffffff000f7802 */ /* 0x000fe40000000f00 */
[----:B-1----:R-:W-:-:S04]  /*1de50*/  SHF.R.U32.HI R11, RZ, 0x5, R11 ;  /* 0x00000005ff0b7819 */ /* 0x002fc8000001160b */
[----:B------:R-:W-:-:S05]  /*1de60*/  LOP3.LUT R11, R11, 0x3, RZ, 0xc0, !PT ;  /* 0x000000030b0b7812 */ /* 0x000fca00078ec0ff */
[----:B0-----:R-:W-:Y:S02]  /*1de70*/  IMAD.MOV.U32 R13, RZ, RZ, R11 ;  /* 0x000000ffff0d7224 */ /* 0x001fe400078e000b */
[----:B------:R-:W-:-:S07]  /*1de80*/  IMAD.MOV.U32 R11, RZ, RZ, 0x1f ;  /* 0x0000001fff0b7424 */ /* 0x000fce00078e00ff */
[----:B------:R-:W-:Y:S05]  /*1de90*/  WARPSYNC.COLLECTIVE R15, `(.L_x_2336) ;  /* 0x000000000f087348 */ /* 0x000fea0003c00000 */
[----:B------:R0:W1:Y:S02]  /*1dea0*/  SHFL.IDX P6, R14, R13, R12, R11 ;  /* 0x0000000c0d0e7389 */ /* 0x00006400000c000b */
[----:B01----:R-:W-:Y:S01]  /*1deb0*/  ENDCOLLECTIVE ;  /* 0x000000000000791b */ /* 0x003fe20003800000 */
.L_x_2336:
[----:B------:R-:W-:Y:S05]  /*1dec0*/  BSYNC B1 ;  /* 0x0000000000017941 */ /* 0x000fea0003800000 */
.L_x_2335:
[----:B------:R-:W-:Y:S05]  /*1ded0*/  BRA `(.L_x_2337) ;  /* 0xffffff9c00907947 */ /* 0x000fea000383ffff */
.L_x_2184:
[----:B------:R-:W-:Y:S01]  /*1dee0*/  BSSY B1, `(.L_x_2338) ;  /* 0x0000006000017945 */ /* 0x000fe20003800000 */
[----:B------:R-:W-:-:S07]  /*1def0*/  IMAD.MOV.U32 R15, RZ, RZ, -0x1 ;  /* 0xffffffffff0f7424 */ /* 0x000fce00078e00ff */
[----:B0-----:R-:W-:Y:S05]  /*1df00*/  WARPSYNC.COLLECTIVE R15, `(.L_x_2339) ;  /* 0x000000000f0c7348 */ /* 0x001fea0003c00000 */
[----:B------:R-:W-:Y:S02]  /*1df10*/  ELECT P6, UR62, PT ;  /* 0x00000000003e782f */ /* 0x000fe400038c0000 */
[----:B------:R-:W-:Y:S01]  /*1df20*/  MOV R14, UR62 ;  /* 0x0000003e000e7c02 */ /* 0x000fe20008000f00 */
[----:B0-----:R-:W-:Y:S10]  /*1df30*/  ENDCOLLECTIVE ;  /* 0x000000000000791b */ /* 0x001ff40003800000 */
.L_x_2339:
[----:B------:R-:W-:Y:S05]  /*1df40*/  BSYNC B1 ;  /* 0x0000000000017941 */ /* 0x000fea0003800000 */
.L_x_2338:
[----:B------:R-:W-:Y:S05]  /*1df50*/  BRA `(.L_x_2340) ;  /* 0xffffff9c007c7947 */ /* 0x000fea000383ffff */
.L_x_2186:
[----:B-1----:R1:W2:Y:S02]  /*1df60*/  SYNCS.PHASECHK.TRANS64.TRYWAIT P0, [R7+URZ+0x28c20], R8 ;  /* 0x028c2008070075a7 */ /* 0x0022a4000800017f */
[----:B--2---:R-:W-:Y:S05]  /*1df70*/  @!P0 NANOSLEEP.SYNCS 0x989680 ;  /* 0x009896800000895d */ /* 0x004fea0003900000 */
[----:B------:R-:W2:Y:S02]  /*1df80*/  @!P0 SYNCS.PHASECHK.TRANS64 P0, [R7+URZ+0x28c20], R8 ;  /* 0x028c2008070085a7 */ /* 0x000ea4000800007f */
[----:B--2---:R-:W-:Y:S05]  /*1df90*/  @!P0 BRA `(.L_x_2186) ;  /* 0xfffffffc00f08947 */ /* 0x004fea000383ffff */
[----:B------:R-:W-:Y:S05]  /*1dfa0*/  BRA `(.L_x_2341) ;  /* 0xffffff9c00987947 */ /* 0x000fea000383ffff */
.L_x_2189:
[----:B-1----:R1:W2:Y:S02]  /*1dfb0*/  SYNCS.PHASECHK.TRANS64.TRYWAIT P0, [R8+URZ+0x28ca0], R11 ;  /* 0x028ca00b080075a7 */ /* 0x0022a4000800017f */
[----:B--2---:R-:W-:Y:S05]  /*1dfc0*/  @!P0 NANOSLEEP.SYNCS 0x989680 ;  /* 0x009896800000895d */ /* 0x004fea0003900000 */
[----:B------:R-:W2:Y:S02]  /*1dfd0*/  @!P0 SYNCS.PHASECHK.TRANS64 P0, [R8+URZ+0x28ca0], R11 ;  /* 0x028ca00b080085a7 */ /* 0x000ea4000800007f */
[----:B--2---:R-:W-:Y:S05]  /*1dfe0*/  @!P0 BRA `(.L_x_2189) ;  /* 0xfffffffc00f08947 */ /* 0x004fea000383ffff */
[----:B------:R-:W-:Y:S05]  /*1dff0*/  BRA `(.L_x_2342) ;  /* 0xffffff9c00a87947 */ /* 0x000fea000383ffff */
.L_x_2191:
[----:B--2---:R2:W3:Y:S02]  /*1e000*/  SYNCS.PHASECHK.TRANS64.TRYWAIT P0, [R8+URZ+0x28cc0], R11 ;  /* 0x028cc00b080075a7 */ /* 0x0044e4000800017f */
[----:B---3--:R-:W-:Y:S05]  /*1e010*/  @!P0 NANOSLEEP.SYNCS 0x989680 ;  /* 0x009896800000895d */ /* 0x008fea0003900000 */
[----:B------:R-:W3:Y:S02]  /*1e020*/  @!P0 SYNCS.PHASECHK.TRANS64 P0, [R8+URZ+0x28cc0], R11 ;  /* 0x028cc00b080085a7 */ /* 0x000ee4000800007f */
[----:B---3--:R-:W-:Y:S05]  /*1e030*/  @!P0 BRA `(.L_x_2191) ;  /* 0xfffffffc00f08947 */ /* 0x008fea000383ffff */
[----:B------:R-:W-:Y:S05]  /*1e040*/  BRA `(.L_x_2343) ;  /* 0xffffffa0000c7947 */ /* 0x000fea000383ffff */
.L_x_2195:
[----:B-1----:R1:W2:Y:S02]  /*1e050*/  SYNCS.PHASECHK.TRANS64.TRYWAIT P0, [R9+URZ+0x28ca0], R10 ;  /* 0x028ca00a090075a7 */ /* 0x0022a4000800017f */
[----:B--2---:R-:W-:Y:S05]  /*1e060*/  @!P0 NANOSLEEP.SYNCS 0x989680 ;  /* 0x009896800000895d */ /* 0x004fea0003900000 */
[----:B------:R-:W2:Y:S02]  /*1e070*/  @!P0 SYNCS.PHASECHK.TRANS64 P0, [R9+URZ+0x28ca0], R10 ;  /* 0x028ca00a090085a7 */ /* 0x000ea4000800007f */
[----:B--2---:R-:W-:Y:S05]  /*1e080*/  @!P0 BRA `(.L_x_2195) ;  /* 0xfffffffc00f08947 */ /* 0x004fea000383ffff */
[----:B------:R-:W-:Y:S05]  /*1e090*/  BRA `(.L_x_2344) ;  /* 0xffffffa4004c7947 */ /* 0x000fea000383ffff */
.L_x_2197:
[----:B--2---:R2:W3:Y:S02]  /*1e0a0*/  SYNCS.PHASECHK.TRANS64.TRYWAIT P1, [R9+URZ+0x28cc0], R10 ;  /* 0x028cc00a090075a7 */ /* 0x0044e4000802017f */
[----:B---3--:R-:W-:Y:S05]  /*1e0b0*/  @!P1 NANOSLEEP.SYNCS 0x989680 ;  /* 0x009896800000995d */ /* 0x008fea0003900000 */
[----:B------:R-:W3:Y:S02]  /*1e0c0*/  @!P1 SYNCS.PHASECHK.TRANS64 P1, [R9+URZ+0x28cc0], R10 ;  /* 0x028cc00a090095a7 */ /* 0x000ee4000802007f */
[----:B---3--:R-:W-:Y:S05]  /*1e0d0*/  @!P1 BRA `(.L_x_2197) ;  /* 0xfffffffc00f09947 */ /* 0x008fea000383ffff */
[----:B------:R-:W-:Y:S05]  /*1e0e0*/  BRA `(.L_x_2345) ;  /* 0xffffffa400a87947 */ /* 0x000fea000383ffff */
.L_x_2215:
[----:B------:R-:W0:Y:S01]  /*1e0f0*/  S2R R5, SR_TID.X ;  /* 0x0000000000057919 */ /* 0x000e220000002100 */
[----:B------:R-:W-:Y:S01]  /*1e100*/  BSSY B0, `(.L_x_2346) ;  /* 0x000000a000007945 */ /* 0x000fe20003800000 */
[----:B------:R-:W-:Y:S01]  /*1e110*/  IMAD.MOV.U32 R12, RZ, RZ, RZ ;  /* 0x000000ffff0c7224 */ /* 0x000fe200078e00ff */
[----:B-1----:R-:W-:Y:S01]  /*1e120*/  MOV R11, 0x1f ;  /* 0x0000001f000b7802 */ /* 0x002fe20000000f00 */
[----:B------:R-:W-:Y:S01]  /*1e130*/  IMAD.MOV.U32 R15, RZ, RZ, -0x1 ;  /* 0xffffffffff0f7424 */ /* 0x000fe200078e00ff */
[----:B0-----:R-:W-:-:S04]  /*1e140*/  SHF.R.U32.HI R5, RZ, 0x5, R5 ;  /* 0x00000005ff057819 */ /* 0x001fc80000011605 */
[----:B------:R-:W-:-:S05]  /*1e150*/  LOP3.LUT R5, R5, 0x3, RZ, 0xc0, !PT ;  /* 0x0000000305057812 */ /* 0x000fca00078ec0ff */
[----:B------:R-:W-:-:S07]  /*1e160*/  IMAD.MOV.U32 R13, RZ, RZ, R5 ;  /* 0x000000ffff0d7224 */ /* 0x000fce00078e0005 */
[----:B------:R-:W-:Y:S05]  /*1e170*/  WARPSYNC.COLLECTIVE R15, `(.L_x_2347) ;  /* 0x000000000f087348 */ /* 0x000fea0003c00000 */
[----:B------:R0:W1:Y:S02]  /*1e180*/  SHFL.IDX P6, R14, R13, R12, R11 ;  /* 0x0000000c0d0e7389 */ /* 0x00006400000c000b */
[----:B01----:R-:W-:Y:S01]  /*1e190*/  ENDCOLLECTIVE ;  /* 0x000000000000791b */ /* 0x003fe20003800000 */
.L_x_2347:
[----:B------:R-:W-:Y:S05]  /*1e1a0*/  BSYNC B0 ;  /* 0x0000000000007941 */ /* 0x000fea0003800000 */
.L_x_2346:
[----:B------:R-:W-:Y:S05]  /*1e1b0*/  BRA `(.L_x_2348) ;  /* 0xffffffb400707947 */ /* 0x000fea000383ffff */
.L_x_2216:
[----:B------:R-:W-:Y:S01]  /*1e1c0*/  BSSY B0, `(.L_x_2349) ;  /* 0x0000006000007945 */ /* 0x000fe20003800000 */
[----:B------:R-:W-:-:S07]  /*1e1d0*/  IMAD.MOV.U32 R15, RZ, RZ, -0x1 ;  /* 0xffffffffff0f7424 */ /* 0x000fce00078e00ff */
[----:B-1----:R-:W-:Y:S05]  /*1e1e0*/  WARPSYNC.COLLECTIVE R15, `(.L_x_2350) ;  /* 0x000000000f0c7348 */ /* 0x002fea0003c00000 */
[----:B------:R-:W-:Y:S02]  /*1e1f0*/  ELECT P6, UR62, PT ;  /* 0x00000000003e782f */ /* 0x000fe400038c0000 */
[----:B------:R-:W-:Y:S01]  /*1e200*/  MOV R14, UR62 ;  /* 0x0000003e000e7c02 */ /* 0x000fe20008000f00 */
[----:B-1----:R-:W-:Y:S10]  /*1e210*/  ENDCOLLECTIVE ;  /* 0x000000000000791b */ /* 0x002ff40003800000 */
.L_x_2350:
[----:B------:R-:W-:Y:S05]  /*1e220*/  BSYNC B0 ;  /* 0x0000000000007941 */ /* 0x000fea0003800000 */
.L_x_2349:
[----:B------:R-:W-:Y:S05]  /*1e230*/  BRA `(.L_x_2351) ;  /* 0xffffffb400607947 */ /* 0x000fea000383ffff */
.L_x_2219:
[----:B0-----:R0:W1:Y:S02]  /*1e240*/  SYNCS.PHASECHK.TRANS64.TRYWAIT P0, [R5+URZ+0x28c40], R7 ;  /* 0x028c4007050075a7 */ /* 0x001064000800017f */
[----:B-1----:R-:W-:Y:S05]  /*1e250*/  @!P0 NANOSLEEP.SYNCS 0x989680 ;  /* 0x009896800000895d */ /* 0x002fea0003900000 */
[----:B------:R-:W1:Y:S02]  /*1e260*/  @!P0 SYNCS.PHASECHK.TRANS64 P0, [R5+URZ+0x28c40], R7 ;  /* 0x028c4007050085a7 */ /* 0x000e64000800007f */
[----:B-1----:R-:W-:Y:S05]  /*1e270*/  @!P0 BRA `(.L_x_2219) ;  /* 0xfffffffc00f08947 */ /* 0x002fea000383ffff */
[----:B------:R-:W-:Y:S05]  /*1e280*/  BRA `(.L_x_2352) ;  /* 0xffffffb400c87947 */ /* 0x000fea000383ffff */
.L_x_2222:
        /* <DEDUP_REMOVED lines=8> */
.L_x_2225:
[----:B0-----:R0:W1:Y:S02]  /*1e310*/  SYNCS.PHASECHK.TRANS64.TRYWAIT P0, [R2+URZ+0x28c60], R5 ;  /* 0x028c6005020075a7 */ /* 0x001064000800017f */
[----:B-1----:R-:W-:Y:S05]  /*1e320*/  @!P0 NANOSLEEP.SYNCS 0x989680 ;  /* 0x009896800000895d */ /* 0x002fea0003900000 */
[----:B------:R-:W1:Y:S02]  /*1e330*/  @!P0 SYNCS.PHASECHK.TRANS64 P0, [R2+URZ+0x28c60], R5 ;  /* 0x028c6005020085a7 */ /* 0x000e64000800007f */
[----:B-1----:R-:W-:Y:S05]  /*1e340*/  @!P0 BRA `(.L_x_2225) ;  /* 0xfffffffc00f08947 */ /* 0x002fea000383ffff */
[----:B------:R-:W-:Y:S05]  /*1e350*/  BRA `(.L_x_2354) ;  /* 0xffffffb800c07947 */ /* 0x000fea000383ffff */
.L_x_2234:
[----:B--2---:R2:W3:Y:S02]  /*1e360*/  SYNCS.PHASECHK.TRANS64.TRYWAIT P0, [R2+URZ+0x28c40], R3 ;  /* 0x028c4003020075a7 */ /* 0x0044e4000800017f */
[----:B---3--:R-:W-:Y:S05]  /*1e370*/  @!P0 NANOSLEEP.SYNCS 0x989680 ;  /* 0x009896800000895d */ /* 0x008fea0003900000 */
[----:B------:R-:W3:Y:S02]  /*1e380*/  @!P0 SYNCS.PHASECHK.TRANS64 P0, [R2+URZ+0x28c40], R3 ;  /* 0x028c4003020085a7 */ /* 0x000ee4000800007f */
[----:B---3--:R-:W-:Y:S05]  /*1e390*/  @!P0 BRA `(.L_x_2234) ;  /* 0xfffffffc00f08947 */ /* 0x008fea000383ffff */
[----:B------:R-:W-:Y:S05]  /*1e3a0*/  BRA `(.L_x_2355) ;  /* 0xffffffc000907947 */ /* 0x000fea000383ffff */
.L_x_2236:
[----:B0-----:R0:W3:Y:S02]  /*1e3b0*/  SYNCS.PHASECHK.TRANS64.TRYWAIT P0, [R2+URZ+0x28c60], R3 ;  /* 0x028c6003020075a7 */ /* 0x0010e4000800017f */
[----:B---3--:R-:W-:Y:S05]  /*1e3c0*/  @!P0 NANOSLEEP.SYNCS 0x989680 ;  /* 0x009896800000895d */ /* 0x008fea0003900000 */
[----:B------:R-:W3:Y:S02]  /*1e3d0*/  @!P0 SYNCS.PHASECHK.TRANS64 P0, [R2+URZ+0x28c60], R3 ;  /* 0x028c6003020085a7 */ /* 0x000ee4000800007f */
[----:B---3--:R-:W-:Y:S05]  /*1e3e0*/  @!P0 BRA `(.L_x_2236) ;  /* 0xfffffffc00f08947 */ /* 0x008fea000383ffff */
[----:B------:R-:W-:Y:S05]  /*1e3f0*/  BRA `(.L_x_2356) ;  /* 0xffffffc400007947 */ /* 0x000fea000383ffff */
.L_x_2241:
[----:B---3--:R3:W4:Y:S02]  /*1e400*/  SYNCS.PHASECHK.TRANS64.TRYWAIT P0, [R2+URZ+0x28c40], R3 ;  /* 0x028c4003020075a7 */ /* 0x008724000800017f */
[----:B----4-:R-:W-:Y:S05]  /*1e410*/  @!P0 NANOSLEEP.SYNCS 0x989680 ;  /* 0x009896800000895d */ /* 0x010fea0003900000 */
[----:B------:R-:W4:Y:S02]  /*1e420*/  @!P0 SYNCS.PHASECHK.TRANS64 P0, [R2+URZ+0x28c40], R3 ;  /* 0x028c4003020085a7 */ /* 0x000f24000800007f */
[----:B----4-:R-:W-:Y:S05]  /*1e430*/  @!P0 BRA `(.L_x_2241) ;  /* 0xfffffffc00f08947 */ /* 0x010fea000383ffff */
[----:B------:R-:W-:Y:S05]  /*1e440*/  BRA `(.L_x_2357) ;  /* 0xffffffc800a47947 */ /* 0x000fea000383ffff */
.L_x_2243:
[----:B0-----:R0:W2:Y:S02]  /*1e450*/  SYNCS.PHASECHK.TRANS64.TRYWAIT P1, [R2+URZ+0x28c60], R3 ;  /* 0x028c6003020075a7 */ /* 0x0010a4000802017f */
[----:B--2---:R-:W-:Y:S05]  /*1e460*/  @!P1 NANOSLEEP.SYNCS 0x989680 ;  /* 0x009896800000995d */ /* 0x004fea0003900000 */
[----:B------:R-:W2:Y:S02]  /*1e470*/  @!P1 SYNCS.PHASECHK.TRANS64 P1, [R2+URZ+0x28c60], R3 ;  /* 0x028c6003020095a7 */ /* 0x000ea4000802007f */
[----:B--2---:R-:W-:Y:S05]  /*1e480*/  @!P1 BRA `(.L_x_2243) ;  /* 0xfffffffc00f09947 */ /* 0x004fea000383ffff */
[----:B------:R-:W-:Y:S05]  /*1e490*/  BRA `(.L_x_2358) ;  /* 0xffffffcc00107947 */ /* 0x000fea000383ffff */
.L_x_2248:
[----:B---3--:R3:W4:Y:S02]  /*1e4a0*/  SYNCS.PHASECHK.TRANS64.TRYWAIT P0, [R2+URZ+0x28c40], R3 ;  /* 0x028c4003020075a7 */ /* 0x008724000800017f */
[----:B----4-:R-:W-:Y:S05]  /*1e4b0*/  @!P0 NANOSLEEP.SYNCS 0x989680 ;  /* 0x009896800000895d */ /* 0x010fea0003900000 */
[----:B------:R-:W4:Y:S02]  /*1e4c0*/  @!P0 SYNCS.PHASECHK.TRANS64 P0, [R2+URZ+0x28c40], R3 ;  /* 0x028c4003020085a7 */ /* 0x000f24000800007f */
[----:B----4-:R-:W-:Y:S05]  /*1e4d0*/  @!P0 BRA `(.L_x_2248) ;  /* 0xfffffffc00f08947 */ /* 0x010fea000383ffff */
[----:B------:R-:W-:Y:S05]  /*1e4e0*/  BRA `(.L_x_2359) ;  /* 0xffffffd000907947 */ /* 0x000fea000383ffff */
.L_x_2250:
[----:B0-----:R0:W2:Y:S02]  /*1e4f0*/  SYNCS.PHASECHK.TRANS64.TRYWAIT P1, [R2+URZ+0x28c60], R3 ;  /* 0x028c6003020075a7 */ /* 0x0010a4000802017f */
[----:B--2---:R-:W-:Y:S05]  /*1e500*/  @!P1 NANOSLEEP.SYNCS 0x989680 ;  /* 0x009896800000995d */ /* 0x004fea0003900000 */
[----:B------:R-:W2:Y:S02]  /*1e510*/  @!P1 SYNCS.PHASECHK.TRANS64 P1, [R2+URZ+0x28c60], R3 ;  /* 0x028c6003020095a7 */ /* 0x000ea4000802007f */
[----:B--2---:R-:W-:Y:S05]  /*1e520*/  @!P1 BRA `(.L_x_2250) ;  /* 0xfffffffc00f09947 */ /* 0x004fea000383ffff */
[----:B------:R-:W-:Y:S05]  /*1e530*/  BRA `(.L_x_2360) ;  /* 0xffffffd400007947 */ /* 0x000fea000383ffff */
.L_x_2255:
[----:B------:R-:W-:Y:S01]  /*1e540*/  BSSY B0, `(.L_x_2361) ;  /* 0x0000008000007945 */ /* 0x000fe20003800000 */
[----:B0-----:R-:W-:Y:S01]  /*1e550*/  IMAD.MOV.U32 R13, RZ, RZ, R16 ;  /* 0x000000ffff0d7224 */ /* 0x001fe200078e0010 */
[----:B------:R-:W-:Y:S01]  /*1e560*/  MOV R12, RZ ;  /* 0x000000ff000c7202 */ /* 0x000fe20000000f00 */
[----:B-1----:R-:W-:Y:S02]  /*1e570*/  IMAD.MOV.U32 R11, RZ, RZ, 0x1f ;  /* 0x0000001fff0b7424 */ /* 0x002fe400078e00ff */
[----:B------:R-:W-:-:S07]  /*1e580*/  IMAD.MOV.U32 R15, RZ, RZ, -0x1 ;  /* 0xffffffffff0f7424 */ /* 0x000fce00078e00ff */
[----:B--2---:R-:W-:Y:S05]  /*1e590*/  WARPSYNC.COLLECTIVE R15, `(.L_x_2362) ;  /* 0x000000000f087348 */ /* 0x004fea0003c00000 */
[----:B------:R0:W1:Y:S02]  /*1e5a0*/  SHFL.IDX P6, R14, R13, R12, R11 ;  /* 0x0000000c0d0e7389 */ /* 0x00006400000c000b */
[----:B012---:R-:W-:Y:S01]  /*1e5b0*/  ENDCOLLECTIVE ;  /* 0x000000000000791b */ /* 0x007fe20003800000 */
.L_x_2362:
[----:B------:R-:W-:Y:S05]  /*1e5c0*/  BSYNC B0 ;  /* 0x0000000000007941 */ /* 0x000fea0003800000 */
.L_x_2361:
[----:B------:R-:W-:Y:S01]  /*1e5d0*/  MOV R13, R16 ;  /* 0x00000010000d7202 */ /* 0x000fe20000000f00 */
[----:B------:R-:W-:Y:S02]  /*1e5e0*/  IMAD.MOV.U32 R12, RZ, RZ, 0x1 ;  /* 0x00000001ff0c7424 */ /* 0x000fe400078e00ff */
[----:B------:R-:W-:Y:S02]  /*1e5f0*/  IMAD.MOV.U32 R11, RZ, RZ, 0x1f ;  /* 0x0000001fff0b7424 */ /* 0x000fe400078e00ff */
[----:B------:R-:W-:Y:S02]  /*1e600*/  IMAD.MOV.U32 R15, RZ, RZ, -0x1 ;  /* 0xffffffffff0f7424 */ /* 0x000fe400078e00ff */
[----:B------:R-:W-:-:S07]  /*1e610*/  IMAD.MOV.U32 R4, RZ, RZ, R14 ;  /* 0x000000ffff047224 */ /* 0x000fce00078e000e */
[----:B------:R-:W-:Y:S05]  /*1e620*/  WARPSYNC.COLLECTIVE R15, `(.L_x_2363) ;  /* 0x000000000f087348 */ /* 0x000fea0003c00000 */
[----:B------:R0:W1:Y:S02]  /*1e630*/  SHFL.IDX P6, R14, R13, R12, R11 ;  /* 0x0000000c0d0e7389 */ /* 0x00006400000c000b */
[----:B01----:R-:W-:Y:S01]  /*1e640*/  ENDCOLLECTIVE ;  /* 0x000000000000791b */ /* 0x003fe20003800000 */
.L_x_2363:
[----:B------:R-:W-:Y:S01]  /*1e650*/  MOV R16, R14 ;  /* 0x0000000e00107202 */ /* 0x000fe20000000f00 */
[----:B------:R-:W-:Y:S06]  /*1e660*/  BRA `(.L_x_2364) ;  /* 0xffffffd800447947 */ /* 0x000fec000383ffff */
.L_x_2258:
[----:B------:R-:W-:Y:S01]  /*1e670*/  BSSY B0, `(.L_x_2365) ;  /* 0x0000008000007945 */ /* 0x000fe20003800000 */
[----:B0----5:R-:W-:Y:S01]  /*1e680*/  IMAD.MOV.U32 R13, RZ, RZ, R17 ;  /* 0x000000ffff0d7224 */ /* 0x021fe200078e0011 */
[----:B------:R-:W-:Y:S01]  /*1e690*/  MOV R15, 0xffffffff ;  /* 0xffffffff000f7802 */ /* 0x000fe20000000f00 */
[----:B------:R-:W-:Y:S02]  /*1e6a0*/  IMAD.MOV.U32 R12, RZ, RZ, 0x1 ;  /* 0x00000001ff0c7424 */ /* 0x000fe400078e00ff */
[----:B-1----:R-:W-:-:S07]  /*1e6b0*/  IMAD.MOV.U32 R11, RZ, RZ, RZ ;  /* 0x000000ffff0b7224 */ /* 0x002fce00078e00ff */
[----:B--234-:R-:W-:Y:S05]  /*1e6c0*/  WARPSYNC.COLLECTIVE R15, `(.L_x_2366) ;  /* 0x000000000f087348 */ /* 0x01cfea0003c00000 */
[----:B------:R0:W1:Y:S02]  /*1e6d0*/  SHFL.UP P6, R14, R13, R12, R11 ;  /* 0x0400000c0d0e7389 */ /* 0x00006400000c000b */
[----:B01234-:R-:W-:Y:S01]  /*1e6e0*/  ENDCOLLECTIVE ;  /* 0x000000000000791b */ /* 0x01ffe20003800000 */
.L_x_2366:
[----:B------:R-:W-:Y:S05]  /*1e6f0*/  BSYNC B0 ;  /* 0x0000000000007941 */ /* 0x000fea0003800000 */
.L_x_2365:
[C---:B------:R-:W-:Y:S01]  /*1e700*/  ISETP.NE.AND P0, PT, R7.reuse, RZ, PT ;  /* 0x000000ff0700720c */ /* 0x040fe20003f05270 */
[----:B------:R-:W-:Y:S01]  /*1e710*/  IMAD.MOV.U32 R12, RZ, RZ, 0x2 ;  /* 0x00000002ff0c7424 */ /* 0x000fe200078e00ff */
[----:B------:R-:W-:Y:S01]  /*1e720*/  MOV R15, 0xffffffff ;  /* 0xffffffff000f7802 */ /* 0x000fe20000000f00 */
[----:B------:R-:W-:Y:S01]  /*1e730*/  IMAD.MOV.U32 R11, RZ, RZ, RZ ;  /* 0x000000ffff0b7224 */ /* 0x000fe200078e00ff */
[----:B------:R-:W-:Y:S02]  /*1e740*/  SEL R14, R14, RZ, P0 ;  /* 0x000000ff0e0e7207 */ /* 0x000fe40000000000 */
[----:B------:R-:W-:-:S03]  /*1e750*/  ISETP.GE.U32.AND P0, PT, R7, 0x2, PT ;  /* 0x000000020700780c */ /* 0x000fc60003f06070 */
[----:B------:R-:W-:-:S10]  /*1e760*/  IMAD.IADD R13, R17, 0x1, R14 ;  /* 0x00000001110d7824 */ /* 0x000fd400078e020e */
[----:B------:R-:W-:Y:S05]  /*1e770*/  WARPSYNC.COLLECTIVE R15, `(.L_x_2367) ;  /* 0x000000000f087348 */ /* 0x000fea0003c00000 */
[----:B------:R0:W1:Y:S02]  /*1e780*/  SHFL.UP P6, R14, R13, R12, R11 ;  /* 0x0400000c0d0e7389 */ /* 0x00006400000c000b */
[----:B01----:R-:W-:Y:S01]  /*1e790*/  ENDCOLLECTIVE ;  /* 0x000000000000791b */ /* 0x003fe20003800000 */
.L_x_2367:
        /* <DEDUP_REMOVED lines=8> */
.L_x_2368:
        /* <DEDUP_REMOVED lines=8> */
.L_x_2369:
        /* <DEDUP_REMOVED lines=8> */
.L_x_2370:
        /* <DEDUP_REMOVED lines=8> */
.L_x_2371:
[----:B------:R-:W-:Y:S05]  /*1e9a0*/  BRA `(.L_x_2372) ;  /* 0xffffffd800087947 */ /* 0x000fea000383ffff */
.L_x_2263:
[----:B------:R-:W-:Y:S01]  /*1e9b0*/  BSSY B0, `(.L_x_2373) ;  /* 0x0000008000007945 */ /* 0x000fe20003800000 */
[----:B-----5:R-:W-:Y:S01]  /*1e9c0*/  IMAD.MOV.U32 R13, RZ, RZ, R17 ;  /* 0x000000ffff0d7224 */ /* 0x020fe200078e0011 */
[----:B-1----:R-:W-:Y:S01]  /*1e9d0*/  MOV R11, RZ ;  /* 0x000000ff000b7202 */ /* 0x002fe20000000f00 */
[----:B------:R-:W-:Y:S02]  /*1e9e0*/  IMAD.MOV.U32 R12, RZ, RZ, 0x1 ;  /* 0x00000001ff0c7424 */ /* 0x000fe400078e00ff */
[----:B------:R-:W-:-:S07]  /*1e9f0*/  IMAD.MOV.U32 R15, RZ, RZ, -0x1 ;  /* 0xffffffffff0f7424 */ /* 0x000fce00078e00ff */
[----:B0-2---:R-:W-:Y:S05]  /*1ea00*/  WARPSYNC.COLLECTIVE R15, `(.L_x_2374) ;  /* 0x000000000f087348 */ /* 0x005fea0003c00000 */
[----:B------:R1:W3:Y:S02]  /*1ea10*/  SHFL.UP P6, R14, R13, R12, R11 ;  /* 0x0400000c0d0e7389 */ /* 0x0002e400000c000b */
[----:B0123--:R-:W-:Y:S01]  /*1ea20*/  ENDCOLLECTIVE ;  /* 0x000000000000791b */ /* 0x00ffe20003800000 */
.L_x_2374:
[----:B------:R-:W-:Y:S05]  /*1ea30*/  BSYNC B0 ;  /* 0x0000000000007941 */ /* 0x000fea0003800000 */
.L_x_2373:
        /* <DEDUP_REMOVED lines=10> */
.L_x_2375:
        /* <DEDUP_REMOVED lines=8> */
.L_x_2376:
        /* <DEDUP_REMOVED lines=8> */
.L_x_2377:
        /* <DEDUP_REMOVED lines=8> */
.L_x_2378:
        /* <DEDUP_REMOVED lines=8> */
.L_x_2379:
[----:B------:R-:W-:Y:S05]  /*1ece0*/  BRA `(.L_x_2380) ;  /* 0xffffffd400ec7947 */ /* 0x000fea000383ffff */
.L_x_2265:
[----:B------:R-:W-:Y:S01]  /*1ecf0*/  BSSY B0, `(.L_x_2381) ;  /* 0x0000006000007945 */ /* 0x000fe20003800000 */
[----:B------:R-:W-:Y:S01]  /*1ed00*/  PLOP3.LUT P6, PT, P6, PT, PT, 0x8, 0x0 ;  /* 0x000000000000781c */ /* 0x000fe200037ce170 */
[----:B------:R-:W-:-:S12]  /*1ed10*/  IMAD.MOV.U32 R15, RZ, RZ, -0x1 ;  /* 0xffffffffff0f7424 */ /* 0x000fd800078e00ff */
[----:B01----:R-:W-:Y:S05]  /*1ed20*/  WARPSYNC.COLLECTIVE R15, `(.L_x_2382) ;  /* 0x000000000f087348 */ /* 0x003fea0003c00000 */
[----:B------:R-:W-:Y:S01]  /*1ed30*/  VOTE.ANY R14, PT, P6 ;  /* 0x00000000000e7806 */ /* 0x000fe200030e0100 */
[----:B01----:R-:W-:Y:S06]  /*1ed40*/  ENDCOLLECTIVE ;  /* 0x000000000000791b */ /* 0x003fec0003800000 */
.L_x_2382:
[----:B------:R-:W-:Y:S05]  /*1ed50*/  BSYNC B0 ;  /* 0x0000000000007941 */ /* 0x000fea0003800000 */
.L_x_2381:
[----:B------:R-:W-:Y:S01]  /*1ed60*/  MOV R3, R14 ;  /* 0x0000000e00037202 */ /* 0x000fe20000000f00 */
[----:B------:R-:W-:Y:S01]  /*1ed70*/  IMAD.MOV.U32 R13, RZ, RZ, R17 ;  /* 0x000000ffff0d7224 */ /* 0x000fe200078e0011 */
[----:B------:R-:W-:Y:S01]  /*1ed80*/  MOV R15, 0xffffffff ;  /* 0xffffffff000f7802 */ /* 0x000fe20000000f00 */
[----:B------:R-:W-:Y:S01]  /*1ed90*/  IMAD.MOV.U32 R11, RZ, RZ, 0x1f ;  /* 0x0000001fff0b7424 */ /* 0x000fe200078e00ff */
[----:B------:R-:W0:Y:S02]  /*1eda0*/  POPC R6, R3 ;  /* 0x0000000300067309 */ /* 0x000e240000000000 */
[----:B0-----:R-:W-:-:S07]  /*1edb0*/  IMAD.MOV.U32 R12, RZ, RZ, R6 ;  /* 0x000000ffff0c7224 */ /* 0x001fce00078e0006 */
[----:B------:R-:W-:Y:S05]  /*1edc0*/  WARPSYNC.COLLECTIVE R15, `(.L_x_2383) ;  /* 0x000000000f087348 */ /* 0x000fea0003c00000 */
[----:B------:R0:W1:Y:S02]  /*1edd0*/  SHFL.IDX P6, R14, R13, R12, R11 ;  /* 0x0000000c0d0e7389 */ /* 0x00006400000c000b */
[----:B01----:R-:W-:Y:S01]  /*1ede0*/  ENDCOLLECTIVE ;  /* 0x000000000000791b */ /* 0x003fe20003800000 */
.L_x_2383:
[----:B------:R-:W-:Y:S01]  /*1edf0*/  IMAD.MOV.U32 R17, RZ, RZ, R14 ;  /* 0x000000ffff117224 */ /* 0x000fe200078e000e */
[----:B------:R-:W-:Y:S06]  /*1ee00*/  BRA `(.L_x_2384) ;  /* 0xffffffd400dc7947 */ /* 0x000fec000383ffff */
.L_x_2267:
[----:B------:R-:W-:Y:S01]  /*1ee10*/  BSSY B0, `(.L_x_2385) ;  /* 0x0000007000007945 */ /* 0x000fe20003800000 */
[----:B------:R-:W-:Y:S01]  /*1ee20*/  IMAD.MOV.U32 R13, RZ, RZ, R2 ;  /* 0x000000ffff0d7224 */ /* 0x000fe200078e0002 */
[----:B------:R-:W-:Y:S01]  /*1ee30*/  MOV R15, 0xffffffff ;  /* 0xffffffff000f7802 */ /* 0x000fe20000000f00 */
[----:B-1----:R-:W-:-:S07]  /*1ee40*/  IMAD.MOV.U32 R11, RZ, RZ, 0x1f ;  /* 0x0000001fff0b7424 */ /* 0x002fce00078e00ff */
[----:B0-23--:R-:W-:Y:S05]  /*1ee50*/  WARPSYNC.COLLECTIVE R15, `(.L_x_2386) ;  /* 0x000000000f087348 */ /* 0x00dfea0003c00000 */
[----:B------:R1:W4:Y:S02]  /*1ee60*/  SHFL.IDX P6, R14, R13, R12, R11 ;  /* 0x0000000c0d0e7389 */ /* 0x00032400000c000b */
[----:B01234-:R-:W-:Y:S01]  /*1ee70*/  ENDCOLLECTIVE ;  /* 0x000000000000791b */ /* 0x01ffe20003800000 */
.L_x_2386:
[----:B------:R-:W-:Y:S05]  /*1ee80*/  BSYNC B0 ;  /* 0x0000000000007941 */ /* 0x000fea0003800000 */
.L_x_2385:
[----:B------:R-:W-:Y:S01]  /*1ee90*/  IMAD.MOV.U32 R7, RZ, RZ, R14 ;  /* 0x000000ffff077224 */ /* 0x000fe200078e000e */
[----:B------:R-:W-:Y:S06]  /*1eea0*/  BRA `(.L_x_2266) ;  /* 0xffffffd400d07947 */ /* 0x000fec000383ffff */
.L_x_2271:
[----:B-1----:R1:W2:Y:S02]  /*1eeb0*/  SYNCS.PHASECHK.TRANS64.TRYWAIT P0, [R0+URZ+0x28c20], R3 ;  /* 0x028c2003000075a7 */ /* 0x0022a4000800017f */
[----:B--2---:R-:W-:Y:S05]  /*1eec0*/  @!P0 NANOSLEEP.SYNCS 0x989680 ;  /* 0x009896800000895d */ /* 0x004fea0003900000 */
[----:B------:R-:W2:Y:S02]  /*1eed0*/  @!P0 SYNCS.PHASECHK.TRANS64 P0, [R0+URZ+0x28c20], R3 ;  /* 0x028c2003000085a7 */ /* 0x000ea4000800007f */
[----:B--2---:R-:W-:Y:S05]  /*1eee0*/  @!P0 BRA `(.L_x_2271) ;  /* 0xfffffffc00f08947 */ /* 0x004fea000383ffff */
[----:B------:R-:W-:Y:S05]  /*1eef0*/  BRA `(.L_x_2387) ;  /* 0xffffffdc00447947 */ /* 0x000fea000383ffff */
.L_x_2272:
[----:B------:R-:W2:Y:S01]  /*1ef00*/  S2R R2, SR_TID.X ;  /* 0x0000000000027919 */ /* 0x000ea20000002100 */
[----:B------:R-:W-:Y:S01]  /*1ef10*/  BSSY B0, `(.L_x_2388) ;  /* 0x000000a000007945 */ /* 0x000fe20003800000 */
[----:B------:R-:W-:Y:S01]  /*1ef20*/  IMAD.MOV.U32 R12, RZ, RZ, RZ ;  /* 0x000000ffff0c7224 */ /* 0x000fe200078e00ff */
[----:B------:R-:W-:Y:S01]  /*1ef30*/  MOV R11, 0x1f ;  /* 0x0000001f000b7802 */ /* 0x000fe20000000f00 */
[----:B------:R-:W-:Y:S01]  /*1ef40*/  IMAD.MOV.U32 R15, RZ, RZ, -0x1 ;  /* 0xffffffffff0f7424 */ /* 0x000fe200078e00ff */
[----:B--2---:R-:W-:-:S04]  /*1ef50*/  SHF.R.U32.HI R2, RZ, 0x5, R2 ;  /* 0x00000005ff027819 */ /* 0x004fc80000011602 */
[----:B------:R-:W-:-:S05]  /*1ef60*/  LOP3.LUT R2, R2, 0x3, RZ, 0xc0, !PT ;  /* 0x0000000302027812 */ /* 0x000fca00078ec0ff */
[----:B0-----:R-:W-:-:S07]  /*1ef70*/  IMAD.MOV.U32 R13, RZ, RZ, R2 ;  /* 0x000000ffff0d7224 */ /* 0x001fce00078e0002 */
[----:B-1----:R-:W-:Y:S05]  /*1ef80*/  WARPSYNC.COLLECTIVE R15, `(.L_x_2389) ;  /* 0x000000000f087348 */ /* 0x002fea0003c00000 */
[----:B------:R0:W2:Y:S02]  /*1ef90*/  SHFL.IDX P6, R14, R13, R12, R11 ;  /* 0x0000000c0d0e7389 */ /* 0x0000a400000c000b */
[----:B012---:R-:W-:Y:S01]  /*1efa0*/  ENDCOLLECTIVE ;  /* 0x000000000000791b */ /* 0x007fe20003800000 */
.L_x_2389:
[----:B------:R-:W-:Y:S05]  /*1efb0*/  BSYNC B0 ;  /* 0x0000000000007941 */ /* 0x000fea0003800000 */
.L_x_2388:
[----:B------:R-:W-:Y:S05]  /*1efc0*/  BRA `(.L_x_2390) ;  /* 0xffffffdc002c7947 */ /* 0x000fea000383ffff */
.L_x_2273:
[----:B------:R-:W-:Y:S01]  /*1efd0*/  BSSY B0, `(.L_x_2391) ;  /* 0x0000006000007945 */ /* 0x000fe20003800000 */
[----:B------:R-:W-:-:S07]  /*1efe0*/  IMAD.MOV.U32 R15, RZ, RZ, -0x1 ;  /* 0xffffffffff0f7424 */ /* 0x000fce00078e00ff */
[----:B012---:R-:W-:Y:S05]  /*1eff0*/  WARPSYNC.COLLECTIVE R15, `(.L_x_2392) ;  /* 0x000000000f0c7348 */ /* 0x007fea0003c00000 */
[----:B------:R-:W-:Y:S02]  /*1f000*/  ELECT P6, UR62, PT ;  /* 0x00000000003e782f */ /* 0x000fe400038c0000 */
[----:B------:R-:W-:Y:S01]  /*1f010*/  MOV R14, UR62 ;  /* 0x0000003e000e7c02 */ /* 0x000fe20008000f00 */
[----:B012---:R-:W-:Y:S10]  /*1f020*/  ENDCOLLECTIVE ;  /* 0x000000000000791b */ /* 0x007ff40003800000 */
.L_x_2392:
[----:B------:R-:W-:Y:S05]  /*1f030*/  BSYNC B0 ;  /* 0x0000000000007941 */ /* 0x000fea0003800000 */
.L_x_2391:
[----:B------:R-:W-:Y:S05]  /*1f040*/  BRA `(.L_x_2393) ;  /* 0xffffffdc00207947 */ /* 0x000fea000383ffff */
.L_x_2275:
[----:B-1----:R1:W2:Y:S02]  /*1f050*/  SYNCS.PHASECHK.TRANS64.TRYWAIT P0, [R6+URZ], R5 ;  /* 0x00000005060075a7 */ /* 0x0022a4000800017f */
[----:B--2---:R-:W-:Y:S05]  /*1f060*/  @!P0 NANOSLEEP.SYNCS 0x989680 ;  /* 0x009896800000895d */ /* 0x004fea0003900000 */
[----:B------:R-:W2:Y:S02]  /*1f070*/  @!P0 SYNCS.PHASECHK.TRANS64 P0, [R6+URZ], R5 ;  /* 0x00000005060085a7 */ /* 0x000ea4000800007f */
[----:B--2---:R-:W-:Y:S05]  /*1f080*/  @!P0 BRA `(.L_x_2275) ;  /* 0xfffffffc00f08947 */ /* 0x004fea000383ffff */
[----:B------:R-:W-:Y:S05]  /*1f090*/  BRA `(.L_x_2394) ;  /* 0xffffffdc005c7947 */ /* 0x000fea000383ffff */
.L_x_2276:
[----:B--2---:R2:W3:Y:S02]  /*1f0a0*/  SYNCS.PHASECHK.TRANS64.TRYWAIT P0, [R7+URZ], R2 ;  /* 0x00000002070075a7 */ /* 0x0044e4000800017f */
[----:B---3--:R-:W-:Y:S05]  /*1f0b0*/  @!P0 NANOSLEEP.SYNCS 0x989680 ;  /* 0x009896800000895d */ /* 0x008fea0003900000 */
[----:B------:R-:W3:Y:S02]  /*1f0c0*/  @!P0 SYNCS.PHASECHK.TRANS64 P0, [R7+URZ], R2 ;  /* 0x00000002070085a7 */ /* 0x000ee4000800007f */
[----:B---3--:R-:W-:Y:S05]  /*1f0d0*/  @!P0 BRA `(.L_x_2276) ;  /* 0xfffffffc00f08947 */ /* 0x008fea000383ffff */
[----:B------:R-:W-:Y:S05]  /*1f0e0*/  BRA `(.L_x_2395) ;  /* 0xffffffdc00507947 */ /* 0x000fea000383ffff */
.L_x_2278:
[----:B---3--:R3:W4:Y:S02]  /*1f0f0*/  SYNCS.PHASECHK.TRANS64.TRYWAIT P0, [R4+URZ], R5 ;  /* 0x00000005040075a7 */ /* 0x008724000800017f */
[----:B----4-:R-:W-:Y:S05]  /*1f100*/  @!P0 NANOSLEEP.SYNCS 0x989680 ;  /* 0x009896800000895d */ /* 0x010fea0003900000 */
[----:B------:R-:W4:Y:S02]  /*1f110*/  @!P0 SYNCS.PHASECHK.TRANS64 P0, [R4+URZ], R5 ;  /* 0x00000005040085a7 */ /* 0x000f24000800007f */
[----:B----4-:R-:W-:Y:S05]  /*1f120*/  @!P0 BRA `(.L_x_2278) ;  /* 0xfffffffc00f08947 */ /* 0x010fea000383ffff */
[----:B------:R-:W-:Y:S05]  /*1f130*/  BRA `(.L_x_2396) ;  /* 0xffffffdc00587947 */ /* 0x000fea000383ffff */
.L_x_2397:
        /* <DEDUP_REMOVED lines=12> */
.L_x_4558:


//--------------------- .text._ZN7cutlass13device_kernelIN5flash11enable_sm90INS1_16FlashAttnFwdSm90INS1_25CollectiveMainloopFwdSm90ILi2EN4cute5tupleIJNS5_1CILi1EEES8_S8_EEENS6_IJNS7_ILi64EEESA_SA_EEELi512ENS_6half_tEfNS_4arch4Sm90ELb0ELb1ELb1ELb1ELb0ELb0ELb1ELb0ELb0ELb0ELb0ELb0EEENS1_21CollectiveEpilogueFwdINS6_IJSA_NS7_ILi512EEESA_EEES9_SC_SE_Li256ELb1ELb0ELb0ELb0EEENS1_36VarlenDynamicPersistentTileSchedulerILi64ELi64ELi256ELi32ELb0ELb0ELb1ELb1ELb0ELb1EEEEEEEEEvNT_6ParamsE --------------------------
	.section	.text._ZN7cutlass13device_kernelIN5flash11enable_sm90INS1_16FlashAttnFwdSm90INS1_25CollectiveMainloopFwdSm90ILi2EN4cute5tupleIJNS5_1CILi1EEES8_S8_EEENS6_IJNS7_ILi64EEESA_SA_EEELi512ENS_6half_tEfNS_4arch4Sm90ELb0ELb1ELb1ELb1ELb0ELb0ELb1ELb0ELb0ELb0ELb0ELb0EEENS1_21CollectiveEpilogueFwdINS6_IJSA_NS7_ILi512EEESA_EEES9_SC_SE_Li256ELb1ELb0ELb0ELb0EEENS1_36VarlenDynamicPersistentTileSchedulerILi64ELi64ELi256ELi32ELb0ELb0ELb1ELb1ELb0ELb1EEEEEEEEEvNT_6ParamsE,"ax",@progbits
	.align	128
.text._ZN7cutlass13device_kernelIN5flash11enable_sm90INS1_16FlashAttnFwdSm90INS1_25CollectiveMainloopFwdSm90ILi2EN4cute5tupleIJNS5_1CILi1EEES8_S8_EEENS6_IJNS7_ILi64EEESA_SA_EEELi512ENS_6half_tEfNS_4arch4Sm90ELb0ELb1ELb1ELb1ELb0ELb0ELb1ELb0ELb0ELb0ELb0ELb0EEENS1_21CollectiveEpilogueFwdINS6_IJSA_NS7_ILi512EEESA_EEES9_SC_SE_Li256ELb1ELb0ELb0ELb0EEENS1_36VarlenDynamicPersistentTileSchedulerILi64ELi64ELi256ELi32ELb0ELb0ELb1ELb1ELb0ELb1EEEEEEEEEvNT_6ParamsE:
        .type           _ZN7cutlass13device_kernelIN5flash11enable_sm90INS1_16FlashAttnFwdSm90INS1_25CollectiveMainloopFwdSm90ILi2EN4cute5tupleIJNS5_1CILi1EEES8_S8_EEENS6_IJNS7_ILi64EEESA_SA_EEELi512ENS_6half_tEfNS_4arch4Sm90ELb0ELb1ELb1ELb1ELb0ELb0ELb1ELb0ELb0ELb0ELb0ELb0EEENS1_21CollectiveEpilogueFwdINS6_IJSA_NS7_ILi512EEESA_EEES9_SC_SE_Li256ELb1ELb0ELb0ELb0EEENS1_36VarlenDynamicPersistentTileSchedulerILi64ELi64ELi256ELi32ELb0ELb0ELb1ELb1ELb0ELb1EEEEEEEEEvNT_6ParamsE,@function
        .size           _ZN7cutlass13device_kernelIN5flash11enable_sm90INS1_16FlashAttnFwdSm90INS1_25CollectiveMainloopFwdSm90ILi2EN4cute5tupleIJNS5_1CILi1EEES8_S8_EEENS6_IJNS7_ILi64EEESA_SA_EEELi512ENS_6half_tEfNS_4arch4Sm90ELb0ELb1ELb1ELb1ELb0ELb0ELb1ELb0ELb0ELb0ELb0ELb0EEENS1_21CollectiveEpilogueFwdINS6_IJSA_NS7_ILi512EEESA_EEES9_SC_SE_Li256ELb1ELb0ELb0ELb0EEENS1_36VarlenDynamicPersistentTileSchedulerILi64ELi64ELi256ELi32ELb0ELb0ELb1ELb1ELb0ELb1EEEEEEEEEvNT_6ParamsE,(.L_x_4559 - _ZN7cutlass13device_kernelIN5flash11enable_sm90INS1_16FlashAttnFwdSm90INS1_25CollectiveMainloopFwdSm90ILi2EN4cute5tupleIJNS5_1CILi1EEES8_S8_EEENS6_IJNS7_ILi64EEESA_SA_EEELi512ENS_6half_tEfNS_4arch4Sm90ELb0ELb1ELb1ELb1ELb0ELb0ELb1ELb0ELb0ELb0ELb0ELb0EEENS1_21CollectiveEpilogueFwdINS6_IJSA_NS7_ILi512EEESA_EEES9_SC_SE_Li256ELb1ELb0ELb0ELb0EEENS1_36VarlenDynamicPersistentTileSchedulerILi64ELi64ELi256ELi32ELb0ELb0ELb1ELb1ELb0ELb1EEEEEEEEEvNT_6ParamsE)
        .other          _ZN7cutlass13device_kernelIN5flash11enable_sm90INS1_16FlashAttnFwdSm90INS1_25CollectiveMainloopFwdSm90ILi2EN4cute5tupleIJNS5_1CILi1EEES8_S8_EEENS6_IJNS7_ILi64EEESA_SA_EEELi512ENS_6half_tEfNS_4arch4Sm90ELb0ELb1ELb1ELb1ELb0ELb0ELb1ELb0ELb0ELb0ELb0ELb0EEENS1_21CollectiveEpilogueFwdINS6_IJSA_NS7_ILi512EEESA_EEES9_SC_SE_Li256ELb1ELb0ELb0ELb0EEENS1_36VarlenDynamicPersistentTileSchedulerILi64ELi64ELi256ELi32ELb0ELb0ELb1ELb1ELb0ELb1EEEEEEEEEvNT_6ParamsE,@"STO_CUDA_ENTRY STV_DEFAULT"
_ZN7cutlass13device_kernelIN5flash11enable_sm90INS1_16FlashAttnFwdSm90INS1_25CollectiveMainloopFwdSm90ILi2EN4cute5tupleIJNS5_1CILi1EEES8_S8_EEENS6_IJNS7_ILi64EEESA_SA_EEELi512ENS_6half_tEfNS_4arch4Sm90ELb0ELb1ELb1ELb1ELb0ELb0ELb1ELb0ELb0ELb0ELb0ELb0EEENS1_21CollectiveEpilogueFwdINS6_IJSA_NS7_ILi512EEESA_EEES9_SC_SE_Li256ELb1ELb0ELb0ELb0EEENS1_36VarlenDynamicPersistentTileSchedulerILi64ELi64ELi256ELi32ELb0ELb0ELb1ELb1ELb0ELb1EEEEEEEEEvNT_6ParamsE:
        /* <DEDUP_REMOVED lines=23> */
.L_x_2399:
[----:B------:R-:W-:Y:S05]  /*0170*/  BSYNC B0 ;  /* 0x0000000000007941 */ /* 0x000fea0003800000 */
.L_x_2398:
        /* <DEDUP_REMOVED lines=39> */
.L_x_2400:
        /* <DEDUP_REMOVED lines=22> */
.L_x_2401:
        /* <DEDUP_REMOVED lines=18> */
.L_x_2402:
        /* <DEDUP_REMOVED lines=22> */
.L_x_2403:
        /* <DEDUP_REMOVED lines=22> */
.L_x_2404:
[----:B------:R-:W-:Y:S01]  /*0930*/  IMAD.MOV.U32 R2, RZ, RZ, 0x1 ;  /* 0x00000001ff027424 */ /* 0x000fe200078e00ff */
[----:B------:R-:W-:Y:S01]  /*0940*/  ISETP.NE.AND P0, PT, R3, RZ, PT ;  /* 0x000000ff0300720c */ /* 0x000fe20003f05270 */
[----:B------:R-:W-:-:S03]  /*0950*/  NOP ;  /* 0x0000000000007918 */ /* 0x000fc60000000000 */
[----:B------:R-:W-:-:S05]  /*0960*/  SEL R2, R2, 0x2, !P0 ;  /* 0x0000000202027807 */ /* 0x000fca0004000000 */
[----:B------:R0:W-:Y:S02]  /*0970*/  STL [R1+0x24], R2 ;  /* 0x0000240201007387 */ /* 0x0001e40000100800 */
[----:B01234-:R-:W-:Y:S06]  /*0980*/  BAR.SYNC.DEFER_BLOCKING 0x0 ;  /* 0x0000000000007b1d */ /* 0x01ffec0000010000 */
[----:B------:R-:W-:Y:S05]  /*0990*/  @!P0 BRA `(.L_x_2405) ;  /* 0x0000013800788947 */ /* 0x000fea0003800000 */
.L_x_2406:
        /* <DEDUP_REMOVED lines=19> */
[----:B------:R-:W2:Y:S01]  /*0ad0*/  LDL.LU R14, [R1+0x24] ;  /* 0x00002400010e7983 */ /* 0x000ea20000300800 */
[----:B------:R-:W-:-:S05]  /*0ae0*/  VIADD R201, R2, 0xffffff80 ;  /* 0xffffff8002c97836 */ /* 0x000fca0000000000 */
[----:B------:R-:W-:-:S04]  /*0af0*/  SHF.R.S32.HI R0, RZ, 0x1f, R201 ;  /* 0x0000001fff007819 */ /* 0x000fc800000114c9 */
[----:B------:R-:W-:-:S04]  /*0b00*/  LEA.HI R2, R0, R201, RZ, 0x4 ;  /* 0x000000c900027211 */ /* 0x000fc800078f20ff */
[----:B------:R-:W-:Y:S02]  /*0b10*/  SHF.R.S32.HI R7, RZ, 0x4, R2 ;  /* 0x00000004ff077819 */ /* 0x000fe40000011402 */
[----:B------:R-:W-:Y:S02]  /*0b20*/  LEA.HI R3, R0, R201, RZ, 0x5 ;  /* 0x000000c900037211 */ /* 0x000fe400078f28ff */
[C---:B------:R-:W-:Y:S02]  /*0b30*/  LEA.HI R5, R2.reuse, R7, RZ, 0x1 ;  /* 0x0000000702057211 */ /* 0x040fe400078f08ff */
[----:B------:R-:W-:Y:S02]  /*0b40*/  LOP3.LUT R2, R2, 0xfffffff0, RZ, 0xc0, !PT ;  /* 0xfffffff002027812 */ /* 0x000fe400078ec0ff */
[----:B------:R-:W-:Y:S02]  /*0b50*/  LOP3.LUT R6, R5, 0x1ffffffe, RZ, 0xc0, !PT ;  /* 0x1ffffffe05067812 */ /* 0x000fe400078ec0ff */
[--C-:B------:R-:W-:Y:S01]  /*0b60*/  SHF.R.S32.HI R5, RZ, 0x5, R3.reuse ;  /* 0x00000005ff057819 */ /* 0x100fe20000011403 */
[----:B------:R-:W-:Y:S01]  /*0b70*/  IMAD.IADD R2, R201, 0x1, -R2 ;  /* 0x00000001c9027824 */ /* 0x000fe200078e0a02 */
[----:B------:R-:W-:-:S02]  /*0b80*/  SHF.R.S32.HI R8, RZ, 0x1f, R3 ;  /* 0x0000001fff087819 */ /* 0x000fc40000011403 */
[----:B------:R-:W-:Y:S02]  /*0b90*/  LEA.HI R4, R0, R201, RZ, 0x7 ;  /* 0x000000c900047211 */ /* 0x000fe400078f38ff */
[----:B------:R-:W-:Y:S02]  /*0ba0*/  LEA.HI R8, R8, R5, RZ, 0x2 ;  /* 0x0000000508087211 */ /* 0x000fe400078f10ff */
[----:B------:R-:W-:Y:S01]  /*0bb0*/  SHF.R.S32.HI R3, RZ, 0x1f, R2 ;  /* 0x0000001fff037819 */ /* 0x000fe20000011402 */
[----:B------:R-:W-:Y:S01]  /*0bc0*/  IMAD.IADD R6, R7, 0x1, -R6 ;  /* 0x0000000107067824 */ /* 0x000fe200078e0a06 */
[----:B------:R-:W-:Y:S02]  /*0bd0*/  SHF.R.S32.HI R199, RZ, 0x7, R4 ;  /* 0x00000007ffc77819 */ /* 0x000fe40000011404 */
[----:B------:R-:W-:Y:S02]  /*0be0*/  LOP3.LUT R8, R8, 0x3ffffc, RZ, 0xc0, !PT ;  /* 0x003ffffc08087812 */ /* 0x000fe400078ec0ff */
[----:B------:R-:W-:-:S02]  /*0bf0*/  LEA.HI R7, R3, R2, RZ, 0x3 ;  /* 0x0000000203077211 */ /* 0x000fc400078f18ff */
[----:B------:R-:W-:Y:S01]  /*0c00*/  LEA R13, R199, R2, 0x8 ;  /* 0x00000002c70d7211 */ /* 0x000fe200078e40ff */
[----:B------:R-:W-:Y:S01]  /*0c10*/  IMAD.IADD R8, R5, 0x1, -R8 ;  /* 0x0000000105087824 */ /* 0x000fe200078e0a08 */
[C---:B------:R-:W-:Y:S01]  /*0c20*/  LOP3.LUT R9, R7.reuse, 0xfffffff8, RZ, 0xc0, !PT ;  /* 0xfffffff807097812 */ /* 0x040fe200078ec0ff */
[----:B------:R-:W-:Y:S02]  /*0c30*/  IMAD.SHL.U32 R11, R7, 0x40, RZ ;  /* 0x00000040070b7824 */ /* 0x000fe400078e00ff */
[----:B------:R-:W-:Y:S02]  /*0c40*/  IMAD R13, R8, 0x10, R13 ;  /* 0x00000010080d7824 */ /* 0x000fe400078e020d */
[----:B------:R-:W-:Y:S01]  /*0c50*/  IMAD.IADD R8, R2, 0x1, -R9 ;  /* 0x0000000102087824 */ /* 0x000fe200078e0a09 */
[----:B------:R-:W-:-:S03]  /*0c60*/  LOP3.LUT R12, R11, 0x7ffffe00, RZ, 0xc0, !PT ;  /* 0x7ffffe000b0c7812 */ /* 0x000fc600078ec0ff */
[----:B------:R-:W-:Y:S01]  /*0c70*/  IMAD.SHL.U32 R11, R8, 0x40, RZ ;  /* 0x00000040080b7824 */ /* 0x000fe200078e00ff */
[----:B------:R-:W-:Y:S02]  /*0c80*/  LOP3.LUT R10, R4, 0xffffff80, RZ, 0xc0, !PT ;  /* 0xffffff80040a7812 */ /* 0x000fe400078ec0ff */
[----:B------:R-:W-:Y:S02]  /*0c90*/  SHF.L.U32 R6, R6, 0x3, RZ ;  /* 0x0000000306067819 */ /* 0x000fe400000006ff */
[----:B------:R-:W-:Y:S01]  /*0ca0*/  LOP3.LUT R11, R11, 0x1c0, RZ, 0xc0, !PT ;  /* 0x000001c00b0b7812 */ /* 0x000fe200078ec0ff */
[----:B------:R-:W-:Y:S02]  /*0cb0*/  IMAD.IADD R10, R201, 0x1, -R10 ;  /* 0x00000001c90a7824 */ /* 0x000fe400078e0a0a */
[--C-:B------:R-:W-:Y:S01]  /*0cc0*/  IMAD.U32 R200, R13, 0x40, R6.reuse ;  /* 0x000000400dc87824 */ /* 0x100fe200078e0006 */
[----:B------:R-:W-:Y:S02]  /*0cd0*/  LOP3.LUT R6, R11, 0x8, R6, 0xf8, !PT ;  /* 0x000000080b067812 */ /* 0x000fe400078ef806 */
[----:B------:R-:W-:-:S02]  /*0ce0*/  SHF.R.U32.HI R11, RZ, 0x3, R11 ;  /* 0x00000003ff0b7819 */ /* 0x000fc4000001160b */
[----:B------:R-:W-:Y:S01]  /*0cf0*/  SHF.R.S32.HI R3, RZ, 0x1f, R10 ;  /* 0x0000001fff037819 */ /* 0x000fe2000001140a */
[----:B------:R-:W-:Y:S01]  /*0d00*/  IMAD R12, R5, 0x400, R12 ;  /* 0x00000400050c7824 */ /* 0x000fe200078e020c */
[----:B------:R-:W-:Y:S02]  /*0d10*/  LOP3.LUT R11, R6, R11, RZ, 0x3c, !PT ;  /* 0x0000000b060b7212 */ /* 0x000fe400078e3cff */
[----:B------:R-:W-:-:S03]  /*0d20*/  LEA.HI R7, R3, R10, RZ, 0x2 ;  /* 0x0000000a03077211 */ /* 0x000fc600078f10ff */
[----:B------:R-:W-:Y:S01]  /*0d30*/  IMAD.IADD R11, R12, 0x1, R11 ;  /* 0x000000010c0b7824 */ /* 0x000fe200078e020b */
[--C-:B------:R-:W-:Y:S02]  /*0d40*/  SHF.R.S32.HI R2, RZ, 0x2, R7.reuse ;  /* 0x00000002ff027819 */ /* 0x100fe40000011407 */
[----:B------:R-:W-:Y:S02]  /*0d50*/  SHF.R.S32.HI R9, RZ, 0x1f, R7 ;  /* 0x0000001fff097819 */ /* 0x000fe40000011407 */
[----:B------:R-:W-:Y:S02]  /*0d60*/  R2P PR, R8, 0x6 ;  /* 0x0000000608007804 */ /* 0x000fe40000000000 */
[----:B------:R-:W-:Y:S02]  /*0d70*/  LEA R23, R11, UR37, 0x1 ;  /* 0x000000250b177c11 */ /* 0x000fe4000f8e08ff */
[----:B------:R-:W-:Y:S02]  /*0d80*/  LEA.HI R9, R9, R2, RZ, 0x3 ;  /* 0x0000000209097211 */ /* 0x000fe400078f18ff */
[----:B------:R-:W-:-:S02]  /*0d90*/  LEA.HI R0, R0, R201, RZ, 0x3 ;  /* 0x000000c900007211 */ /* 0x000fc400078f18ff */
[----:B------:R-:W-:Y:S01]  /*0da0*/  LEA.HI R4, R4, R199, RZ, 0x1 ;  /* 0x000000c704047211 */ /* 0x000fe200078f08ff */
[----:B------:R-:W-:Y:S01]  /*0db0*/  IMAD.MOV.U32 R189, RZ, RZ, 0x40 ;  /* 0x00000040ffbd7424 */ /* 0x000fe200078e00ff */
[----:B------:R-:W-:Y:S01]  /*0dc0*/  LEA.HI R3, R3, R10, RZ, 0x5 ;  /* 0x0000000a03037211 */ /* 0x000fe200078f28ff */
[----:B------:R-:W-:Y:S01]  /*0dd0*/  VIADD R190, R23, 0x36400 ;  /* 0x0003640017be7836 */ /* 0x000fe20000000000 */
[----:B------:R-:W-:Y:S02]  /*0de0*/  LOP3.LUT R9, R9, 0xfffffff8, RZ, 0xc0, !PT ;  /* 0xfffffff809097812 */ /* 0x000fe400078ec0ff */
[----:B------:R-:W-:Y:S02]  /*0df0*/  LOP3.LUT R7, R7, 0x7ffffffc, RZ, 0xc0, !PT ;  /* 0x7ffffffc07077812 */ /* 0x000fe400078ec0ff */
[----:B------:R-:W-:Y:S02]  /*0e00*/  LOP3.LUT R6, R0, 0x1ffffff8, RZ, 0xc0, !PT ;  /* 0x1ffffff800067812 */ /* 0x000fe400078ec0ff */
[----:B------:R-:W-:Y:S01]  /*0e10*/  LOP3.LUT R4, R4, 0xfffffe, RZ, 0xc0, !PT ;  /* 0x00fffffe04047812 */ /* 0x000fe200078ec0ff */
[----:B------:R-:W-:Y:S01]  /*0e20*/  VIADD R188, R23, 0x36420 ;  /* 0x0003642017bc7836 */ /* 0x000fe20000000000 */
[----:B------:R-:W-:Y:S01]  /*0e30*/  SHF.R.S32.HI R3, RZ, 0x5, R3 ;  /* 0x00000005ff037819 */ /* 0x000fe20000011403 */
[----:B------:R-:W-:Y:S01]  /*0e40*/  IMAD.IADD R2, R2, 0x1, -R9 ;  /* 0x0000000102027824 */ /* 0x000fe200078e0a09 */
[----:B------:R-:W-:Y:S01]  /*0e50*/  SEL R189, R189, 0xffffffc0, !P2 ;  /* 0xffffffc0bdbd7807 */ /* 0x000fe20005000000 */
[----:B------:R-:W-:Y:S01]  /*0e60*/  IMAD.IADD R7, R10, 0x1, -R7 ;  /* 0x000000010a077824 */ /* 0x000fe200078e0a07 */
[----:B------:R-:W-:Y:S01]  /*0e70*/  @P1 IADD3 R188, R190, -0x20, RZ ;  /* 0xffffffe0bebc1810 */ /* 0x000fe20007ffe0ff */
[----:B------:R-:W-:-:S02]  /*0e80*/  IMAD.IADD R6, R201, 0x1, -R6 ;  /* 0x00000001c9067824 */ /* 0x000fc400078e0a06 */
[----:B------:R-:W-:Y:S01]  /*0e90*/  IMAD.IADD R4, R199, 0x1, -R4 ;  /* 0x00000001c7047824 */ /* 0x000fe200078e0a04 */
[----:B------:R-:W-:Y:S01]  /*0ea0*/  SHF.R.S32.HI R194, RZ, 0x3, R0 ;  /* 0x00000003ffc27819 */ /* 0x000fe20000011400 */
[----:B------:R-:W-:Y:S01]  /*0eb0*/  IMAD R19, R3, 0x10, R2 ;  /* 0x0000001003137824 */ /* 0x000fe200078e0202 */
[----:B------:R-:W-:Y:S01]  /*0ec0*/  MOV R2, RZ ;  /* 0x000000ff00027202 */ /* 0x000fe20000000f00 */
[----:B------:R-:W-:Y:S02]  /*0ed0*/  IMAD.IADD R190, R190, 0x1, R189 ;  /* 0x00000001bebe7824 */ /* 0x000fe400078e02bd */
[----:B------:R-:W-:Y:S02]  /*0ee0*/  IMAD.MOV.U32 R198, RZ, RZ, RZ ;  /* 0x000000ffffc67224 */ /* 0x000fe400078e00ff */
[----:B------:R-:W-:Y:S02]  /*0ef0*/  IMAD.SHL.U32 R191, R6, 0x8, RZ ;  /* 0x0000000806bf7824 */ /* 0x000fe400078e00ff */
[----:B------:R-:W-:-:S02]  /*0f00*/  IMAD.SHL.U32 R22, R4, 0x100, RZ ;  /* 0x0000010004167824 */ /* 0x000fc400078e00ff */
[----:B------:R-:W-:Y:S02]  /*0f10*/  IMAD.SHL.U32 R16, R7, 0x2, RZ ;  /* 0x0000000207107824 */ /* 0x000fe400078e00ff */
[----:B------:R-:W-:Y:S01]  /*0f20*/  IMAD.IADD R189, R189, 0x1, R188 ;  /* 0x00000001bdbd7824 */ /* 0x000fe200078e02bc */
[----:B------:R-:W-:Y:S01]  /*0f30*/  UMOV UR36, URZ ;  /* 0x0000003f00247c82 */ /* 0x000fe20008000000 */
[----:B--2---:R-:W-:-:S07]  /*0f40*/  LOP3.LUT R192, R14, 0x1, RZ, 0xfc, !PT ;  /* 0x000000010ec07812 */ /* 0x004fce00078efcff */
.L_x_2509:
[----:B-1---5:R-:W0:Y:S01]  /*0f50*/  LDC.64 R4, c[0x0][0xb20] ;  /* 0x0002c800ff047b82 */ /* 0x022e220000000a00 */
[----:B--2---:R-:W-:Y:S01]  /*0f60*/  IMAD.MOV.U32 R8, RZ, RZ, RZ ;  /* 0x000000ffff087224 */ /* 0x004fe200078e00ff */
[----:B------:R-:W-:-:S06]  /*0f70*/  ULDC.64 UR4, c[0x0][0x208] ;  /* 0x0000820000047ab9 */ /* 0x000fcc0000000a00 */
[----:B---34-:R-:W1:Y:S08]  /*0f80*/  LDC.64 R6, c[0x0][0xb10] ;  /* 0x0002c400ff067b82 */ /* 0x018e700000000a00 */
[----:B------:R-:W2:Y:S01]  /*0f90*/  LDC.64 R10, c[0x0][0x3f8] ;  /* 0x0000fe00ff0a7b82 */ /* 0x000ea20000000a00 */
[----:B0-----:R-:W-:-:S07]  /*0fa0*/  ISETP.NE.U32.AND P0, PT, R4, RZ, PT ;  /* 0x000000ff0400720c */ /* 0x001fce0003f05070 */
[----:B------:R-:W0:Y:S01]  /*0fb0*/  LDC R18, c[0x0][0x288] ;  /* 0x0000a200ff127b82 */ /* 0x000e220000000800 */
[----:B------:R-:W-:Y:S02]  /*0fc0*/  ISETP.NE.AND.EX P0, PT, R5, RZ, PT, P0 ;  /* 0x000000ff0500720c */ /* 0x000fe40003f05300 */
[----:B-1----:R-:W-:-:S05]  /*0fd0*/  ISETP.NE.U32.AND P1, PT, R6, RZ, PT ;  /* 0x000000ff0600720c */ /* 0x002fca0003f25070 */
[----:B------:R-:W1:Y:S01]  /*0fe0*/  LDC R0, c[0x0][0x404] ;  /* 0x00010100ff007b82 */ /* 0x000e620000000800 */
[----:B------:R-:W-:-:S07]  /*0ff0*/  ISETP.NE.AND.EX P1, PT, R7, RZ, PT, P1 ;  /* 0x000000ff0700720c */ /* 0x000fce0003f25310 */
[----:B------:R-:W3:Y:S08]  /*1000*/  @P0 LDC.64 R4, c[0x0][0xb20] ;  /* 0x0002c800ff040b82 */ /* 0x000ef00000000a00 */
[----:B------:R-:W4:Y:S08]  /*1010*/  @P1 LDC.64 R6, c[0x0][0xb10] ;  /* 0x0002c400ff061b82 */ /* 0x000f300000000a00 */
[----:B------:R-:W1:Y:S01]  /*1020*/  LDC R17, c[0x0][0x2e0] ;  /* 0x0000b800ff117b82 */ /* 0x000e620000000800 */
[----:B---3--:R-:W-:-:S05]  /*1030*/  @P0 IMAD.WIDE R4, R187, 0x4, R4 ;  /* 0x00000004bb040825 */ /* 0x008fca00078e0204 */
[----:B------:R3:W5:Y:S01]  /*1040*/  @P0 LDG.E R8, desc[UR4][R4.64] ;  /* 0x0000000404080981 */ /* 0x000762000c1e1900 */
[----:B--2---:R-:W-:Y:S01]  /*1050*/  ISETP.NE.U32.AND P0, PT, R10, RZ, PT ;  /* 0x000000ff0a00720c */ /* 0x004fe20003f05070 */
[----:B----4-:R-:W-:-:S03]  /*1060*/  @P1 IMAD.WIDE R6, R187, 0x4, R6 ;  /* 0x00000004bb061825 */ /* 0x010fc600078e0206 */
[----:B------:R-:W-:Y:S02]  /*1070*/  ISETP.NE.AND.EX P0, PT, R11, RZ, PT, P0 ;  /* 0x000000ff0b00720c */ /* 0x000fe40003f05300 */
[----:B0-----:R3:W5:Y:S01]  /*1080*/  @P1 LDG.E R18, desc[UR4][R6.64] ;  /* 0x0000000406121981 */ /* 0x001762000c1e1900 */
[----:B------:R-:W-:Y:S01]  /*1090*/  ULDC.64 UR4, c[0x0][0xb18] ;  /* 0x0002c60000047ab9 */ /* 0x000fe20000000a00 */
[----:B-1----:R-:W-:Y:S01]  /*10a0*/  SEL R0, R0, 0x1, P0 ;  /* 0x0000000100007807 */ /* 0x002fe20000000000 */
[----:B------:R-:W-:Y:S01]  /*10b0*/  IMAD.MOV.U32 R193, RZ, RZ, R186 ;  /* 0x000000ffffc17224 */ /* 0x000fe200078e00ba */
[----:B------:R-:W-:-:S03]  /*10c0*/  ISETP.NE.U32.AND P2, PT, RZ, UR4, PT ;  /* 0x00000004ff007c0c */ /* 0x000fc6000bf45070 */
[----:B------:R-:W-:Y:S01]  /*10d0*/  IMAD R17, R0, R17, RZ ;  /* 0x0000001100117224 */ /* 0x000fe200078e02ff */
[----:B------:R-:W-:Y:S01]  /*10e0*/  ISETP.NE.AND.EX P2, PT, RZ, UR5, PT, P2 ;  /* 0x00000005ff007c0c */ /* 0x000fe2000bf45320 */
[----:B------:R-:W-:-:S12]  /*10f0*/  @P1 BRA `(.L_x_2407) ;  /* 0x0000000000281947 */ /* 0x000fd80003800000 */
[----:B------:R-:W-:Y:S02]  /*1100*/  ULDC.64 UR4, c[0x0][0xaf8] ;  /* 0x0002be0000047ab9 */ /* 0x000fe40000000a00 */
[----:B------:R-:W-:-:S04]  /*1110*/  ISETP.NE.U32.AND P0, PT, RZ, UR4, PT ;  /* 0x00000004ff007c0c */ /* 0x000fc8000bf05070 */
[----:B------:R-:W-:-:S13]  /*1120*/  ISETP.NE.AND.EX P0, PT, RZ, UR5, PT, P0 ;  /* 0x00000005ff007c0c */ /* 0x000fda000bf05300 */
[----:B------:R-:W-:Y:S05]  /*1130*/  @!P0 BRA `(.L_x_2407) ;  /* 0x0000000000188947 */ /* 0x000fea0003800000 */
[----:B---3--:R-:W0:Y:S01]  /*1140*/  LDC.64 R4, c[0x0][0xaf8] ;  /* 0x0002be00ff047b82 */ /* 0x008e220000000a00 */
[----:B------:R-:W-:Y:S01]  /*1150*/  ULDC.64 UR4, c[0x0][0x208] ;  /* 0x0000820000047ab9 */ /* 0x000fe20000000a00 */
[----:B0-----:R-:W-:-:S05]  /*1160*/  IMAD.WIDE R4, R187, 0x4, R4 ;  /* 0x00000004bb047825 */ /* 0x001fca00078e0204 */
[----:B-----5:R-:W2:Y:S04]  /*1170*/  LDG.E R18, desc[UR4][R4.64] ;  /* 0x0000000404127981 */ /* 0x020ea8000c1e1900 */
[----:B------:R-:W2:Y:S02]  /*1180*/  LDG.E R3, desc[UR4][R4.64+0x4] ;  /* 0x0000040404037981 */ /* 0x000ea4000c1e1900 */
[----:B--2---:R-:W-:-:S07]  /*1190*/  IADD3 R18, -R18, R3, RZ ;  /* 0x0000000312127210 */ /* 0x004fce0007ffe1ff */
.L_x_2407:
[----:B------:R-:W-:Y:S02]  /*11a0*/  IMAD.MOV.U32 R197, RZ, RZ, R185 ;  /* 0x000000ffffc57224 */ /* 0x000fe400078e00b9 */
[----:B------:R-:W-:Y:S01]  /*11b0*/  IMAD.MOV.U32 R196, RZ, RZ, R187 ;  /* 0x000000ffffc47224 */ /* 0x000fe200078e00bb */
[----:B------:R-:W-:Y:S06]  /*11c0*/  @!P2 BRA `(.L_x_2408) ;  /* 0x000000000014a947 */ /* 0x000fec0003800000 */
[----:B---3--:R-:W0:Y:S01]  /*11d0*/  LDC.64 R4, c[0x0][0xb18] ;  /* 0x0002c600ff047b82 */ /* 0x008e220000000a00 */
[----:B------:R-:W-:Y:S01]  /*11e0*/  ULDC.64 UR4, c[0x0][0x208] ;  /* 0x0000820000047ab9 */ /* 0x000fe20000000a00 */
[----:B0-----:R-:W-:-:S05]  /*11f0*/  IMAD.WIDE R4, R187, 0x4, R4 ;  /* 0x00000004bb047825 */ /* 0x001fca00078e0204 */
[----:B------:R0:W5:Y:S01]  /*1200*/  LDG.E R17, desc[UR4][R4.64] ;  /* 0x0000000404117981 */ /* 0x000162000c1e1900 */
[----:B------:R-:W-:Y:S05]  /*1210*/  BRA `(.L_x_2409) ;  /* 0x0000000000287947 */ /* 0x000fea0003800000 */
.L_x_2408:
[----:B------:R-:W-:Y:S02]  /*1220*/  ULDC.64 UR4, c[0x0][0xb00] ;  /* 0x0002c00000047ab9 */ /* 0x000fe40000000a00 */
[----:B------:R-:W-:-:S04]  /*1230*/  ISETP.NE.U32.AND P0, PT, RZ, UR4, PT ;  /* 0x00000004ff007c0c */ /* 0x000fc8000bf05070 */
[----:B------:R-:W-:-:S13]  /*1240*/  ISETP.NE.AND.EX P0, PT, RZ, UR5, PT, P0 ;  /* 0x00000005ff007c0c */ /* 0x000fda000bf05300 */
[----:B------:R-:W-:Y:S05]  /*1250*/  @!P0 BRA `(.L_x_2409) ;  /* 0x0000000000188947 */ /* 0x000fea0003800000 */
[----:B---3--:R-:W0:Y:S01]  /*1260*/  LDC.64 R4, c[0x0][0xb00] ;  /* 0x0002c000ff047b82 */ /* 0x008e220000000a00 */
[----:B------:R-:W-:Y:S01]  /*1270*/  ULDC.64 UR4, c[0x0][0x208] ;  /* 0x0000820000047ab9 */ /* 0x000fe20000000a00 */
[----:B0-----:R-:W-:-:S05]  /*1280*/  IMAD.WIDE R4, R187, 0x4, R4 ;  /* 0x00000004bb047825 */ /* 0x001fca00078e0204 */
[----:B------:R-:W2:Y:S04]  /*1290*/  LDG.E R17, desc[UR4][R4.64] ;  /* 0x0000000404117981 */ /* 0x000ea8000c1e1900 */
[----:B------:R-:W2:Y:S02]  /*12a0*/  LDG.E R0, desc[UR4][R4.64+0x4] ;  /* 0x0000040404007981 */ /* 0x000ea4000c1e1900 */
[----:B--2---:R-:W-:-:S07]  /*12b0*/  IMAD.IADD R17, R0, 0x1, -R17 ;  /* 0x0000000100117824 */ /* 0x004fce00078e0a11 */
.L_x_2409:
[----:B---3--:R-:W2:Y:S01]  /*12c0*/  LDL R6, [R1+0x4] ;  /* 0x0000040001067983 */ /* 0x008ea20000100800 */
[----:B0-----:R-:W0:Y:S01]  /*12d0*/  LDC R5, c[0x0][0xad8] ;  /* 0x0002b600ff057b82 */ /* 0x001e220000000800 */
[----:B-----5:R-:W-:Y:S01]  /*12e0*/  IMAD.IADD R17, R17, 0x1, -R8 ;  /* 0x0000000111117824 */ /* 0x020fe200078e0a08 */
[----:B------:R-:W-:-:S03]  /*12f0*/  LEA R4, R185, 0x40, 0x6 ;  /* 0x00000040b9047811 */ /* 0x000fc600078e30ff */
[C---:B------:R-:W-:Y:S01]  /*1300*/  VIADD R0, R17.reuse, 0x3f ;  /* 0x0000003f11007836 */ /* 0x040fe20000000000 */
[----:B------:R-:W-:-:S04]  /*1310*/  IADD3 R4, R17, R4, -R18 ;  /* 0x0000000411047210 */ /* 0x000fc80007ffe812 */
[----:B------:R-:W-:-:S04]  /*1320*/  SHF.R.S32.HI R3, RZ, 0x1f, R0 ;  /* 0x0000001fff037819 */ /* 0x000fc80000011400 */
[----:B------:R-:W-:-:S04]  /*1330*/  LEA.HI R3, R3, R0, RZ, 0x6 ;  /* 0x0000000003037211 */ /* 0x000fc800078f30ff */
[----:B------:R-:W-:Y:S01]  /*1340*/  SHF.R.S32.HI R168, RZ, 0x6, R3 ;  /* 0x00000006ffa87819 */ /* 0x000fe20000011403 */
[----:B0-----:R-:W-:Y:S01]  /*1350*/  IMAD.IADD R0, R4, 0x1, R5 ;  /* 0x0000000104007824 */ /* 0x001fe200078e0205 */
[----:B--2---:R-:W-:-:S13]  /*1360*/  ISETP.NE.AND P0, PT, R6, 0x1, PT ;  /* 0x000000010600780c */ /* 0x004fda0003f05270 */
[----:B------:R-:W-:Y:S05]  /*1370*/  @!P0 BRA `(.L_x_2410) ;  /* 0x0000001c00ac8947 */ /* 0x000fea0003800000 */
[----:B------:R-:W0:Y:S02]  /*1380*/  LDC R5, c[0x0][0xadc] ;  /* 0x0002b700ff057b82 */ /* 0x000e240000000800 */
[----:B0-----:R-:W-:-:S13]  /*1390*/  ISETP.GE.AND P1, PT, R5, 0x1, PT ;  /* 0x000000010500780c */ /* 0x001fda0003f26270 */
[----:B------:R-:W-:Y:S05]  /*13a0*/  @!P1 BRA `(.L_x_2411) ;  /* 0x0000000000409947 */ /* 0x000fea0003800000 */
[C---:B------:R-:W-:Y:S02]  /*13b0*/  ISETP.GT.AND P0, PT, R4.reuse, RZ, PT ;  /* 0x000000ff0400720c */ /* 0x040fe40003f04270 */
        /* <DEDUP_REMOVED lines=9> */
.L_x_2412:
[----:B------:R-:W-:-:S13]  /*1450*/  ISETP.NE.AND P0, PT, R5, 0x1, PT ;  /* 0x000000010500780c */ /* 0x000fda0003f05270 */
[----:B------:R-:W0:Y:S02]  /*1460*/  @P0 LDC.64 R6, c[0x0][0xae0] ;  /* 0x0002b800ff060b82 */ /* 0x000e240000000a00 */
[----:B0-----:R-:W-:-:S05]  /*1470*/  @P0 IMAD.HI.U32 R4, R3, R6, RZ ;  /* 0x0000000603040227 */ /* 0x001fca00078e00ff */
[----:B------:R-:W-:-:S07]  /*1480*/  @P0 SHF.R.U32.HI R3, RZ, R7, R4 ;  /* 0x00000007ff030219 */ /* 0x000fce0000011604 */
.L_x_2413:
[----:B------:R-:W-:-:S05]  /*1490*/  IMAD R3, R3, R5, R5 ;  /* 0x0000000503037224 */ /* 0x000fca00078e0205 */
[----:B------:R-:W-:-:S07]  /*14a0*/  VIMNMX R0, R0, R3, PT ;  /* 0x0000000300007248 */ /* 0x000fce0003fe0100 */
.L_x_2411:
[----:B------:R-:W-:Y:S01]  /*14b0*/  VIADD R0, R0, 0x3f ;  /* 0x0000003f00007836 */ /* 0x000fe20000000000 */
[----:B------:R-:W-:Y:S01]  /*14c0*/  ULDC UR4, c[0x0][0xad4] ;  /* 0x0002b50000047ab9 */ /* 0x000fe20000000800 */
[----:B------:R-:W-:-:S03]  /*14d0*/  IMAD R18, R185, 0x40, -R18 ;  /* 0x00000040b9127824 */ /* 0x000fc600078e0a12 */
[----:B------:R-:W-:Y:S01]  /*14e0*/  SHF.R.S32.HI R3, RZ, 0x1f, R0 ;  /* 0x0000001fff037819 */ /* 0x000fe20000011400 */
[----:B------:R-:W-:-:S03]  /*14f0*/  IMAD.IADD R18, R17, 0x1, R18 ;  /* 0x0000000111127824 */ /* 0x000fc600078e0212 */
[----:B------:R-:W-:Y:S01]  /*1500*/  LEA.HI R3, R3, R0, RZ, 0x6 ;  /* 0x0000000003037211 */ /* 0x000fe200078f30ff */
[----:B------:R-:W-:-:S03]  /*1510*/  VIADD R4, R18, -UR4 ;  /* 0x8000000412047c36 */ /* 0x000fc60008000000 */
[----:B------:R-:W-:-:S04]  /*1520*/  SHF.R.S32.HI R3, RZ, 0x6, R3 ;  /* 0x00000006ff037819 */ /* 0x000fc80000011403 */
[----:B------:R-:W-:Y:S01]  /*1530*/  VIMNMX R6, R168, R3, PT ;  /* 0x00000003a8067248 */ /* 0x000fe20003fe0100 */
[----:B------:R-:W-:Y:S06]  /*1540*/  @!P1 BRA `(.L_x_2414) ;  /* 0x00000000003c9947 */ /* 0x000fec0003800000 */
        /* <DEDUP_REMOVED lines=9> */
.L_x_2415:
[----:B------:R-:W-:-:S13]  /*15e0*/  ISETP.NE.AND P0, PT, R5, 0x1, PT ;  /* 0x000000010500780c */ /* 0x000fda0003f05270 */
[----:B------:R-:W0:Y:S02]  /*15f0*/  @P0 LDC.64 R8, c[0x0][0xae0] ;  /* 0x0002b800ff080b82 */ /* 0x000e240000000a00 */
[----:B0-----:R-:W-:-:S05]  /*1600*/  @P0 IMAD.HI.U32 R0, R18, R8, RZ ;  /* 0x0000000812000227 */ /* 0x001fca00078e00ff */
[----:B------:R-:W-:-:S07]  /*1610*/  @P0 SHF.R.U32.HI R18, RZ, R9, R0 ;  /* 0x00000009ff120219 */ /* 0x000fce0000011600 */
.L_x_2416:
[----:B------:R-:W-:-:S05]  /*1620*/  IMAD R3, R18, R5, RZ ;  /* 0x0000000512037224 */ /* 0x000fca00078e02ff */
[----:B------:R-:W-:-:S07]  /*1630*/  VIMNMX R4, R4, R3, !PT ;  /* 0x0000000304047248 */ /* 0x000fce0007fe0100 */
.L_x_2414:
        /* <DEDUP_REMOVED lines=69> */
[----:B------:R-:W-:Y:S01]  /*1a90*/  CS2R R30, SRZ ;  /* 0x00000000001e7805 */ /* 0x000fe2000001ff00 */
[----:B------:R-:W-:Y:S01]  /*1aa0*/  IMAD.MOV.U32 R20, RZ, RZ, RZ ;  /* 0x000000ffff147224 */ /* 0x000fe200078e00ff */
[----:B------:R-:W-:Y:S01]  /*1ab0*/  CS2R R170, SRZ ;  /* 0x0000000000aa7805 */ /* 0x000fe2000001ff00 */
[----:B------:R-:W-:Y:S02]  /*1ac0*/  IMAD.MOV.U32 R5, RZ, RZ, RZ ;  /* 0x000000ffff057224 */ /* 0x000fe400078e00ff */
[----:B------:R-:W-:Y:S01]  /*1ad0*/  IMAD.MOV.U32 R169, RZ, RZ, RZ ;  /* 0x000000ffffa97224 */ /* 0x000fe200078e00ff */
[----:B------:R-:W-:Y:S06]  /*1ae0*/  @!P1 BRA `(.L_x_2417) ;  /* 0x00000100001c9947 */ /* 0x000fec0003800000 */
[----:B------:R-:W0:Y:S01]  /*1af0*/  SHFL.IDX PT, R0, R199, RZ, 0x1f ;  /* 0x00001fffc7007589 */ /* 0x000e2200000e0000 */
[----:B------:R-:W-:Y:S01]  /*1b00*/  UMOV UR7, 0x40000040 ;  /* 0x4000004000077882 */ /* 0x000fe20000000000 */
[----:B------:R-:W-:Y:S01]  /*1b10*/  UMOV UR9, 0x40000040 ;  /* 0x4000004000097882 */ /* 0x000fe20000000000 */
[----:B------:R-:W-:Y:S01]  /*1b20*/  UMOV UR11, 0x40000040 ;  /* 0x40000040000b7882 */ /* 0x000fe20000000000 */
[----:B------:R-:W-:Y:S01]  /*1b30*/  BAR.SYNC.DEFER_BLOCKING 0xe, 0x100 ;  /* 0x0384000000007b1d */ /* 0x000fe20000010000 */
[----:B------:R-:W-:-:S04]  /*1b40*/  IADD3 R3, R6, -0x2, RZ ;  /* 0xfffffffe06037810 */ /* 0x000fc80007ffe0ff */
[----:B------:R-:W-:Y:S01]  /*1b50*/  ISETP.GE.AND P0, PT, R3, R4, PT ;  /* 0x000000040300720c */ /* 0x000fe20003f06270 */
        /* <DEDUP_REMOVED lines=50> */
.L_x_2419:
[----:B------:R-:W-:Y:S01]  /*1e80*/  BAR.SYNC.DEFER_BLOCKING 0xe, 0x100 ;  /* 0x0384000000007b1d */ /* 0x000fe20000010000 */
[----:B01----:R-:W-:Y:S01]  /*1e90*/  IMAD.U32 R0, RZ, RZ, UR36 ;  /* 0x00000024ff007e24 */ /* 0x003fe2000f8e00ff */
[----:B------:R-:W-:Y:S01]  /*1ea0*/  UIADD3 UR36, UR36, 0x1, URZ ;  /* 0x0000000124247890 */ /* 0x000fe2000fffe03f */
[C---:B------:R-:W-:Y:S02]  /*1eb0*/  ISETP.GT.AND P0, PT, R3.reuse, R4, PT ;  /* 0x000000040300720c */ /* 0x040fe40003f04270 */
[----:B------:R-:W-:Y:S01]  /*1ec0*/  IMAD R0, R0, 0x40, R19 ;  /* 0x0000004000007824 */ /* 0x000fe200078e0213 */
[----:B------:R-:W-:Y:S01]  /*1ed0*/  UISETP.NE.AND UP0, UPT, UR36, 0x2, UPT ;  /* 0x000000022400788c */ /* 0x000fe2000bf05270 */
[----:B------:R-:W-:Y:S01]  /*1ee0*/  IADD3 R3, R3, -0x1, RZ ;  /* 0xffffffff03037810 */ /* 0x000fe20007ffe0ff */
[----:B------:R-:W-:Y:S01]  /*1ef0*/  UMOV UR7, 0x40000040 ;  /* 0x4000004000077882 */ /* 0x000fe20000000000 */
[----:B------:R-:W-:Y:S01]  /*1f00*/  UMOV UR11, 0x40000040 ;  /* 0x40000040000b7882 */ /* 0x000fe20000000000 */
[----:B------:R-:W-:Y:S01]  /*1f10*/  LEA R0, R0, UR37, 0x2 ;  /* 0x0000002500007c11 */ /* 0x000fe2000f8e10ff */
[----:B------:R-:W-:Y:S01]  /*1f20*/  USEL UR36, UR36, URZ, UP0 ;  /* 0x0000003f24247287 */ /* 0x000fe20008000000 */
[----:B------:R-:W-:Y:S01]  /*1f30*/  UMOV UR15, 0x40000040 ;  /* 0x40000040000f7882 */ /* 0x000fe20000000000 */
[----:B------:R-:W-:-:S02]  /*1f40*/  UMOV UR19, 0x40000040 ;  /* 0x4000004000137882 */ /* 0x000fc40000000000 */
[----:B------:R-:W-:-:S04]  /*1f50*/  ULEA UR6, UR36, UR20, 0xc ;  /* 0x0000001424067291 */ /* 0x000fc8000f8e603f */
        /* <DEDUP_REMOVED lines=157> */
.L_x_2418:
[----:B------:R-:W-:Y:S01]  /*2930*/  BAR.SYNC.DEFER_BLOCKING 0xe, 0x100 ;  /* 0x0384000000007b1d */ /* 0x000fe20000010000 */
[----:B01----:R-:W-:Y:S01]  /*2940*/  IMAD.U32 R0, RZ, RZ, UR36 ;  /* 0x00000024ff007e24 */ /* 0x003fe2000f8e00ff */
        /* <DEDUP_REMOVED lines=142> */
.L_x_2410:
[----:B------:R-:W0:Y:S02]  /*3230*/  LDC R6, c[0x0][0xadc] ;  /* 0x0002b700ff067b82 */ /* 0x000e240000000800 */
[----:B0-----:R-:W-:-:S13]  /*3240*/  ISETP.GE.AND P0, PT, R6, 0x1, PT ;  /* 0x000000010600780c */ /* 0x001fda0003f06270 */
[----:B------:R-:W-:Y:S05]  /*3250*/  @!P0 BRA `(.L_x_2420) ;  /* 0x0000000000408947 */ /* 0x000fea0003800000 */
[C---:B------:R-:W-:Y:S01]  /*3260*/  ISETP.GT.AND P1, PT, R4.reuse, RZ, PT ;  /* 0x000000ff0400720c */ /* 0x040fe20003f24270 */
[----:B------:R-:W-:-:S12]  /*3270*/  VIADD R3, R4, 0xffffffff ;  /* 0xffffffff04037836 */ /* 0x000fd80000000000 */
[----:B------:R-:W-:Y:S05]  /*3280*/  @P1 BRA `(.L_x_2421) ;  /* 0x00000000001c1947 */ /* 0x000fea0003800000 */
[----:B------:R-:W-:Y:S02]  /*3290*/  ISETP.NE.AND P1, PT, R6, 0x1, PT ;  /* 0x000000010600780c */ /* 0x000fe40003f25270 */
[----:B------:R-:W-:-:S11]  /*32a0*/  IADD3 R3, -R4, RZ, RZ ;  /* 0x000000ff04037210 */ /* 0x000fd60007ffe1ff */
[----:B------:R-:W0:Y:S02]  /*32b0*/  @P1 LDC.64 R8, c[0x0][0xae0] ;  /* 0x0002b800ff081b82 */ /* 0x000e240000000a00 */
[----:B0-----:R-:W-:-:S05]  /*32c0*/  @P1 IMAD.HI.U32 R4, R3, R8, RZ ;  /* 0x0000000803041227 */ /* 0x001fca00078e00ff */
[----:B------:R-:W-:-:S04]  /*32d0*/  @P1 SHF.R.U32.HI R3, RZ, R9, R4 ;  /* 0x00000009ff031219 */ /* 0x000fc80000011604 */
[----:B------:R-:W-:Y:S01]  /*32e0*/  LOP3.LUT R3, RZ, R3, RZ, 0x33, !PT ;  /* 0x00000003ff037212 */ /* 0x000fe200078e33ff */
[----:B------:R-:W-:Y:S06]  /*32f0*/  BRA `(.L_x_2422) ;  /* 0x0000000000107947 */ /* 0x000fec0003800000 */
.L_x_2421:
[----:B------:R-:W-:-:S13]  /*3300*/  ISETP.NE.AND P1, PT, R6, 0x1, PT ;  /* 0x000000010600780c */ /* 0x000fda0003f25270 */
[----:B------:R-:W0:Y:S02]  /*3310*/  @P1 LDC.64 R4, c[0x0][0xae0] ;  /* 0x0002b800ff041b82 */ /* 0x000e240000000a00 */
[----:B0-----:R-:W-:-:S05]  /*3320*/  @P1 IMAD.HI.U32 R4, R3, R4, RZ ;  /* 0x0000000403041227 */ /* 0x001fca00078e00ff */
[----:B------:R-:W-:-:S07]  /*3330*/  @P1 SHF.R.U32.HI R3, RZ, R5, R4 ;  /* 0x00000005ff031219 */ /* 0x000fce0000011604 */
.L_x_2422:
[----:B------:R-:W-:-:S05]  /*3340*/  IMAD R3, R3, R6, R6 ;  /* 0x0000000603037224 */ /* 0x000fca00078e0206 */
[----:B------:R-:W-:-:S07]  /*3350*/  VIMNMX R0, R0, R3, PT ;  /* 0x0000000300007248 */ /* 0x000fce0003fe0100 */
.L_x_2420:
[----:B------:R-:W-:Y:S01]  /*3360*/  VIADD R0, R0, 0x3f ;  /* 0x0000003f00007836 */ /* 0x000fe20000000000 */
[----:B------:R-:W-:Y:S01]  /*3370*/  ULDC UR4, c[0x0][0xad4] ;  /* 0x0002b50000047ab9 */ /* 0x000fe20000000800 */
[----:B------:R-:W-:-:S03]  /*3380*/  IMAD R4, R185, 0x40, -R18 ;  /* 0x00000040b9047824 */ /* 0x000fc600078e0a12 */
[----:B------:R-:W-:-:S04]  /*3390*/  SHF.R.S32.HI R3, RZ, 0x1f, R0 ;  /* 0x0000001fff037819 */ /* 0x000fc80000011400 */
[----:B------:R-:W-:Y:S01]  /*33a0*/  LEA.HI R3, R3, R0, RZ, 0x6 ;  /* 0x0000000003037211 */ /* 0x000fe200078f30ff */
[----:B------:R-:W-:-:S03]  /*33b0*/  IMAD.IADD R0, R17, 0x1, R4 ;  /* 0x0000000111007824 */ /* 0x000fc600078e0204 */
[----:B------:R-:W-:Y:S01]  /*33c0*/  SHF.R.S32.HI R3, RZ, 0x6, R3 ;  /* 0x00000006ff037819 */ /* 0x000fe20000011403 */
[----:B------:R-:W-:-:S03]  /*33d0*/  VIADD R4, R0, -UR4 ;  /* 0x8000000400047c36 */ /* 0x000fc60008000000 */
[----:B------:R-:W-:Y:S01]  /*33e0*/  VIMNMX R168, R168, R3, PT ;  /* 0x00000003a8a87248 */ /* 0x000fe20003fe0100 */
[----:B------:R-:W-:Y:S06]  /*33f0*/  @!P0 BRA `(.L_x_2423) ;  /* 0x0000000000408947 */ /* 0x000fec0003800000 */
[----:B------:R-:W-:-:S05]  /*3400*/  IMAD.MOV.U32 R3, RZ, RZ, R0 ;  /* 0x000000ffff037224 */ /* 0x000fca00078e0000 */
        /* <DEDUP_REMOVED lines=9> */
.L_x_2424:
[----:B------:R-:W-:-:S13]  /*34a0*/  ISETP.NE.AND P0, PT, R6, 0x1, PT ;  /* 0x000000010600780c */ /* 0x000fda0003f05270 */
[----:B------:R-:W0:Y:S02]  /*34b0*/  @P0 LDC.64 R8, c[0x0][0xae0] ;  /* 0x0002b800ff080b82 */ /* 0x000e240000000a00 */
[----:B0-----:R-:W-:-:S05]  /*34c0*/  @P0 IMAD.HI.U32 R0, R3, R8, RZ ;  /* 0x0000000803000227 */ /* 0x001fca00078e00ff */
[----:B------:R-:W-:-:S07]  /*34d0*/  @P0 SHF.R.U32.HI R3, RZ, R9, R0 ;  /* 0x00000009ff030219 */ /* 0x000fce0000011600 */
.L_x_2425:
[----:B------:R-:W-:-:S05]  /*34e0*/  IMAD R3, R3, R6, RZ ;  /* 0x0000000603037224 */ /* 0x000fca00078e02ff */
[----:B------:R-:W-:-:S07]  /*34f0*/  VIMNMX R4, R4, R3, !PT ;  /* 0x0000000304047248 */ /* 0x000fce0007fe0100 */
.L_x_2423:
        /* <DEDUP_REMOVED lines=105> */
.L_x_2426:
[----:B------:R-:W-:Y:S02]  /*3b90*/  LEA.HI R0, R198, R198, RZ, 0x1 ;  /* 0x000000c6c6007211 */ /* 0x000fe400078f08ff */
[----:B------:R-:W-:Y:S02]  /*3ba0*/  ISETP.NE.AND P0, PT, R192, 0x3, PT ;  /* 0x00000003c000780c */ /* 0x000fe40003f05270 */
[----:B------:R-:W-:-:S05]  /*3bb0*/  LOP3.LUT R3, R0, 0xfffffffe, RZ, 0xc0, !PT ;  /* 0xfffffffe00037812 */ /* 0x000fca00078ec0ff */
[----:B------:R-:W-:-:S05]  /*3bc0*/  IMAD.IADD R3, R198, 0x1, -R3 ;  /* 0x00000001c6037824 */ /* 0x000fca00078e0a03 */
[----:B------:R-:W-:-:S04]  /*3bd0*/  SHF.L.U32 R3, R3, 0x1f, RZ ;  /* 0x0000001f03037819 */ /* 0x000fc800000006ff */
[----:B------:R-:W0:Y:S02]  /*3be0*/  SYNCS.PHASECHK.TRANS64.TRYWAIT P1, [UR37+0x38800], R3 ;  /* 0x03880003ff0075a7 */ /* 0x000e240008020165 */
[----:B0-----:R-:W-:Y:S05]  /*3bf0*/  @!P1 BRA `(.L_x_2427) ;  /* 0x0000016000309947 */ /* 0x001fea0003800000 */
.L_x_2603:
[----:B------:R-:W-:Y:S05]  /*3c00*/  @!P0 BRA `(.L_x_2428) ;  /* 0x0000000000048947 */ /* 0x000fea0003800000 */
[----:B------:R-:W-:Y:S01]  /*3c10*/  BPT.TRAP 0x1 ;  /* 0x000000040000795c */ /* 0x000fe20000300000 */
.L_x_2428:
[----:B------:R-:W-:Y:S01]  /*3c20*/  IMAD.U32 R4, RZ, RZ, UR36 ;  /* 0x00000024ff047e24 */ /* 0x000fe2000f8e00ff */
[----:B------:R-:W-:-:S04]  /*3c30*/  SHF.L.U32 R5, R2, 0x1f, RZ ;  /* 0x0000001f02057819 */ /* 0x000fc800000006ff */
[----:B------:R-:W-:-:S04]  /*3c40*/  LEA R4, R4, UR37, 0x3 ;  /* 0x0000002504047c11 */ /* 0x000fc8000f8e18ff */
[----:B------:R1:W2:Y:S01]  /*3c50*/  SYNCS.PHASECHK.TRANS64.TRYWAIT P1, [R4+URZ+0x38830], R5 ;  /* 0x03883005040075a7 */ /* 0x0002a2000802017f */
[----:B------:R-:W-:Y:S05]  /*3c60*/  @!P0 BRA `(.L_x_2429) ;  /* 0x0000000000048947 */ /* 0x000fea0003800000 */
[----:B------:R-:W-:Y:S01]  /*3c70*/  BPT.TRAP 0x1 ;  /* 0x000000040000795c */ /* 0x000fe20000300000 */
.L_x_2429:
[----:B--2---:R-:W-:Y:S05]  /*3c80*/  @P1 BRA `(.L_x_2430) ;  /* 0x0000000000081947 */ /* 0x004fea0003800000 */
[----:B------:R-:W2:Y:S02]  /*3c90*/  SYNCS.PHASECHK.TRANS64.TRYWAIT P1, [R4+URZ+0x38830], R5 ;  /* 0x03883005040075a7 */ /* 0x000ea4000802017f */
[----:B--2---:R-:W-:Y:S05]  /*3ca0*/  @!P1 BRA `(.L_x_2431) ;  /* 0x00000160001c9947 */ /* 0x004fea0003800000 */
.L_x_2430:
[----:B------:R-:W-:-:S04]  /*3cb0*/  UIADD3 UR4, UR37, 0x22400, URZ ;  /* 0x0002240025047890 */ /* 0x000fc8000fffe03f */
[----:B------:R-:W-:-:S04]  /*3cc0*/  USHF.R.U32.HI UR4, URZ, 0x4, UR4 ;  /* 0x000000043f047899 */ /* 0x000fc80008011604 */
[----:B------:R-:W-:-:S06]  /*3cd0*/  ULOP3.LUT UR4, UR4, 0x3fff, URZ, 0xc0, !UPT ;  /* 0x00003fff04047892 */ /* 0x000fcc000f8ec03f */
[----:B0-----:R-:W-:Y:S01]  /*3ce0*/  IMAD.U32 R0, RZ, RZ, UR4 ;  /* 0x00000004ff007e24 */ /* 0x001fe2000f8e00ff */
        /* <DEDUP_REMOVED lines=34> */
[----:B------:R-:W0:Y:S02]  /*3f10*/  SYNCS.PHASECHK.TRANS64.TRYWAIT P1, [UR37+0x38810], R3 ;  /* 0x03881003ff0075a7 */ /* 0x000e240008020165 */
[----:B0-----:R-:W-:Y:S05]  /*3f20*/  @!P1 BRA `(.L_x_2432) ;  /* 0x0000015c00909947 */ /* 0x001fea0003800000 */
.L_x_2604:
[----:B------:R-:W-:Y:S05]  /*3f30*/  @!P0 BRA `(.L_x_2433) ;  /* 0x0000000000048947 */ /* 0x000fea0003800000 */
[----:B------:R-:W-:Y:S01]  /*3f40*/  BPT.TRAP 0x1 ;  /* 0x000000040000795c */ /* 0x000fe20000300000 */
.L_x_2433:
[----:B------:R3:W4:Y:S01]  /*3f50*/  SYNCS.PHASECHK.TRANS64.TRYWAIT P1, [R4+URZ+0x38850], R5 ;  /* 0x03885005040075a7 */ /* 0x000722000802017f */
[----:B------:R-:W-:Y:S05]  /*3f60*/  @!P0 BRA `(.L_x_2434) ;  /* 0x0000000000048947 */ /* 0x000fea0003800000 */
[----:B------:R-:W-:Y:S01]  /*3f70*/  BPT.TRAP 0x1 ;  /* 0x000000040000795c */ /* 0x000fe20000300000 */
.L_x_2434:
[----:B----4-:R-:W-:Y:S05]  /*3f80*/  @P1 BRA `(.L_x_2435) ;  /* 0x0000000000081947 */ /* 0x010fea0003800000 */
[----:B------:R-:W4:Y:S02]  /*3f90*/  SYNCS.PHASECHK.TRANS64.TRYWAIT P1, [R4+URZ+0x38850], R5 ;  /* 0x03885005040075a7 */ /* 0x000f24000802017f */
[----:B----4-:R-:W-:Y:S05]  /*3fa0*/  @!P1 BRA `(.L_x_2436) ;  /* 0x0000015c00889947 */ /* 0x010fea0003800000 */
.L_x_2435:
[----:B------:R-:W-:Y:S01]  /*3fb0*/  UIADD3 UR4, UR37, 0x400, URZ ;  /* 0x0000040025047890 */ /* 0x000fe2000fffe03f */
[----:B------:R-:W-:Y:S01]  /*3fc0*/  WARPGROUP.ARRIVE ;  /* 0x00000000000079c5 */ /* 0x000fe20000000000 */
[----:B------:R-:W-:-:S05]  /*3fd0*/  UIADD3 UR5, UR37, 0x26400, URZ ;  /* 0x0002640025057890 */ /* 0x000fca000fffe03f */
[----:B0-----:R-:W0:Y:S01]  /*3fe0*/  S2R R3, SR_TID.X ;  /* 0x0000000000037919 */ /* 0x001e220000002100 */
[----:B------:R-:W-:Y:S01]  /*3ff0*/  USHF.R.U32.HI UR4, URZ, 0x4, UR4 ;  /* 0x000000043f047899 */ /* 0x000fe20008011604 */
[----:B------:R-:W-:Y:S01]  /*4000*/  LEA R10, R168, 0xffffffc0, 0x6 ;  /* 0xffffffc0a80a7811 */ /* 0x000fe200078e30ff */
[----:B------:R-:W-:Y:S01]  /*4010*/  USHF.R.U32.HI UR5, URZ, 0x4, UR5 ;  /* 0x000000043f057899 */ /* 0x000fe20008011605 */
[----:B------:R-:W1:Y:S01]  /*4020*/  S2R R6, SR_TID.X ;  /* 0x0000000000067919 */ /* 0x000e620000002100 */
[----:B------:R-:W-:Y:S01]  /*4030*/  ULOP3.LUT UR4, UR4, 0x3fff, URZ, 0xc0, !UPT ;  /* 0x00003fff04047892 */ /* 0x000fe2000f8ec03f */
[----:B------:R-:W-:Y:S01]  /*4040*/  IADD3 R12, -R16, R17, -R10 ;  /* 0x00000011100c7210 */ /* 0x000fe20007ffe90a */
[----:B------:R-:W-:Y:S02]  /*4050*/  ULOP3.LUT UR5, UR5, 0x3fff, URZ, 0xc0, !UPT ;  /* 0x00003fff05057892 */ /* 0x000fe4000f8ec03f */
[----:B------:R-:W-:Y:S02]  /*4060*/  ULOP3.LUT UR4, UR4, 0x10000, URZ, 0xfc, !UPT ;  /* 0x0001000004047892 */ /* 0x000fe4000f8efc3f */
[----:B------:R-:W-:-:S02]  /*4070*/  ULOP3.LUT UR5, UR5, 0x10000, URZ, 0xfc, !UPT ;  /* 0x0001000005057892 */ /* 0x000fc4000f8efc3f */
[----:B------:R-:W-:Y:S01]  /*4080*/  ULEA UR6, UR36, UR4, 0xc ;  /* 0x0000000424067291 */ /* 0x000fe2000f8e603f */
[----:B------:R-:W-:Y:S01]  /*4090*/  UMOV UR25, 0x40000040 ;  /* 0x4000004000197882 */ /* 0x000fe20000000000 */
[----:B------:R-:W-:Y:S01]  /*40a0*/  UMOV UR27, 0x40000040 ;  /* 0x40000040001b7882 */ /* 0x000fe20000000000 */
[----:B------:R-:W-:Y:S02]  /*40b0*/  UIADD3 UR8, UR5, 0x2, URZ ;  /* 0x0000000205087890 */ /* 0x000fe4000fffe03f */
[----:B------:R-:W-:Y:S02]  /*40c0*/  UMOV UR24, UR5 ;  /* 0x0000000500187c82 */ /* 0x000fe40008000000 */
[----:B------:R-:W-:Y:S01]  /*40d0*/  UMOV UR26, UR6 ;  /* 0x00000006001a7c82 */ /* 0x000fe20008000000 */
[----:B------:R-:W-:Y:S01]  /*40e0*/  UIADD3 UR10, UR6, 0x2, URZ ;  /* 0x00000002060a7890 */ /* 0x000fe2000fffe03f */
[----:B------:R-:W-:Y:S01]  /*40f0*/  HGMMA.64x64x16.F32 R24, gdesc[UR24], R24, gsb0 ;  /* 0x00e00000181879f0 */ /* 0x000fe20008000818 */
[----:B------:R-:W-:Y:S01]  /*4100*/  UMOV UR9, 0x40000040 ;  /* 0x4000004000097882 */ /* 0x000fe20000000000 */
[----:B------:R-:W-:Y:S01]  /*4110*/  UMOV UR11, 0x40000040 ;  /* 0x40000040000b7882 */ /* 0x000fe20000000000 */
[----:B------:R-:W-:-:S02]  /*4120*/  UIADD3 UR14, UR5, 0x800, URZ ;  /* 0x00000800050e7890 */ /* 0x000fc4000fffe03f */
[----:B------:R-:W-:Y:S01]  /*4130*/  UIADD3 UR15, UR6, 0x800, URZ ;  /* 0x00000800060f7890 */ /* 0x000fe2000fffe03f */
[----:B------:R-:W-:Y:S01]  /*4140*/  UMOV UR29, 0x40000040 ;  /* 0x40000040001d7882 */ /* 0x000fe20000000000 */
[----:B------:R-:W-:Y:S01]  /*4150*/  UMOV UR31, 0x40000040 ;  /* 0x40000040001f7882 */ /* 0x000fe20000000000 */
[----:B0-----:R-:W-:Y:S02]  /*4160*/  SHF.R.U32.HI R3, RZ, 0x7, R3 ;  /* 0x00000007ff037819 */ /* 0x001fe40000011603 */
[----:B-1234-:R-:W-:-:S04]  /*4170*/  LOP3.LUT R5, R6, 0x7f, RZ, 0xc0, !PT ;  /* 0x0000007f06057812 */ /* 0x01efc800078ec0ff */
[----:B------:R-:W0:Y:S01]  /*4180*/  SHFL.IDX PT, R3, R3, RZ, 0x1f ;  /* 0x00001fff03037589 */ /* 0x000e2200000e0000 */
[----:B------:R-:W-:Y:S01]  /*4190*/  ISETP.NE.AND P1, PT, R5, RZ, PT ;  /* 0x000000ff0500720c */ /* 0x000fe20003f25270 */
[----:B------:R-:W-:-:S04]  /*41a0*/  IMAD.MOV.U32 R5, RZ, RZ, -0x40 ;  /* 0xffffffc0ff057424 */ /* 0x000fc800078e00ff */
[----:B------:R-:W-:-:S05]  /*41b0*/  IMAD R5, R168, R5, 0x41 ;  /* 0x00000041a8057424 */ /* 0x000fca00078e0205 */
[----:B------:R-:W-:Y:S02]  /*41c0*/  IADD3 R11, R5, -0x1, RZ ;  /* 0xffffffff050b7810 */ /* 0x000fe40007ffe0ff */
[----:B0-----:R-:W-:Y:S02]  /*41d0*/  R2UR UR7, R3 ;  /* 0x00000000030772ca */ /* 0x001fe400000e0000 */
[----:B------:R-:W-:-:S04]  /*41e0*/  @!P1 IADD3 R3, R4, 0x38840, RZ ;  /* 0x0003884004039810 */ /* 0x000fc80007ffe0ff */
[----:B------:R-:W-:-:S07]  /*41f0*/  @!P1 PRMT R3, RZ, 0x654, R3 ;  /* 0x00000654ff039816 */ /* 0x000fce0000000003 */
        /* <DEDUP_REMOVED lines=128> */
[----:B------:R-:W-:Y:S02]  /*4a00*/  ULDC.64 UR14, c[0x0][0xad0] ;  /* 0x0002b400000e7ab9 */ /* 0x000fe40000000a00 */
[----:B------:R-:W-:Y:S01]  /*4a10*/  ULOP3.LUT UR15, URZ, UR15, URZ, 0x33, !UPT ;  /* 0x0000000f3f0f7292 */ /* 0x000fe2000f8e333f */
        /* <DEDUP_REMOVED lines=114> */
[----:B------:R-:W-:-:S05]  /*5140*/  UIADD3 UR6, UR7, UR8, UR6 ;  /* 0x0000000807067290 */ /* 0x000fca000fffe006 */
[----:B------:R-:W-:Y:S02]  /*5150*/  UMOV UR8, UR10 ;  /* 0x0000000a00087c82 */ /* 0x000fe40008000000 */
[----:B------:R-:W-:Y:S01]  /*5160*/  UMOV UR10, UR6 ;  /* 0x00000006000a7c82 */ /* 0x000fe20008000000 */
[----:B------:R-:W-:Y:S02]  /*5170*/  ULDC.64 UR6, c[0x0][0xad8] ;  /* 0x0002b60000067ab9 */ /* 0x000fe40000000a00 */
[----:B------:R-:W-:-:S06]  /*5180*/  UISETP.GE.AND UP0, UPT, UR7, 0x1, UPT ;  /* 0x000000010700788c */ /* 0x000fcc000bf06270 */
[----:B------:R-:W-:Y:S01]  /*5190*/  PLOP3.LUT P2, PT, PT, PT, UP0, 0x40, 0x0 ;  /* 0x000000000000781c */ /* 0x000fe20003f4e808 */
        /* <DEDUP_REMOVED lines=37> */
[----:B------:R-:W1:Y:S01]  /*53f0*/  MUFU.TANH R24, R24 ;  /* 0x0000001800187308 */ /* 0x000e620000002400 */
[----:B0-----:R-:W-:-:S07]  /*5400*/  IADD3 R3, -R18, R5, R17 ;  /* 0x0000000512037210 */ /* 0x001fce0007ffe111 */
[----:B------:R-:W0:Y:S01]  /*5410*/  MUFU.TANH R25, R25 ;  /* 0x0000001900197308 */ /* 0x000e220000002400 */
[----:B------:R-:W-:Y:S02]  /*5420*/  IMAD.IADD R6, R3, 0x1, -R16 ;  /* 0x0000000103067824 */ /* 0x000fe400078e0a10 */
[----:B------:R-:W-:-:S05]  /*5430*/  IMAD R3, R185, 0x40, R19 ;  /* 0x00000040b9037824 */ /* 0x000fca00078e0213 */
[----:B------:R2:W3:Y:S01]  /*5440*/  MUFU.TANH R8, R26 ;  /* 0x0000001a00087308 */ /* 0x0004e20000002400 */
[C---:B------:R-:W-:Y:S02]  /*5450*/  VIADD R9, R6.reuse, UR6 ;  /* 0x0000000606097c36 */ /* 0x040fe40008000000 */
[----:B------:R-:W-:-:S03]  /*5460*/  VIADD R14, R6, UR15 ;  /* 0x0000000f060e7c36 */ /* 0x000fc60008000000 */
[----:B------:R-:W-:Y:S01]  /*5470*/  VIADDMNMX R5, R3, R9, R12, PT ;  /* 0x0000000903057246 */ /* 0x000fe2000380010c */
[----:B------:R-:W-:Y:S01]  /*5480*/  IMAD.IADD R6, R14, 0x1, R3 ;  /* 0x000000010e067824 */ /* 0x000fe200078e0203 */
        /* <DEDUP_REMOVED lines=29> */
[----:B-1234-:R-:W-:Y:S05]  /*5660*/  @P2 BRA `(.L_x_2437) ;  /* 0x0000000000582947 */ /* 0x01efea0003800000 */
        /* <DEDUP_REMOVED lines=12> */
.L_x_2439:
[----:B------:R-:W-:-:S06]  /*5730*/  UISETP.NE.AND UP1, UPT, UR7, 0x1, UPT ;  /* 0x000000010700788c */ /* 0x000fcc000bf25270 */
[----:B------:R-:W-:-:S05]  /*5740*/  PLOP3.LUT P2, PT, PT, PT, UP1, 0x80, 0x0 ;  /* 0x000000000000781c */ /* 0x000fca0003f4f018 */
[----:B------:R-:W-:-:S08]  /*5750*/  @UP1 ULDC.64 UR8, c[0x0][0xae0] ;  /* 0x0002b80000081ab9 */ /* 0x000fd00000000a00 */
[----:B------:R-:W-:-:S05]  /*5760*/  @P2 IMAD.HI.U32 R13, R7, UR8, RZ ;  /* 0x00000008070d2c27 */ /* 0x000fca000f8e00ff */
[----:B------:R-:W-:-:S07]  /*5770*/  @P2 SHF.R.U32.HI R7, RZ, UR9, R13 ;  /* 0x00000009ff072c19 */ /* 0x000fce000801160d */
.L_x_2440:
[----:B------:R-:W-:Y:S05]  /*5780*/  BSYNC B0 ;  /* 0x0000000000007941 */ /* 0x000fea0003800000 */
.L_x_2438:
[----:B------:R-:W-:-:S04]  /*5790*/  IMAD R7, R7, UR7, -R10 ;  /* 0x0000000707077c24 */ /* 0x000fc8000f8e0a0a */
[----:B------:R-:W-:-:S05]  /*57a0*/  IMAD.IADD R7, R7, 0x1, -R16 ;  /* 0x0000000107077824 */ /* 0x000fca00078e0a10 */
[----:B------:R-:W-:Y:S02]  /*57b0*/  VIMNMX R6, R6, R7, !PT ;  /* 0x0000000706067248 */ /* 0x000fe40007fe0100 */
[----:B------:R-:W-:-:S07]  /*57c0*/  VIADDMNMX R5, R7, UR7, R5, PT ;  /* 0x0000000707057c46 */ /* 0x000fce000b800105 */
.L_x_2437:
[C---:B------:R-:W-:Y:S02]  /*57d0*/  ISETP.GE.AND P2, PT, R11.reuse, 0x2, PT ;  /* 0x000000020b00780c */ /* 0x040fe40003f46270 */
[C---:B------:R-:W-:Y:S02]  /*57e0*/  ISETP.GE.AND P6, PT, R11.reuse, 0xa, PT ;  /* 0x0000000a0b00780c */ /* 0x040fe40003fc6270 */
[----:B------:R-:W-:Y:S02]  /*57f0*/  ISETP.GT.AND P4, PT, R6, 0x1, !P2 ;  /* 0x000000010600780c */ /* 0x000fe40005784270 */
[----:B------:R-:W-:Y:S02]  /*5800*/  ISETP.GE.AND P3, PT, R11, 0x9, PT ;  /* 0x000000090b00780c */ /* 0x000fe40003f66270 */
[----:B------:R-:W-:Y:S02]  /*5810*/  ISETP.LT.OR P4, PT, R5, 0x2, P4 ;  /* 0x000000020500780c */ /* 0x000fe40002781670 */
[----:B------:R-:W-:-:S02]  /*5820*/  P2R R26, PR, RZ, 0x40 ;  /* 0x00000040ff1a7803 */ /* 0x000fc40000000000 */
[----:B0-----:R-:W-:Y:S02]  /*5830*/  FSEL R15, R25, -INF , !P4 ;  /* 0xff800000190f7808 */ /* 0x001fe40006000000 */
        /* <DEDUP_REMOVED lines=66> */
[----:B------:R-:W-:-:S04]  /*5c60*/  ISETP.GT.AND P6, PT, R6, 0x39, !P6 ;  /* 0x000000390600780c */ /* 0x000fc800077c4270 */
[----:B------:R-:W-:Y:S01]  /*5c70*/  ISETP.LT.OR P6, PT, R5, 0x3a, P6 ;  /* 0x0000003a0500780c */ /* 0x000fe200037c1670 */
[----:B------:R-:W-:-:S03]  /*5c80*/  VIADD R5, R3, 0x8 ;  /* 0x0000000803057836 */ /* 0x000fc60000000000 */
[----:B------:R-:W-:Y:S02]  /*5c90*/  FSEL R53, R53, -INF , !P6 ;  /* 0xff80000035357808 */ /* 0x000fe40007000000 */
[----:B------:R-:W-:Y:S02]  /*5ca0*/  PLOP3.LUT P6, PT, PT, PT, UP0, 0x40, 0x0 ;  /* 0x000000000000781c */ /* 0x000fe40003fce808 */
[----:B------:R-:W-:Y:S02]  /*5cb0*/  VIADDMNMX R6, R5, R9, R12, PT ;  /* 0x0000000905067246 */ /* 0x000fe4000380010c */
[----:B------:R-:W-:-:S09]  /*5cc0*/  IADD3 R5, R14, 0x8, R3 ;  /* 0x000000080e057810 */ /* 0x000fd20007ffe003 */
        /* <DEDUP_REMOVED lines=15> */
.L_x_2443:
[----:B------:R-:W-:-:S06]  /*5dc0*/  UISETP.NE.AND UP1, UPT, UR7, 0x1, UPT ;  /* 0x000000010700788c */ /* 0x000fcc000bf25270 */
[----:B------:R-:W-:-:S05]  /*5dd0*/  PLOP3.LUT P6, PT, PT, PT, UP1, 0x80, 0x0 ;  /* 0x000000000000781c */ /* 0x000fca0003fcf018 */
[----:B------:R-:W-:-:S08]  /*5de0*/  @UP1 ULDC.64 UR8, c[0x0][0xae0] ;  /* 0x0002b80000081ab9 */ /* 0x000fd00000000a00 */
[----:B------:R-:W-:Y:S01]  /*5df0*/  @P6 IMAD.HI.U32 R9, R7, UR8, RZ ;  /* 0x0000000807096c27 */ /* 0x000fe2000f8e00ff */
[----:B------:R-:W-:-:S13]  /*5e00*/  PLOP3.LUT P6, PT, PT, PT, UP1, 0x80, 0x0 ;  /* 0x000000000000781c */ /* 0x000fda0003fcf018 */
[----:B------:R-:W-:-:S07]  /*5e10*/  @P6 SHF.R.U32.HI R7, RZ, UR9, R9 ;  /* 0x00000009ff076c19 */ /* 0x000fce0008011609 */
.L_x_2444:
[----:B------:R-:W-:Y:S05]  /*5e20*/  BSYNC B0 ;  /* 0x0000000000007941 */ /* 0x000fea0003800000 */
.L_x_2442:
[----:B------:R-:W-:-:S04]  /*5e30*/  IMAD R7, R7, UR7, -R10 ;  /* 0x0000000707077c24 */ /* 0x000fc8000f8e0a0a */
[----:B------:R-:W-:-:S05]  /*5e40*/  IMAD.IADD R7, R7, 0x1, -R16 ;  /* 0x0000000107077824 */ /* 0x000fca00078e0a10 */
[----:B------:R-:W-:Y:S02]  /*5e50*/  VIMNMX R5, R5, R7, !PT ;  /* 0x0000000705057248 */ /* 0x000fe40007fe0100 */
[----:B------:R-:W-:-:S07]  /*5e60*/  VIADDMNMX R6, R7, UR7, R6, PT ;  /* 0x0000000707067c46 */ /* 0x000fce000b800106 */
.L_x_2441:
[----:B------:R-:W-:Y:S01]  /*5e70*/  ISETP.GT.AND P2, PT, R5, 0x1, !P2 ;  /* 0x000000010500780c */ /* 0x000fe20005744270 */
[----:B------:R-:W-:Y:S01]  /*5e80*/  ULDC UR11, c[0x0][0xa80] ;  /* 0x0002a000000b7ab9 */ /* 0x000fe20000000800 */
[----:B------:R-:W-:Y:S01]  /*5e90*/  FMNMX.FTZ R7, R13, R15, !PT ;  /* 0x0000000f0d077209 */ /* 0x000fe20007810000 */
[----:B------:R-:W-:Y:S01]  /*5ea0*/  ULEA UR8, UR36, UR38, 0xc ;  /* 0x0000002624087291 */ /* 0x000fe2000f8e603f */
[----:B------:R-:W-:Y:S01]  /*5eb0*/  ISETP.LT.OR P2, PT, R6, 0x2, P2 ;  /* 0x000000020600780c */ /* 0x000fe20001741670 */
[----:B------:R-:W-:Y:S01]  /*5ec0*/  UMOV UR19, 0x40000040 ;  /* 0x4000004000137882 */ /* 0x000fe20000000000 */
[----:B------:R-:W-:Y:S01]  /*5ed0*/  FMNMX.FTZ R7, R21, R7, !PT ;  /* 0x0000000715077209 */ /* 0x000fe20007810000 */
[----:B------:R-:W-:Y:S01]  /*5ee0*/  UIADD3 UR10, UR8, 0x80, URZ ;  /* 0x00000080080a7890 */ /* 0x000fe2000fffe03f */
[----:B------:R-:W-:Y:S01]  /*5ef0*/  FSEL R25, R27, -INF , !P2 ;  /* 0xff8000001b197808 */ /* 0x000fe20005000000 */
[----:B------:R-:W-:Y:S01]  /*5f00*/  @!P1 VIADD R4, R4, 0x38860 ;  /* 0x0003886004049836 */ /* 0x000fe20000000000 */
[----:B------:R-:W-:Y:S01]  /*5f10*/  ISETP.NE.AND P2, PT, R26, RZ, PT ;  /* 0x000000ff1a00720c */ /* 0x000fe20003f45270 */
[----:B------:R-:W-:Y:S01]  /*5f20*/  UMOV UR18, UR8 ;  /* 0x0000000800127c82 */ /* 0x000fe20008000000 */
[----:B------:R-:W-:Y:S01]  /*5f30*/  FMNMX.FTZ R7, R57, R7, !PT ;  /* 0x0000000739077209 */ /* 0x000fe20007810000 */
[----:B------:R-:W-:Y:S01]  /*5f40*/  BAR.SYNC.DEFER_BLOCKING 0xf, 0x100 ;  /* 0x03c4000000007b1d */ /* 0x000fe20000010000 */
[----:B------:R-:W-:-:S02]  /*5f50*/  ISETP.GT.AND P2, PT, R5, 0x9, !P2 ;  /* 0x000000090500780c */ /* 0x000fc40005744270 */
[----:B------:R-:W-:Y:S02]  /*5f60*/  FMNMX.FTZ R7, R59, R7, !PT ;  /* 0x000000073b077209 */ /* 0x000fe40007810000 */
[----:B------:R-:W-:Y:S02]  /*5f70*/  ISETP.LT.OR P2, PT, R6, 0xa, P2 ;  /* 0x0000000a0600780c */ /* 0x000fe40001741670 */
[----:B------:R-:W-:Y:S02]  /*5f80*/  ISETP.GT.AND P3, PT, R5, 0x8, !P3 ;  /* 0x000000080500780c */ /* 0x000fe40005f64270 */
[----:B------:R-:W-:Y:S02]  /*5f90*/  FSEL R27, R31, -INF , !P2 ;  /* 0xff8000001f1b7808 */ /* 0x000fe40005000000 */
[----:B------:R-:W-:Y:S02]  /*5fa0*/  ISETP.NE.AND P2, PT, R28, RZ, PT ;  /* 0x000000ff1c00720c */ /* 0x000fe40003f45270 */
[----:B------:R-:W-:-:S02]  /*5fb0*/  FMNMX.FTZ R7, R61, R7, !PT ;  /* 0x000000073d077209 */ /* 0x000fc40007810000 */
[----:B------:R-:W-:Y:S02]  /*5fc0*/  ISETP.GT.AND P2, PT, R5, 0x10, !P2 ;  /* 0x000000100500780c */ /* 0x000fe40005744270 */
[C---:B------:R-:W-:Y:S02]  /*5fd0*/  ISETP.LT.OR P3, PT, R6.reuse, 0x9, P3 ;  /* 0x000000090600780c */ /* 0x040fe40001f61670 */
[----:B------:R-:W-:Y:S02]  /*5fe0*/  ISETP.LT.OR P2, PT, R6, 0x11, P2 ;  /* 0x000000110600780c */ /* 0x000fe40001741670 */
[----:B------:R-:W-:Y:S02]  /*5ff0*/  FMNMX.FTZ R7, R63, R7, !PT ;  /* 0x000000073f077209 */ /* 0x000fe40007810000 */
[----:B------:R-:W-:Y:S02]  /*6000*/  FSEL R28, R34, -INF , !P2 ;  /* 0xff800000221c7808 */ /* 0x000fe40005000000 */
[----:B------:R-:W-:-:S02]  /*6010*/  ISETP.NE.AND P2, PT, R29, RZ, PT ;  /* 0x000000ff1d00720c */ /* 0x000fc40003f45270 */
[----:B------:R-:W-:Y:S02]  /*6020*/  FSEL R26, R30, -INF , !P3 ;  /* 0xff8000001e1a7808 */ /* 0x000fe40005800000 */
        /* <DEDUP_REMOVED lines=22> */
[----:B------:R-:W-:Y:S01]  /*6190*/  ISETP.NE.AND P3, PT, R40, RZ, PT ;  /* 0x000000ff2800720c */ /* 0x000fe20003f65270 */
[----:B------:R-:W0:Y:S01]  /*61a0*/  SHFL.BFLY PT, R7, R10, 0x2, 0x1f ;  /* 0x0c401f000a077f89 */ /* 0x000e2200000e0000 */
[----:B------:R-:W-:-:S02]  /*61b0*/  ISETP.LT.OR P2, PT, R6, 0x21, P2 ;  /* 0x000000210600780c */ /* 0x000fc40001741670 */
[----:B------:R-:W-:Y:S02]  /*61c0*/  ISETP.NE.AND P6, PT, R20, RZ, PT ;  /* 0x000000ff1400720c */ /* 0x000fe40003fc5270 */
[----:B------:R-:W-:Y:S02]  /*61d0*/  FSEL R32, R42, -INF , !P2 ;  /* 0xff8000002a207808 */ /* 0x000fe40005000000 */
[----:B------:R-:W-:Y:S02]  /*61e0*/  ISETP.NE.AND P2, PT, R37, RZ, PT ;  /* 0x000000ff2500720c */ /* 0x000fe40003f45270 */
[C---:B------:R-:W-:Y:S02]  /*61f0*/  ISETP.GT.AND P4, PT, R5.reuse, 0x31, !P4 ;  /* 0x000000310500780c */ /* 0x040fe40006784270 */
[C---:B------:R-:W-:Y:S02]  /*6200*/  ISETP.GT.AND P2, PT, R5.reuse, 0x21, !P2 ;  /* 0x000000210500780c */ /* 0x040fe40005744270 */
[----:B------:R-:W-:-:S02]  /*6210*/  ISETP.GT.AND P5, PT, R5, 0x38, !P5 ;  /* 0x000000380500780c */ /* 0x000fc40006fa4270 */
[C---:B------:R-:W-:Y:S02]  /*6220*/  ISETP.LT.OR P2, PT, R6.reuse, 0x22, P2 ;  /* 0x000000220600780c */ /* 0x040fe40001741670 */
[----:B------:R-:W-:Y:S02]  /*6230*/  ISETP.LT.OR P4, PT, R6, 0x32, P4 ;  /* 0x000000320600780c */ /* 0x000fe40002781670 */
[----:B------:R-:W-:Y:S02]  /*6240*/  FSEL R33, R43, -INF , !P2 ;  /* 0xff8000002b217808 */ /* 0x000fe40005000000 */
[----:B------:R-:W-:Y:S02]  /*6250*/  ISETP.GT.AND P2, PT, R5, 0x28, !P3 ;  /* 0x000000280500780c */ /* 0x000fe40005f44270 */
[----:B------:R-:W-:Y:S02]  /*6260*/  ISETP.NE.AND P3, PT, R56, RZ, PT ;  /* 0x000000ff3800720c */ /* 0x000fe40003f65270 */
[----:B------:R-:W-:-:S02]  /*6270*/  ISETP.LT.OR P2, PT, R6, 0x29, P2 ;  /* 0x000000290600780c */ /* 0x000fc40001741670 */
[C---:B------:R-:W-:Y:S02]  /*6280*/  ISETP.GT.AND P3, PT, R5.reuse, 0x30, !P3 ;  /* 0x000000300500780c */ /* 0x040fe40005f64270 */
[----:B------:R-:W-:Y:S02]  /*6290*/  FSEL R34, R46, -INF , !P2 ;  /* 0xff8000002e227808 */ /* 0x000fe40005000000 */
[----:B------:R-:W-:Y:S02]  /*62a0*/  ISETP.GT.AND P2, PT, R5, RZ, !P6 ;  /* 0x000000ff0500720c */ /* 0x000fe40007744270 */
[----:B------:R-:W-:Y:S02]  /*62b0*/  ISETP.NE.AND P6, PT, R11, RZ, PT ;  /* 0x000000ff0b00720c */ /* 0x000fe40003fc5270 */
[----:B------:R-:W-:Y:S02]  /*62c0*/  ISETP.LT.OR P2, PT, R6, 0x1, P2 ;  /* 0x000000010600780c */ /* 0x000fe40001741670 */
[----:B0-----:R-:W-:-:S02]  /*62d0*/  FMNMX.FTZ R11, R10, R7, !PT ;  /* 0x000000070a0b7209 */ /* 0x001fc40007810000 */
[----:B------:R-:W-:Y:S02]  /*62e0*/  FSEL R24, R8, -INF , !P2 ;  /* 0xff80000008187808 */ /* 0x000fe40005000000 */
[----:B------:R-:W-:Y:S01]  /*62f0*/  ISETP.NE.AND P2, PT, R44, RZ, PT ;  /* 0x000000ff2c00720c */ /* 0x000fe20003f45270 */
[----:B------:R-:W0:Y:S01]  /*6300*/  SHFL.BFLY PT, R12, R11, 0x1, 0x1f ;  /* 0x0c201f000b0c7f89 */ /* 0x000e2200000e0000 */
[----:B------:R-:W-:Y:S02]  /*6310*/  FMNMX.FTZ R7, R24, R25, !PT ;  /* 0x0000001918077209 */ /* 0x000fe40007810000 */
[----:B------:R-:W-:Y:S02]  /*6320*/  ISETP.GT.AND P2, PT, R5, 0x29, !P2 ;  /* 0x000000290500780c */ /* 0x000fe40005744270 */
[----:B------:R-:W-:Y:S02]  /*6330*/  FMNMX.FTZ R8, R26, R7, !PT ;  /* 0x000000071a087209 */ /* 0x000fe40007810000 */
[----:B------:R-:W-:-:S02]  /*6340*/  ISETP.LT.OR P2, PT, R6, 0x2a, P2 ;  /* 0x0000002a0600780c */ /* 0x000fc40001741670 */
[----:B------:R-:W-:Y:S02]  /*6350*/  FMNMX.FTZ R7, R27, R8, !PT ;  /* 0x000000081b077209 */ /* 0x000fe40007810000 */
[----:B------:R-:W-:Y:S02]  /*6360*/  FSEL R35, R47, -INF , !P2 ;  /* 0xff8000002f237808 */ /* 0x000fe40005000000 */
[----:B------:R-:W-:Y:S02]  /*6370*/  FMNMX.FTZ R8, R28, R7, !PT ;  /* 0x000000071c087209 */ /* 0x000fe40007810000 */
[----:B------:R-:W-:Y:S02]  /*6380*/  ISETP.LT.OR P3, PT, R6, 0x31, P3 ;  /* 0x000000310600780c */ /* 0x000fe40001f61670 */
[----:B------:R-:W-:Y:S02]  /*6390*/  FMNMX.FTZ R9, R29, R8, !PT ;  /* 0x000000081d097209 */ /* 0x000fe40007810000 */
[----:B------:R-:W-:-:S02]  /*63a0*/  FSEL R36, R50, -INF , !P3 ;  /* 0xff80000032247808 */ /* 0x000fc40005800000 */
[----:B------:R-:W-:Y:S02]  /*63b0*/  FMNMX.FTZ R8, R30, R9, !PT ;  /* 0x000000091e087209 */ /* 0x000fe40007810000 */
[----:B------:R-:W-:Y:S02]  /*63c0*/  ISETP.LT.OR P5, PT, R6, 0x39, P5 ;  /* 0x000000390600780c */ /* 0x000fe40002fa1670 */
[----:B------:R-:W-:Y:S02]  /*63d0*/  FMNMX.FTZ R9, R31, R8, !PT ;  /* 0x000000081f097209 */ /* 0x000fe40007810000 */
[----:B0-----:R-:W-:Y:S02]  /*63e0*/  FMNMX.FTZ R7, R11, R12, !PT ;  /* 0x0000000c0b077209 */ /* 0x001fe40007810000 */
[----:B------:R-:W-:Y:S02]  /*63f0*/  FMNMX.FTZ R8, R32, R9, !PT ;  /* 0x0000000920087209 */ /* 0x000fe40007810000 */
[C---:B------:R-:W-:Y:S01]  /*6400*/  FSETP.NEU.FTZ.AND P2, PT, R7.reuse, -INF , PT ;  /* 0xff8000000700780b */ /* 0x040fe20003f5d000 */
[----:B------:R-:W-:Y:S01]  /*6410*/  FMUL.FTZ R10, R7, UR11 ;  /* 0x0000000b070a7c20 */ /* 0x000fe20008410000 */
[----:B------:R-:W-:-:S02]  /*6420*/  FMNMX.FTZ R9, R33, R8, !PT ;  /* 0x0000000821097209 */ /* 0x000fc40007810000 */
[----:B------:R-:W-:Y:S02]  /*6430*/  FSEL R37, R51, -INF , !P4 ;  /* 0xff80000033257808 */ /* 0x000fe40006000000 */
[----:B------:R-:W-:Y:S02]  /*6440*/  FMNMX.FTZ R8, R34, R9, !PT ;  /* 0x0000000922087209 */ /* 0x000fe40007810000 */
[----:B------:R-:W-:Y:S02]  /*6450*/  FSEL R42, R10, RZ, P2 ;  /* 0x000000ff0a2a7208 */ /* 0x000fe40001000000 */
[----:B------:R-:W-:Y:S02]  /*6460*/  FMNMX.FTZ R9, R35, R8, !PT ;  /* 0x0000000823097209 */ /* 0x000fe40007810000 */
[----:B------:R-:W-:Y:S01]  /*6470*/  ISETP.GT.AND P2, PT, R5, 0x39, !P6 ;  /* 0x000000390500780c */ /* 0x000fe20007744270 */
[--C-:B------:R-:W-:Y:S01]  /*6480*/  FFMA.FTZ R11, R15, UR11, -R42.reuse ;  /* 0x0000000b0f0b7c23 */ /* 0x100fe2000801082a */
[----:B------:R-:W-:Y:S01]  /*6490*/  FMNMX.FTZ R8, R36, R9, !PT ;  /* 0x0000000924087209 */ /* 0x000fe20007810000 */
[--C-:B------:R-:W-:Y:S01]  /*64a0*/  FFMA.FTZ R44, R41, UR11, -R42.reuse ;  /* 0x0000000b292c7c23 */ /* 0x100fe2000801082a */
[----:B------:R-:W-:Y:S01]  /*64b0*/  ISETP.LT.OR P2, PT, R6, 0x3a, P2 ;  /* 0x0000003a0600780c */ /* 0x000fe20001741670 */
[--C-:B------:R-:W-:Y:S01]  /*64c0*/  FFMA.FTZ R14, R21, UR11, -R42.reuse ;  /* 0x0000000b150e7c23 */ /* 0x100fe2000801082a */
[----:B------:R-:W-:Y:S01]  /*64d0*/  FSEL R38, R54, -INF , !P5 ;  /* 0xff80000036267808 */ /* 0x000fe20006800000 */
[--C-:B------:R-:W-:Y:S01]  /*64e0*/  FFMA.FTZ R5, R13, UR11, -R42.reuse ;  /* 0x0000000b0d057c23 */ /* 0x100fe2000801082a */
[----:B------:R-:W-:Y:S01]  /*64f0*/  FMNMX.FTZ R9, R37, R8, !PT ;  /* 0x0000000825097209 */ /* 0x000fe20007810000 */
[--C-:B------:R-:W-:Y:S01]  /*6500*/  FFMA.FTZ R10, R57, UR11, -R42.reuse ;  /* 0x0000000b390a7c23 */ /* 0x100fe2000801082a */
[----:B------:R-:W-:Y:S01]  /*6510*/  FSEL R39, R55, -INF , !P2 ;  /* 0xff80000037277808 */ /* 0x000fe20005000000 */
[--C-:B------:R-:W-:Y:S01]  /*6520*/  FFMA.FTZ R12, R61, UR11, -R42.reuse ;  /* 0x0000000b3d0c7c23 */ /* 0x100fe2000801082a */
[----:B------:R-:W-:Y:S01]  /*6530*/  FMNMX.FTZ R8, R38, R9, !PT ;  /* 0x0000000926087209 */ /* 0x000fe20007810000 */
[--C-:B------:R-:W-:Y:S01]  /*6540*/  FFMA.FTZ R13, R63, UR11, -R42.reuse ;  /* 0x0000000b3f0d7c23 */ /* 0x100fe2000801082a */
[----:B------:R0:W-:Y:S01]  /*6550*/  MUFU.EX2 R9, R14 ;  /* 0x0000000e00097308 */ /* 0x0001e20000000800 */
[--C-:B------:R-:W-:Y:S01]  /*6560*/  FFMA.FTZ R20, R59, UR11, -R42.reuse ;  /* 0x0000000b3b147c23 */ /* 0x100fe2000801082a */
[----:B------:R-:W-:Y:S01]  /*6570*/  FMNMX.FTZ R8, R39, R8, !PT ;  /* 0x0000000827087209 */ /* 0x000fe20007810000 */
[--C-:B------:R-:W-:Y:S01]  /*6580*/  FFMA.FTZ R21, R69, UR11, -R42.reuse ;  /* 0x0000000b45157c23 */ /* 0x100fe2000801082a */
[--C-:B------:R-:W-:Y:S01]  /*6590*/  FFMA.FTZ R170, R45, UR11, -R42.reuse ;  /* 0x0000000b2daa7c23 */ /* 0x100fe2000801082a */
[--C-:B------:R-:W-:Y:S01]  /*65a0*/  FFMA.FTZ R169, R169, UR11, -R42.reuse ;  /* 0x0000000ba9a97c23 */ /* 0x100fe2000801082a */
[--C-:B------:R-:W-:Y:S01]  /*65b0*/  FFMA.FTZ R172, R49, UR11, -R42.reuse ;  /* 0x0000000b31ac7c23 */ /* 0x100fe2000801082a */
[----:B------:R-:W1:Y:S01]  /*65c0*/  SHFL.BFLY PT, R15, R8, 0x2, 0x1f ;  /* 0x0c401f00080f7f89 */ /* 0x000e6200000e0000 */
[--C-:B------:R-:W-:Y:S01]  /*65d0*/  FFMA.FTZ R171, R171, UR11, -R42.reuse ;  /* 0x0000000babab7c23 */ /* 0x100fe2000801082a */
[--C-:B0-----:R-:W-:Y:S01]  /*65e0*/  FFMA.FTZ R14, R65, UR11, -R42.reuse ;  /* 0x0000000b410e7c23 */ /* 0x101fe2000801082a */
[--C-:B------:R-:W-:Y:S01]  /*65f0*/  FFMA.FTZ R174, R53, UR11, -R42.reuse ;  /* 0x0000000b35ae7c23 */ /* 0x100fe2000801082a */
[----:B------:R-:W-:Y:S01]  /*6600*/  FFMA.FTZ R43, R67, UR11, -R42 ;  /* 0x0000000b432b7c23 */ /* 0x000fe2000801082a */
[----:B------:R-:W-:Y:S01]  /*6610*/  MUFU.EX2 R5, R5 ;  /* 0x0000000500057308 */ /* 0x000fe20000000800 */
[----:B------:R-:W-:-:S07]  /*6620*/  @!P1 PRMT R4, RZ, 0x654, R4 ;  /* 0x00000654ff049816 */ /* 0x000fce0000000004 */
[----:B------:R-:W0:Y:S08]  /*6630*/  MUFU.EX2 R6, R11 ;  /* 0x0000000b00067308 */ /* 0x000e300000000800 */
[----:B------:R-:W2:Y:S01]  /*6640*/  MUFU.EX2 R10, R10 ;  /* 0x0000000a000a7308 */ /* 0x000ea20000000800 */
[----:B-1----:R-:W-:-:S05]  /*6650*/  FMNMX.FTZ R40, R8, R15, !PT ;  /* 0x0000000f08287209 */ /* 0x002fca0007810000 */
[----:B------:R-:W1:Y:S02]  /*6660*/  SHFL.BFLY PT, R41, R40, 0x1, 0x1f ;  /* 0x0c201f0028297f89 */ /* 0x000e6400000e0000 */
[----:B------:R-:W-:Y:S01]  /*6670*/  MUFU.EX2 R11, R20 ;  /* 0x00000014000b7308 */ /* 0x000fe20000000800 */
[----:B0-----:R-:W-:Y:S01]  /*6680*/  F2FP.F16.F32.PACK_AB R152, R6, R5 ;  /* 0x000000050698723e */ /* 0x001fe200000000ff */
[----:B------:R-:W-:-:S06]  /*6690*/  FADD.FTZ R6, R5, R6 ;  /* 0x0000000605067221 */ /* 0x000fcc0000010000 */
[----:B------:R-:W0:Y:S01]  /*66a0*/  MUFU.EX2 R12, R12 ;  /* 0x0000000c000c7308 */ /* 0x000e220000000800 */
[----:B--2---:R-:W-:Y:S01]  /*66b0*/  F2FP.F16.F32.PACK_AB R154, R10, R9 ;  /* 0x000000090a9a723e */ /* 0x004fe200000000ff */
[----:B------:R-:W-:Y:S01]  /*66c0*/  FADD.FTZ R9, R9, R6 ;  /* 0x0000000609097221 */ /* 0x000fe20000010000 */
[----:B------:R-:W-:-:S03]  /*66d0*/  VIADD R6, R168, 0xfffffffe ;  /* 0xfffffffea8067836 */ /* 0x000fc60000000000 */
[----:B------:R-:W-:Y:S02]  /*66e0*/  FADD.FTZ R10, R10, R9 ;  /* 0x000000090a0a7221 */ /* 0x000fe40000010000 */
[----:B------:R-:W-:Y:S01]  /*66f0*/  MUFU.EX2 R13, R13 ;  /* 0x0000000d000d7308 */ /* 0x000fe20000000800 */
[----:B-1----:R-:W-:-:S07]  /*6700*/  FMNMX.FTZ R8, R40, R41, !PT ;  /* 0x0000002928087209 */ /* 0x002fce0007810000 */
[----:B------:R-:W1:Y:S01]  /*6710*/  MUFU.EX2 R14, R14 ;  /* 0x0000000e000e7308 */ /* 0x000e620000000800 */
[----:B0-----:R-:W-:Y:S01]  /*6720*/  F2FP.F16.F32.PACK_AB R156, R12, R11 ;  /* 0x0000000b0c9c723e */ /* 0x001fe200000000ff */
[----:B------:R-:W-:Y:S01]  /*6730*/  FADD.FTZ R11, R11, R10 ;  /* 0x0000000a0b0b7221 */ /* 0x000fe20000010000 */
[C---:B------:R-:W-:Y:S01]  /*6740*/  FSETP.NEU.FTZ.AND P2, PT, R8.reuse, -INF , PT ;  /* 0xff8000000800780b */ /* 0x040fe20003f5d000 */
[----:B------:R-:W-:Y:S01]  /*6750*/  FMUL.FTZ R40, R8, UR11 ;  /* 0x0000000b08287c20 */ /* 0x000fe20008410000 */
[----:B------:R-:W-:Y:S01]  /*6760*/  IADD3 R10, R17, -R18, RZ ;  /* 0x80000012110a7210 */ /* 0x000fe20007ffe0ff */
[----:B------:R-:W-:Y:S02]  /*6770*/  FADD.FTZ R12, R12, R11 ;  /* 0x0000000b0c0c7221 */ /* 0x000fe40000010000 */
[----:B------:R-:W-:Y:S01]  /*6780*/  MUFU.EX2 R15, R43 ;  /* 0x0000002b000f7308 */ /* 0x000fe20000000800 */
[----:B------:R-:W-:Y:S01]  /*6790*/  FSEL R40, R40, RZ, P2 ;  /* 0x000000ff28287208 */ /* 0x000fe20001000000 */
[----:B------:R-:W-:Y:S01]  /*67a0*/  IMAD R11, R185, 0x40, R10 ;  /* 0x00000040b90b7824 */ /* 0x000fe200078e020a */
[----:B------:R-:W-:-:S03]  /*67b0*/  PLOP3.LUT P2, PT, PT, PT, UP0, 0x40, 0x0 ;  /* 0x000000000000781c */ /* 0x000fc60003f4e808 */
        /* <DEDUP_REMOVED lines=20> */
[----:B------:R-:W0:Y:S08]  /*6900*/  MUFU.EX2 R176, R176 ;  /* 0x000000b000b07308 */ /* 0x000e300000000800 */
[----:B------:R-:W-:Y:S08]  /*6910*/  MUFU.EX2 R175, R175 ;  /* 0x000000af00af7308 */ /* 0x000ff00000000800 */
[----:B------:R-:W1:Y:S01]  /*6920*/  MUFU.EX2 R178, R178 ;  /* 0x000000b200b27308 */ /* 0x000e620000000800 */
[----:B0-----:R-:W-:Y:S01]  /*6930*/  F2FP.F16.F32.PACK_AB R153, R176, R173 ;  /* 0x000000adb099723e */ /* 0x001fe200000000ff */
[----:B------:R-:W-:-:S06]  /*6940*/  FADD.FTZ R176, R173, R176 ;  /* 0x000000b0adb07221 */ /* 0x000fcc0000010000 */
[----:B------:R-:W-:Y:S08]  /*6950*/  MUFU.EX2 R177, R177 ;  /* 0x000000b100b17308 */ /* 0x000ff00000000800 */
[----:B------:R-:W0:Y:S01]  /*6960*/  MUFU.EX2 R180, R180 ;  /* 0x000000b400b47308 */ /* 0x000e220000000800 */
[----:B-1----:R-:W-:Y:S01]  /*6970*/  F2FP.F16.F32.PACK_AB R155, R178, R175 ;  /* 0x000000afb29b723e */ /* 0x002fe200000000ff */
[----:B------:R-:W-:-:S04]  /*6980*/  FADD.FTZ R175, R175, R176 ;  /* 0x000000b0afaf7221 */ /* 0x000fc80000010000 */
[----:B------:R1:W-:Y:S01]  /*6990*/  STSM.16.M88.4 [R23+0x36400], R152 ;  /* 0x0364009817007844 */ /* 0x0003e20000000200 */
[----:B------:R-:W-:Y:S01]  /*69a0*/  FADD.FTZ R178, R178, R175 ;  /* 0x000000afb2b27221 */ /* 0x000fe20000010000 */
[----:B------:R-:W-:Y:S08]  /*69b0*/  MUFU.EX2 R179, R179 ;  /* 0x000000b300b37308 */ /* 0x000ff00000000800 */
[----:B------:R-:W2:Y:S01]  /*69c0*/  MUFU.EX2 R182, R182 ;  /* 0x000000b600b67308 */ /* 0x000ea20000000800 */
[----:B0-----:R-:W-:Y:S01]  /*69d0*/  F2FP.F16.F32.PACK_AB R157, R180, R177 ;  /* 0x000000b1b49d723e */ /* 0x001fe200000000ff */
[----:B------:R-:W-:-:S04]  /*69e0*/  FADD.FTZ R177, R177, R178 ;  /* 0x000000b2b1b17221 */ /* 0x000fc80000010000 */
[----:B------:R-:W-:Y:S02]  /*69f0*/  FADD.FTZ R180, R180, R177 ;  /* 0x000000b1b4b47221 */ /* 0x000fe40000010000 */
[----:B------:R-:W0:Y:S08]  /*6a00*/  MUFU.EX2 R20, R44 ;  /* 0x0000002c00147308 */ /* 0x000e300000000800 */
[----:B------:R-:W-:Y:S01]  /*6a10*/  MUFU.EX2 R21, R21 ;  /* 0x0000001500157308 */ /* 0x000fe20000000800 */
[----:B--2---:R-:W-:Y:S01]  /*6a20*/  F2FP.F16.F32.PACK_AB R159, R182, R179 ;  /* 0x000000b3b69f723e */ /* 0x004fe200000000ff */
[----:B------:R-:W-:-:S04]  /*6a30*/  FADD.FTZ R179, R179, R180 ;  /* 0x000000b4b3b37221 */ /* 0x000fc80000010000 */
[----:B------:R1:W-:Y:S01]  /*6a40*/  STSM.16.M88.4 [R188], R156 ;  /* 0x0000009cbc007844 */ /* 0x0003e20000000200 */
[----:B------:R-:W-:Y:S01]  /*6a50*/  FADD.FTZ R182, R182, R179 ;  /* 0x000000b3b6b67221 */ /* 0x000fe20000010000 */
        /* <DEDUP_REMOVED lines=18> */
[----:B------:R1:W-:Y:S01]  /*6b80*/  STSM.16.M88.4 [R190], R160 ;  /* 0x000000a0be007844 */ /* 0x0003e20000000200 */
[----:B------:R-:W-:Y:S01]  /*6b90*/  FADD.FTZ R202, R202, R183 ;  /* 0x000000b7caca7221 */ /* 0x000fe20000010000 */
        /* <DEDUP_REMOVED lines=8> */
[----:B------:R-:W-:-:S06]  /*6c20*/  FADD.FTZ R171, R171, R172 ;  /* 0x000000acabab7221 */ /* 0x000fcc0000010000 */
[----:B------:R-:W2:Y:S08]  /*6c30*/  MUFU.EX2 R203, R203 ;  /* 0x000000cb00cb7308 */ /* 0x000eb00000000800 */
[----:B------:R-:W3:Y:S01]  /*6c40*/  MUFU.EX2 R206, R206 ;  /* 0x000000ce00ce7308 */ /* 0x000ee20000000800 */
[----:B0-----:R-:W-:Y:S01]  /*6c50*/  F2FP.F16.F32.PACK_AB R165, R204, R187 ;  /* 0x000000bbcca5723e */ /* 0x001fe200000000ff */
[----:B------:R-:W-:-:S04]  /*6c60*/  FADD.FTZ R187, R187, R202 ;  /* 0x000000cabbbb7221 */ /* 0x000fc80000010000 */
[----:B------:R-:W-:-:S04]  /*6c70*/  FADD.FTZ R204, R204, R187 ;  /* 0x000000bbcccc7221 */ /* 0x000fc80000010000 */
[----:B--2---:R-:W-:Y:S01]  /*6c80*/  FADD.FTZ R5, R203, R204 ;  /* 0x000000cccb057221 */ /* 0x004fe20000010000 */
[----:B---3--:R-:W-:-:S03]  /*6c90*/  F2FP.F16.F32.PACK_AB R167, R206, R203 ;  /* 0x000000cbcea7723e */ /* 0x008fc600000000ff */
[----:B------:R-:W-:Y:S02]  /*6ca0*/  FADD.FTZ R5, R206, R5 ;  /* 0x00000005ce057221 */ /* 0x000fe40000010000 */
[----:B------:R1:W-:Y:S01]  /*6cb0*/  STSM.16.M88.4 [R189], R164 ;  /* 0x000000a4bd007844 */ /* 0x0003e20000000200 */
[----:B------:R-:W-:-:S06]  /*6cc0*/  WARPGROUP.ARRIVE ;  /* 0x00000000000079c5 */ /* 0x000fcc0000000000 */
[----:B------:R-:W-:Y:S01]  /*6cd0*/  HGMMA.64x256x16.F32 R24, R152, gdesc[UR16].tnspB, RZ, !UPT, gsb0 ;  /* 0x43e0001098187df0 */ /* 0x000fe2000c0008ff */
[----:B------:R-:W-:Y:S01]  /*6ce0*/  UMOV UR18, UR10 ;  /* 0x0000000a00127c82 */ /* 0x000fe20008000000 */
[----:B------:R-:W-:Y:S01]  /*6cf0*/  UMOV UR19, 0x40000040 ;  /* 0x4000004000137882 */ /* 0x000fe20000000000 */
[----:B------:R-:W-:Y:S02]  /*6d00*/  UIADD3 UR10, UR8, 0x100, URZ ;  /* 0x00000100080a7890 */ /* 0x000fe4000fffe03f */
[----:B------:R-:W-:Y:S01]  /*6d10*/  UIADD3 UR8, UR8, 0x180, URZ ;  /* 0x0000018008087890 */ /* 0x000fe2000fffe03f */
[----:B------:R-:W-:Y:S02]  /*6d20*/  WARPGROUP.DEPBAR.LE gsb0, 0x0 ;  /* 0x00008000000079c5 */ /* 0x000fe40000010000 */
[----:B------:R-:W-:-:S15]  /*6d30*/  WARPGROUP.ARRIVE ;  /* 0x00000000000079c5 */ /* 0x000fde0000000000 */
[----:B------:R-:W-:-:S05]  /*6d40*/  NOP ;  /* 0x0000000000007918 */ /* 0x000fca0000000000 */
[----:B------:R-:W-:Y:S01]  /*6d50*/  HGMMA.64x256x16.F32 R24, R156, gdesc[UR16].tnspB, R24, gsb0 ;  /* 0x43e000109c187df0 */ /* 0x000fe20008000818 */
[----:B------:R-:W-:Y:S01]  /*6d60*/  UMOV UR18, UR10 ;  /* 0x0000000a00127c82 */ /* 0x000fe20008000000 */
[----:B------:R-:W-:Y:S01]  /*6d70*/  UMOV UR19, 0x40000040 ;  /* 0x4000004000137882 */ /* 0x000fe20000000000 */
[----:B------:R-:W-:Y:S02]  /*6d80*/  WARPGROUP.DEPBAR.LE gsb0, 0x0 ;  /* 0x00008000000079c5 */ /* 0x000fe40000010000 */
[----:B------:R-:W-:-:S15]  /*6d90*/  WARPGROUP.ARRIVE ;  /* 0x00000000000079c5 */ /* 0x000fde0000000000 */
[----:B------:R-:W-:-:S08]  /*6da0*/  NOP ;  /* 0x0000000000007918 */ /* 0x000fd00000000000 */
[----:B------:R-:W-:Y:S01]  /*6db0*/  HGMMA.64x256x16.F32 R24, R160, gdesc[UR16].tnspB, R24, gsb0 ;  /* 0x43e00010a0187df0 */ /* 0x000fe20008000818 */
[----:B------:R-:W-:Y:S01]  /*6dc0*/  UMOV UR18, UR8 ;  /* 0x0000000800127c82 */ /* 0x000fe20008000000 */
[----:B------:R-:W-:Y:S01]  /*6dd0*/  UMOV UR19, 0x40000040 ;  /* 0x4000004000137882 */ /* 0x000fe20000000000 */
[----:B------:R-:W-:-:S13]  /*6de0*/  R2UR UR8, R11 ;  /* 0x000000000b0872ca */ /* 0x000fda00000e0000 */
[----:B------:R-:W-:Y:S01]  /*6df0*/  UIADD3 UR6, UR8, UR6, URZ ;  /* 0x0000000608067290 */ /* 0x000fe2000fffe03f */
[----:B------:R-:W-:Y:S02]  /*6e00*/  WARPGROUP.DEPBAR.LE gsb0, 0x0 ;  /* 0x00008000000079c5 */ /* 0x000fe40000010000 */
[----:B------:R-:W-:-:S09]  /*6e10*/  WARPGROUP.ARRIVE ;  /* 0x00000000000079c5 */ /* 0x000fd20000000000 */
[----:B------:R-:W-:Y:S03]  /*6e20*/  HGMMA.64x256x16.F32 R24, R164, gdesc[UR16].tnspB, R24, gsb0 ;  /* 0x43e00010a4187df0 */ /* 0x000fe60008000818 */
[----:B------:R-:W-:Y:S02]  /*6e30*/  WARPGROUP.DEPBAR.LE gsb0, 0x0 ;  /* 0x00008000000079c5 */ /* 0x000fe40000010000 */
[----:B------:R0:W-:Y:S06]  /*6e40*/  MEMBAR.ALL.CTA ;  /* 0x0000000000007992 */ /* 0x0001ec0000008000 */
[----:B0-----:R-:W0:Y:S02]  /*6e50*/  FENCE.VIEW.ASYNC.S ;  /* 0x00000000000073c6 */ /* 0x001e240000000000 */
[----:B0-----:R-:W-:Y:S01]  /*6e60*/  NOP ;  /* 0x0000000000007918 */ /* 0x001fe20000000000 */
[----:B------:R-:W-:Y:S06]  /*6e70*/  BAR.ARV 0xe, 0x100 ;  /* 0x0384000000007b1d */ /* 0x000fec0000002000 */
[----:B------:R0:W-:Y:S02]  /*6e80*/  @!P1 SYNCS.ARRIVE.TRANS64.RED.A1T0 RZ, [R4+URZ], RZ ;  /* 0x000000ff04ff99a7 */ /* 0x0001e4000810043f */
[----:B0-----:R-:W-:Y:S01]  /*6e90*/  FADD.FTZ R4, R174, R171 ;  /* 0x000000abae047221 */ /* 0x001fe20000010000 */
[----:B-1----:R-:W-:Y:S06]  /*6ea0*/  @P2 BRA `(.L_x_2445) ;  /* 0x0000000000482947 */ /* 0x002fec0003800000 */
[C---:B------:R-:W-:Y:S01]  /*6eb0*/  ISETP.GT.AND P2, PT, R11.reuse, RZ, PT ;  /* 0x000000ff0b00720c */ /* 0x040fe20003f44270 */
[----:B------:R-:W-:-:S05]  /*6ec0*/  VIADD R9, R11, 0xffffffff ;  /* 0xffffffff0b097836 */ /* 0x000fca0000000000 */
[----:B------:R-:W-:-:S07]  /*6ed0*/  R2UR UR10, R9 ;  /* 0x00000000090a72ca */ /* 0x000fce00000e0000 */
[----:B------:R-:W-:Y:S08]  /*6ee0*/  @P2 BRA `(.L_x_2446) ;  /* 0x00000000001c2947 */ /* 0x000ff00003800000 */
[----:B------:R-:W-:Y:S02]  /*6ef0*/  UISETP.NE.AND UP1, UPT, UR7, 0x1, UPT ;  /* 0x000000010700788c */ /* 0x000fe4000bf25270 */
[----:B------:R-:W-:-:S09]  /*6f00*/  UIADD3 UR10, -UR8, URZ, URZ ;  /* 0x0000003f080a7290 */ /* 0x000fd2000fffe13f */
[----:B------:R-:W-:Y:S02]  /*6f10*/  @UP1 ULDC.64 UR18, c[0x0][0xae0] ;  /* 0x0002b80000121ab9 */ /* 0x000fe40000000a00 */
[----:B------:R-:W-:-:S04]  /*6f20*/  UIMAD.WIDE.U32 UR8, UR10, UR18, URZ ;  /* 0x000000120a0872a5 */ /* 0x000fc8000f8e003f */
[----:B------:R-:W-:-:S04]  /*6f30*/  @UP1 USHF.R.U32.HI UR10, URZ, UR19, UR9 ;  /* 0x000000133f0a1299 */ /* 0x000fc80008011609 */
[----:B------:R-:W-:Y:S01]  /*6f40*/  ULOP3.LUT UR10, URZ, UR10, URZ, 0x33, !UPT ;  /* 0x0000000a3f0a7292 */ /* 0x000fe2000f8e333f */
[----:B------:R-:W-:Y:S11]  /*6f50*/  BRA `(.L_x_2447) ;  /* 0x0000000000107947 */ /* 0x000ff60003800000 */
.L_x_2446:
[----:B------:R-:W-:-:S11]  /*6f60*/  UISETP.NE.AND UP1, UPT, UR7, 0x1, UPT ;  /* 0x000000010700788c */ /* 0x000fd6000bf25270 */
[----:B------:R-:W-:Y:S02]  /*6f70*/  @UP1 ULDC.64 UR18, c[0x0][0xae0] ;  /* 0x0002b80000121ab9 */ /* 0x000fe40000000a00 */
[----:B------:R-:W-:-:S04]  /*6f80*/  UIMAD.WIDE.U32 UR8, UR10, UR18, URZ ;  /* 0x000000120a0872a5 */ /* 0x000fc8000f8e003f */
[----:B------:R-:W-:-:S12]  /*6f90*/  @UP1 USHF.R.U32.HI UR10, URZ, UR19, UR9 ;  /* 0x000000133f0a1299 */ /* 0x000fd80008011609 */
.L_x_2447:
[----:B------:R-:W-:-:S04]  /*6fa0*/  UIMAD UR7, UR10, UR7, UR7 ;  /* 0x000000070a0772a4 */ /* 0x000fc8000f8e0207 */
[----:B------:R-:W-:-:S04]  /*6fb0*/  UISETP.LT.AND UP1, UPT, UR6, UR7, UPT ;  /* 0x000000070600728c */ /* 0x000fc8000bf21270 */
[----:B------:R-:W-:-:S12]  /*6fc0*/  USEL UR6, UR6, UR7, UP1 ;  /* 0x0000000706067287 */ /* 0x000fd80008800000 */
.L_x_2445:
[----:B------:R-:W-:Y:S01]  /*6fd0*/  R2UR UR14, R184 ;  /* 0x00000000b80e72ca */ /* 0x000fe200000e0000 */
[----:B------:R-:W-:-:S04]  /*6fe0*/  USHF.R.S32.HI UR7, URZ, 0x1f, UR6 ;  /* 0x0000001f3f077899 */ /* 0x000fc80008011406 */
[----:B------:R-:W-:-:S04]  /*6ff0*/  ULEA.HI UR7, UR7, UR6, URZ, 0x6 ;  /* 0x0000000607077291 */ /* 0x000fc8000f8f303f */
[----:B------:R-:W-:-:S04]  /*7000*/  USHF.R.S32.HI UR7, URZ, 0x6, UR7 ;  /* 0x000000063f077899 */ /* 0x000fc80008011407 */
[----:B------:R-:W-:-:S04]  /*7010*/  UISETP.LT.AND UP1, UPT, UR14, UR7, UPT ;  /* 0x000000070e00728c */ /* 0x000fc8000bf21270 */
[----:B------:R-:W-:-:S06]  /*7020*/  USEL UR14, UR14, UR7, !UP1 ;  /* 0x000000070e0e7287 */ /* 0x000fcc000c800000 */
[----:B------:R-:W-:-:S13]  /*7030*/  ISETP.GE.AND P2, PT, R6, UR14, PT ;  /* 0x0000000e06007c0c */ /* 0x000fda000bf46270 */
[----:B------:R-:W-:Y:S05]  /*7040*/  @!P2 BRA `(.L_x_2448) ;  /* 0x000000380014a947 */ /* 0x000fea0003800000 */
[----:B------:R-:W-:-:S05]  /*7050*/  IMAD.IADD R13, R3, 0x1, R10 ;  /* 0x00000001030d7824 */ /* 0x000fca00078e020a */
[----:B------:R-:W-:-:S04]  /*7060*/  IADD3 R11, R13, 0x8, RZ ;  /* 0x000000080d0b7810 */ /* 0x000fc80007ffe0ff */
[----:B------:R-:W-:-:S07]  /*7070*/  LOP3.LUT R9, RZ, R11, RZ, 0x33, !PT ;  /* 0x0000000bff097212 */ /* 0x000fce00078e33ff */
.L_x_2465:
[----:B------:R-:W-:-:S04]  /*7080*/  UIADD3 UR6, UR36, 0x1, URZ ;  /* 0x0000000124067890 */ /* 0x000fc8000fffe03f */
[----:B------:R-:W-:-:S04]  /*7090*/  UISETP.NE.AND UP1, UPT, UR6, 0x2, UPT ;  /* 0x000000020600788c */ /* 0x000fc8000bf25270 */
[----:B------:R-:W-:Y:S02]  /*70a0*/  USEL UR7, URZ, 0x1, UP1 ;  /* 0x000000013f077887 */ /* 0x000fe40008800000 */
[----:B------:R-:W-:-:S04]  /*70b0*/  USEL UR6, UR6, URZ, UP1 ;  /* 0x0000003f06067287 */ /* 0x000fc80008800000 */
[----:B------:R-:W-:Y:S01]  /*70c0*/  LOP3.LUT R2, R2, UR7, RZ, 0x3c, !PT ;  /* 0x0000000702027c12 */ /* 0x000fe2000f8e3cff */
[----:B0-----:R-:W-:Y:S07]  /*70d0*/  @!P0 BRA `(.L_x_2449) ;  /* 0x0000000000048947 */ /* 0x001fee0003800000 */
[----:B------:R-:W-:Y:S01]  /*70e0*/  BPT.TRAP 0x1 ;  /* 0x000000040000795c */ /* 0x000fe20000300000 */
.L_x_2449:
[----:B------:R-:W-:Y:S01]  /*70f0*/  ULEA UR7, UR6, UR37, 0x3 ;  /* 0x0000002506077291 */ /* 0x000fe2000f8e183f */
[----:B------:R-:W-:-:S08]  /*7100*/  SHF.L.U32 R10, R2, 0x1f, RZ ;  /* 0x0000001f020a7819 */ /* 0x000fd000000006ff */
[----:B------:R0:W1:Y:S01]  /*7110*/  SYNCS.PHASECHK.TRANS64.TRYWAIT P2, [UR7+0x38830], R10 ;  /* 0x0388300aff0075a7 */ /* 0x0000620008040147 */
[----:B------:R-:W-:Y:S05]  /*7120*/  @!P0 BRA `(.L_x_2450) ;  /* 0x0000000000048947 */ /* 0x000fea0003800000 */
[----:B------:R-:W-:Y:S01]  /*7130*/  BPT.TRAP 0x1 ;  /* 0x000000040000795c */ /* 0x000fe20000300000 */
.L_x_2450:
[----:B-1----:R-:W-:Y:S05]  /*7140*/  @P2 BRA `(.L_x_2451) ;  /* 0x0000000000082947 */ /* 0x002fea0003800000 */
[----:B------:R-:W1:Y:S02]  /*7150*/  SYNCS.PHASECHK.TRANS64.TRYWAIT P2, [UR7+0x38830], R10 ;  /* 0x0388300aff0075a7 */ /* 0x000e640008040147 */
[----:B-1----:R-:W-:Y:S05]  /*7160*/  @!P2 BRA `(.L_x_2452) ;  /* 0x0000012c002ca947 */ /* 0x002fea0003800000 */
.L_x_2451:
[----:B------:R-:W-:Y:S01]  /*7170*/  R2UR UR18, R0 ;  /* 0x00000000001272ca */ /* 0x000fe200000e0000 */
[----:B------:R-:W-:Y:S01]  /*7180*/  WARPGROUP.ARRIVE ;  /* 0x00000000000079c5 */ /* 0x000fe20000000000 */
[----:B------:R-:W-:Y:S01]  /*7190*/  UMOV UR8, UR32 ;  /* 0x0000002000087c82 */ /* 0x000fe20008000000 */
[----:B------:R-:W-:Y:S01]  /*71a0*/  UMOV UR9, UR33 ;  /* 0x0000002100097c82 */ /* 0x000fe20008000000 */
[----:B------:R-:W-:-:S09]  /*71b0*/  UMOV UR11, 0x40000040 ;  /* 0x40000040000b7882 */ /* 0x000fd20000000000 */
[----:B------:R-:W-:-:S07]  /*71c0*/  ULEA UR18, UR6, UR18, 0x9 ;  /* 0x0000001206127291 */ /* 0x000fce000f8e483f */
[----:B------:R-:W-:Y:S02]  /*71d0*/  UMOV UR10, UR18 ;  /* 0x00000012000a7c82 */ /* 0x000fe40008000000 */
        /* <DEDUP_REMOVED lines=23> */
[----:B------:R-:W-:Y:S05]  /*7350*/  @!P0 BRA `(.L_x_2453) ;  /* 0x0000000000048947 */ /* 0x000fea0003800000 */
[----:B------:R-:W-:Y:S01]  /*7360*/  BPT.TRAP 0x1 ;  /* 0x000000040000795c */ /* 0x000fe20000300000 */
.L_x_2453:
[----:B------:R2:W3:Y:S01]  /*7370*/  SYNCS.PHASECHK.TRANS64.TRYWAIT P2, [UR7+0x38850], R10 ;  /* 0x0388500aff0075a7 */ /* 0x0004e20008040147 */
[----:B------:R-:W-:Y:S05]  /*7380*/  @!P0 BRA `(.L_x_2454) ;  /* 0x0000000000048947 */ /* 0x000fea0003800000 */
[----:B------:R-:W-:Y:S01]  /*7390*/  BPT.TRAP 0x1 ;  /* 0x000000040000795c */ /* 0x000fe20000300000 */
.L_x_2454:
[----:B---3--:R-:W-:Y:S05]  /*73a0*/  @P2 BRA `(.L_x_2455) ;  /* 0x0000000000082947 */ /* 0x008fea0003800000 */
[----:B------:R-:W3:Y:S02]  /*73b0*/  SYNCS.PHASECHK.TRANS64.TRYWAIT P2, [UR7+0x38850], R10 ;  /* 0x0388500aff0075a7 */ /* 0x000ee40008040147 */
[----:B---3--:R-:W-:Y:S05]  /*73c0*/  @!P2 BRA `(.L_x_2456) ;  /* 0x0000012800aca947 */ /* 0x008fea0003800000 */
.L_x_2455:
[----:B------:R-:W-:Y:S01]  /*73d0*/  ULEA UR8, UR6, UR4, 0xc ;  /* 0x0000000406087291 */ /* 0x000fe2000f8e603f */
[----:B------:R-:W-:Y:S01]  /*73e0*/  WARPGROUP.ARRIVE ;  /* 0x00000000000079c5 */ /* 0x000fe20000000000 */
[----:B------:R-:W-:Y:S01]  /*73f0*/  UMOV UR27, 0x40000040 ;  /* 0x40000040001b7882 */ /* 0x000fe20000000000 */
[----:B------:R-:W-:-:S04]  /*7400*/  UIADD3 UR28, UR5, 0x2, URZ ;  /* 0x00000002051c7890 */ /* 0x000fc8000fffe03f */
[----:B------:R-:W3:Y:S01]  /*7410*/  S2R R12, SR_TID.X ;  /* 0x00000000000c7919 */ /* 0x000ee20000002100 */
[----:B------:R-:W-:Y:S01]  /*7420*/  UIADD3 UR30, UR8, 0x2, URZ ;  /* 0x00000002081e7890 */ /* 0x000fe2000fffe03f */
[----:B------:R-:W-:Y:S01]  /*7430*/  PLOP3.LUT P2, PT, PT, PT, UP0, 0x40, 0x0 ;  /* 0x000000000000781c */ /* 0x000fe20003f4e808 */
[----:B------:R-:W-:Y:S01]  /*7440*/  UMOV UR26, UR8 ;  /* 0x00000008001a7c82 */ /* 0x000fe20008000000 */
[----:B------:R-:W-:Y:S01]  /*7450*/  UMOV UR29, 0x40000040 ;  /* 0x40000040001d7882 */ /* 0x000fe20000000000 */
[----:B------:R-:W-:Y:S01]  /*7460*/  HGMMA.64x64x16.F32 R152, gdesc[UR24], R152, gsb0 ;  /* 0x00e00000189879f0 */ /* 0x000fe20008000898 */
[----:B------:R-:W-:Y:S01]  /*7470*/  UMOV UR31, 0x40000040 ;  /* 0x40000040001f7882 */ /* 0x000fe20000000000 */
[----:B------:R-:W-:Y:S02]  /*7480*/  UIADD3 UR19, UR5, 0x800, URZ ;  /* 0x0000080005137890 */ /* 0x000fe4000fffe03f */
[----:B------:R-:W-:Y:S01]  /*7490*/  UIADD3 UR18, UR8, 0x800, URZ ;  /* 0x0000080008127890 */ /* 0x000fe2000fffe03f */
[----:B------:R-:W-:Y:S01]  /*74a0*/  UMOV UR11, 0x4 ;  /* 0x00000004000b7882 */ /* 0x000fe20000000000 */
[----:B---3--:R-:W-:-:S05]  /*74b0*/  SHF.R.U32.HI R12, RZ, 0x7, R12 ;  /* 0x00000007ff0c7819 */ /* 0x008fca000001160c */
[----:B012---:R-:W0:Y:S02]  /*74c0*/  SHFL.IDX PT, R10, R12, RZ, 0x1f ;  /* 0x00001fff0c0a7589 */ /* 0x007e2400000e0000 */
[----:B0-----:R-:W-:Y:S01]  /*74d0*/  R2UR UR9, R10 ;  /* 0x000000000a0972ca */ /* 0x001fe200000e0000 */
[----:B------:R-:W-:Y:S01]  /*74e0*/  IMAD.U32 R10, RZ, RZ, UR7 ;  /* 0x00000007ff0a7e24 */ /* 0x000fe2000f8e00ff */
[----:B------:R-:W-:-:S03]  /*74f0*/  ULDC UR7, c[0x0][0xad8] ;  /* 0x0002b60000077ab9 */ /* 0x000fc60000000800 */
[----:B------:R-:W-:-:S05]  /*7500*/  @!P1 VIADD R14, R10, 0x38840 ;  /* 0x000388400a0e9836 */ /* 0x000fca0000000000 */
[----:B------:R-:W-:-:S03]  /*7510*/  @!P1 PRMT R14, RZ, 0x654, R14 ;  /* 0x00000654ff0e9816 */ /* 0x000fc6000000000e */
[----:B------:R-:W-:-:S04]  /*7520*/  UISETP.GT.AND UP1, UPT, UR9, 0x7f, UPT ;  /* 0x0000007f0900788c */ /* 0x000fc8000bf24270 */
[----:B------:R-:W-:Y:S02]  /*7530*/  USEL UR9, URZ, 0x2, !UP1 ;  /* 0x000000023f097887 */ /* 0x000fe4000c800000 */
[----:B------:R-:W-:Y:S01]  /*7540*/  USEL UR10, UR11, 0x2, UP1 ;  /* 0x000000020b0a7887 */ /* 0x000fe20008800000 */
[----:B------:R-:W-:Y:S02]  /*7550*/  WARPGROUP.DEPBAR.LE gsb0, 0x0 ;  /* 0x00008000000079c5 */ /* 0x000fe40000010000 */
[----:B------:R-:W-:Y:S01]  /*7560*/  WARPGROUP.ARRIVE ;  /* 0x00000000000079c5 */ /* 0x000fe20000000000 */
[----:B------:R-:W-:-:S05]  /*7570*/  USEL UR11, UR11, 0x6, !UP1 ;  /* 0x000000060b0b7887 */ /* 0x000fca000c800000 */
        /* <DEDUP_REMOVED lines=278> */
[----:B------:R-:W0:Y:S01]  /*86e0*/  MUFU.TANH R186, R186 ;  /* 0x000000ba00ba7308 */ /* 0x000e220000002400 */
[----:B------:R1:W-:Y:S02]  /*86f0*/  @!P1 SYNCS.ARRIVE.TRANS64.RED.A1T0 RZ, [R14+URZ], RZ ;  /* 0x000000ff0eff99a7 */ /* 0x0003e4000810043f */
[----:B------:R-:W-:-:S05]  /*8700*/  IADD3 R15, -R16, R15, -R18 ;  /* 0x0000000f100f7210 */ /* 0x000fca0007ffe912 */
[----:B------:R-:W2:Y:S01]  /*8710*/  MUFU.TANH R187, R187 ;  /* 0x000000bb00bb7308 */ /* 0x000ea20000002400 */
[C---:B------:R-:W-:Y:S02]  /*8720*/  VIADD R212, R15.reuse, UR15 ;  /* 0x0000000f0fd47c36 */ /* 0x040fe40008000000 */
[----:B------:R-:W-:Y:S01]  /*8730*/  VIADD R210, R15, UR7 ;  /* 0x000000070fd27c36 */ /* 0x000fe20008000000 */
[----:B------:R-:W-:Y:S02]  /*8740*/  ULDC UR7, c[0x0][0xadc] ;  /* 0x0002b70000077ab9 */ /* 0x000fe40000000800 */
[C---:B------:R-:W-:Y:S01]  /*8750*/  IADD3 R182, R3.reuse, R212, RZ ;  /* 0x000000d403b67210 */ /* 0x040fe20007ffe0ff */
[----:B------:R-:W-:Y:S01]  /*8760*/  IMAD.IADD R181, R3, 0x1, R210 ;  /* 0x0000000103b57824 */ /* 0x000fe200078e02d2 */
[----:B------:R-:W3:Y:S08]  /*8770*/  MUFU.TANH R12, R12 ;  /* 0x0000000c000c7308 */ /* 0x000ef00000002400 */
        /* <DEDUP_REMOVED lines=30> */
[----:B------:R-:W-:Y:S01]  /*8960*/  ISETP.GT.AND P2, PT, R13, -0x1, PT ;  /* 0xffffffff0d00780c */ /* 0x000fe20003f44270 */
[----:B------:R-:W-:-:S12]  /*8970*/  BSSY B0, `(.L_x_2458) ;  /* 0x0000011000007945 */ /* 0x000fd80003800000 */
[----:B------:R-:W-:Y:S05]  /*8980*/  @P2 BRA `(.L_x_2459) ;  /* 0x0000000000242947 */ /* 0x000fea0003800000 */
[----:B------:R-:W-:Y:S01]  /*8990*/  IMAD.U32 R166, RZ, RZ, UR7 ;  /* 0x00000007ffa67e24 */ /* 0x000fe2000f8e00ff */
[----:B------:R-:W-:-:S04]  /*89a0*/  IADD3 R167, R3, R17, -R18 ;  /* 0x0000001103a77210 */ /* 0x000fc80007ffe812 */
[----:B------:R-:W-:Y:S02]  /*89b0*/  ISETP.NE.AND P2, PT, R166, 0x1, PT ;  /* 0x00000001a600780c */ /* 0x000fe40003f45270 */
[----:B------:R-:W-:-:S11]  /*89c0*/  LOP3.LUT R167, RZ, R167, RZ, 0x33, !PT ;  /* 0x000000a7ffa77212 */ /* 0x000fd600078e33ff */
[----:B------:R-:W1:Y:S02]  /*89d0*/  @P2 LDC.64 R14, c[0x0][0xae0] ;  /* 0x0002b800ff0e2b82 */ /* 0x000e640000000a00 */
[----:B-1----:R-:W-:-:S05]  /*89e0*/  @P2 IMAD.HI.U32 R14, R167, R14, RZ ;  /* 0x0000000ea70e2227 */ /* 0x002fca00078e00ff */
[----:B------:R-:W-:-:S04]  /*89f0*/  @P2 SHF.R.U32.HI R167, RZ, R15, R14 ;  /* 0x0000000fffa72219 */ /* 0x000fc8000001160e */
[----:B------:R-:W-:Y:S01]  /*8a00*/  LOP3.LUT R167, RZ, R167, RZ, 0x33, !PT ;  /* 0x000000a7ffa77212 */ /* 0x000fe200078e33ff */
[----:B------:R-:W-:Y:S06]  /*8a10*/  BRA `(.L_x_2460) ;  /* 0x0000000000187947 */ /* 0x000fec0003800000 */
.L_x_2459:
[----:B------:R-:W-:Y:S02]  /*8a20*/  IMAD.U32 R166, RZ, RZ, UR7 ;  /* 0x00000007ffa67e24 */ /* 0x000fe4000f8e00ff */
[----:B------:R-:W-:-:S03]  /*8a30*/  IMAD.MOV.U32 R167, RZ, RZ, R13 ;  /* 0x000000ffffa77224 */ /* 0x000fc600078e000d */
[----:B------:R-:W-:-:S13]  /*8a40*/  ISETP.NE.AND P2, PT, R166, 0x1, PT ;  /* 0x00000001a600780c */ /* 0x000fda0003f45270 */
[----:B------:R-:W1:Y:S02]  /*8a50*/  @P2 LDC.64 R14, c[0x0][0xae0] ;  /* 0x0002b800ff0e2b82 */ /* 0x000e640000000a00 */
[----:B-1----:R-:W-:-:S05]  /*8a60*/  @P2 IMAD.HI.U32 R14, R13, R14, RZ ;  /* 0x0000000e0d0e2227 */ /* 0x002fca00078e00ff */
[----:B------:R-:W-:-:S07]  /*8a70*/  @P2 SHF.R.U32.HI R167, RZ, R15, R14 ;  /* 0x0000000fffa72219 */ /* 0x000fce000001160e */
.L_x_2460:
[----:B------:R-:W-:Y:S05]  /*8a80*/  BSYNC B0 ;  /* 0x0000000000007941 */ /* 0x000fea0003800000 */
.L_x_2458:
[----:B------:R-:W-:-:S04]  /*8a90*/  IMAD R15, R167, R166, -R180 ;  /* 0x000000a6a70f7224 */ /* 0x000fc800078e0ab4 */
[----:B------:R-:W-:-:S05]  /*8aa0*/  IMAD.IADD R15, R15, 0x1, -R16 ;  /* 0x000000010f0f7824 */ /* 0x000fca00078e0a10 */
[----:B------:R-:W-:Y:S02]  /*8ab0*/  VIADDMNMX R181, R15, R166, R181, PT ;  /* 0x000000a60fb57246 */ /* 0x000fe400038001b5 */
[----:B------:R-:W-:-:S07]  /*8ac0*/  VIMNMX R182, R182, R15, !PT ;  /* 0x0000000fb6b67248 */ /* 0x000fce0007fe0100 */
.L_x_2457:
[----:B------:R-:W-:-:S04]  /*8ad0*/  ISETP.GT.AND P2, PT, R6, -0x1, PT ;  /* 0xffffffff0600780c */ /* 0x000fc80003f44270 */
[C---:B------:R-:W-:Y:S02]  /*8ae0*/  ISETP.GT.AND P5, PT, R182.reuse, RZ, P2 ;  /* 0x000000ffb600720c */ /* 0x040fe400017a4270 */
[C---:B------:R-:W-:Y:S02]  /*8af0*/  ISETP.GT.AND P4, PT, R182.reuse, 0x1, P2 ;  /* 0x00000001b600780c */ /* 0x040fe40001784270 */
[----:B------:R-:W-:Y:S02]  /*8b00*/  ISETP.LT.OR P5, PT, R181, 0x1, P5 ;  /* 0x00000001b500780c */ /* 0x000fe40002fa1670 */
[----:B------:R-:W-:Y:S02]  /*8b10*/  ISETP.GT.AND P6, PT, R182, 0x8, P2 ;  /* 0x00000008b600780c */ /* 0x000fe400017c4270 */
[----:B0-----:R-:W-:Y:S02]  /*8b20*/  FSEL R186, R186, -INF , !P5 ;  /* 0xff800000baba7808 */ /* 0x001fe40006800000 */
[----:B------:R-:W-:-:S02]  /*8b30*/  ISETP.GT.AND P5, PT, R182, 0x10, P2 ;  /* 0x00000010b600780c */ /* 0x000fc400017a4270 */
[----:B------:R-:W-:Y:S02]  /*8b40*/  ISETP.GT.AND P3, PT, R182, 0x9, P2 ;  /* 0x00000009b600780c */ /* 0x000fe40001764270 */
[C---:B------:R-:W-:Y:S02]  /*8b50*/  ISETP.LT.OR P5, PT, R181.reuse, 0x11, P5 ;  /* 0x00000011b500780c */ /* 0x040fe40002fa1670 */
[C---:B------:R-:W-:Y:S02]  /*8b60*/  ISETP.LT.OR P4, PT, R181.reuse, 0x2, P4 ;  /* 0x00000002b500780c */ /* 0x040fe40002781670 */
[----:B------:R-:W-:Y:S02]  /*8b70*/  FSEL R166, R204, -INF , !P5 ;  /* 0xff800000cca67808 */ /* 0x000fe40006800000 */
        /* <DEDUP_REMOVED lines=10> */
[----:B------:R-:W-:Y:S02]  /*8c20*/  FSEL R172, R168, -INF , !P5 ;  /* 0xff800000a8ac7808 */ /* 0x000fe40006800000 */
[----:B------:R-:W-:Y:S02]  /*8c30*/  ISETP.GT.AND P5, PT, R182, 0x30, P2 ;  /* 0x00000030b600780c */ /* 0x000fe400017a4270 */
[C---:B------:R-:W-:Y:S02]  /*8c40*/  ISETP.LT.OR P4, PT, R181.reuse, 0x12, P4 ;  /* 0x00000012b500780c */ /* 0x040fe40002781670 */
        /* <DEDUP_REMOVED lines=10> */
[----:B------:R-:W-:Y:S02]  /*8cf0*/  PLOP3.LUT P5, PT, PT, PT, UP0, 0x40, 0x0 ;  /* 0x000000000000781c */ /* 0x000fe40003fae808 */
        /* <DEDUP_REMOVED lines=17> */
[----:B------:R-:W-:Y:S06]  /*8e10*/  @P5 BRA `(.L_x_2461) ;  /* 0x0000000000585947 */ /* 0x000fec0003800000 */
        /* <DEDUP_REMOVED lines=11> */
.L_x_2463:
[----:B------:R-:W-:Y:S02]  /*8ed0*/  IMAD.U32 R181, RZ, RZ, UR7 ;  /* 0x00000007ffb57e24 */ /* 0x000fe4000f8e00ff */
[----:B------:R-:W-:-:S03]  /*8ee0*/  IMAD.MOV.U32 R179, RZ, RZ, R11 ;  /* 0x000000ffffb37224 */ /* 0x000fc600078e000b */
[----:B------:R-:W-:-:S13]  /*8ef0*/  ISETP.NE.AND P3, PT, R181, 0x1, PT ;  /* 0x00000001b500780c */ /* 0x000fda0003f65270 */
[----:B------:R-:W0:Y:S02]  /*8f00*/  @P3 LDC.64 R14, c[0x0][0xae0] ;  /* 0x0002b800ff0e3b82 */ /* 0x000e240000000a00 */
[----:B0-----:R-:W-:-:S05]  /*8f10*/  @P3 IMAD.HI.U32 R14, R11, R14, RZ ;  /* 0x0000000e0b0e3227 */ /* 0x001fca00078e00ff */
[----:B------:R-:W-:-:S07]  /*8f20*/  @P3 SHF.R.U32.HI R179, RZ, R15, R14 ;  /* 0x0000000fffb33219 */ /* 0x000fce000001160e */
.L_x_2464:
[----:B------:R-:W-:Y:S05]  /*8f30*/  BSYNC B0 ;  /* 0x0000000000007941 */ /* 0x000fea0003800000 */
.L_x_2462:
[----:B------:R-:W-:-:S04]  /*8f40*/  IMAD R15, R179, R181, -R180 ;  /* 0x000000b5b30f7224 */ /* 0x000fc800078e0ab4 */
[----:B------:R-:W-:-:S05]  /*8f50*/  IMAD.IADD R15, R15, 0x1, -R16 ;  /* 0x000000010f0f7824 */ /* 0x000fca00078e0a10 */
[----:B------:R-:W-:Y:S02]  /*8f60*/  VIADDMNMX R168, R15, R181, R168, PT ;  /* 0x000000b50fa87246 */ /* 0x000fe400038001a8 */
[----:B------:R-:W-:-:S07]  /*8f70*/  VIMNMX R169, R169, R15, !PT ;  /* 0x0000000fa9a97248 */ /* 0x000fce0007fe0100 */
.L_x_2461:
[----:B------:R-:W-:Y:S01]  /*8f80*/  FMNMX.FTZ R14, R186, R7, !PT ;  /* 0x00000007ba0e7209 */ /* 0x000fe20007810000 */
[----:B------:R-:W-:Y:S01]  /*8f90*/  ULDC UR11, c[0x0][0xa80] ;  /* 0x0002a000000b7ab9 */ /* 0x000fe20000000800 */
[----:B------:R-:W-:Y:S01]  /*8fa0*/  ISETP.GT.AND P4, PT, R169, RZ, P2 ;  /* 0x000000ffa900720c */ /* 0x000fe20001784270 */
[----:B------:R-:W-:Y:S01]  /*8fb0*/  ULEA UR8, UR6, UR38, 0xc ;  /* 0x0000002606087291 */ /* 0x000fe2000f8e603f */
[----:B------:R-:W-:Y:S01]  /*8fc0*/  FMNMX.FTZ R15, R187, R14, !PT ;  /* 0x0000000ebb0f7209 */ /* 0x000fe20007810000 */
[----:B------:R-:W-:Y:S01]  /*8fd0*/  UMOV UR19, 0x40000040 ;  /* 0x4000004000137882 */ /* 0x000fe20000000000 */
[----:B------:R-:W-:Y:S01]  /*8fe0*/  ISETP.GT.AND P3, PT, R169, 0x1, P2 ;  /* 0x00000001a900780c */ /* 0x000fe20001764270 */
[----:B------:R-:W-:Y:S01]  /*8ff0*/  UIADD3 UR10, UR8, 0x80, URZ ;  /* 0x00000080080a7890 */ /* 0x000fe2000fffe03f */
[----:B------:R-:W-:Y:S01]  /*9000*/  FMNMX.FTZ R14, R202, R15, !PT ;  /* 0x0000000fca0e7209 */ /* 0x000fe20007810000 */
[----:B------:R-:W-:Y:S01]  /*9010*/  @!P1 VIADD R10, R10, 0x38860 ;  /* 0x000388600a0a9836 */ /* 0x000fe20000000000 */
[----:B------:R-:W-:Y:S01]  /*9020*/  ISETP.LT.OR P4, PT, R168, 0x1, P4 ;  /* 0x00000001a800780c */ /* 0x000fe20002781670 */
[----:B------:R-:W-:Y:S01]  /*9030*/  UMOV UR18, UR8 ;  /* 0x0000000800127c82 */ /* 0x000fe20008000000 */
[----:B------:R-:W-:-:S02]  /*9040*/  FMNMX.FTZ R15, R203, R14, !PT ;  /* 0x0000000ecb0f7209 */ /* 0x000fc40007810000 */
[----:B------:R-:W-:Y:S02]  /*9050*/  ISETP.GT.AND P5, PT, R169, 0x8, P2 ;  /* 0x00000008a900780c */ /* 0x000fe400017a4270 */
[----:B------:R-:W-:Y:S02]  /*9060*/  FMNMX.FTZ R14, R166, R15, !PT ;  /* 0x0000000fa60e7209 */ /* 0x000fe40007810000 */
[----:B------:R-:W-:Y:S02]  /*9070*/  ISETP.LT.OR P3, PT, R168, 0x2, P3 ;  /* 0x00000002a800780c */ /* 0x000fe40001f61670 */
[----:B------:R-:W-:Y:S02]  /*9080*/  FMNMX.FTZ R15, R167, R14, !PT ;  /* 0x0000000ea70f7209 */ /* 0x000fe40007810000 */
[----:B------:R-:W-:Y:S02]  /*9090*/  FSEL R181, R12, -INF , !P4 ;  /* 0xff8000000cb57808 */ /* 0x000fe40006000000 */
        /* <DEDUP_REMOVED lines=13> */
[----:B------:R-:W-:Y:S02]  /*9170*/  ISETP.LT.OR P3, PT, R168, 0x11, P3 ;  /* 0x00000011a800780c */ /* 0x000fe40001f61670 */
[----:B------:R-:W-:Y:S02]  /*9180*/  FMNMX.FTZ R15, R177, R14, !PT ;  /* 0x0000000eb10f7209 */ /* 0x000fe40007810000 */
[----:B------:R-:W-:Y:S02]  /*9190*/  ISETP.GT.AND P6, PT, R169, 0x18, P2 ;  /* 0x00000018a900780c */ /* 0x000fe400017c4270 */
[----:B------:R-:W-:Y:S02]  /*91a0*/  FMNMX.FTZ R14, R178, R15, !PT ;  /* 0x0000000fb20e7209 */ /* 0x000fe40007810000 */
[----:B------:R-:W-:Y:S02]  /*91b0*/  FSEL R153, R153, -INF , !P3 ;  /* 0xff80000099997808 */ /* 0x000fe40005800000 */
[----:B------:R-:W-:-:S02]  /*91c0*/  FMNMX.FTZ R15, R165, R14, !PT ;  /* 0x0000000ea50f7209 */ /* 0x000fc40007810000 */
[C---:B------:R-:W-:Y:S02]  /*91d0*/  ISETP.GT.AND P4, PT, R169.reuse, 0x19, P2 ;  /* 0x00000019a900780c */ /* 0x040fe40001784270 */
[C---:B------:R-:W-:Y:S01]  /*91e0*/  ISETP.LT.OR P6, PT, R168.reuse, 0x19, P6 ;  /* 0x00000019a800780c */ /* 0x040fe200037c1670 */
[----:B------:R-:W0:Y:S01]  /*91f0*/  SHFL.BFLY PT, R14, R15, 0x2, 0x1f ;  /* 0x0c401f000f0e7f89 */ /* 0x000e2200000e0000 */
[----:B------:R-:W-:Y:S02]  /*9200*/  ISETP.GT.AND P3, PT, R169, 0x20, P2 ;  /* 0x00000020a900780c */ /* 0x000fe40001764270 */
[----:B------:R-:W-:Y:S02]  /*9210*/  FSEL R155, R155, -INF , !P6 ;  /* 0xff8000009b9b7808 */ /* 0x000fe40007000000 */
[C---:B------:R-:W-:Y:S02]  /*9220*/  ISETP.LT.OR P4, PT, R168.reuse, 0x1a, P4 ;  /* 0x0000001aa800780c */ /* 0x040fe40002781670 */
[----:B------:R-:W-:-:S02]  /*9230*/  ISETP.LT.OR P3, PT, R168, 0x21, P3 ;  /* 0x00000021a800780c */ /* 0x000fc40001f61670 */
[----:B------:R-:W-:Y:S02]  /*9240*/  FSEL R156, R156, -INF , !P4 ;  /* 0xff8000009c9c7808 */ /* 0x000fe40006000000 */
[----:B------:R-:W-:Y:S02]  /*9250*/  ISETP.GT.AND P6, PT, R169, 0x28, P2 ;  /* 0x00000028a900780c */ /* 0x000fe400017c4270 */
[----:B------:R-:W-:Y:S02]  /*9260*/  FSEL R157, R157, -INF , !P3 ;  /* 0xff8000009d9d7808 */ /* 0x000fe40005800000 */
[----:B------:R-:W-:Y:S02]  /*9270*/  ISETP.GT.AND P3, PT, R169, 0x29, P2 ;  /* 0x00000029a900780c */ /* 0x000fe40001764270 */
[C---:B------:R-:W-:Y:S02]  /*9280*/  ISETP.LT.OR P6, PT, R168.reuse, 0x29, P6 ;  /* 0x00000029a800780c */ /* 0x040fe400037c1670 */
[----:B------:R-:W-:-:S02]  /*9290*/  ISETP.LT.OR P3, PT, R168, 0x2a, P3 ;  /* 0x0000002aa800780c */ /* 0x000fc40001f61670 */
[----:B------:R-:W-:Y:S02]  /*92a0*/  FSEL R159, R159, -INF , !P6 ;  /* 0xff8000009f9f7808 */ /* 0x000fe40007000000 */
[----:B------:R-:W-:Y:S02]  /*92b0*/  ISETP.GT.AND P6, PT, R169, 0x31, P2 ;  /* 0x00000031a900780c */ /* 0x000fe400017c4270 */
[----:B0-----:R-:W-:Y:S02]  /*92c0*/  FMNMX.FTZ R179, R15, R14, !PT ;  /* 0x0000000e0fb37209 */ /* 0x001fe40007810000 */
[----:B------:R-:W-:Y:S02]  /*92d0*/  FMNMX.FTZ R15, R181, R8, !PT ;  /* 0x00000008b50f7209 */ /* 0x000fe40007810000 */
[----:B------:R-:W-:Y:S01]  /*92e0*/  FSEL R160, R160, -INF , !P3 ;  /* 0xff800000a0a07808 */ /* 0x000fe20005800000 */
[----:B------:R-:W0:Y:S01]  /*92f0*/  SHFL.BFLY PT, R14, R179, 0x1, 0x1f ;  /* 0x0c201f00b30e7f89 */ /* 0x000e2200000e0000 */
[----:B------:R-:W-:-:S02]  /*9300*/  FMNMX.FTZ R12, R180, R15, !PT ;  /* 0x0000000fb40c7209 */ /* 0x000fc40007810000 */
[----:B------:R-:W-:Y:S02]  /*9310*/  ISETP.GT.AND P3, PT, R169, 0x38, P2 ;  /* 0x00000038a900780c */ /* 0x000fe40001764270 */
[C---:B------:R-:W-:Y:S02]  /*9320*/  ISETP.LT.OR P6, PT, R168.reuse, 0x32, P6 ;  /* 0x00000032a800780c */ /* 0x040fe400037c1670 */
[----:B------:R-:W-:Y:S02]  /*9330*/  ISETP.LT.OR P3, PT, R168, 0x39, P3 ;  /* 0x00000039a800780c */ /* 0x000fe40001f61670 */
[----:B------:R-:W-:Y:S02]  /*9340*/  FSEL R162, R162, -INF , !P6 ;  /* 0xff800000a2a27808 */ /* 0x000fe40007000000 */
[----:B------:R-:W-:Y:S02]  /*9350*/  FSEL R163, R163, -INF , !P3 ;  /* 0xff800000a3a37808 */ /* 0x000fe40005800000 */
[----:B------:R-:W-:-:S02]  /*9360*/  @!P1 PRMT R10, RZ, 0x654, R10 ;  /* 0x00000654ff0a9816 */ /* 0x000fc4000000000a */
[----:B0-----:R-:W-:Y:S02]  /*9370*/  FMNMX.FTZ R14, R179, R14, !PT ;  /* 0x0000000eb30e7209 */ /* 0x001fe40007810000 */
[----:B------:R-:W-:Y:S02]  /*9380*/  FSEL R179, R21, -INF , !P5 ;  /* 0xff80000015b37808 */ /* 0x000fe40006800000 */
[----:B------:R-:W-:Y:S01]  /*9390*/  ISETP.GT.AND P5, PT, R169, 0x11, P2 ;  /* 0x00000011a900780c */ /* 0x000fe200017a4270 */
[----:B------:R-:W-:Y:S01]  /*93a0*/  FMUL.FTZ R182, R14, UR11 ;  /* 0x0000000b0eb67c20 */ /* 0x000fe20008410000 */
[----:B------:R-:W-:Y:S02]  /*93b0*/  FMNMX.FTZ R15, R179, R12, !PT ;  /* 0x0000000cb30f7209 */ /* 0x000fe40007810000 */
[----:B------:R-:W-:Y:S02]  /*93c0*/  ISETP.LT.OR P5, PT, R168, 0x12, P5 ;  /* 0x00000012a800780c */ /* 0x000fe40002fa1670 */
[----:B------:R-:W-:-:S02]  /*93d0*/  FMNMX.FTZ R12, R152, R15, !PT ;  /* 0x0000000f980c7209 */ /* 0x000fc40007810000 */
[----:B------:R-:W-:Y:S02]  /*93e0*/  FSEL R154, R154, -INF , !P5 ;  /* 0xff8000009a9a7808 */ /* 0x000fe40006800000 */
[----:B------:R-:W-:Y:S02]  /*93f0*/  FMNMX.FTZ R15, R153, R12, !PT ;  /* 0x0000000c990f7209 */ /* 0x000fe40007810000 */
[----:B------:R-:W-:Y:S02]  /*9400*/  ISETP.GT.AND P5, PT, R169, 0x21, P2 ;  /* 0x00000021a900780c */ /* 0x000fe400017a4270 */
[----:B------:R-:W-:Y:S02]  /*9410*/  FMNMX.FTZ R12, R154, R15, !PT ;  /* 0x0000000f9a0c7209 */ /* 0x000fe40007810000 */
[----:B------:R-:W-:Y:S02]  /*9420*/  ISETP.LT.OR P5, PT, R168, 0x22, P5 ;  /* 0x00000022a800780c */ /* 0x000fe40002fa1670 */
[----:B------:R-:W-:-:S02]  /*9430*/  FMNMX.FTZ R15, R155, R12, !PT ;  /* 0x0000000c9b0f7209 */ /* 0x000fc40007810000 */
[----:B------:R-:W-:Y:S02]  /*9440*/  FSETP.NEU.FTZ.AND P4, PT, R14, -INF , PT ;  /* 0xff8000000e00780b */ /* 0x000fe40003f9d000 */
[----:B------:R-:W-:Y:S02]  /*9450*/  FMNMX.FTZ R12, R156, R15, !PT ;  /* 0x0000000f9c0c7209 */ /* 0x000fe40007810000 */
[----:B------:R-:W-:Y:S02]  /*9460*/  FSEL R158, R158, -INF , !P5 ;  /* 0xff8000009e9e7808 */ /* 0x000fe40006800000 */
[----:B------:R-:W-:Y:S02]  /*9470*/  FMNMX.FTZ R21, R157, R12, !PT ;  /* 0x0000000c9d157209 */ /* 0x000fe40007810000 */
[----:B------:R-:W-:Y:S02]  /*9480*/  FSEL R182, R182, RZ, P4 ;  /* 0x000000ffb6b67208 */ /* 0x000fe40002000000 */
[----:B------:R-:W-:-:S02]  /*9490*/  ISETP.GT.AND P5, PT, R169, 0x30, P2 ;  /* 0x00000030a900780c */ /* 0x000fc400017a4270 */
[----:B------:R-:W-:Y:S01]  /*94a0*/  FMNMX.FTZ R20, R158, R21, !PT ;  /* 0x000000159e147209 */ /* 0x000fe20007810000 */
[--C-:B------:R-:W-:Y:S01]  /*94b0*/  FFMA.FTZ R186, R186, UR11, -R182.reuse ;  /* 0x0000000bbaba7c23 */ /* 0x100fe200080108b6 */
[----:B------:R-:W-:Y:S01]  /*94c0*/  ISETP.LT.OR P5, PT, R168, 0x31, P5 ;  /* 0x00000031a800780c */ /* 0x000fe20002fa1670 */
[--C-:B------:R-:W-:Y:S01]  /*94d0*/  FFMA.FTZ R12, R187, UR11, -R182.reuse ;  /* 0x0000000bbb0c7c23 */ /* 0x100fe200080108b6 */
[----:B------:R-:W-:Y:S01]  /*94e0*/  FMNMX.FTZ R21, R159, R20, !PT ;  /* 0x000000149f157209 */ /* 0x000fe20007810000 */
[----:B------:R0:W-:Y:S01]  /*94f0*/  MUFU.EX2 R15, R186 ;  /* 0x000000ba000f7308 */ /* 0x0001e20000000800 */
[----:B------:R-:W-:Y:S01]  /*9500*/  FSEL R161, R161, -INF , !P5 ;  /* 0xff800000a1a17808 */ /* 0x000fe20006800000 */
[--C-:B------:R-:W-:Y:S01]  /*9510*/  FFMA.FTZ R20, R202, UR11, -R182.reuse ;  /* 0x0000000bca147c23 */ /* 0x100fe200080108b6 */
[----:B------:R-:W-:Y:S01]  /*9520*/  ISETP.GT.AND P2, PT, R169, 0x39, P2 ;  /* 0x00000039a900780c */ /* 0x000fe20001744270 */
[--C-:B------:R-:W-:Y:S01]  /*9530*/  FFMA.FTZ R203, R203, UR11, -R182.reuse ;  /* 0x0000000bcbcb7c23 */ /* 0x100fe200080108b6 */
[--C-:B------:R-:W-:Y:S01]  /*9540*/  FFMA.FTZ R170, R170, UR11, -R182.reuse ;  /* 0x0000000baaaa7c23 */ /* 0x100fe200080108b6 */
[--C-:B------:R-:W-:Y:S01]  /*9550*/  FFMA.FTZ R171, R171, UR11, -R182.reuse ;  /* 0x0000000babab7c23 */ /* 0x100fe200080108b6 */
[----:B------:R-:W-:Y:S01]  /*9560*/  ISETP.LT.OR P2, PT, R168, 0x3a, P2 ;  /* 0x0000003aa800780c */ /* 0x000fe20001741670 */
[--C-:B------:R-:W-:Y:S01]  /*9570*/  FFMA.FTZ R172, R172, UR11, -R182.reuse ;  /* 0x0000000bacac7c23 */ /* 0x100fe200080108b6 */
[----:B0-----:R-:W-:Y:S01]  /*9580*/  FMNMX.FTZ R186, R160, R21, !PT ;  /* 0x00000015a0ba7209 */ /* 0x001fe20007810000 */
        /* <DEDUP_REMOVED lines=10> */
[----:B------:R-:W-:Y:S01]  /*9630*/  FSEL R186, R14, RZ, P4 ;  /* 0x000000ff0eba7208 */ /* 0x000fe20002000000 */
[----:B------:R-:W-:Y:S01]  /*9640*/  MUFU.EX2 R21, R203 ;  /* 0x000000cb00157308 */ /* 0x000fe20000000800 */
[----:B------:R-:W-:Y:S01]  /*9650*/  FMNMX.FTZ R169, R163, R168, !PT ;  /* 0x000000a8a3a97209 */ /* 0x000fe20007810000 */
[----:B------:R-:W-:-:S02]  /*9660*/  FFMA.FTZ R168, R166, UR11, -R182 ;  /* 0x0000000ba6a87c23 */ /* 0x000fc400080108b6 */
[----:B------:R-:W-:Y:S01]  /*9670*/  FADD.FTZ R186, -R186, R7 ;  /* 0x00000007baba7221 */ /* 0x000fe20000010100 */
[----:B------:R-:W-:Y:S01]  /*9680*/  FMNMX.FTZ R166, R164, R169, !PT ;  /* 0x000000a9a4a67209 */ /* 0x000fe20007810000 */
[----:B------:R-:W-:Y:S02]  /*9690*/  FFMA.FTZ R169, R167, UR11, -R182 ;  /* 0x0000000ba7a97c23 */ /* 0x000fe400080108b6 */
[----:B------:R-:W-:Y:S01]  /*96a0*/  MUFU.EX2 R7, R165 ;  /* 0x000000a500077308 */ /* 0x000fe20000000800 */
[----:B------:R-:W-:Y:S01]  /*96b0*/  FMUL.FTZ R186, R186, UR11 ;  /* 0x0000000bbaba7c20 */ /* 0x000fe20008410000 */
[----:B------:R-:W0:Y:S06]  /*96c0*/  SHFL.BFLY PT, R167, R166, 0x2, 0x1f ;  /* 0x0c401f00a6a77f89 */ /* 0x000e2c00000e0000 */
[----:B------:R-:W1:Y:S08]  /*96d0*/  MUFU.EX2 R186, R186 ;  /* 0x000000ba00ba7308 */ /* 0x000e700000000800 */
[----:B------:R-:W2:Y:S08]  /*96e0*/  MUFU.EX2 R12, R12 ;  /* 0x0000000c000c7308 */ /* 0x000eb00000000800 */
[----:B------:R-:W-:Y:S01]  /*96f0*/  MUFU.EX2 R20, R20 ;  /* 0x0000001400147308 */ /* 0x000fe20000000800 */
[-C--:B-1----:R-:W-:Y:S01]  /*9700*/  FMUL.FTZ R24, R24, R186.reuse ;  /* 0x000000ba18187220 */ /* 0x082fe20000410000 */
[----:B0-----:R-:W-:Y:S01]  /*9710*/  FMNMX.FTZ R167, R166, R167, !PT ;  /* 0x000000a7a6a77209 */ /* 0x001fe20007810000 */
[-C--:B------:R-:W-:Y:S01]  /*9720*/  FMUL.FTZ R25, R25, R186.reuse ;  /* 0x000000ba19197220 */ /* 0x080fe20000410000 */
        /* <DEDUP_REMOVED lines=27> */
[----:B0-----:R-:W-:Y:S01]  /*98e0*/  FMNMX.FTZ R182, R167, R166, !PT ;  /* 0x000000a6a7b67209 */ /* 0x001fe20007810000 */
[----:B------:R-:W-:Y:S01]  /*98f0*/  IMAD.MOV R167, RZ, RZ, -R22 ;  /* 0x000000ffffa77224 */ /* 0x000fe200078e0a16 */
[----:B------:R-:W-:Y:S01]  /*9900*/  MUFU.EX2 R171, R171 ;  /* 0x000000ab00ab7308 */ /* 0x000fe20000000800 */
[-C--:B------:R-:W-:Y:S01]  /*9910*/  FMUL.FTZ R73, R73, R186.reuse ;  /* 0x000000ba49497220 */ /* 0x080fe20000410000 */
[C---:B------:R-:W-:Y:S01]  /*9920*/  FSETP.NEU.FTZ.AND P2, PT, R182.reuse, -INF , PT ;  /* 0xff800000b600780b */ /* 0x040fe20003f5d000 */
[----:B------:R-:W-:Y:S01]  /*9930*/  FMUL.FTZ R166, R182, UR11 ;  /* 0x0000000bb6a67c20 */ /* 0x000fe20008410000 */
[-C--:B------:R-:W-:Y:S01]  /*9940*/  FMUL.FTZ R76, R76, R186.reuse ;  /* 0x000000ba4c4c7220 */ /* 0x080fe20000410000 */
[-C--:B------:R-:W-:Y:S01]  /*9950*/  FMUL.FTZ R77, R77, R186.reuse ;  /* 0x000000ba4d4d7220 */ /* 0x080fe20000410000 */
[----:B------:R-:W-:Y:S01]  /*9960*/  FSEL R165, R182, RZ, P2 ;  /* 0x000000ffb6a57208 */ /* 0x000fe20001000000 */
[-C--:B------:R-:W-:Y:S01]  /*9970*/  FMUL.FTZ R80, R80, R186.reuse ;  /* 0x000000ba50507220 */ /* 0x080fe20000410000 */
[----:B------:R-:W-:Y:S01]  /*9980*/  FSEL R166, R166, RZ, P2 ;  /* 0x000000ffa6a67208 */ /* 0x000fe20001000000 */
[----:B------:R-:W-:Y:S01]  /*9990*/  MUFU.EX2 R172, R172 ;  /* 0x000000ac00ac7308 */ /* 0x000fe20000000800 */
[----:B------:R-:W-:Y:S01]  /*99a0*/  ISETP.NE.AND P2, PT, R16, R167, PT ;  /* 0x000000a71000720c */ /* 0x000fe20003f45270 */
[----:B------:R-:W-:Y:S01]  /*99b0*/  FADD.FTZ R165, -R165, R8 ;  /* 0x00000008a5a57221 */ /* 0x000fe20000010100 */
[----:B------:R-:W-:Y:S01]  /*99c0*/  FMUL.FTZ R81, R81, R186 ;  /* 0x000000ba51517220 */ /* 0x000fe20000410000 */
[--C-:B------:R-:W-:Y:S01]  /*99d0*/  FFMA.FTZ R167, R152, UR11, -R166.reuse ;  /* 0x0000000b98a77c23 */ /* 0x100fe200080108a6 */
[----:B------:R-:W-:Y:S01]  /*99e0*/  MOV R152, UR36 ;  /* 0x0000002400987c02 */ /* 0x000fe20008000f00 */
[----:B------:R-:W-:Y:S01]  /*99f0*/  FMUL.FTZ R165, R165, UR11 ;  /* 0x0000000ba5a57c20 */ /* 0x000fe20008410000 */
[--C-:B------:R-:W-:Y:S01]  /*9a00*/  FFMA.FTZ R202, R181, UR11, -R166.reuse ;  /* 0x0000000bb5ca7c23 */ /* 0x100fe200080108a6 */
[--C-:B------:R-:W-:Y:S01]  /*9a10*/  FFMA.FTZ R181, R180, UR11, -R166.reuse ;  /* 0x0000000bb4b57c23 */ /* 0x100fe200080108a6 */
[--C-:B------:R-:W-:Y:S01]  /*9a20*/  FFMA.FTZ R180, R153, UR11, -R166.reuse ;  /* 0x0000000b99b47c23 */ /* 0x100fe200080108a6 */
[----:B------:R-:W0:Y:S01]  /*9a30*/  MUFU.EX2 R183, R165 ;  /* 0x000000a500b77308 */ /* 0x000e220000000800 */
[--C-:B------:R-:W-:Y:S01]  /*9a40*/  FFMA.FTZ R179, R179, UR11, -R166.reuse ;  /* 0x0000000bb3b37c23 */ /* 0x100fe200080108a6 */
[--C-:B------:R-:W-:Y:S01]  /*9a50*/  FFMA.FTZ R187, R154, UR11, -R166.reuse ;  /* 0x0000000b9abb7c23 */ /* 0x100fe200080108a6 */
[----:B------:R-:W-:Y:S01]  /*9a60*/  FFMA.FTZ R203, R155, UR11, -R166 ;  /* 0x0000000b9bcb7c23 */ /* 0x000fe200080108a6 */
[----:B------:R-:W-:-:S02]  /*9a70*/  @!P2 IMAD R152, R152, 0x40, R19 ;  /* 0x000000409898a824 */ /* 0x000fc400078e0213 */
[--C-:B------:R-:W-:Y:S01]  /*9a80*/  FFMA.FTZ R204, R156, UR11, -R166.reuse ;  /* 0x0000000b9ccc7c23 */ /* 0x100fe200080108a6 */
[--C-:B------:R-:W-:Y:S01]  /*9a90*/  FFMA.FTZ R205, R157, UR11, -R166.reuse ;  /* 0x0000000b9dcd7c23 */ /* 0x100fe200080108a6 */
[--C-:B------:R-:W-:Y:S01]  /*9aa0*/  FFMA.FTZ R206, R158, UR11, -R166.reuse ;  /* 0x0000000b9ece7c23 */ /* 0x100fe200080108a6 */
[--C-:B------:R-:W-:Y:S01]  /*9ab0*/  FFMA.FTZ R207, R159, UR11, -R166.reuse ;  /* 0x0000000b9fcf7c23 */ /* 0x100fe200080108a6 */
[----:B------:R-:W-:Y:S01]  /*9ac0*/  @!P2 LEA R153, R152, UR37, 0x2 ;  /* 0x000000259899ac11 */ /* 0x000fe2000f8e10ff */
[--C-:B------:R-:W-:Y:S01]  /*9ad0*/  FFMA.FTZ R208, R160, UR11, -R166.reuse ;  /* 0x0000000ba0d07c23 */ /* 0x100fe200080108a6 */
[--C-:B------:R-:W-:Y:S01]  /*9ae0*/  FFMA.FTZ R209, R161, UR11, -R166.reuse ;  /* 0x0000000ba1d17c23 */ /* 0x100fe200080108a6 */
[--C-:B------:R-:W-:Y:S01]  /*9af0*/  FFMA.FTZ R210, R162, UR11, -R166.reuse ;  /* 0x0000000ba2d27c23 */ /* 0x100fe200080108a6 */
[--C-:B------:R-:W-:Y:S01]  /*9b00*/  FFMA.FTZ R211, R163, UR11, -R166.reuse ;  /* 0x0000000ba3d37c23 */ /* 0x100fe200080108a6 */
[----:B------:R-:W-:Y:S01]  /*9b10*/  FFMA.FTZ R212, R164, UR11, -R166 ;  /* 0x0000000ba4d47c23 */ /* 0x000fe200080108a6 */
[----:B------:R-:W-:Y:S01]  /*9b20*/  @!P2 STS [R153+0x38400], R186 ;  /* 0x038400ba9900a388 */ /* 0x000fe20000000800 */
[----:B------:R-:W-:Y:S01]  /*9b30*/  MUFU.EX2 R202, R202 ;  /* 0x000000ca00ca7308 */ /* 0x000fe20000000800 */
[----:B--2---:R-:W-:Y:S01]  /*9b40*/  F2FP.F16.F32.PACK_AB R152, R12, R15 ;  /* 0x0000000f0c98723e */ /* 0x004fe200000000ff */
[----:B------:R-:W-:Y:S01]  /*9b50*/  FMUL.FTZ R84, R84, R186 ;  /* 0x000000ba54547220 */ /* 0x000fe20000410000 */
[----:B0-----:R0:W-:Y:S01]  /*9b60*/  @!P2 STS [R153+0x38420], R183 ;  /* 0x038420b79900a388 */ /* 0x0011e20000000800 */
[----:B------:R-:W-:Y:S01]  /*9b70*/  F2FP.F16.F32.PACK_AB R154, R21, R20 ;  /* 0x00000014159a723e */ /* 0x000fe200000000ff */
[----:B------:R-:W-:Y:S01]  /*9b80*/  FMUL.FTZ R85, R85, R186 ;  /* 0x000000ba55557220 */ /* 0x000fe20000410000 */
[----:B------:R-:W-:Y:S01]  /*9b90*/  F2FP.F16.F32.PACK_AB R156, R169, R168 ;  /* 0x000000a8a99c723e */ /* 0x000fe200000000ff */
[----:B------:R-:W-:Y:S01]  /*9ba0*/  FMUL.FTZ R88, R88, R186 ;  /* 0x000000ba58587220 */ /* 0x000fe20000410000 */
[----:B------:R-:W0:Y:S01]  /*9bb0*/  MUFU.EX2 R181, R181 ;  /* 0x000000b500b57308 */ /* 0x000e220000000800 */
[----:B------:R-:W-:Y:S01]  /*9bc0*/  F2FP.F16.F32.PACK_AB R158, R171, R170 ;  /* 0x000000aaab9e723e */ /* 0x000fe200000000ff */
        /* <DEDUP_REMOVED lines=32> */
[----:B------:R-:W-:Y:S01]  /*9dd0*/  BAR.SYNC.DEFER_BLOCKING 0xf, 0x100 ;  /* 0x03c4000000007b1d */ /* 0x000fe20000010000 */
[-C--:B------:R-:W-:Y:S01]  /*9de0*/  FMUL.FTZ R141, R141, R186.reuse ;  /* 0x000000ba8d8d7220 */ /* 0x080fe20000410000 */
[-C--:B------:R-:W-:Y:S01]  /*9df0*/  FMUL.FTZ R144, R144, R186.reuse ;  /* 0x000000ba90907220 */ /* 0x080fe20000410000 */
[-C--:B------:R-:W-:Y:S01]  /*9e00*/  FMUL.FTZ R145, R145, R186.reuse ;  /* 0x000000ba91917220 */ /* 0x080fe20000410000 */
[-C--:B------:R-:W-:Y:S01]  /*9e10*/  FMUL.FTZ R148, R148, R186.reuse ;  /* 0x000000ba94947220 */ /* 0x080fe20000410000 */
[----:B------:R-:W-:Y:S01]  /*9e20*/  FMUL.FTZ R149, R149, R186 ;  /* 0x000000ba95957220 */ /* 0x000fe20000410000 */
        /* <DEDUP_REMOVED lines=79> */
[----:B------:R0:W-:Y:S01]  /*a320*/  STSM.16.M88.4 [R23+0x36400], R152 ;  /* 0x0364009817007844 */ /* 0x0001e20000000200 */
[----:B------:R-:W2:Y:S01]  /*a330*/  MUFU.EX2 R177, R177 ;  /* 0x000000b100b17308 */ /* 0x000ea20000000800 */
[----:B-1----:R-:W-:Y:S01]  /*a340*/  F2FP.F16.F32.PACK_AB R163, R208, R207 ;  /* 0x000000cfd0a3723e */ /* 0x002fe200000000ff */
[----:B------:R-:W-:Y:S01]  /*a350*/  FFMA.FTZ R15, R186, R4, R15 ;  /* 0x00000004ba0f7223 */ /* 0x000fe2000001000f */
[----:B------:R0:W-:Y:S01]  /*a360*/  STSM.16.M88.4 [R188], R156 ;  /* 0x0000009cbc007844 */ /* 0x0001e20000000200 */
[----:B------:R-:W-:Y:S01]  /*a370*/  FFMA.FTZ R202, R183, R5, R202 ;  /* 0x00000005b7ca7223 */ /* 0x000fe200000100ca */
[----:B------:R-:W-:Y:S01]  /*a380*/  ISETP.GT.AND P2, PT, R6, UR14, PT ;  /* 0x0000000e06007c0c */ /* 0x000fe2000bf44270 */
[----:B------:R-:W-:Y:S01]  /*a390*/  FADD.FTZ R15, R12, R15 ;  /* 0x0000000f0c0f7221 */ /* 0x000fe20000010000 */
[----:B------:R0:W-:Y:S01]  /*a3a0*/  STSM.16.M88.4 [R190], R160 ;  /* 0x000000a0be007844 */ /* 0x0001e20000000200 */
[----:B------:R-:W1:Y:S01]  /*a3b0*/  MUFU.EX2 R178, R178 ;  /* 0x000000b200b27308 */ /* 0x000e620000000800 */
[----:B------:R-:W-:Y:S01]  /*a3c0*/  FADD.FTZ R202, R181, R202 ;  /* 0x000000cab5ca7221 */ /* 0x000fe20000010000 */
[----:B------:R-:W-:Y:S01]  /*a3d0*/  FADD.FTZ R20, R20, R15 ;  /* 0x0000000f14147221 */ /* 0x000fe20000010000 */
[----:B------:R-:W-:Y:S01]  /*a3e0*/  UMOV UR36, UR6 ;  /* 0x0000000600247c82 */ /* 0x000fe20008000000 */
[----:B------:R-:W-:-:S02]  /*a3f0*/  VIADD R6, R6, 0xffffffff ;  /* 0xffffffff06067836 */ /* 0x000fc40000000000 */
[----:B------:R-:W-:Y:S01]  /*a400*/  FADD.FTZ R179, R179, R202 ;  /* 0x000000cab3b37221 */ /* 0x000fe20000010000 */
[----:B------:R-:W-:Y:S01]  /*a410*/  FADD.FTZ R21, R21, R20 ;  /* 0x0000001415157221 */ /* 0x000fe20000010000 */
[----:B------:R-:W-:Y:S01]  /*a420*/  MUFU.EX2 R209, R209 ;  /* 0x000000d100d17308 */ /* 0x000fe20000000800 */
[----:B--2---:R-:W-:Y:S01]  /*a430*/  F2FP.F16.F32.PACK_AB R164, R177, R176 ;  /* 0x000000b0b1a4723e */ /* 0x004fe200000000ff */
[----:B------:R-:W-:Y:S01]  /*a440*/  FADD.FTZ R179, R8, R179 ;  /* 0x000000b308b37221 */ /* 0x000fe20000010000 */
[----:B------:R-:W-:Y:S01]  /*a450*/  FADD.FTZ R168, R168, R21 ;  /* 0x00000015a8a87221 */ /* 0x000fe20000010000 */
[----:B------:R-:W-:Y:S02]  /*a460*/  IMAD.MOV.U32 R8, RZ, RZ, R182 ;  /* 0x000000ffff087224 */ /* 0x000fe400078e00b6 */
[----:B------:R-:W-:Y:S01]  /*a470*/  FADD.FTZ R180, R180, R179 ;  /* 0x000000b3b4b47221 */ /* 0x000fe20000010000 */
[----:B------:R-:W-:Y:S01]  /*a480*/  FADD.FTZ R169, R169, R168 ;  /* 0x000000a8a9a97221 */ /* 0x000fe20000010000 */
[----:B------:R-:W2:Y:S01]  /*a490*/  MUFU.EX2 R210, R210 ;  /* 0x000000d200d27308 */ /* 0x000ea20000000800 */
[----:B-1----:R-:W-:Y:S01]  /*a4a0*/  F2FP.F16.F32.PACK_AB R166, R7, R178 ;  /* 0x000000b207a6723e */ /* 0x002fe200000000ff */
        /* <DEDUP_REMOVED lines=9> */
[----:B------:R-:W1:Y:S01]  /*a540*/  MUFU.EX2 R212, R212 ;  /* 0x000000d400d47308 */ /* 0x000e620000000800 */
        /* <DEDUP_REMOVED lines=15> */
[----:B------:R-:W-:Y:S01]  /*a640*/  FADD.FTZ R4, R7, R4 ;  /* 0x0000000407047221 */ /* 0x000fe20000010000 */
[----:B------:R-:W-:-:S02]  /*a650*/  IMAD.MOV.U32 R7, RZ, RZ, R14 ;  /* 0x000000ffff077224 */ /* 0x000fc400078e000e */
[----:B------:R-:W-:Y:S01]  /*a660*/  FADD.FTZ R5, R212, R5 ;  /* 0x00000005d4057221 */ /* 0x000fe20000010000 */
[----:B------:R-:W-:Y:S01]  /*a670*/  HGMMA.64x256x16.F32 R24, R152, gdesc[UR16].tnspB, R24, gsb0 ;  /* 0x43e0001098187df0 */ /* 0x000fe20008000818 */
        /* <DEDUP_REMOVED lines=31> */
[----:B------:R-:W-:Y:S01]  /*a870*/  MOV R8, R182 ;  /* 0x000000b600087202 */ /* 0x000fe20000000f00 */
[----:B------:R-:W-:Y:S01]  /*a880*/  IMAD.MOV.U32 R7, RZ, RZ, R14 ;  /* 0x000000ffff077224 */ /* 0x000fe200078e000e */
[----:B------:R-:W-:-:S06]  /*a890*/  UMOV UR36, UR6 ;  /* 0x0000000600247c82 */ /* 0x000fcc0008000000 */
.L_x_2448:
[----:B------:R-:W1:Y:S01]  /*a8a0*/  LDC R13, c[0x0][0xadc] ;  /* 0x0002b700ff0d7b82 */ /* 0x000e620000000800 */
[----:B0-----:R-:W-:Y:S01]  /*a8b0*/  IADD3 R10, R17, 0x40, -R18 ;  /* 0x00000040110a7810 */ /* 0x001fe20007ffe812 */
[----:B------:R-:W-:-:S04]  /*a8c0*/  ULDC UR6, c[0x0][0xad4] ;  /* 0x0002b50000067ab9 */ /* 0x000fc80000000800 */
[----:B------:R-:W-:-:S04]  /*a8d0*/  IMAD R10, R185, 0x40, R10 ;  /* 0x00000040b90a7824 */ /* 0x000fc800078e020a */
[----:B------:R-:W-:Y:S01]  /*a8e0*/  VIADD R9, R10, -UR6 ;  /* 0x800000060a097c36 */ /* 0x000fe20008000000 */
[----:B-1----:R-:W-:-:S13]  /*a8f0*/  ISETP.GE.AND P6, PT, R13, 0x1, PT ;  /* 0x000000010d00780c */ /* 0x002fda0003fc6270 */
[----:B------:R-:W-:Y:S05]  /*a900*/  @!P6 BRA `(.L_x_2466) ;  /* 0x00000000003ce947 */ /* 0x000fea0003800000 */
        /* <DEDUP_REMOVED lines=9> */
.L_x_2467:
[----:B------:R-:W-:-:S13]  /*a9a0*/  ISETP.NE.AND P2, PT, R13, 0x1, PT ;  /* 0x000000010d00780c */ /* 0x000fda0003f45270 */
[----:B------:R-:W0:Y:S02]  /*a9b0*/  @P2 LDC.64 R14, c[0x0][0xae0] ;  /* 0x0002b800ff0e2b82 */ /* 0x000e240000000a00 */
[----:B0-----:R-:W-:-:S05]  /*a9c0*/  @P2 IMAD.HI.U32 R12, R10, R14, RZ ;  /* 0x0000000e0a0c2227 */ /* 0x001fca00078e00ff */
[----:B------:R-:W-:-:S07]  /*a9d0*/  @P2 SHF.R.U32.HI R10, RZ, R15, R12 ;  /* 0x0000000fff0a2219 */ /* 0x000fce000001160c */
.L_x_2468:
[----:B------:R-:W-:-:S05]  /*a9e0*/  IMAD R10, R10, R13, RZ ;  /* 0x0000000d0a0a7224 */ /* 0x000fca00078e02ff */
[----:B------:R-:W-:-:S07]  /*a9f0*/  VIMNMX R9, R9, R10, !PT ;  /* 0x0000000a09097248 */ /* 0x000fce0007fe0100 */
.L_x_2466:
[----:B------:R-:W-:-:S05]  /*aa00*/  VIADD R9, R9, 0x3f ;  /* 0x0000003f09097836 */ /* 0x000fca0000000000 */
[----:B------:R-:W-:-:S04]  /*aa10*/  SHF.R.S32.HI R10, RZ, 0x1f, R9 ;  /* 0x0000001fff0a7819 */ /* 0x000fc80000011409 */
[----:B------:R-:W-:-:S04]  /*aa20*/  LEA.HI R10, R10, R9, RZ, 0x6 ;  /* 0x000000090a0a7211 */ /* 0x000fc800078f30ff */
[----:B------:R-:W-:-:S04]  /*aa30*/  SHF.R.S32.HI R9, RZ, 0x6, R10 ;  /* 0x00000006ff097819 */ /* 0x000fc8000001140a */
[----:B------:R-:W-:-:S04]  /*aa40*/  VIMNMX R9, R184, R9, !PT ;  /* 0x00000009b8097248 */ /* 0x000fc80007fe0100 */
[----:B------:R-:W-:-:S13]  /*aa50*/  ISETP.GE.AND P2, PT, R6, R9, PT ;  /* 0x000000090600720c */ /* 0x000fda0003f46270 */
[----:B------:R-:W-:Y:S05]  /*aa60*/  @!P2 BRA `(.L_x_2469) ;  /* 0x0000002c007ca947 */ /* 0x000fea0003800000 */
[----:B------:R-:W-:Y:S01]  /*aa70*/  IMAD.MOV.U32 R11, RZ, RZ, R8 ;  /* 0x000000ffff0b7224 */ /* 0x000fe200078e0008 */
[----:B------:R-:W-:Y:S01]  /*aa80*/  MOV R20, R7 ;  /* 0x0000000700147202 */ /* 0x000fe20000000f00 */
[----:B------:R-:W-:-:S06]  /*aa90*/  UMOV UR7, UR36 ;  /* 0x0000002400077c82 */ /* 0x000fcc0008000000 */
.L_x_2478:
[----:B------:R-:W-:Y:S01]  /*aaa0*/  UIADD3 UR14, UR7, 0x1, URZ ;  /* 0x00000001070e7890 */ /* 0x000fe2000fffe03f */
[----:B------:R-:W-:Y:S02]  /*aab0*/  IMAD.MOV.U32 R8, RZ, RZ, R6 ;  /* 0x000000ffff087224 */ /* 0x000fe400078e0006 */
[----:B------:R-:W-:Y:S01]  /*aac0*/  VIADD R6, R6, 0xffffffff ;  /* 0xffffffff06067836 */ /* 0x000fe20000000000 */
[----:B------:R-:W-:Y:S02]  /*aad0*/  UISETP.NE.AND UP0, UPT, UR14, 0x2, UPT ;  /* 0x000000020e00788c */ /* 0x000fe4000bf05270 */
[----:B------:R-:W-:Y:S02]  /*aae0*/  ISETP.GT.AND P2, PT, R8, R9, PT ;  /* 0x000000090800720c */ /* 0x000fe40003f44270 */
[----:B------:R-:W-:Y:S02]  /*aaf0*/  USEL UR14, UR14, URZ, UP0 ;  /* 0x0000003f0e0e7287 */ /* 0x000fe40008000000 */
[----:B------:R-:W-:-:S05]  /*ab00*/  USEL UR6, URZ, 0x1, UP0 ;  /* 0x000000013f067887 */ /* 0x000fca0008000000 */
[----:B------:R-:W-:Y:S01]  /*ab10*/  UMOV UR36, UR14 ;  /* 0x0000000e00247c82 */ /* 0x000fe20008000000 */
[----:B------:R-:W-:Y:S01]  /*ab20*/  LOP3.LUT R2, R2, UR6, RZ, 0x3c, !PT ;  /* 0x0000000602027c12 */ /* 0x000fe2000f8e3cff */
[----:B0-----:R-:W-:Y:S06]  /*ab30*/  @!P0 BRA `(.L_x_2470) ;  /* 0x0000000000048947 */ /* 0x001fec0003800000 */
[----:B------:R-:W-:Y:S01]  /*ab40*/  BPT.TRAP 0x1 ;  /* 0x000000040000795c */ /* 0x000fe20000300000 */
.L_x_2470:
[----:B------:R-:W-:Y:S01]  /*ab50*/  ULEA UR6, UR36, UR37, 0x3 ;  /* 0x0000002524067291 */ /* 0x000fe2000f8e183f */
[----:B------:R-:W-:-:S08]  /*ab60*/  SHF.L.U32 R7, R2, 0x1f, RZ ;  /* 0x0000001f02077819 */ /* 0x000fd000000006ff */
[----:B------:R0:W1:Y:S01]  /*ab70*/  SYNCS.PHASECHK.TRANS64.TRYWAIT P3, [UR6+0x38830], R7 ;  /* 0x03883007ff0075a7 */ /* 0x0000620008060146 */
[----:B------:R-:W-:Y:S05]  /*ab80*/  @!P0 BRA `(.L_x_2471) ;  /* 0x0000000000048947 */ /* 0x000fea0003800000 */
[----:B------:R-:W-:Y:S01]  /*ab90*/  BPT.TRAP 0x1 ;  /* 0x000000040000795c */ /* 0x000fe20000300000 */
.L_x_2471:
[----:B-1----:R-:W-:Y:S05]  /*aba0*/  @P3 BRA `(.L_x_2472) ;  /* 0x0000000000083947 */ /* 0x002fea0003800000 */
[----:B------:R-:W1:Y:S02]  /*abb0*/  SYNCS.PHASECHK.TRANS64.TRYWAIT P3, [UR6+0x38830], R7 ;  /* 0x03883007ff0075a7 */ /* 0x000e640008060146 */
[----:B-1----:R-:W-:Y:S05]  /*abc0*/  @!P3 BRA `(.L_x_2473) ;  /* 0x000000f000c4b947 */ /* 0x002fea0003800000 */
.L_x_2472:
        /* <DEDUP_REMOVED lines=32> */
.L_x_2474:
[----:B------:R2:W3:Y:S01]  /*add0*/  SYNCS.PHASECHK.TRANS64.TRYWAIT P3, [UR6+0x38850], R7 ;  /* 0x03885007ff0075a7 */ /* 0x0004e20008060146 */
[----:B------:R-:W-:Y:S05]  /*ade0*/  @!P0 BRA `(.L_x_2475) ;  /* 0x0000000000048947 */ /* 0x000fea0003800000 */
[----:B------:R-:W-:Y:S01]  /*adf0*/  BPT.TRAP 0x1 ;  /* 0x000000040000795c */ /* 0x000fe20000300000 */
.L_x_2475:
[----:B---3--:R-:W-:Y:S05]  /*ae00*/  @P3 BRA `(.L_x_2476) ;  /* 0x0000000000083947 */ /* 0x008fea0003800000 */
[----:B------:R-:W3:Y:S02]  /*ae10*/  SYNCS.PHASECHK.TRANS64.TRYWAIT P3, [UR6+0x38850], R7 ;  /* 0x03885007ff0075a7 */ /* 0x000ee40008060146 */
[----:B---3--:R-:W-:Y:S05]  /*ae20*/  @!P3 BRA `(.L_x_2477) ;  /* 0x000000f00044b947 */ /* 0x008fea0003800000 */
.L_x_2476:
[----:B------:R-:W-:Y:S01]  /*ae30*/  ULEA UR8, UR14, UR4, 0xc ;  /* 0x000000040e087291 */ /* 0x000fe2000f8e603f */
[----:B------:R-:W-:Y:S01]  /*ae40*/  WARPGROUP.ARRIVE ;  /* 0x00000000000079c5 */ /* 0x000fe20000000000 */
[----:B------:R-:W-:Y:S01]  /*ae50*/  UMOV UR27, 0x40000040 ;  /* 0x40000040001b7882 */ /* 0x000fe20000000000 */
[----:B------:R-:W-:-:S04]  /*ae60*/  UIADD3 UR28, UR5, 0x2, URZ ;  /* 0x00000002051c7890 */ /* 0x000fc8000fffe03f */
[----:B-1----:R-:W1:Y:S01]  /*ae70*/  S2R R8, SR_TID.X ;  /* 0x0000000000087919 */ /* 0x002e620000002100 */
[----:B------:R-:W-:Y:S02]  /*ae80*/  UIADD3 UR30, UR8, 0x2, URZ ;  /* 0x00000002081e7890 */ /* 0x000fe4000fffe03f */
[----:B------:R-:W-:Y:S01]  /*ae90*/  UMOV UR26, UR8 ;  /* 0x00000008001a7c82 */ /* 0x000fe20008000000 */
[----:B------:R-:W-:Y:S01]  /*aea0*/  UMOV UR29, 0x40000040 ;  /* 0x40000040001d7882 */ /* 0x000fe20000000000 */
[----:B------:R-:W-:Y:S01]  /*aeb0*/  HGMMA.64x64x16.F32 R152, gdesc[UR24], R152, gsb0 ;  /* 0x00e00000189879f0 */ /* 0x000fe20008000898 */
[----:B------:R-:W-:Y:S01]  /*aec0*/  UMOV UR31, 0x40000040 ;  /* 0x40000040001f7882 */ /* 0x000fe20000000000 */
[----:B------:R-:W-:Y:S02]  /*aed0*/  UIADD3 UR19, UR5, 0x800, URZ ;  /* 0x0000080005137890 */ /* 0x000fe4000fffe03f */
[----:B------:R-:W-:Y:S01]  /*aee0*/  UIADD3 UR18, UR8, 0x800, URZ ;  /* 0x0000080008127890 */ /* 0x000fe2000fffe03f */
[----:B------:R-:W-:Y:S01]  /*aef0*/  UMOV UR11, 0x4 ;  /* 0x00000004000b7882 */ /* 0x000fe20000000000 */
[----:B-1----:R-:W-:-:S05]  /*af00*/  SHF.R.U32.HI R8, RZ, 0x7, R8 ;  /* 0x00000007ff087819 */ /* 0x002fca0000011608 */
[----:B0-2---:R-:W0:Y:S02]  /*af10*/  SHFL.IDX PT, R7, R8, RZ, 0x1f ;  /* 0x00001fff08077589 */ /* 0x005e2400000e0000 */
[----:B0-----:R-:W-:-:S13]  /*af20*/  R2UR UR9, R7 ;  /* 0x00000000070972ca */ /* 0x001fda00000e0000 */
        /* <DEDUP_REMOVED lines=238> */
[----:B------:R-:W-:Y:S01]  /*be10*/  UIADD3 UR10, UR9, UR10, UR8 ;  /* 0x0000000a090a7290 */ /* 0x000fe2000fffe008 */
[----:B------:R-:W-:Y:S02]  /*be20*/  UMOV UR19, 0x40000040 ;  /* 0x4000004000137882 */ /* 0x000fe40000000000 */
[----:B------:R-:W-:-:S02]  /*be30*/  UMOV UR9, 0x40000040 ;  /* 0x4000004000097882 */ /* 0x000fc40000000000 */
        /* <DEDUP_REMOVED lines=65> */
[----:B0-----:R-:W-:Y:S01]  /*c250*/  FMNMX.FTZ R7, R185, R160, !PT ;  /* 0x000000a0b9077209 */ /* 0x001fe20007810000 */
[----:B------:R-:W-:Y:S01]  /*c260*/  FMUL.FTZ R160, R163, UR8 ;  /* 0x00000008a3a07c20 */ /* 0x000fe20008410000 */
[----:B------:R-:W-:Y:S01]  /*c270*/  FMUL.FTZ R163, R167, UR8 ;  /* 0x00000008a7a37c20 */ /* 0x000fe20008410000 */
[----:B------:R-:W-:-:S04]  /*c280*/  FMUL.FTZ R167, R171, UR8 ;  /* 0x00000008aba77c20 */ /* 0x000fc80008410000 */
[----:B------:R-:W0:Y:S01]  /*c290*/  MUFU.TANH R180, R180 ;  /* 0x000000b400b47308 */ /* 0x000e220000002400 */
[----:B-1----:R-:W-:-:S07]  /*c2a0*/  FMNMX.FTZ R162, R186, R7, !PT ;  /* 0x00000007baa27209 */ /* 0x002fce0007810000 */
[----:B------:R-:W1:Y:S01]  /*c2b0*/  MUFU.TANH R10, R10 ;  /* 0x0000000a000a7308 */ /* 0x000e620000002400 */
[----:B--2---:R-:W-:Y:S01]  /*c2c0*/  FMNMX.FTZ R7, R187, R162, !PT ;  /* 0x000000a2bb077209 */ /* 0x004fe20007810000 */
[----:B------:R-:W-:Y:S01]  /*c2d0*/  FMUL.FTZ R162, R166, UR8 ;  /* 0x00000008a6a27c20 */ /* 0x000fe20008410000 */
[----:B------:R-:W-:-:S05]  /*c2e0*/  FMUL.FTZ R166, R170, UR8 ;  /* 0x00000008aaa67c20 */ /* 0x000fca0008410000 */
[----:B------:R-:W2:Y:S01]  /*c2f0*/  MUFU.TANH R12, R12 ;  /* 0x0000000c000c7308 */ /* 0x000ea20000002400 */
[----:B0-----:R-:W-:-:S05]  /*c300*/  FMNMX.FTZ R7, R180, R7, !PT ;  /* 0x00000007b4077209 */ /* 0x001fca0007810000 */
[----:B------:R-:W0:Y:S02]  /*c310*/  SHFL.BFLY PT, R168, R7, 0x2, 0x1f ;  /* 0x0c401f0007a87f89 */ /* 0x000e2400000e0000 */
[----:B------:R-:W3:Y:S08]  /*c320*/  MUFU.TANH R13, R13 ;  /* 0x0000000d000d7308 */ /* 0x000ef00000002400 */
[----:B------:R-:W4:Y:S08]  /*c330*/  MUFU.TANH R14, R14 ;  /* 0x0000000e000e7308 */ /* 0x000f300000002400 */
[----:B------:R-:W5:Y:S01]  /*c340*/  MUFU.TANH R156, R156 ;  /* 0x0000009c009c7308 */ /* 0x000f620000002400 */
[----:B0-----:R-:W-:-:S02]  /*c350*/  FMNMX.FTZ R169, R7, R168, !PT ;  /* 0x000000a807a97209 */ /* 0x001fc40007810000 */
[----:B-1----:R-:W-:-:S05]  /*c360*/  FMNMX.FTZ R7, R10, R11, !PT ;  /* 0x0000000b0a077209 */ /* 0x002fca0007810000 */
[----:B------:R-:W0:Y:S01]  /*c370*/  MUFU.TANH R160, R160 ;  /* 0x000000a000a07308 */ /* 0x000e220000002400 */
[----:B------:R-:W1:Y:S01]  /*c380*/  SHFL.BFLY PT, R170, R169, 0x1, 0x1f ;  /* 0x0c201f00a9aa7f89 */ /* 0x000e6200000e0000 */
[----:B--2---:R-:W-:-:S04]  /*c390*/  FMNMX.FTZ R168, R12, R7, !PT ;  /* 0x000000070ca87209 */ /* 0x004fc80007810000 */
[----:B---3--:R-:W-:Y:S02]  /*c3a0*/  FMNMX.FTZ R7, R13, R168, !PT ;  /* 0x000000a80d077209 */ /* 0x008fe40007810000 */
[----:B------:R-:W2:Y:S02]  /*c3b0*/  MUFU.TANH R162, R162 ;  /* 0x000000a200a27308 */ /* 0x000ea40000002400 */
[----:B----4-:R-:W-:-:S04]  /*c3c0*/  FMNMX.FTZ R7, R14, R7, !PT ;  /* 0x000000070e077209 */ /* 0x010fc80007810000 */
[----:B-----5:R-:W-:Y:S02]  /*c3d0*/  FMNMX.FTZ R15, R156, R7, !PT ;  /* 0x000000079c0f7209 */ /* 0x020fe40007810000 */
[----:B------:R-:W3:Y:S02]  /*c3e0*/  MUFU.TANH R163, R163 ;  /* 0x000000a300a37308 */ /* 0x000ee40000002400 */
[----:B0-----:R-:W-:-:S06]  /*c3f0*/  FMNMX.FTZ R15, R160, R15, !PT ;  /* 0x0000000fa00f7209 */ /* 0x001fcc0007810000 */
[----:B------:R-:W0:Y:S01]  /*c400*/  MUFU.TANH R166, R166 ;  /* 0x000000a600a67308 */ /* 0x000e220000002400 */
[----:B-1----:R-:W-:-:S05]  /*c410*/  FMNMX.FTZ R7, R169, R170, !PT ;  /* 0x000000aaa9077209 */ /* 0x002fca0007810000 */
[C---:B------:R-:W-:Y:S02]  /*c420*/  FADD.FTZ R168, -R7.reuse, R20 ;  /* 0x0000001407a87221 */ /* 0x040fe40000010100 */
[----:B------:R-:W1:Y:S01]  /*c430*/  MUFU.TANH R167, R167 ;  /* 0x000000a700a77308 */ /* 0x000e620000002400 */
[----:B--2---:R-:W-:Y:S01]  /*c440*/  FMNMX.FTZ R20, R162, R15, !PT ;  /* 0x0000000fa2147209 */ /* 0x004fe20007810000 */
[----:B------:R-:W-:Y:S01]  /*c450*/  FMUL.FTZ R204, R7, UR11 ;  /* 0x0000000b07cc7c20 */ /* 0x000fe20008410000 */
[----:B------:R-:W-:Y:S02]  /*c460*/  FMUL.FTZ R15, R168, UR11 ;  /* 0x0000000ba80f7c20 */ /* 0x000fe40008410000 */
[----:B---3--:R-:W-:Y:S01]  /*c470*/  FMNMX.FTZ R169, R163, R20, !PT ;  /* 0x00000014a3a97209 */ /* 0x008fe20007810000 */
[--C-:B------:R-:W-:Y:S01]  /*c480*/  FFMA.FTZ R170, R21, UR11, -R204.reuse ;  /* 0x0000000b15aa7c23 */ /* 0x100fe200080108cc */
[--C-:B------:R-:W-:Y:S01]  /*c490*/  FFMA.FTZ R171, R8, UR11, -R204.reuse ;  /* 0x0000000b08ab7c23 */ /* 0x100fe200080108cc */
[----:B------:R-:W2:Y:S01]  /*c4a0*/  MUFU.TANH R181, R181 ;  /* 0x000000b500b57308 */ /* 0x000ea20000002400 */
        /* <DEDUP_REMOVED lines=8> */
[----:B-1----:R-:W-:Y:S01]  /*c530*/  FMNMX.FTZ R168, R167, R20, !PT ;  /* 0x00000014a7a87209 */ /* 0x002fe20007810000 */
[--C-:B------:R-:W-:Y:S01]  /*c540*/  FFMA.FTZ R185, R185, UR11, -R204.reuse ;  /* 0x0000000bb9b97c23 */ /* 0x100fe200080108cc */
[--C-:B------:R-:W-:Y:S01]  /*c550*/  FFMA.FTZ R186, R186, UR11, -R204.reuse ;  /* 0x0000000bbaba7c23 */ /* 0x100fe200080108cc */
[--C-:B------:R-:W-:Y:S01]  /*c560*/  FFMA.FTZ R187, R187, UR11, -R204.reuse ;  /* 0x0000000bbbbb7c23 */ /* 0x100fe200080108cc */
[----:B------:R-:W-:-:S03]  /*c570*/  FFMA.FTZ R180, R180, UR11, -R204 ;  /* 0x0000000bb4b47c23 */ /* 0x000fc600080108cc */
[----:B------:R-:W1:Y:S01]  /*c580*/  MUFU.TANH R178, R178 ;  /* 0x000000b200b27308 */ /* 0x000e620000002400 */
[----:B--2---:R-:W-:Y:S01]  /*c590*/  FMNMX.FTZ R21, R181, R168, !PT ;  /* 0x000000a8b5157209 */ /* 0x004fe20007810000 */
[----:B------:R-:W-:-:S06]  /*c5a0*/  FFMA.FTZ R168, R152, UR11, -R204 ;  /* 0x0000000b98a87c23 */ /* 0x000fcc00080108cc */
[----:B------:R-:W2:Y:S01]  /*c5b0*/  MUFU.TANH R179, R179 ;  /* 0x000000b300b37308 */ /* 0x000ea20000002400 */
[----:B0-----:R-:W-:-:S07]  /*c5c0*/  FMNMX.FTZ R169, R202, R21, !PT ;  /* 0x00000015caa97209 */ /* 0x001fce0007810000 */
[----:B------:R-:W0:Y:S01]  /*c5d0*/  MUFU.TANH R182, R182 ;  /* 0x000000b600b67308 */ /* 0x000e220000002400 */
[----:B-1----:R-:W-:-:S07]  /*c5e0*/  FMNMX.FTZ R8, R178, R169, !PT ;  /* 0x000000a9b2087209 */ /* 0x002fce0007810000 */
[----:B------:R-:W1:Y:S01]  /*c5f0*/  MUFU.TANH R183, R183 ;  /* 0x000000b700b77308 */ /* 0x000e620000002400 */
[----:B--2---:R-:W-:-:S07]  /*c600*/  FMNMX.FTZ R169, R179, R8, !PT ;  /* 0x00000008b3a97209 */ /* 0x004fce0007810000 */
[----:B------:R2:W-:Y:S01]  /*c610*/  MUFU.EX2 R20, R170 ;  /* 0x000000aa00147308 */ /* 0x0005e20000000800 */
[----:B0-----:R-:W-:Y:S01]  /*c620*/  FMNMX.FTZ R8, R182, R169, !PT ;  /* 0x000000a9b6087209 */ /* 0x001fe20007810000 */
[----:B------:R-:W-:-:S06]  /*c630*/  FFMA.FTZ R169, R153, UR11, -R204 ;  /* 0x0000000b99a97c23 */ /* 0x000fcc00080108cc */
[----:B------:R0:W-:Y:S01]  /*c640*/  MUFU.EX2 R21, R171 ;  /* 0x000000ab00157308 */ /* 0x0001e20000000800 */
[----:B-1----:R-:W-:Y:S01]  /*c650*/  FMNMX.FTZ R8, R183, R8, !PT ;  /* 0x00000008b7087209 */ /* 0x002fe20007810000 */
[--C-:B--2---:R-:W-:Y:S01]  /*c660*/  FFMA.FTZ R170, R154, UR11, -R204.reuse ;  /* 0x0000000b9aaa7c23 */ /* 0x104fe200080108cc */
[----:B------:R-:W-:Y:S01]  /*c670*/  IMAD.U32 R154, RZ, RZ, UR7 ;  /* 0x00000007ff9a7e24 */ /* 0x000fe2000f8e00ff */
[----:B------:R-:W-:Y:S02]  /*c680*/  UMOV UR7, 0x40000040 ;  /* 0x4000004000077882 */ /* 0x000fe40000000000 */
[----:B------:R-:W1:Y:S02]  /*c690*/  SHFL.BFLY PT, R153, R8, 0x2, 0x1f ;  /* 0x0c401f0008997f89 */ /* 0x000e6400000e0000 */
[----:B------:R-:W2:Y:S01]  /*c6a0*/  MUFU.EX2 R15, R15 ;  /* 0x0000000f000f7308 */ /* 0x000ea20000000800 */
[----:B0-----:R-:W-:-:S07]  /*c6b0*/  FFMA.FTZ R171, R155, UR11, -R204 ;  /* 0x0000000b9bab7c23 */ /* 0x001fce00080108cc */
[----:B------:R-:W-:Y:S08]  /*c6c0*/  MUFU.EX2 R168, R168 ;  /* 0x000000a800a87308 */ /* 0x000ff00000000800 */
[----:B------:R-:W0:Y:S01]  /*c6d0*/  MUFU.EX2 R169, R169 ;  /* 0x000000a900a97308 */ /* 0x000e220000000800 */
        /* <DEDUP_REMOVED lines=39> */
[----:B------:R-:W-:Y:S01]  /*c950*/  FADD.FTZ R11, -R8, R11 ;  /* 0x0000000b080b7221 */ /* 0x000fe20000010100 */
[----:B------:R-:W-:Y:S01]  /*c960*/  ISETP.NE.AND P3, PT, R16, R153, PT ;  /* 0x000000991000720c */ /* 0x000fe20003f65270 */
[----:B------:R-:W-:Y:S01]  /*c970*/  FMUL.FTZ R155, R8, UR11 ;  /* 0x0000000b089b7c20 */ /* 0x000fe20008410000 */
[----:B------:R-:W-:Y:S01]  /*c980*/  MUFU.EX2 R174, R174 ;  /* 0x000000ae00ae7308 */ /* 0x000fe20000000800 */
[----:B------:R-:W-:Y:S01]  /*c990*/  FMUL.FTZ R204, R11, UR11 ;  /* 0x0000000b0bcc7c20 */ /* 0x000fe20008410000 */
[----:B------:R-:W-:Y:S01]  /*c9a0*/  FMUL.FTZ R85, R85, R15 ;  /* 0x0000000f55557220 */ /* 0x000fe20000410000 */
[----:B------:R-:W-:Y:S01]  /*c9b0*/  FFMA.FTZ R209, R179, UR11, -R155 ;  /* 0x0000000bb3d17c23 */ /* 0x000fe2000801089b */
[----:B------:R-:W-:-:S02]  /*c9c0*/  IMAD.U32 R179, RZ, RZ, UR6 ;  /* 0x00000006ffb37e24 */ /* 0x000fc4000f8e00ff */
[--C-:B------:R-:W-:Y:S01]  /*c9d0*/  FFMA.FTZ R11, R10, UR11, -R155.reuse ;  /* 0x0000000b0a0b7c23 */ /* 0x100fe2000801089b */
[--C-:B------:R-:W-:Y:S01]  /*c9e0*/  FFMA.FTZ R10, R12, UR11, -R155.reuse ;  /* 0x0000000b0c0a7c23 */ /* 0x100fe2000801089b */
[--C-:B------:R-:W-:Y:S01]  /*c9f0*/  FFMA.FTZ R12, R13, UR11, -R155.reuse ;  /* 0x0000000b0d0c7c23 */ /* 0x100fe2000801089b */
[----:B------:R-:W1:Y:S01]  /*ca00*/  MUFU.EX2 R204, R204 ;  /* 0x000000cc00cc7308 */ /* 0x000e620000000800 */
[----:B------:R-:W-:Y:S01]  /*ca10*/  @!P1 IADD3 R152, R179, 0x38840, RZ ;  /* 0x00038840b3989810 */ /* 0x000fe20007ffe0ff */
[----:B------:R-:W-:Y:S01]  /*ca20*/  FFMA.FTZ R13, R14, UR11, -R155 ;  /* 0x0000000b0e0d7c23 */ /* 0x000fe2000801089b */
[----:B------:R-:W-:Y:S02]  /*ca30*/  @!P3 IMAD R153, R154, 0x40, R19 ;  /* 0x000000409a99b824 */ /* 0x000fe400078e0213 */
[--C-:B------:R-:W-:Y:S01]  /*ca40*/  FFMA.FTZ R14, R156, UR11, -R155.reuse ;  /* 0x0000000b9c0e7c23 */ /* 0x100fe2000801089b */
[----:B------:R-:W-:Y:S01]  /*ca50*/  @!P1 PRMT R152, RZ, 0x654, R152 ;  /* 0x00000654ff989816 */ /* 0x000fe20000000098 */
[--C-:B------:R-:W-:Y:S01]  /*ca60*/  FFMA.FTZ R203, R160, UR11, -R155.reuse ;  /* 0x0000000ba0cb7c23 */ /* 0x100fe2000801089b */
[--C-:B------:R-:W-:Y:S01]  /*ca70*/  FFMA.FTZ R205, R162, UR11, -R155.reuse ;  /* 0x0000000ba2cd7c23 */ /* 0x100fe2000801089b */
[----:B------:R-:W-:Y:S01]  /*ca80*/  @!P3 LEA R153, R153, UR37, 0x2 ;  /* 0x000000259999bc11 */ /* 0x000fe2000f8e10ff */
[--C-:B------:R-:W-:Y:S01]  /*ca90*/  FFMA.FTZ R206, R163, UR11, -R155.reuse ;  /* 0x0000000ba3ce7c23 */ /* 0x100fe2000801089b */
[--C-:B------:R-:W-:Y:S01]  /*caa0*/  FFMA.FTZ R207, R166, UR11, -R155.reuse ;  /* 0x0000000ba6cf7c23 */ /* 0x100fe2000801089b */
[--C-:B------:R-:W-:Y:S01]  /*cab0*/  FFMA.FTZ R208, R167, UR11, -R155.reuse ;  /* 0x0000000ba7d07c23 */ /* 0x100fe2000801089b */
[--C-:B------:R-:W-:Y:S01]  /*cac0*/  FFMA.FTZ R181, R181, UR11, -R155.reuse ;  /* 0x0000000bb5b57c23 */ /* 0x100fe2000801089b */
[--C-:B------:R-:W-:Y:S01]  /*cad0*/  FFMA.FTZ R202, R202, UR11, -R155.reuse ;  /* 0x0000000bcaca7c23 */ /* 0x100fe2000801089b */
[----:B------:R2:W-:Y:S01]  /*cae0*/  @!P1 SYNCS.ARRIVE.TRANS64.RED.A1T0 RZ, [R152+URZ], RZ ;  /* 0x000000ff98ff99a7 */ /* 0x0005e2000810043f */
[--C-:B------:R-:W-:Y:S01]  /*caf0*/  FFMA.FTZ R178, R178, UR11, -R155.reuse ;  /* 0x0000000bb2b27c23 */ /* 0x100fe2000801089b */
[--C-:B------:R-:W-:Y:S01]  /*cb00*/  FFMA.FTZ R182, R182, UR11, -R155.reuse ;  /* 0x0000000bb6b67c23 */ /* 0x100fe2000801089b */
[----:B------:R-:W-:Y:S01]  /*cb10*/  FFMA.FTZ R183, R183, UR11, -R155 ;  /* 0x0000000bb7b77c23 */ /* 0x000fe2000801089b */
[----:B------:R-:W-:Y:S01]  /*cb20*/  @!P3 STS [R153+0x38400], R15 ;  /* 0x0384000f9900b388 */ /* 0x000fe20000000800 */
[----:B------:R-:W-:Y:S01]  /*cb30*/  MUFU.EX2 R11, R11 ;  /* 0x0000000b000b7308 */ /* 0x000fe20000000800 */
[----:B0-----:R-:W-:Y:S01]  /*cb40*/  F2FP.F16.F32.PACK_AB R154, R169, R168 ;  /* 0x000000a8a99a723e */ /* 0x001fe200000000ff */
[----:B-1----:R-:W-:Y:S01]  /*cb50*/  FMUL.FTZ R26, R26, R204 ;  /* 0x000000cc1a1a7220 */ /* 0x002fe20000410000 */
[----:B------:R0:W-:Y:S01]  /*cb60*/  @!P3 STS [R153+0x38420], R204 ;  /* 0x038420cc9900b388 */ /* 0x0001e20000000800 */
[----:B--2---:R-:W-:Y:S01]  /*cb70*/  F2FP.F16.F32.PACK_AB R152, R21, R20 ;  /* 0x000000141598723e */ /* 0x004fe200000000ff */
        /* <DEDUP_REMOVED lines=36> */
[----:B-1----:R-:W-:Y:S01]  /*cdc0*/  F2FP.F16.F32.PACK_AB R155, R13, R12 ;  /* 0x0000000c0d9b723e */ /* 0x002fe200000000ff */
        /* <DEDUP_REMOVED lines=83> */
[----:B------:R0:W-:Y:S01]  /*d300*/  STSM.16.M88.4 [R23+0x36400], R152 ;  /* 0x0364009817007844 */ /* 0x0001e20000000200 */
[----:B------:R-:W-:Y:S01]  /*d310*/  ULEA UR6, UR14, UR38, 0xc ;  /* 0x000000260e067291 */ /* 0x000fe2000f8e603f */
[----:B------:R-:W-:Y:S01]  /*d320*/  FFMA.FTZ R4, R15, R4, R20 ;  /* 0x000000040f047223 */ /* 0x000fe20000010014 */
[----:B------:R-:W2:Y:S01]  /*d330*/  MUFU.EX2 R186, R186 ;  /* 0x000000ba00ba7308 */ /* 0x000ea20000000800 */
[----:B-1----:R-:W-:Y:S01]  /*d340*/  F2FP.F16.F32.PACK_AB R163, R202, R181 ;  /* 0x000000b5caa3723e */ /* 0x002fe200000000ff */
[----:B------:R0:W-:Y:S01]  /*d350*/  STSM.16.M88.4 [R188], R156 ;  /* 0x0000009cbc007844 */ /* 0x0001e20000000200 */
[----:B------:R-:W-:Y:S01]  /*d360*/  UIADD3 UR8, UR6, 0x80, URZ ;  /* 0x0000008006087890 */ /* 0x000fe2000fffe03f */
[----:B------:R-:W-:Y:S01]  /*d370*/  FFMA.FTZ R5, R204, R5, R11 ;  /* 0x00000005cc057223 */ /* 0x000fe2000001000b */
[----:B------:R-:W-:Y:S01]  /*d380*/  FADD.FTZ R21, R21, R4 ;  /* 0x0000000415157221 */ /* 0x000fe20000010000 */
[----:B------:R0:W-:Y:S01]  /*d390*/  STSM.16.M88.4 [R190], R160 ;  /* 0x000000a0be007844 */ /* 0x0001e20000000200 */
[----:B------:R-:W-:Y:S01]  /*d3a0*/  @!P1 VIADD R179, R179, 0x38860 ;  /* 0x00038860b3b39836 */ /* 0x000fe20000000000 */
[----:B------:R-:W-:Y:S01]  /*d3b0*/  MUFU.EX2 R187, R187 ;  /* 0x000000bb00bb7308 */ /* 0x000fe20000000800 */
[----:B------:R-:W-:Y:S01]  /*d3c0*/  FADD.FTZ R5, R10, R5 ;  /* 0x000000050a057221 */ /* 0x000fe20000010000 */
[----:B------:R-:W-:Y:S01]  /*d3d0*/  UMOV UR18, UR8 ;  /* 0x0000000800127c82 */ /* 0x000fe20008000000 */
[----:B------:R-:W-:Y:S01]  /*d3e0*/  UIADD3 UR8, UR6, 0x100, URZ ;  /* 0x0000010006087890 */ /* 0x000fe2000fffe03f */
[----:B------:R-:W-:Y:S01]  /*d3f0*/  FADD.FTZ R168, R168, R21 ;  /* 0x00000015a8a87221 */ /* 0x000fe20000010000 */
[----:B------:R-:W-:Y:S01]  /*d400*/  FADD.FTZ R12, R12, R5 ;  /* 0x000000050c0c7221 */ /* 0x000fe20000010000 */
[----:B------:R-:W-:Y:S01]  /*d410*/  @!P1 PRMT R179, RZ, 0x654, R179 ;  /* 0x00000654ffb39816 */ /* 0x000fe200000000b3 */
[----:B------:R-:W-:Y:S01]  /*d420*/  IMAD.MOV.U32 R11, RZ, RZ, R8 ;  /* 0x000000ffff0b7224 */ /* 0x000fe200078e0008 */
[----:B------:R-:W1:Y:S01]  /*d430*/  MUFU.EX2 R180, R180 ;  /* 0x000000b400b47308 */ /* 0x000e620000000800 */
[----:B--2---:R-:W-:Y:S01]  /*d440*/  F2FP.F16.F32.PACK_AB R164, R186, R185 ;  /* 0x000000b9baa4723e */ /* 0x004fe200000000ff */
[----:B------:R-:W-:Y:S01]  /*d450*/  FADD.FTZ R169, R169, R168 ;  /* 0x000000a8a9a97221 */ /* 0x000fe20000010000 */
[----:B------:R-:W-:Y:S01]  /*d460*/  FADD.FTZ R13, R13, R12 ;  /* 0x0000000c0d0d7221 */ /* 0x000fe20000010000 */
[----:B------:R-:W-:-:S02]  /*d470*/  IMAD.MOV.U32 R20, RZ, RZ, R7 ;  /* 0x000000ffff147224 */ /* 0x000fc400078e0007 */
[----:B------:R-:W-:Y:S01]  /*d480*/  FADD.FTZ R170, R170, R169 ;  /* 0x000000a9aaaa7221 */ /* 0x000fe20000010000 */
[----:B------:R-:W-:Y:S01]  /*d490*/  FADD.FTZ R14, R14, R13 ;  /* 0x0000000d0e0e7221 */ /* 0x000fe20000010000 */
[----:B------:R-:W-:Y:S02]  /*d4a0*/  MUFU.EX2 R178, R178 ;  /* 0x000000b200b27308 */ /* 0x000fe40000000800 */
[----:B------:R-:W-:Y:S01]  /*d4b0*/  FADD.FTZ R171, R171, R170 ;  /* 0x000000aaabab7221 */ /* 0x000fe20000010000 */
[----:B------:R-:W-:-:S03]  /*d4c0*/  FADD.FTZ R14, R203, R14 ;  /* 0x0000000ecb0e7221 */ /* 0x000fc60000010000 */
        /* <DEDUP_REMOVED lines=22> */
[C---:B-1----:R-:W-:Y:S01]  /*d630*/  F2FP.F16.F32.PACK_AB R167, R183.reuse, R182 ;  /* 0x000000b6b7a7723e */ /* 0x042fe200000000ff */
[----:B------:R-:W-:Y:S02]  /*d640*/  FADD.FTZ R182, R182, R209 ;  /* 0x000000d1b6b67221 */ /* 0x000fe40000010000 */
[----:B------:R-:W-:Y:S02]  /*d650*/  FADD.FTZ R4, R180, R187 ;  /* 0x000000bbb4047221 */ /* 0x000fe40000010000 */
[----:B------:R0:W-:Y:S01]  /*d660*/  STSM.16.M88.4 [R189], R164 ;  /* 0x000000a4bd007844 */ /* 0x0001e20000000200 */
[----:B------:R-:W-:Y:S01]  /*d670*/  WARPGROUP.ARRIVE ;  /* 0x00000000000079c5 */ /* 0x000fe20000000000 */
[----:B------:R-:W-:-:S05]  /*d680*/  FADD.FTZ R5, R183, R182 ;  /* 0x000000b6b7057221 */ /* 0x000fca0000010000 */
[----:B------:R-:W-:Y:S01]  /*d690*/  HGMMA.64x256x16.F32 R24, R152, gdesc[UR4].tnspB, R24, gsb0 ;  /* 0x43e0000498187df0 */ /* 0x000fe20008000818 */
        /* <DEDUP_REMOVED lines=28> */
.L_x_2469:
[----:B------:R-:W-:-:S13]  /*d860*/  ISETP.GE.AND P2, PT, R6, R184, PT ;  /* 0x000000b80600720c */ /* 0x000fda0003f46270 */
[----:B------:R-:W-:Y:S05]  /*d870*/  @!P2 BRA `(.L_x_2479) ;  /* 0x00000038000ca947 */ /* 0x000fea0003800000 */
[----:B------:R-:W-:Y:S01]  /*d880*/  IMAD.IADD R14, R17, 0x1, -R18 ;  /* 0x00000001110e7824 */ /* 0x000fe200078e0a12 */
[----:B------:R-:W-:Y:S01]  /*d890*/  MOV R12, R8 ;  /* 0x00000008000c7202 */ /* 0x000fe20000000f00 */
[----:B------:R-:W-:Y:S01]  /*d8a0*/  IMAD.MOV.U32 R10, RZ, RZ, R7 ;  /* 0x000000ffff0a7224 */ /* 0x000fe200078e0007 */
[----:B------:R-:W-:Y:S01]  /*d8b0*/  UMOV UR6, UR36 ;  /* 0x0000002400067c82 */ /* 0x000fe20008000000 */
[----:B------:R-:W-:Y:S01]  /*d8c0*/  IMAD.IADD R11, R3, 0x1, R14 ;  /* 0x00000001030b7824 */ /* 0x000fe200078e020e */
[----:B------:R-:W-:-:S04]  /*d8d0*/  IADD3 R13, R14, 0x8, R3 ;  /* 0x000000080e0d7810 */ /* 0x000fc80007ffe003 */
[----:B------:R-:W-:-:S07]  /*d8e0*/  LOP3.LUT R9, RZ, R13, RZ, 0x33, !PT ;  /* 0x0000000dff097212 */ /* 0x000fce00078e33ff */
.L_x_2496:
[----:B------:R-:W-:-:S04]  /*d8f0*/  UIADD3 UR14, UR6, 0x1, URZ ;  /* 0x00000001060e7890 */ /* 0x000fc8000fffe03f */
[----:B------:R-:W-:-:S04]  /*d900*/  UISETP.NE.AND UP0, UPT, UR14, 0x2, UPT ;  /* 0x000000020e00788c */ /* 0x000fc8000bf05270 */
[----:B------:R-:W-:Y:S02]  /*d910*/  USEL UR14, UR14, URZ, UP0 ;  /* 0x0000003f0e0e7287 */ /* 0x000fe40008000000 */
[----:B------:R-:W-:-:S05]  /*d920*/  USEL UR7, URZ, 0x1, UP0 ;  /* 0x000000013f077887 */ /* 0x000fca0008000000 */
[----:B------:R-:W-:Y:S01]  /*d930*/  UMOV UR36, UR14 ;  /* 0x0000000e00247c82 */ /* 0x000fe20008000000 */
[----:B------:R-:W-:Y:S01]  /*d940*/  LOP3.LUT R2, R2, UR7, RZ, 0x3c, !PT ;  /* 0x0000000702027c12 */ /* 0x000fe2000f8e3cff */
[----:B--2---:R-:W-:Y:S06]  /*d950*/  @!P0 BRA `(.L_x_2480) ;  /* 0x0000000000048947 */ /* 0x004fec0003800000 */
[----:B------:R-:W-:Y:S01]  /*d960*/  BPT.TRAP 0x1 ;  /* 0x000000040000795c */ /* 0x000fe20000300000 */
.L_x_2480:
[----:B------:R-:W-:Y:S01]  /*d970*/  ULEA UR7, UR36, UR37, 0x3 ;  /* 0x0000002524077291 */ /* 0x000fe2000f8e183f */
[----:B------:R-:W-:-:S08]  /*d980*/  SHF.L.U32 R7, R2, 0x1f, RZ ;  /* 0x0000001f02077819 */ /* 0x000fd000000006ff */
[----:B------:R1:W2:Y:S01]  /*d990*/  SYNCS.PHASECHK.TRANS64.TRYWAIT P2, [UR7+0x38830], R7 ;  /* 0x03883007ff0075a7 */ /* 0x0002a20008040147 */
[----:B------:R-:W-:Y:S05]  /*d9a0*/  @!P0 BRA `(.L_x_2481) ;  /* 0x0000000000048947 */ /* 0x000fea0003800000 */
[----:B------:R-:W-:Y:S01]  /*d9b0*/  BPT.TRAP 0x1 ;  /* 0x000000040000795c */ /* 0x000fe20000300000 */
.L_x_2481:
[----:B--2---:R-:W-:Y:S05]  /*d9c0*/  @P2 BRA `(.L_x_2482) ;  /* 0x0000000000082947 */ /* 0x004fea0003800000 */
[----:B------:R-:W2:Y:S02]  /*d9d0*/  SYNCS.PHASECHK.TRANS64.TRYWAIT P2, [UR7+0x38830], R7 ;  /* 0x03883007ff0075a7 */ /* 0x000ea40008040147 */
[----:B--2---:R-:W-:Y:S05]  /*d9e0*/  @!P2 BRA `(.L_x_2483) ;  /* 0x000000c4006ca947 */ /* 0x004fea0003800000 */
.L_x_2482:
[----:B------:R-:W-:Y:S01]  /*d9f0*/  R2UR UR18, R0 ;  /* 0x00000000001272ca */ /* 0x000fe200000e0000 */
[----:B0-----:R-:W-:Y:S01]  /*da00*/  WARPGROUP.ARRIVE ;  /* 0x00000000000079c5 */ /* 0x001fe20000000000 */
        /* <DEDUP_REMOVED lines=30> */
.L_x_2484:
[----:B------:R0:W3:Y:S01]  /*dbf0*/  SYNCS.PHASECHK.TRANS64.TRYWAIT P2, [UR7+0x38850], R7 ;  /* 0x03885007ff0075a7 */ /* 0x0000e20008040147 */
[----:B------:R-:W-:Y:S05]  /*dc00*/  @!P0 BRA `(.L_x_2485) ;  /* 0x0000000000048947 */ /* 0x000fea0003800000 */
[----:B------:R-:W-:Y:S01]  /*dc10*/  BPT.TRAP 0x1 ;  /* 0x000000040000795c */ /* 0x000fe20000300000 */
.L_x_2485:
[----:B---3--:R-:W-:Y:S05]  /*dc20*/  @P2 BRA `(.L_x_2486) ;  /* 0x0000000000082947 */ /* 0x008fea0003800000 */
[----:B------:R-:W3:Y:S02]  /*dc30*/  SYNCS.PHASECHK.TRANS64.TRYWAIT P2, [UR7+0x38850], R7 ;  /* 0x03885007ff0075a7 */ /* 0x000ee40008040147 */
[----:B---3--:R-:W-:Y:S05]  /*dc40*/  @!P2 BRA `(.L_x_2487) ;  /* 0x000000c000eca947 */ /* 0x008fea0003800000 */
.L_x_2486:
[----:B------:R-:W-:Y:S01]  /*dc50*/  ULEA UR8, UR14, UR4, 0xc ;  /* 0x000000040e087291 */ /* 0x000fe2000f8e603f */
[----:B------:R-:W-:Y:S01]  /*dc60*/  WARPGROUP.ARRIVE ;  /* 0x00000000000079c5 */ /* 0x000fe20000000000 */
[----:B------:R-:W-:Y:S01]  /*dc70*/  UMOV UR27, 0x40000040 ;  /* 0x40000040001b7882 */ /* 0x000fe20000000000 */
[----:B------:R-:W-:-:S04]  /*dc80*/  UIADD3 UR28, UR5, 0x2, URZ ;  /* 0x00000002051c7890 */ /* 0x000fc8000fffe03f */
[----:B--2---:R-:W2:Y:S01]  /*dc90*/  S2R R8, SR_TID.X ;  /* 0x0000000000087919 */ /* 0x004ea20000002100 */
[----:B------:R-:W-:Y:S01]  /*dca0*/  UIADD3 UR30, UR8, 0x2, URZ ;  /* 0x00000002081e7890 */ /* 0x000fe2000fffe03f */
[----:B------:R-:W-:Y:S01]  /*dcb0*/  IMAD.U32 R20, RZ, RZ, UR7 ;  /* 0x00000007ff147e24 */ /* 0x000fe2000f8e00ff */
[----:B------:R-:W-:Y:S01]  /*dcc0*/  UMOV UR26, UR8 ;  /* 0x00000008001a7c82 */ /* 0x000fe20008000000 */
[----:B------:R-:W-:Y:S01]  /*dcd0*/  UMOV UR29, 0x40000040 ;  /* 0x40000040001d7882 */ /* 0x000fe20000000000 */
[----:B------:R-:W-:Y:S01]  /*dce0*/  HGMMA.64x64x16.F32 R152, gdesc[UR24], R152, gsb0 ;  /* 0x00e00000189879f0 */ /* 0x000fe20008000898 */
[----:B------:R-:W-:Y:S01]  /*dcf0*/  UMOV UR31, 0x40000040 ;  /* 0x40000040001f7882 */ /* 0x000fe20000000000 */
[----:B------:R-:W-:Y:S01]  /*dd00*/  UIADD3 UR19, UR5, 0x800, URZ ;  /* 0x0000080005137890 */ /* 0x000fe2000fffe03f */
[----:B------:R-:W-:Y:S01]  /*dd10*/  @!P1 VIADD R14, R20, 0x38840 ;  /* 0x00038840140e9836 */ /* 0x000fe20000000000 */
[----:B------:R-:W-:Y:S01]  /*dd20*/  UIADD3 UR18, UR8, 0x800, URZ ;  /* 0x0000080008127890 */ /* 0x000fe2000fffe03f */
[----:B------:R-:W-:Y:S01]  /*dd30*/  UMOV UR11, 0x4 ;  /* 0x00000004000b7882 */ /* 0x000fe20000000000 */
[----:B------:R-:W-:-:S02]  /*dd40*/  ULDC UR7, c[0x0][0xad8] ;  /* 0x0002b60000077ab9 */ /* 0x000fc40000000800 */
[----:B------:R-:W-:Y:S02]  /*dd50*/  @!P1 PRMT R14, RZ, 0x654, R14 ;  /* 0x00000654ff0e9816 */ /* 0x000fe4000000000e */
[----:B--2---:R-:W-:-:S05]  /*dd60*/  SHF.R.U32.HI R8, RZ, 0x7, R8 ;  /* 0x00000007ff087819 */ /* 0x004fca0000011608 */
[----:B01----:R-:W0:Y:S02]  /*dd70*/  SHFL.IDX PT, R7, R8, RZ, 0x1f ;  /* 0x00001fff08077589 */ /* 0x003e2400000e0000 */
        /* <DEDUP_REMOVED lines=284> */
[----:B------:R-:W0:Y:S01]  /*ef40*/  MUFU.TANH R7, R7 ;  /* 0x0000000700077308 */ /* 0x000e220000002400 */
[----:B------:R1:W-:Y:S01]  /*ef50*/  @!P1 SYNCS.ARRIVE.TRANS64.RED.A1T0 RZ, [R14+URZ], RZ ;  /* 0x000000ff0eff99a7 */ /* 0x0003e2000810043f */
[----:B------:R-:W-:-:S04]  /*ef60*/  IADD3 R15, R17, 0x1, -R172 ;  /* 0x00000001110f7810 */ /* 0x000fc80007ffe8ac */
[----:B------:R-:W-:Y:S02]  /*ef70*/  IADD3 R15, -R16, R15, -R18 ;  /* 0x0000000f100f7210 */ /* 0x000fe40007ffe912 */
[----:B------:R-:W2:Y:S02]  /*ef80*/  MUFU.TANH R185, R185 ;  /* 0x000000b900b97308 */ /* 0x000ea40000002400 */
[C---:B------:R-:W-:Y:S01]  /*ef90*/  IADD3 R206, R15.reuse, UR15, RZ ;  /* 0x0000000f0fce7c10 */ /* 0x040fe2000fffe0ff */
[----:B------:R-:W-:Y:S01]  /*efa0*/  VIADD R182, R15, UR7 ;  /* 0x000000070fb67c36 */ /* 0x000fe20008000000 */
[----:B------:R-:W-:-:S04]  /*efb0*/  ULDC UR7, c[0x0][0xadc] ;  /* 0x0002b70000077ab9 */ /* 0x000fc80000000800 */
[----:B------:R-:W3:Y:S01]  /*efc0*/  MUFU.TANH R8, R8 ;  /* 0x0000000800087308 */ /* 0x000ee20000002400 */
[C---:B------:R-:W-:Y:S02]  /*efd0*/  IMAD.IADD R180, R3.reuse, 0x1, R206 ;  /* 0x0000000103b47824 */ /* 0x040fe400078e02ce */
[----:B------:R-:W-:-:S05]  /*efe0*/  IMAD.IADD R174, R3, 0x1, R182 ;  /* 0x0000000103ae7824 */ /* 0x000fca00078e02b6 */
        /* <DEDUP_REMOVED lines=29> */
[----:B-1234-:R-:W-:Y:S05]  /*f1c0*/  @!P6 BRA `(.L_x_2488) ;  /* 0x00000000005ce947 */ /* 0x01efea0003800000 */
        /* <DEDUP_REMOVED lines=12> */
.L_x_2490:
[----:B------:R-:W-:Y:S01]  /*f290*/  IMAD.U32 R175, RZ, RZ, UR7 ;  /* 0x00000007ffaf7e24 */ /* 0x000fe2000f8e00ff */
[----:B------:R-:W-:-:S04]  /*f2a0*/  MOV R173, R11 ;  /* 0x0000000b00ad7202 */ /* 0x000fc80000000f00 */
[----:B------:R-:W-:-:S13]  /*f2b0*/  ISETP.NE.AND P2, PT, R175, 0x1, PT ;  /* 0x00000001af00780c */ /* 0x000fda0003f45270 */
[----:B------:R-:W1:Y:S02]  /*f2c0*/  @P2 LDC.64 R14, c[0x0][0xae0] ;  /* 0x0002b800ff0e2b82 */ /* 0x000e640000000a00 */
[----:B-1----:R-:W-:-:S05]  /*f2d0*/  @P2 IMAD.HI.U32 R14, R11, R14, RZ ;  /* 0x0000000e0b0e2227 */ /* 0x002fca00078e00ff */
[----:B------:R-:W-:-:S07]  /*f2e0*/  @P2 SHF.R.U32.HI R173, RZ, R15, R14 ;  /* 0x0000000fffad2219 */ /* 0x000fce000001160e */
.L_x_2491:
[----:B------:R-:W-:Y:S05]  /*f2f0*/  BSYNC B0 ;  /* 0x0000000000007941 */ /* 0x000fea0003800000 */
.L_x_2489:
[----:B------:R-:W-:-:S04]  /*f300*/  IMAD R15, R173, R175, -R172 ;  /* 0x000000afad0f7224 */ /* 0x000fc800078e0aac */
[----:B------:R-:W-:-:S05]  /*f310*/  IMAD.IADD R15, R15, 0x1, -R16 ;  /* 0x000000010f0f7824 */ /* 0x000fca00078e0a10 */
[----:B------:R-:W-:Y:S02]  /*f320*/  VIADDMNMX R174, R15, R175, R174, PT ;  /* 0x000000af0fae7246 */ /* 0x000fe400038001ae */
[----:B------:R-:W-:-:S07]  /*f330*/  VIMNMX R180, R180, R15, !PT ;  /* 0x0000000fb4b47248 */ /* 0x000fce0007fe0100 */
.L_x_2488:
[----:B------:R-:W-:-:S04]  /*f340*/  ISETP.GT.AND P2, PT, R6, -0x1, PT ;  /* 0xffffffff0600780c */ /* 0x000fc80003f44270 */
[C---:B------:R-:W-:Y:S02]  /*f350*/  ISETP.GT.AND P3, PT, R180.reuse, RZ, P2 ;  /* 0x000000ffb400720c */ /* 0x040fe40001764270 */
[----:B------:R-:W-:Y:S02]  /*f360*/  ISETP.GT.AND P5, PT, R180, 0x1, P2 ;  /* 0x00000001b400780c */ /* 0x000fe400017a4270 */
[----:B------:R-:W-:Y:S02]  /*f370*/  ISETP.LT.OR P4, PT, R174, 0x1, P3 ;  /* 0x00000001ae00780c */ /* 0x000fe40001f81670 */
[C---:B------:R-:W-:Y:S02]  /*f380*/  ISETP.GT.AND P3, PT, R180.reuse, 0x8, P2 ;  /* 0x00000008b400780c */ /* 0x040fe40001764270 */
        /* <DEDUP_REMOVED lines=50> */
[----:B------:R-:W-:Y:S02]  /*f6b0*/  IMAD.U32 R170, RZ, RZ, UR7 ;  /* 0x00000007ffaa7e24 */ /* 0x000fe4000f8e00ff */
[----:B------:R-:W-:-:S03]  /*f6c0*/  IMAD.MOV.U32 R7, RZ, RZ, R9 ;  /* 0x000000ffff077224 */ /* 0x000fc600078e0009 */
[----:B------:R-:W-:-:S13]  /*f6d0*/  ISETP.NE.AND P3, PT, R170, 0x1, PT ;  /* 0x00000001aa00780c */ /* 0x000fda0003f65270 */
[----:B------:R-:W0:Y:S02]  /*f6e0*/  @P3 LDC.64 R14, c[0x0][0xae0] ;  /* 0x0002b800ff0e3b82 */ /* 0x000e240000000a00 */
[----:B0-----:R-:W-:-:S05]  /*f6f0*/  @P3 IMAD.HI.U32 R14, R9, R14, RZ ;  /* 0x0000000e090e3227 */ /* 0x001fca00078e00ff */
[----:B------:R-:W-:-:S04]  /*f700*/  @P3 SHF.R.U32.HI R7, RZ, R15, R14 ;  /* 0x0000000fff073219 */ /* 0x000fc8000001160e */
[----:B------:R-:W-:Y:S01]  /*f710*/  LOP3.LUT R7, RZ, R7, RZ, 0x33, !PT ;  /* 0x00000007ff077212 */ /* 0x000fe200078e33ff */
[----:B------:R-:W-:Y:S06]  /*f720*/  BRA `(.L_x_2495) ;  /* 0x0000000000187947 */ /* 0x000fec0003800000 */
.L_x_2494:
[----:B------:R-:W-:Y:S02]  /*f730*/  IMAD.U32 R170, RZ, RZ, UR7 ;  /* 0x00000007ffaa7e24 */ /* 0x000fe4000f8e00ff */
[----:B------:R-:W-:-:S03]  /*f740*/  IMAD.MOV.U32 R7, RZ, RZ, R13 ;  /* 0x000000ffff077224 */ /* 0x000fc600078e000d */
[----:B------:R-:W-:-:S13]  /*f750*/  ISETP.NE.AND P3, PT, R170, 0x1, PT ;  /* 0x00000001aa00780c */ /* 0x000fda0003f65270 */
[----:B------:R-:W0:Y:S02]  /*f760*/  @P3 LDC.64 R14, c[0x0][0xae0] ;  /* 0x0002b800ff0e3b82 */ /* 0x000e240000000a00 */
[----:B0-----:R-:W-:-:S05]  /*f770*/  @P3 IMAD.HI.U32 R14, R13, R14, RZ ;  /* 0x0000000e0d0e3227 */ /* 0x001fca00078e00ff */
[----:B------:R-:W-:-:S07]  /*f780*/  @P3 SHF.R.U32.HI R7, RZ, R15, R14 ;  /* 0x0000000fff073219 */ /* 0x000fce000001160e */
.L_x_2495:
[----:B------:R-:W-:Y:S05]  /*f790*/  BSYNC B0 ;  /* 0x0000000000007941 */ /* 0x000fea0003800000 */
.L_x_2493:
[----:B------:R-:W-:-:S05]  /*f7a0*/  IMAD R7, R7, R170, -R172 ;  /* 0x000000aa07077224 */ /* 0x000fca00078e0aac */
[----:B------:R-:W-:-:S04]  /*f7b0*/  IADD3 R7, -R16, R7, RZ ;  /* 0x0000000710077210 */ /* 0x000fc80007ffe1ff */
[----:B------:R-:W-:Y:S02]  /*f7c0*/  VIADDMNMX R168, R7, R170, R168, PT ;  /* 0x000000aa07a87246 */ /* 0x000fe400038001a8 */
[----:B------:R-:W-:-:S07]  /*f7d0*/  VIMNMX R169, R169, R7, !PT ;  /* 0x00000007a9a97248 */ /* 0x000fce0007fe0100 */
.L_x_2492:
[----:B------:R-:W-:Y:S01]  /*f7e0*/  FMNMX.FTZ R14, R173, R10, !PT ;  /* 0x0000000aad0e7209 */ /* 0x000fe20007810000 */
[----:B------:R-:W-:Y:S01]  /*f7f0*/  ULDC UR11, c[0x0][0xa80] ;  /* 0x0002a000000b7ab9 */ /* 0x000fe20000000800 */
[----:B------:R-:W-:Y:S01]  /*f800*/  ISETP.GT.AND P3, PT, R169, 0x1, P2 ;  /* 0x00000001a900780c */ /* 0x000fe20001764270 */
[----:B------:R-:W-:Y:S01]  /*f810*/  UMOV UR7, 0x40000040 ;  /* 0x4000004000077882 */ /* 0x000fe20000000000 */
[----:B------:R-:W-:Y:S01]  /*f820*/  FMNMX.FTZ R7, R185, R14, !PT ;  /* 0x0000000eb9077209 */ /* 0x000fe20007810000 */
[----:B------:R-:W-:Y:S01]  /*f830*/  UMOV UR19, 0x40000040 ;  /* 0x4000004000137882 */ /* 0x000fe20000000000 */
[----:B------:R-:W-:Y:S01]  /*f840*/  ISETP.LT.OR P3, PT, R168, 0x2, P3 ;  /* 0x00000002a800780c */ /* 0x000fe20001f61670 */
[----:B------:R-:W-:Y:S01]  /*f850*/  @!P1 VIADD R20, R20, 0x38860 ;  /* 0x0003886014149836 */ /* 0x000fe20000000000 */
[----:B------:R-:W-:Y:S02]  /*f860*/  FMNMX.FTZ R14, R186, R7, !PT ;  /* 0x00000007ba0e7209 */ /* 0x000fe40007810000 */
[----:B------:R-:W-:-:S02]  /*f870*/  FSEL R181, R21, -INF , !P3 ;  /* 0xff80000015b57808 */ /* 0x000fc40005800000 */
[----:B------:R-:W-:Y:S02]  /*f880*/  FMNMX.FTZ R7, R187, R14, !PT ;  /* 0x0000000ebb077209 */ /* 0x000fe40007810000 */
[C---:B------:R-:W-:Y:S02]  /*f890*/  ISETP.GT.AND P3, PT, R169.reuse, RZ, P2 ;  /* 0x000000ffa900720c */ /* 0x040fe40001764270 */
[----:B------:R-:W-:Y:S02]  /*f8a0*/  FMNMX.FTZ R14, R202, R7, !PT ;  /* 0x00000007ca0e7209 */ /* 0x000fe40007810000 */
[----:B------:R-:W-:Y:S02]  /*f8b0*/  ISETP.GT.AND P5, PT, R169, 0x9, P2 ;  /* 0x00000009a900780c */ /* 0x000fe400017a4270 */
[----:B------:R-:W-:Y:S02]  /*f8c0*/  FMNMX.FTZ R7, R203, R14, !PT ;  /* 0x0000000ecb077209 */ /* 0x000fe40007810000 */
[----:B------:R-:W-:-:S02]  /*f8d0*/  ISETP.LT.OR P3, PT, R168, 0x1, P3 ;  /* 0x00000001a800780c */ /* 0x000fc40001f61670 */
[----:B------:R-:W-:Y:S02]  /*f8e0*/  FMNMX.FTZ R14, R204, R7, !PT ;  /* 0x00000007cc0e7209 */ /* 0x000fe40007810000 */
[----:B------:R-:W-:Y:S02]  /*f8f0*/  ISETP.GT.AND P4, PT, R169, 0x8, P2 ;  /* 0x00000008a900780c */ /* 0x000fe40001784270 */
[----:B------:R-:W-:Y:S02]  /*f900*/  FMNMX.FTZ R7, R205, R14, !PT ;  /* 0x0000000ecd077209 */ /* 0x000fe40007810000 */
[----:B------:R-:W-:Y:S02]  /*f910*/  ISETP.LT.OR P5, PT, R168, 0xa, P5 ;  /* 0x0000000aa800780c */ /* 0x000fe40002fa1670 */
[----:B------:R-:W-:Y:S02]  /*f920*/  FMNMX.FTZ R14, R166, R7, !PT ;  /* 0x00000007a60e7209 */ /* 0x000fe40007810000 */
[----:B------:R-:W-:-:S02]  /*f930*/  FSEL R183, R8, -INF , !P3 ;  /* 0xff80000008b77808 */ /* 0x000fc40005800000 */
[----:B------:R-:W-:Y:S02]  /*f940*/  FMNMX.FTZ R14, R167, R14, !PT ;  /* 0x0000000ea70e7209 */ /* 0x000fe40007810000 */
[----:B------:R-:W-:Y:S02]  /*f950*/  ISETP.LT.OR P4, PT, R168, 0x9, P4 ;  /* 0x00000009a800780c */ /* 0x000fe40002781670 */
[----:B------:R-:W-:Y:S02]  /*f960*/  FMNMX.FTZ R7, R175, R14, !PT ;  /* 0x0000000eaf077209 */ /* 0x000fe40007810000 */
[----:B------:R-:W-:Y:S02]  /*f970*/  FSEL R153, R153, -INF , !P5 ;  /* 0xff80000099997808 */ /* 0x000fe40006800000 */
[----:B------:R-:W-:Y:S02]  /*f980*/  FMNMX.FTZ R14, R176, R7, !PT ;  /* 0x00000007b00e7209 */ /* 0x000fe40007810000 */
[----:B------:R-:W-:-:S02]  /*f990*/  FMNMX.FTZ R8, R183, R12, !PT ;  /* 0x0000000cb7087209 */ /* 0x000fc40007810000 */
[----:B------:R-:W-:Y:S02]  /*f9a0*/  FMNMX.FTZ R7, R177, R14, !PT ;  /* 0x0000000eb1077209 */ /* 0x000fe40007810000 */
[----:B------:R-:W-:Y:S02]  /*f9b0*/  ISETP.GT.AND P5, PT, R169, 0x11, P2 ;  /* 0x00000011a900780c */ /* 0x000fe400017a4270 */
[----:B------:R-:W-:Y:S02]  /*f9c0*/  FMNMX.FTZ R14, R180, R7, !PT ;  /* 0x00000007b40e7209 */ /* 0x000fe40007810000 */
[----:B------:R-:W-:Y:S02]  /*f9d0*/  FSEL R152, R152, -INF , !P4 ;  /* 0xff80000098987808 */ /* 0x000fe40006000000 */
[----:B------:R-:W-:Y:S02]  /*f9e0*/  FMNMX.FTZ R7, R179, R14, !PT ;  /* 0x0000000eb3077209 */ /* 0x000fe40007810000 */
[----:B------:R-:W-:-:S02]  /*f9f0*/  ISETP.GT.AND P4, PT, R169, 0x10, P2 ;  /* 0x00000010a900780c */ /* 0x000fc40001784270 */
[----:B------:R-:W-:Y:S02]  /*fa00*/  FMNMX.FTZ R14, R178, R7, !PT ;  /* 0x00000007b20e7209 */ /* 0x000fe40007810000 */
[C---:B------:R-:W-:Y:S02]  /*fa10*/  ISETP.LT.OR P5, PT, R168.reuse, 0x12, P5 ;  /* 0x00000012a800780c */ /* 0x040fe40002fa1670 */
[----:B------:R-:W-:Y:S01]  /*fa20*/  ISETP.LT.OR P4, PT, R168, 0x11, P4 ;  /* 0x00000011a800780c */ /* 0x000fe20002781670 */
[----:B------:R-:W0:Y:S01]  /*fa30*/  SHFL.BFLY PT, R7, R14, 0x2, 0x1f ;  /* 0x0c401f000e077f89 */ /* 0x000e2200000e0000 */
[----:B------:R-:W-:Y:S02]  /*fa40*/  FSEL R155, R155, -INF , !P5 ;  /* 0xff8000009b9b7808 */ /* 0x000fe40006800000 */
[----:B------:R-:W-:Y:S02]  /*fa50*/  ISETP.GT.AND P5, PT, R169, 0x20, P2 ;  /* 0x00000020a900780c */ /* 0x000fe400017a4270 */
[----:B------:R-:W-:-:S02]  /*fa60*/  FSEL R154, R154, -INF , !P4 ;  /* 0xff8000009a9a7808 */ /* 0x000fc40006000000 */
[C---:B------:R-:W-:Y:S02]  /*fa70*/  ISETP.GT.AND P3, PT, R169.reuse, 0x18, P2 ;  /* 0x00000018a900780c */ /* 0x040fe40001764270 */
[C---:B------:R-:W-:Y:S02]  /*fa80*/  ISETP.LT.OR P5, PT, R168.reuse, 0x21, P5 ;  /* 0x00000021a800780c */ /* 0x040fe40002fa1670 */
[----:B------:R-:W-:Y:S02]  /*fa90*/  ISETP.GT.AND P4, PT, R169, 0x19, P2 ;  /* 0x00000019a900780c */ /* 0x000fe40001784270 */
[----:B------:R-:W-:Y:S02]  /*faa0*/  ISETP.LT.OR P3, PT, R168, 0x19, P3 ;  /* 0x00000019a800780c */ /* 0x000fe40001f61670 */
[----:B------:R-:W-:Y:S02]  /*fab0*/  FSEL R158, R158, -INF , !P5 ;  /* 0xff8000009e9e7808 */ /* 0x000fe40006800000 */
[----:B------:R-:W-:-:S02]  /*fac0*/  ISETP.LT.OR P4, PT, R168, 0x1a, P4 ;  /* 0x0000001aa800780c */ /* 0x000fc40002781670 */
[----:B------:R-:W-:Y:S02]  /*fad0*/  FSEL R156, R156, -INF , !P3 ;  /* 0xff8000009c9c7808 */ /* 0x000fe40005800000 */
[----:B------:R-:W-:Y:S02]  /*fae0*/  ISETP.GT.AND P3, PT, R169, 0x21, P2 ;  /* 0x00000021a900780c */ /* 0x000fe40001764270 */
[----:B------:R-:W-:Y:S02]  /*faf0*/  FSEL R157, R157, -INF , !P4 ;  /* 0xff8000009d9d7808 */ /* 0x000fe40006000000 */
[----:B0-----:R-:W-:Y:S02]  /*fb00*/  FMNMX.FTZ R15, R14, R7, !PT ;  /* 0x000000070e0f7209 */ /* 0x001fe40007810000 */
[----:B------:R-:W-:Y:S02]  /*fb10*/  ISETP.GT.AND P4, PT, R169, 0x28, P2 ;  /* 0x00000028a900780c */ /* 0x000fe40001784270 */
        /* <DEDUP_REMOVED lines=12> */
[C---:B------:R-:W-:Y:S02]  /*fbe0*/  ISETP.GT.AND P4, PT, R169.reuse, 0x38, P2 ;  /* 0x00000038a900780c */ /* 0x040fe40001784270 */
[----:B------:R-:W-:Y:S02]  /*fbf0*/  ISETP.GT.AND P2, PT, R169, 0x39, P2 ;  /* 0x00000039a900780c */ /* 0x000fe40001744270 */
[----:B0-----:R-:W-:-:S02]  /*fc00*/  FMNMX.FTZ R7, R15, R170, !PT ;  /* 0x000000aa0f077209 */ /* 0x001fc40007810000 */
[----:B------:R-:W-:Y:S02]  /*fc10*/  FMNMX.FTZ R15, R181, R8, !PT ;  /* 0x00000008b50f7209 */ /* 0x000fe40007810000 */
[C---:B------:R-:W-:Y:S01]  /*fc20*/  FSETP.NEU.FTZ.AND P5, PT, R7.reuse, -INF , PT ;  /* 0xff8000000700780b */ /* 0x040fe20003fbd000 */
[----:B------:R-:W-:Y:S01]  /*fc30*/  FMUL.FTZ R14, R7, UR11 ;  /* 0x0000000b070e7c20 */ /* 0x000fe20008410000 */
[----:B------:R-:W-:Y:S02]  /*fc40*/  FMNMX.FTZ R8, R152, R15, !PT ;  /* 0x0000000f98087209 */ /* 0x000fe40007810000 */
[C---:B------:R-:W-:Y:S02]  /*fc50*/  ISETP.LT.OR P3, PT, R168.reuse, 0x32, P3 ;  /* 0x00000032a800780c */ /* 0x040fe40001f61670 */
        /* <DEDUP_REMOVED lines=30> */
[----:B------:R-:W-:Y:S01]  /*fe40*/  FFMA.FTZ R186, R178, UR11, -R8 ;  /* 0x0000000bb2ba7c23 */ /* 0x000fe20008010808 */
[----:B------:R-:W-:Y:S01]  /*fe50*/  FSEL R167, R7, RZ, P5 ;  /* 0x000000ff07a77208 */ /* 0x000fe20002800000 */
[----:B------:R-:W-:Y:S01]  /*fe60*/  IMAD.MOV R187, RZ, RZ, -R22 ;  /* 0x000000ffffbb7224 */ /* 0x000fe200078e0a16 */
[----:B------:R-:W-:Y:S01]  /*fe70*/  FMNMX.FTZ R169, R163, R170, !PT ;  /* 0x000000aaa3a97209 */ /* 0x000fe20007810000 */
[----:B------:R-:W-:Y:S01]  /*fe80*/  MUFU.EX2 R15, R15 ;  /* 0x0000000f000f7308 */ /* 0x000fe20000000800 */
[----:B------:R-:W-:Y:S01]  /*fe90*/  @!P1 PRMT R20, RZ, 0x654, R20 ;  /* 0x00000654ff149816 */ /* 0x000fe20000000014 */
[----:B------:R-:W-:Y:S01]  /*fea0*/  FADD.FTZ R167, -R167, R10 ;  /* 0x0000000aa7a77221 */ /* 0x000fe20000010100 */
[----:B------:R-:W-:Y:S01]  /*feb0*/  FMNMX.FTZ R170, R164, R169, !PT ;  /* 0x000000a9a4aa7209 */ /* 0x000fe20007810000 */
[----:B------:R-:W-:-:S02]  /*fec0*/  FFMA.FTZ R169, R202, UR11, -R8 ;  /* 0x0000000bcaa97c23 */ /* 0x000fc40008010808 */
[----:B------:R-:W-:Y:S01]  /*fed0*/  FMUL.FTZ R167, R167, UR11 ;  /* 0x0000000ba7a77c20 */ /* 0x000fe20008410000 */
[----:B------:R-:W-:Y:S01]  /*fee0*/  FMNMX.FTZ R182, R165, R170, !PT ;  /* 0x000000aaa5b67209 */ /* 0x000fe20007810000 */
[----:B------:R-:W-:Y:S01]  /*fef0*/  FFMA.FTZ R170, R203, UR11, -R8 ;  /* 0x0000000bcbaa7c23 */ /* 0x000fe20008010808 */
[----:B------:R-:W-:Y:S03]  /*ff00*/  MUFU.EX2 R10, R186 ;  /* 0x000000ba000a7308 */ /* 0x000fe60000000800 */
[----:B0-----:R-:W0:Y:S05]  /*ff10*/  SHFL.BFLY PT, R185, R182, 0x2, 0x1f ;  /* 0x0c401f00b6b97f89 */ /* 0x001e2a00000e0000 */
[----:B------:R-:W1:Y:S08]  /*ff20*/  MUFU.EX2 R178, R167 ;  /* 0x000000a700b27308 */ /* 0x000e700000000800 */
[----:B------:R-:W-:Y:S08]  /*ff30*/  MUFU.EX2 R21, R21 ;  /* 0x0000001500157308 */ /* 0x000ff00000000800 */
[----:B------:R-:W-:Y:S01]  /*ff40*/  MUFU.EX2 R168, R168 ;  /* 0x000000a800a87308 */ /* 0x000fe20000000800 */
[-C--:B-1----:R-:W-:Y:S01]  /*ff50*/  FMUL.FTZ R24, R24, R178.reuse ;  /* 0x000000b218187220 */ /* 0x082fe20000410000 */
[-C--:B------:R-:W-:Y:S01]  /*ff60*/  FMUL.FTZ R25, R25, R178.reuse ;  /* 0x000000b219197220 */ /* 0x080fe20000410000 */
        /* <DEDUP_REMOVED lines=30> */
[----:B------:R-:W-:Y:S01]  /*10150*/  MUFU.EX2 R172, R172 ;  /* 0x000000ac00ac7308 */ /* 0x000fe20000000800 */
[-C--:B------:R-:W-:Y:S01]  /*10160*/  FMUL.FTZ R76, R76, R178.reuse ;  /* 0x000000b24c4c7220 */ /* 0x080fe20000410000 */
[-C--:B------:R-:W-:Y:S01]  /*10170*/  FMUL.FTZ R77, R77, R178.reuse ;  /* 0x000000b24d4d7220 */ /* 0x080fe20000410000 */
[C---:B------:R-:W-:Y:S01]  /*10180*/  FSETP.NEU.FTZ.AND P2, PT, R8.reuse, -INF , PT ;  /* 0xff8000000800780b */ /* 0x040fe20003f5d000 */
[----:B------:R-:W-:Y:S01]  /*10190*/  FMUL.FTZ R166, R8, UR11 ;  /* 0x0000000b08a67c20 */ /* 0x000fe20008410000 */
[-C--:B------:R-:W-:Y:S01]  /*101a0*/  FMUL.FTZ R80, R80, R178.reuse ;  /* 0x000000b250507220 */ /* 0x080fe20000410000 */
[-C--:B------:R-:W-:Y:S01]  /*101b0*/  FMUL.FTZ R81, R81, R178.reuse ;  /* 0x000000b251517220 */ /* 0x080fe20000410000 */
[----:B------:R-:W-:Y:S01]  /*101c0*/  FSEL R185, R8, RZ, P2 ;  /* 0x000000ff08b97208 */ /* 0x000fe20001000000 */
[----:B------:R-:W-:Y:S01]  /*101d0*/  MUFU.EX2 R173, R173 ;  /* 0x000000ad00ad7308 */ /* 0x000fe20000000800 */
[----:B------:R-:W-:Y:S01]  /*101e0*/  FSEL R166, R166, RZ, P2 ;  /* 0x000000ffa6a67208 */ /* 0x000fe20001000000 */
[-C--:B------:R-:W-:Y:S01]  /*101f0*/  FMUL.FTZ R84, R84, R178.reuse ;  /* 0x000000b254547220 */ /* 0x080fe20000410000 */
[----:B------:R-:W-:Y:S01]  /*10200*/  ISETP.NE.AND P2, PT, R16, R187, PT ;  /* 0x000000bb1000720c */ /* 0x000fe20003f45270 */
[----:B------:R-:W-:Y:S01]  /*10210*/  FADD.FTZ R185, -R185, R12 ;  /* 0x0000000cb9b97221 */ /* 0x000fe20000010100 */
[----:B------:R-:W-:Y:S01]  /*10220*/  FMUL.FTZ R85, R85, R178 ;  /* 0x000000b255557220 */ /* 0x000fe20000410000 */
[--C-:B------:R-:W-:Y:S01]  /*10230*/  FFMA.FTZ R182, R183, UR11, -R166.reuse ;  /* 0x0000000bb7b67c23 */ /* 0x100fe200080108a6 */
[----:B------:R-:W-:Y:S01]  /*10240*/  FFMA.FTZ R183, R152, UR11, -R166 ;  /* 0x0000000b98b77c23 */ /* 0x000fe200080108a6 */
[----:B------:R-:W-:Y:S01]  /*10250*/  FMUL.FTZ R185, R185, UR11 ;  /* 0x0000000bb9b97c20 */ /* 0x000fe20008410000 */
[----:B------:R-:W-:-:S02]  /*10260*/  IMAD.U32 R152, RZ, RZ, UR6 ;  /* 0x00000006ff987e24 */ /* 0x000fc4000f8e00ff */
[--C-:B------:R-:W-:Y:S01]  /*10270*/  FFMA.FTZ R187, R153, UR11, -R166.reuse ;  /* 0x0000000b99bb7c23 */ /* 0x100fe200080108a6 */
[--C-:B------:R-:W-:Y:S01]  /*10280*/  FFMA.FTZ R181, R181, UR11, -R166.reuse ;  /* 0x0000000bb5b57c23 */ /* 0x100fe200080108a6 */
[--C-:B------:R-:W-:Y:S01]  /*10290*/  FFMA.FTZ R186, R154, UR11, -R166.reuse ;  /* 0x0000000b9aba7c23 */ /* 0x100fe200080108a6 */
[--C-:B------:R-:W-:Y:S01]  /*102a0*/  FFMA.FTZ R203, R156, UR11, -R166.reuse ;  /* 0x0000000b9ccb7c23 */ /* 0x100fe200080108a6 */
[----:B------:R-:W0:Y:S01]  /*102b0*/  MUFU.EX2 R185, R185 ;  /* 0x000000b900b97308 */ /* 0x000e220000000800 */
[--C-:B------:R-:W-:Y:S01]  /*102c0*/  FFMA.FTZ R202, R157, UR11, -R166.reuse ;  /* 0x0000000b9dca7c23 */ /* 0x100fe200080108a6 */
[----:B------:R-:W-:Y:S02]  /*102d0*/  @!P2 IMAD R152, R152, 0x40, R19 ;  /* 0x000000409898a824 */ /* 0x000fe400078e0213 */
        /* <DEDUP_REMOVED lines=12> */
[----:B------:R-:W-:Y:S01]  /*103a0*/  F2FP.F16.F32.PACK_AB R152, R14, R15 ;  /* 0x0000000f0e98723e */ /* 0x000fe200000000ff */
[-C--:B------:R-:W-:Y:S01]  /*103b0*/  FMUL.FTZ R88, R88, R178.reuse ;  /* 0x000000b258587220 */ /* 0x080fe20000410000 */
[----:B0-----:R0:W-:Y:S01]  /*103c0*/  @!P2 STS [R153+0x38420], R185 ;  /* 0x038420b99900a388 */ /* 0x0011e20000000800 */
[----:B------:R-:W-:Y:S01]  /*103d0*/  F2FP.F16.F32.PACK_AB R154, R168, R21 ;  /* 0x00000015a89a723e */ /* 0x000fe200000000ff */
[-C--:B------:R-:W-:Y:S01]  /*103e0*/  FMUL.FTZ R89, R89, R178.reuse ;  /* 0x000000b259597220 */ /* 0x080fe20000410000 */
[----:B------:R-:W-:Y:S01]  /*103f0*/  F2FP.F16.F32.PACK_AB R156, R170, R169 ;  /* 0x000000a9aa9c723e */ /* 0x000fe200000000ff */
[-C--:B------:R-:W-:Y:S01]  /*10400*/  FMUL.FTZ R92, R92, R178.reuse ;  /* 0x000000b25c5c7220 */ /* 0x080fe20000410000 */
        /* <DEDUP_REMOVED lines=32> */
[----:B------:R1:W0:Y:S01]  /*10610*/  MUFU.EX2 R187, R155 ;  /* 0x0000009b00bb7308 */ /* 0x0002220000000800 */
[-C--:B------:R-:W-:Y:S01]  /*10620*/  FMUL.FTZ R145, R145, R178.reuse ;  /* 0x000000b291917220 */ /* 0x080fe20000410000 */
[-C--:B------:R-:W-:Y:S01]  /*10630*/  FMUL.FTZ R148, R148, R178.reuse ;  /* 0x000000b294947220 */ /* 0x080fe20000410000 */
[----:B------:R-:W-:Y:S01]  /*10640*/  FMUL.FTZ R149, R149, R178 ;  /* 0x000000b295957220 */ /* 0x000fe20000410000 */
[-C--:B------:R-:W-:Y:S01]  /*10650*/  FMUL.FTZ R26, R26, R185.reuse ;  /* 0x000000b91a1a7220 */ /* 0x080fe20000410000 */
[-C--:B------:R-:W-:Y:S01]  /*10660*/  FMUL.FTZ R27, R27, R185.reuse ;  /* 0x000000b91b1b7220 */ /* 0x080fe20000410000 */
[-C--:B------:R-:W-:Y:S01]  /*10670*/  FMUL.FTZ R30, R30, R185.reuse ;  /* 0x000000b91e1e7220 */ /* 0x080fe20000410000 */
[----:B------:R-:W-:Y:S01]  /*10680*/  FMUL.FTZ R31, R31, R185 ;  /* 0x000000b91f1f7220 */ /* 0x000fe20000410000 */
[----:B------:R-:W-:Y:S01]  /*10690*/  MUFU.EX2 R203, R203 ;  /* 0x000000cb00cb7308 */ /* 0x000fe20000000800 */
[----:B-1----:R-:W-:Y:S01]  /*106a0*/  F2FP.F16.F32.PACK_AB R155, R12, R183 ;  /* 0x000000b70c9b723e */ /* 0x002fe200000000ff */
[----:B------:R-:W-:Y:S01]  /*106b0*/  BAR.SYNC.DEFER_BLOCKING 0xf, 0x100 ;  /* 0x03c4000000007b1d */ /* 0x000fe20000010000 */
        /* <DEDUP_REMOVED lines=73> */
[----:B------:R-:W-:Y:S01]  /*10b50*/  FMUL.FTZ R151, R151, R185 ;  /* 0x000000b997977220 */ /* 0x000fe20000410000 */
[----:B------:R2:W-:Y:S01]  /*10b60*/  STSM.16.M88.4 [R23+0x36400], R152 ;  /* 0x0364009817007844 */ /* 0x0005e20000000200 */
[----:B------:R-:W-:Y:S01]  /*10b70*/  ULEA UR6, UR14, UR38, 0xc ;  /* 0x000000260e067291 */ /* 0x000fe2000f8e603f */
[----:B------:R-:W-:Y:S01]  /*10b80*/  FFMA.FTZ R15, R178, R4, R15 ;  /* 0x00000004b20f7223 */ /* 0x000fe2000001000f */
[----:B------:R-:W0:Y:S01]  /*10b90*/  MUFU.EX2 R180, R180 ;  /* 0x000000b400b47308 */ /* 0x000e220000000800 */
[----:B-1----:R-:W-:Y:S01]  /*10ba0*/  F2FP.F16.F32.PACK_AB R163, R207, R206 ;  /* 0x000000cecfa3723e */ /* 0x002fe200000000ff */
[----:B------:R2:W-:Y:S01]  /*10bb0*/  STSM.16.M88.4 [R188], R156 ;  /* 0x0000009cbc007844 */ /* 0x0005e20000000200 */
[----:B------:R-:W-:Y:S01]  /*10bc0*/  UIADD3 UR8, UR6, 0x80, URZ ;  /* 0x0000008006087890 */ /* 0x000fe2000fffe03f */
[----:B------:R-:W-:Y:S01]  /*10bd0*/  FFMA.FTZ R182, R185, R5, R182 ;  /* 0x00000005b9b67223 */ /* 0x000fe200000100b6 */
[----:B------:R-:W-:Y:S01]  /*10be0*/  FADD.FTZ R14, R14, R15 ;  /* 0x0000000f0e0e7221 */ /* 0x000fe20000010000 */
[----:B------:R2:W-:Y:S01]  /*10bf0*/  STSM.16.M88.4 [R190], R160 ;  /* 0x000000a0be007844 */ /* 0x0005e20000000200 */
[C---:B------:R-:W-:Y:S01]  /*10c00*/  ISETP.GT.AND P2, PT, R6.reuse, R184, PT ;  /* 0x000000b80600720c */ /* 0x040fe20003f44270 */
[----:B------:R-:W1:Y:S01]  /*10c10*/  MUFU.EX2 R179, R179 ;  /* 0x000000b300b37308 */ /* 0x000e620000000800 */
[----:B------:R-:W-:Y:S01]  /*10c20*/  FADD.FTZ R182, R181, R182 ;  /* 0x000000b6b5b67221 */ /* 0x000fe20000010000 */
[----:B------:R-:W-:Y:S01]  /*10c30*/  UMOV UR18, UR8 ;  /* 0x0000000800127c82 */ /* 0x000fe20008000000 */
[----:B------:R-:W-:Y:S01]  /*10c40*/  UIADD3 UR8, UR6, 0x100, URZ ;  /* 0x0000010006087890 */ /* 0x000fe2000fffe03f */
[----:B------:R-:W-:Y:S01]  /*10c50*/  FADD.FTZ R21, R21, R14 ;  /* 0x0000000e15157221 */ /* 0x000fe20000010000 */
[----:B------:R-:W-:Y:S01]  /*10c60*/  FADD.FTZ R183, R183, R182 ;  /* 0x000000b6b7b77221 */ /* 0x000fe20000010000 */
[----:B------:R-:W-:-:S02]  /*10c70*/  VIADD R6, R6, 0xffffffff ;  /* 0xffffffff06067836 */ /* 0x000fc40000000000 */
[----:B------:R-:W-:Y:S01]  /*10c80*/  MUFU.EX2 R208, R208 ;  /* 0x000000d000d07308 */ /* 0x000fe20000000800 */
[----:B0-----:R-:W-:Y:S01]  /*10c90*/  F2FP.F16.F32.PACK_AB R164, R180, R177 ;  /* 0x000000b1b4a4723e */ /* 0x001fe200000000ff */
[----:B------:R-:W-:Y:S01]  /*10ca0*/  FADD.FTZ R168, R168, R21 ;  /* 0x00000015a8a87221 */ /* 0x000fe20000010000 */
[----:B------:R-:W-:Y:S01]  /*10cb0*/  FADD.FTZ R183, R12, R183 ;  /* 0x000000b70cb77221 */ /* 0x000fe20000010000 */
[----:B------:R-:W-:Y:S02]  /*10cc0*/  IMAD.MOV.U32 R12, RZ, RZ, R8 ;  /* 0x000000ffff0c7224 */ /* 0x000fe400078e0008 */
[----:B------:R-:W-:Y:S01]  /*10cd0*/  FADD.FTZ R169, R169, R168 ;  /* 0x000000a8a9a97221 */ /* 0x000fe20000010000 */
[----:B------:R-:W-:Y:S01]  /*10ce0*/  FADD.FTZ R186, R186, R183 ;  /* 0x000000b7baba7221 */ /* 0x000fe20000010000 */
[----:B------:R-:W0:Y:S01]  /*10cf0*/  MUFU.EX2 R209, R209 ;  /* 0x000000d100d17308 */ /* 0x000e220000000800 */
        /* <DEDUP_REMOVED lines=11> */
[----:B0-----:R-:W-:Y:S01]  /*10db0*/  F2FP.F16.F32.PACK_AB R165, R209, R208 ;  /* 0x000000d0d1a5723e */ /* 0x001fe200000000ff */
        /* <DEDUP_REMOVED lines=17> */
[----:B------:R-:W-:Y:S01]  /*10ed0*/  UIADD3 UR6, UR6, 0x180, URZ ;  /* 0x0000018006067890 */ /* 0x000fe2000fffe03f */
[----:B------:R-:W-:Y:S01]  /*10ee0*/  FADD.FTZ R5, R211, R210 ;  /* 0x000000d2d3057221 */ /* 0x000fe20000010000 */
[----:B------:R-:W-:Y:S01]  /*10ef0*/  UMOV UR7, 0x40000040 ;  /* 0x4000004000077882 */ /* 0x000fe20000000000 */
[----:B------:R-:W-:Y:S01]  /*10f00*/  MOV R10, R7 ;  /* 0x00000007000a7202 */ /* 0x000fe20000000f00 */
[----:B------:R-:W-:Y:S02]  /*10f10*/  WARPGROUP.DEPBAR.LE gsb0, 0x0 ;  /* 0x00008000000079c5 */ /* 0x000fe40000010000 */
[----:B------:R-:W-:-:S15]  /*10f20*/  WARPGROUP.ARRIVE ;  /* 0x00000000000079c5 */ /* 0x000fde0000000000 */
[----:B------:R-:W-:-:S06]  /*10f30*/  NOP ;  /* 0x0000000000007918 */ /* 0x000fcc0000000000 */
        /* <DEDUP_REMOVED lines=23> */
.L_x_2479:
[----:B------:R-:W1:Y:S01]  /*110b0*/  SHFL.BFLY PT, R3, R4, 0x2, 0x1f ;  /* 0x0c401f0004037f89 */ /* 0x000e6200000e0000 */
[----:B------:R-:W-:Y:S02]  /*110c0*/  IMAD.MOV R13, RZ, RZ, -R22 ;  /* 0x000000ffff0d7224 */ /* 0x000fe400078e0a16 */
[----:B------:R-:W-:Y:S01]  /*110d0*/  IMAD.MOV.U32 R11, RZ, RZ, RZ ;  /* 0x000000ffff0b7224 */ /* 0x000fe200078e00ff */
[----:B------:R-:W3:Y:S01]  /*110e0*/  SHFL.BFLY PT, R6, R5, 0x2, 0x1f ;  /* 0x0c401f0005067f89 */ /* 0x000ee200000e0000 */
[----:B------:R-:W-:Y:S01]  /*110f0*/  VIADD R198, R198, 0x1 ;  /* 0x00000001c6c67836 */ /* 0x000fe20000000000 */
[----:B------:R-:W-:Y:S08]  /*11100*/  BAR.ARV 0x8, 0xa0 ;  /* 0x0202800000007b1d */ /* 0x000ff00000002000 */
[----:B------:R-:W-:Y:S01]  /*11110*/  BAR.SYNC.DEFER_BLOCKING 0xf, 0x100 ;  /* 0x03c4000000007b1d */ /* 0x000fe20000010000 */
[----:B------:R-:W-:Y:S01]  /*11120*/  ISETP.NE.AND P0, PT, R16, R13, PT ;  /* 0x0000000d1000720c */ /* 0x000fe20003f05270 */
[----:B-1----:R-:W-:Y:S01]  /*11130*/  FADD.FTZ R3, R3, R4 ;  /* 0x0000000403037221 */ /* 0x002fe20000010000 */
[----:B------:R-:W-:Y:S01]  /*11140*/  MOV R4, RZ ;  /* 0x000000ff00047202 */ /* 0x000fe20000000f00 */
[----:B---3--:R-:W-:-:S03]  /*11150*/  FADD.FTZ R6, R6, R5 ;  /* 0x0000000506067221 */ /* 0x008fc60000010000 */
[----:B------:R-:W1:Y:S04]  /*11160*/  SHFL.BFLY PT, R0, R3, 0x1, 0x1f ;  /* 0x0c201f0003007f89 */ /* 0x000e6800000e0000 */
[----:B------:R-:W3:Y:S01]  /*11170*/  SHFL.BFLY PT, R9, R6, 0x1, 0x1f ;  /* 0x0c201f0006097f89 */ /* 0x000ee200000e0000 */
[----:B-1----:R-:W-:Y:S01]  /*11180*/  FADD.FTZ R17, R3, R0 ;  /* 0x0000000003117221 */ /* 0x002fe20000010000 */
[----:B------:R-:W-:Y:S01]  /*11190*/  IMAD.U32 R0, RZ, RZ, UR36 ;  /* 0x00000024ff007e24 */ /* 0x000fe2000f8e00ff */
[----:B------:R-:W-:Y:S01]  /*111a0*/  UIADD3 UR36, UR36, 0x1, URZ ;  /* 0x0000000124247890 */ /* 0x000fe2000fffe03f */
[----:B------:R-:W-:Y:S02]  /*111b0*/  IMAD.MOV.U32 R3, RZ, RZ, -0x800000 ;  /* 0xff800000ff037424 */ /* 0x000fe400078e00ff */
[----:B---3--:R-:W-:Y:S01]  /*111c0*/  FADD.FTZ R18, R6, R9 ;  /* 0x0000000906127221 */ /* 0x008fe20000010000 */
[----:B------:R-:W-:Y:S01]  /*111d0*/  FSETP.NE.FTZ.AND P1, PT, R17, RZ, PT ;  /* 0x000000ff1100720b */ /* 0x000fe20003f35000 */
[----:B------:R-:W-:Y:S01]  /*111e0*/  @!P0 IMAD R0, R0, 0x40, R19 ;  /* 0x0000004000008824 */ /* 0x000fe200078e0213 */
[----:B------:R-:W-:Y:S01]  /*111f0*/  UISETP.NE.AND UP0, UPT, UR36, 0x2, UPT ;  /* 0x000000022400788c */ /* 0x000fe2000bf05270 */
[----:B------:R-:W-:Y:S01]  /*11200*/  IMAD.U32 R6, RZ, RZ, UR11 ;  /* 0x0000000bff067e24 */ /* 0x000fe2000f8e00ff */
[----:B------:R-:W-:-:S02]  /*11210*/  FSETP.NE.FTZ.AND P2, PT, R18, RZ, PT ;  /* 0x000000ff1200720b */ /* 0x000fc40003f55000 */
[----:B------:R-:W-:Y:S01]  /*11220*/  @!P0 LEA R5, R0, UR37, 0x2 ;  /* 0x0000002500058c11 */ /* 0x000fe2000f8e10ff */
[----:B------:R-:W-:Y:S01]  /*11230*/  USEL UR4, URZ, 0x1, UP0 ;  /* 0x000000013f047887 */ /* 0x000fe20008000000 */
[----:B------:R-:W-:Y:S01]  /*11240*/  IMAD.MOV.U32 R0, RZ, RZ, -0x800000 ;  /* 0xff800000ff007424 */ /* 0x000fe200078e00ff */
[----:B------:R-:W-:-:S04]  /*11250*/  USEL UR36, UR36, URZ, UP0 ;  /* 0x0000003f24247287 */ /* 0x000fc80008000000 */
[----:B------:R-:W1:Y:S01]  /*11260*/  @P1 MUFU.RCP R11, R17 ;  /* 0x00000011000b1308 */ /* 0x000e620000001000 */
[----:B------:R-:W-:Y:S01]  /*11270*/  @P1 FMUL.FTZ R6, R6, 0.69314718246459960938 ;  /* 0x3f31721806061820 */ /* 0x000fe20000410000 */
[----:B------:R-:W-:-:S06]  /*11280*/  LOP3.LUT R2, R2, UR4, RZ, 0x3c, !PT ;  /* 0x0000000402027c12 */ /* 0x000fcc000f8e3cff */
[----:B------:R-:W3:Y:S08]  /*11290*/  @P2 MUFU.RCP R4, R18 ;  /* 0x0000001200042308 */ /* 0x000ef00000001000 */
[----:B------:R-:W4:Y:S01]  /*112a0*/  @P1 MUFU.LG2 R17, R17 ;  /* 0x0000001100111308 */ /* 0x000f220000000c00 */
[----:B-1----:R-:W-:Y:S01]  /*112b0*/  @!P0 STS [R5+0x38400], R11 ;  /* 0x0384000b05008388 */ /* 0x002fe20000000800 */
[----:B------:R-:W-:Y:S01]  /*112c0*/  FMUL.FTZ R171, R24, R11 ;  /* 0x0000000b18ab7220 */ /* 0x000fe20000410000 */
[----:B------:R-:W-:-:S02]  /*112d0*/  IMAD.U32 R24, RZ, RZ, UR11 ;  /* 0x0000000bff187e24 */ /* 0x000fc4000f8e00ff */
[-C--:B------:R-:W-:Y:S01]  /*112e0*/  FMUL.FTZ R169, R25, R11.reuse ;  /* 0x0000000b19a97220 */ /* 0x080fe20000410000 */
[-C--:B------:R-:W-:Y:S01]  /*112f0*/  FMUL.FTZ R170, R28, R11.reuse ;  /* 0x0000000b1caa7220 */ /* 0x080fe20000410000 */
[-C--:B--2---:R-:W-:Y:S01]  /*11300*/  FMUL.FTZ R20, R29, R11.reuse ;  /* 0x0000000b1d147220 */ /* 0x084fe20000410000 */
[----:B------:R-:W-:Y:S01]  /*11310*/  @P2 FMUL.FTZ R24, R24, 0.69314718246459960938 ;  /* 0x3f31721818182820 */ /* 0x000fe20000410000 */
[----:B------:R-:W1:Y:S01]  /*11320*/  @P2 MUFU.LG2 R18, R18 ;  /* 0x0000001200122308 */ /* 0x000e620000000c00 */
[----:B---3--:R2:W-:Y:S01]  /*11330*/  @!P0 STS [R5+0x38420], R4 ;  /* 0x0384200405008388 */ /* 0x0085e20000000800 */
[-C--:B0-----:R-:W-:Y:S01]  /*11340*/  FMUL.FTZ R167, R32, R11.reuse ;  /* 0x0000000b20a77220 */ /* 0x081fe20000410000 */
        /* <DEDUP_REMOVED lines=129> */
.L_x_2417:
[----:B------:R-:W0:Y:S08]  /*11b60*/  S2UR UR4, SR_CgaCtaId ;  /* 0x00000000000479c3 */ /* 0x000e300000008800 */
[----:B------:R-:W-:Y:S06]  /*11b70*/  BAR.SYNC.DEFER_BLOCKING 0x5, 0x120 ;  /* 0x0144800000007b1d */ /* 0x000fec0000010000 */
[----:B------:R-:W-:Y:S01]  /*11b80*/  UMOV UR37, 0x400 ;  /* 0x0000040000257882 */ /* 0x000fe20000000000 */
[----:B------:R-:W-:Y:S01]  /*11b90*/  BSSY B0, `(.L_x_2497) ;  /* 0x000027a000007945 */ /* 0x000fe20003800000 */
[----:B0-----:R-:W-:-:S09]  /*11ba0*/  ULEA UR37, UR4, UR37, 0x18 ;  /* 0x0000002504257291 */ /* 0x001fd2000f8ec03f */
[----:B------:R-:W0:Y:S01]  /*11bb0*/  LDS.128 R184, [UR37+0x388d0] ;  /* 0x0388d025ffb87984 */ /* 0x000e220008000c00 */
[----:B------:R-:W-:Y:S06]  /*11bc0*/  BAR.ARV 0x4, 0x120 ;  /* 0x0104800000007b1d */ /* 0x000fec0000002000 */
[----:B------:R-:W-:Y:S05]  /*11bd0*/  @P0 BRA `(.L_x_2498) ;  /* 0x0000001c00340947 */ /* 0x000fea0003800000 */
[----:B------:R-:W1:Y:S08]  /*11be0*/  S2UR UR6, SR_SWINHI ;  /* 0x00000000000679c3 */ /* 0x000e700000002f00 */
[----:B------:R-:W-:Y:S01]  /*11bf0*/  BAR.SYNC.DEFER_BLOCKING 0x1, 0x100 ;  /* 0x0044000000007b1d */ /* 0x000fe20000010000 */
[----:B------:R-:W-:Y:S02]  /*11c00*/  F2FP.F16.F32.PACK_AB R5, R27, R5 ;  /* 0x000000051b05723e */ /* 0x000fe400000000ff */
[----:B------:R-:W-:-:S02]  /*11c10*/  F2FP.F16.F32.PACK_AB R9, R35, R9 ;  /* 0x000000092309723e */ /* 0x000fc400000000ff */
        /* <DEDUP_REMOVED lines=12> */
[----:B------:R-:W-:Y:S01]  /*11ce0*/  F2FP.F16.F32.PACK_AB R65, R67, R66 ;  /* 0x000000424341723e */ /* 0x000fe200000000ff */
        /* <DEDUP_REMOVED lines=15> */
[----:B------:R-:W-:Y:S02]  /*11de0*/  LOP3.LUT R24, R4, R175, RZ, 0x3c, !PT ;  /* 0x000000af04187212 */ /* 0x000fe400078e3cff */
[C---:B------:R-:W-:Y:S02]  /*11df0*/  IADD3 R203, P5, R6.reuse, 0x2040, RZ ;  /* 0x0000204006cb7810 */ /* 0x040fe40007fbe0ff */
[----:B------:R-:W-:Y:S02]  /*11e00*/  LOP3.LUT R4, R183, 0x380, RZ, 0xc0, !PT ;  /* 0x00000380b7047812 */ /* 0x000fe400078ec0ff */
[C---:B------:R-:W-:Y:S01]  /*11e10*/  IADD3 R179, P4, R6.reuse, 0x60, RZ ;  /* 0x0000006006b37810 */ /* 0x040fe20007f9e0ff */
[----:B------:R-:W-:Y:S01]  /*11e20*/  IMAD.X R45, RZ, RZ, R7, P5 ;  /* 0x000000ffff2d7224 */ /* 0x000fe200028e0607 */
[----:B------:R-:W-:-:S02]  /*11e30*/  IADD3 R181, P3, R6, 0x2000, RZ ;  /* 0x0000200006b57810 */ /* 0x000fc40007f7e0ff */
[C---:B------:R-:W-:Y:S01]  /*11e40*/  IADD3 R205, P2, R6.reuse, 0x2060, RZ ;  /* 0x0000206006cd7810 */ /* 0x040fe20007f5e0ff */
[--C-:B------:R-:W-:Y:S01]  /*11e50*/  IMAD.X R33, RZ, RZ, R7.reuse, P4 ;  /* 0x000000ffff217224 */ /* 0x100fe200020e0607 */
[----:B------:R-:W-:Y:S01]  /*11e60*/  IADD3 R207, P1, R6, 0x4000, RZ ;  /* 0x0000400006cf7810 */ /* 0x000fe20007f3e0ff */
[--C-:B------:R-:W-:Y:S01]  /*11e70*/  IMAD.X R37, RZ, RZ, R7.reuse, P3 ;  /* 0x000000ffff257224 */ /* 0x100fe200018e0607 */
[----:B------:R-:W-:Y:S01]  /*11e80*/  SHF.R.U64 R21, R21, 0x3, RZ ;  /* 0x0000000315157819 */ /* 0x000fe200000012ff */
[--C-:B------:R-:W-:Y:S01]  /*11e90*/  IMAD.X R95, RZ, RZ, R7.reuse, P2 ;  /* 0x000000ffff5f7224 */ /* 0x100fe200010e0607 */
[----:B------:R-:W-:Y:S01]  /*11ea0*/  SHF.R.U64 R4, R4, 0x3, RZ ;  /* 0x0000000304047819 */ /* 0x000fe200000012ff */
[----:B------:R-:W-:Y:S01]  /*11eb0*/  IMAD.X R99, RZ, RZ, R7, P1 ;  /* 0x000000ffff637224 */ /* 0x000fe200008e0607 */
[----:B------:R-:W-:Y:S02]  /*11ec0*/  IADD3 R209, P0, R6, 0x4020, RZ ;  /* 0x0000402006d17810 */ /* 0x000fe40007f1e0ff */
[----:B------:R-:W-:-:S02]  /*11ed0*/  IADD3.X R41, RZ, R7, RZ, P6, !PT ;  /* 0x00000007ff297210 */ /* 0x000fc400037fe4ff */
[C---:B------:R-:W-:Y:S01]  /*11ee0*/  IADD3 R8, P5, R6.reuse, 0x6020, RZ ;  /* 0x0000602006087810 */ /* 0x040fe20007fbe0ff */
[--C-:B------:R-:W-:Y:S01]  /*11ef0*/  IMAD.X R103, RZ, RZ, R7.reuse, P0 ;  /* 0x000000ffff677224 */ /* 0x100fe200000e0607 */
        /* <DEDUP_REMOVED lines=8> */
[----:B------:R-:W-:Y:S01]  /*11f80*/  LOP3.LUT R6, R21, R6, RZ, 0x3c, !PT ;  /* 0x0000000615067212 */ /* 0x000fe200078e3cff */
[--C-:B------:R-:W-:Y:S01]  /*11f90*/  IMAD.X R123, RZ, RZ, R7.reuse, P2 ;  /* 0x000000ffff7b7224 */ /* 0x100fe200010e0607 */
[----:B------:R-:W-:Y:S01]  /*11fa0*/  LOP3.LUT R40, R4, R183, RZ, 0x3c, !PT ;  /* 0x000000b704287212 */ /* 0x000fe200078e3cff */
[----:B------:R-:W-:Y:S01]  /*11fb0*/  IMAD.X R21, RZ, RZ, R7, P1 ;  /* 0x000000ffff157224 */ /* 0x000fe200008e0607 */
[----:B------:R-:W-:-:S02]  /*11fc0*/  LOP3.LUT R4, R209, 0x380, RZ, 0xc0, !PT ;  /* 0x00000380d1047812 */ /* 0x000fc400078ec0ff */
[----:B------:R-:W-:Y:S02]  /*11fd0*/  LOP3.LUT R27, R8, 0x380, RZ, 0xc0, !PT ;  /* 0x00000380081b7812 */ /* 0x000fe400078ec0ff */
[-C--:B------:R-:W-:Y:S02]  /*11fe0*/  IADD3.X R111, RZ, R7.reuse, RZ, P3, !PT ;  /* 0x00000007ff6f7210 */ /* 0x080fe40001ffe4ff */
[----:B------:R-:W-:Y:S02]  /*11ff0*/  LOP3.LUT R28, R177, 0x380, RZ, 0xc0, !PT ;  /* 0x00000380b11c7812 */ /* 0x000fe400078ec0ff */
[----:B------:R-:W-:Y:S02]  /*12000*/  MOV R168, R6 ;  /* 0x0000000600a87202 */ /* 0x000fe40000000f00 */
[----:B------:R-:W-:Y:S02]  /*12010*/  SHF.R.U64 R4, R4, 0x3, RZ ;  /* 0x0000000304047819 */ /* 0x000fe400000012ff */
[----:B------:R-:W-:-:S02]  /*12020*/  LOP3.LUT R7, R17, 0x380, RZ, 0xc0, !PT ;  /* 0x0000038011077812 */ /* 0x000fc400078ec0ff */
[----:B------:R-:W-:Y:S02]  /*12030*/  SHF.R.U64 R27, R27, 0x3, RZ ;  /* 0x000000031b1b7819 */ /* 0x000fe400000012ff */
[----:B------:R-:W-:Y:S02]  /*12040*/  SHF.R.U64 R28, R28, 0x3, RZ ;  /* 0x000000031c1c7819 */ /* 0x000fe400000012ff */
[----:B------:R-:W-:Y:S02]  /*12050*/  F2FP.F16.F32.PACK_AB R6, R20, R170 ;  /* 0x000000aa1406723e */ /* 0x000fe400000000ff */
[----:B------:R-:W-:Y:S02]  /*12060*/  LOP3.LUT R102, R4, R209, RZ, 0x3c, !PT ;  /* 0x000000d104667212 */ /* 0x000fe400078e3cff */
[----:B------:R-:W-:Y:S02]  /*12070*/  SHF.R.U64 R20, R7, 0x3, RZ ;  /* 0x0000000307147819 */ /* 0x000fe400000012ff */
[----:B------:R-:W-:-:S02]  /*12080*/  F2FP.F16.F32.PACK_AB R4, R169, R171 ;  /* 0x000000aba904723e */ /* 0x000fc400000000ff */
[----:B------:R-:W-:Y:S02]  /*12090*/  F2FP.F16.F32.PACK_AB R7, R31, R30 ;  /* 0x0000001e1f07723e */ /* 0x000fe400000000ff */
[----:B------:R-:W-:Y:S02]  /*120a0*/  LOP3.LUT R118, R27, R8, RZ, 0x3c, !PT ;  /* 0x000000081b767212 */ /* 0x000fe400078e3cff */
[----:B------:R-:W-:Y:S01]  /*120b0*/  MOV R27, R24 ;  /* 0x00000018001b7202 */ /* 0x000fe20000000f00 */
[----:B------:R1:W-:Y:S01]  /*120c0*/  STSM.16.M88.4 [R168], R4 ;  /* 0x00000004a8007844 */ /* 0x0003e20000000200 */
[----:B------:R-:W-:Y:S02]  /*120d0*/  F2FP.F16.F32.PACK_AB R8, R162, R167 ;  /* 0x000000a7a208723e */ /* 0x000fe400000000ff */
[----:B------:R-:W-:Y:S02]  /*120e0*/  LOP3.LUT R28, R28, R177, RZ, 0x3c, !PT ;  /* 0x000000b11c1c7212 */ /* 0x000fe400078e3cff */
[----:B------:R-:W-:Y:S01]  /*120f0*/  LOP3.LUT R32, R179, 0x380, RZ, 0xc0, !PT ;  /* 0x00000380b3207812 */ /* 0x000fe200078ec0ff */
[----:B------:R2:W-:Y:S01]  /*12100*/  STSM.16.M88.4 [R27], R8 ;  /* 0x000000081b007844 */ /* 0x0005e20000000200 */
[----:B------:R-:W-:-:S02]  /*12110*/  MOV R28, R28 ;  /* 0x0000001c001c7202 */ /* 0x000fc40000000f00 */
[----:B------:R-:W-:Y:S02]  /*12120*/  LOP3.LUT R36, R181, 0x380, RZ, 0xc0, !PT ;  /* 0x00000380b5247812 */ /* 0x000fe400078ec0ff */
[----:B------:R-:W-:Y:S02]  /*12130*/  LOP3.LUT R44, R203, 0x380, RZ, 0xc0, !PT ;  /* 0x00000380cb2c7812 */ /* 0x000fe400078ec0ff */
[----:B------:R-:W-:Y:S02]  /*12140*/  SHF.R.U64 R32, R32, 0x3, RZ ;  /* 0x0000000320207819 */ /* 0x000fe400000012ff */
[----:B------:R-:W-:Y:S02]  /*12150*/  LOP3.LUT R94, R205, 0x380, RZ, 0xc0, !PT ;  /* 0x00000380cd5e7812 */ /* 0x000fe400078ec0ff */
[----:B-1----:R-:W-:Y:S02]  /*12160*/  F2FP.F16.F32.PACK_AB R4, R155, R160 ;  /* 0x000000a09b04723e */ /* 0x002fe400000000ff */
[----:B------:R-:W-:-:S02]  /*12170*/  F2FP.F16.F32.PACK_AB R5, R43, R42 ;  /* 0x0000002a2b05723e */ /* 0x000fc400000000ff */
[----:B------:R-:W-:Y:S01]  /*12180*/  F2FP.F16.F32.PACK_AB R6, R12, R157 ;  /* 0x0000009d0c06723e */ /* 0x000fe200000000ff */
[----:B--2---:R-:W1:Y:S01]  /*12190*/  LDC.64 R8, c[0x0][0xce0] ;  /* 0x00033800ff087b82 */ /* 0x004e620000000a00 */
[----:B------:R-:W-:Y:S02]  /*121a0*/  F2FP.F16.F32.PACK_AB R7, R47, R46 ;  /* 0x0000002e2f07723e */ /* 0x000fe400000000ff */
[----:B------:R-:W-:Y:S02]  /*121b0*/  SHF.R.U64 R36, R36, 0x3, RZ ;  /* 0x0000000324247819 */ /* 0x000fe400000012ff */
[----:B------:R-:W-:Y:S01]  /*121c0*/  LOP3.LUT R98, R207, 0x380, RZ, 0xc0, !PT ;  /* 0x00000380cf627812 */ /* 0x000fe200078ec0ff */
[----:B------:R2:W-:Y:S01]  /*121d0*/  STSM.16.M88.4 [R28], R4 ;  /* 0x000000041c007844 */ /* 0x0005e20000000200 */
[----:B------:R-:W-:Y:S02]  /*121e0*/  LOP3.LUT R106, R211, 0x380, RZ, 0xc0, !PT ;  /* 0x00000380d36a7812 */ /* 0x000fe400078ec0ff */
[----:B------:R-:W-:-:S02]  /*121f0*/  SHF.R.U64 R44, R44, 0x3, RZ ;  /* 0x000000032c2c7819 */ /* 0x000fc400000012ff */
[----:B------:R-:W-:Y:S02]  /*12200*/  LOP3.LUT R114, R215, 0x380, RZ, 0xc0, !PT ;  /* 0x00000380d7727812 */ /* 0x000fe400078ec0ff */
[----:B------:R-:W-:Y:S02]  /*12210*/  LOP3.LUT R32, R32, R179, RZ, 0x3c, !PT ;  /* 0x000000b320207212 */ /* 0x000fe400078e3cff */
[----:B------:R-:W-:Y:S02]  /*12220*/  SHF.R.U64 R94, R94, 0x3, RZ ;  /* 0x000000035e5e7819 */ /* 0x000fe400000012ff */
[----:B------:R-:W-:Y:S02]  /*12230*/  LOP3.LUT R110, R213, 0x380, RZ, 0xc0, !PT ;  /* 0x00000380d56e7812 */ /* 0x000fe400078ec0ff */
[----:B------:R-:W-:Y:S02]  /*12240*/  LOP3.LUT R36, R36, R181, RZ, 0x3c, !PT ;  /* 0x000000b524247212 */ /* 0x000fe400078e3cff */
[----:B------:R-:W-:Y:S01]  /*12250*/  SHF.R.U64 R98, R98, 0x3, RZ ;  /* 0x0000000362627819 */ /* 0x000fe200000012ff */
[----:B--2---:R-:W2:Y:S01]  /*12260*/  LDC.64 R6, c[0x0][0xcd8] ;  /* 0x00033600ff067b82 */ /* 0x004ea20000000a00 */
[----:B------:R-:W-:-:S02]  /*12270*/  SHF.R.U64 R106, R106, 0x3, RZ ;  /* 0x000000036a6a7819 */ /* 0x000fc400000012ff */
[----:B-1----:R-:W-:Y:S02]  /*12280*/  ISETP.NE.U32.AND P6, PT, R8, RZ, PT ;  /* 0x000000ff0800720c */ /* 0x002fe40003fc5070 */
[----:B------:R-:W-:Y:S02]  /*12290*/  LOP3.LUT R169, R18, 0x380, RZ, 0xc0, !PT ;  /* 0x0000038012a97812 */ /* 0x000fe400078ec0ff */
[----:B------:R-:W-:Y:S01]  /*122a0*/  LOP3.LUT R44, R44, R203, RZ, 0x3c, !PT ;  /* 0x000000cb2c2c7212 */ /* 0x000fe200078e3cff */
[----:B------:R-:W1:Y:S01]  /*122b0*/  LDC.64 R4, c[0x0][0xcd8] ;  /* 0x00033600ff047b82 */ /* 0x000e620000000a00 */
[----:B------:R-:W-:Y:S02]  /*122c0*/  SHF.R.U64 R114, R114, 0x3, RZ ;  /* 0x0000000372727819 */ /* 0x000fe400000012ff */
[----:B------:R-:W-:Y:S02]  /*122d0*/  F2FP.F16.F32.PACK_AB R12, R49, R14 ;  /* 0x0000000e310c723e */ /* 0x000fe400000000ff */
[----:B------:R-:W-:-:S02]  /*122e0*/  LOP3.LUT R94, R94, R205, RZ, 0x3c, !PT ;  /* 0x000000cd5e5e7212 */ /* 0x000fc400078e3cff */
[----:B------:R-:W-:Y:S02]  /*122f0*/  SHF.R.U64 R110, R110, 0x3, RZ ;  /* 0x000000036e6e7819 */ /* 0x000fe400000012ff */
[----:B------:R-:W-:Y:S02]  /*12300*/  MOV R32, R32 ;  /* 0x0000002000207202 */ /* 0x000fe40000000f00 */
[----:B------:R-:W-:Y:S02]  /*12310*/  F2FP.F16.F32.PACK_AB R14, R53, R52 ;  /* 0x00000034350e723e */ /* 0x000fe400000000ff */
[----:B------:R-:W-:Y:S02]  /*12320*/  ISETP.NE.AND.EX P6, PT, R9, RZ, PT, P6 ;  /* 0x000000ff0900720c */ /* 0x000fe40003fc5360 */
[----:B------:R-:W-:Y:S01]  /*12330*/  LOP3.LUT R98, R98, R207, RZ, 0x3c, !PT ;  /* 0x000000cf62627212 */ /* 0x000fe200078e3cff */
[----:B------:R-:W-:Y:S01]  /*12340*/  STSM.16.M88.4 [R32], R12 ;  /* 0x0000000c20007844 */ /* 0x000fe20000000200 */
[----:B------:R-:W-:-:S02]  /*12350*/  MOV R36, R36 ;  /* 0x0000002400247202 */ /* 0x000fc40000000f00 */
[----:B--2---:R-:W-:Y:S02]  /*12360*/  ISETP.NE.U32.AND P0, PT, R6, RZ, PT ;  /* 0x000000ff0600720c */ /* 0x004fe40003f05070 */
[----:B------:R-:W-:Y:S01]  /*12370*/  LOP3.LUT R106, R106, R211, RZ, 0x3c, !PT ;  /* 0x000000d36a6a7212 */ /* 0x000fe200078e3cff */
[----:B------:R-:W-:Y:S01]  /*12380*/  STSM.16.M88.4 [R36], R56 ;  /* 0x0000003824007844 */ /* 0x000fe20000000200 */
[----:B------:R-:W-:Y:S02]  /*12390*/  SHF.R.U64 R169, R169, 0x3, RZ ;  /* 0x00000003a9a97819 */ /* 0x000fe400000012ff */
[----:B------:R-:W-:Y:S02]  /*123a0*/  MOV R40, R40 ;  /* 0x0000002800287202 */ /* 0x000fe40000000f00 */
[----:B------:R-:W-:Y:S02]  /*123b0*/  F2FP.F16.F32.PACK_AB R80, R81, R80 ;  /* 0x000000505150723e */ /* 0x000fe400000000ff */
[----:B------:R-:W-:Y:S01]  /*123c0*/  LOP3.LUT R114, R114, R215, RZ, 0x3c, !PT ;  /* 0x000000d772727212 */ /* 0x000fe200078e3cff */
[----:B------:R-:W-:Y:S01]  /*123d0*/  STSM.16.M88.4 [R40], R64 ;  /* 0x0000004028007844 */ /* 0x000fe20000000200 */
[----:B------:R-:W-:-:S02]  /*123e0*/  MOV R44, R44 ;  /* 0x0000002c002c7202 */ /* 0x000fc40000000f00 */
[----:B------:R-:W-:Y:S02]  /*123f0*/  F2FP.F16.F32.PACK_AB R74, R77, R76 ;  /* 0x0000004c4d4a723e */ /* 0x000fe400000000ff */
[----:B------:R-:W-:Y:S02]  /*12400*/  F2FP.F16.F32.PACK_AB R75, R79, R78 ;  /* 0x0000004e4f4b723e */ /* 0x000fe400000000ff */
[----:B------:R-:W-:Y:S02]  /*12410*/  F2FP.F16.F32.PACK_AB R81, R83, R82 ;  /* 0x000000525351723e */ /* 0x000fe400000000ff */
[----:B------:R-:W-:Y:S01]  /*12420*/  F2FP.F16.F32.PACK_AB R88, R89, R88 ;  /* 0x000000585958723e */ /* 0x000fe200000000ff */
[----:B------:R-:W-:Y:S01]  /*12430*/  STSM.16.M88.4 [R44], R72 ;  /* 0x000000482c007844 */ /* 0x000fe20000000200 */
[----:B------:R-:W-:Y:S02]  /*12440*/  LOP3.LUT R110, R110, R213, RZ, 0x3c, !PT ;  /* 0x000000d56e6e7212 */ /* 0x000fe400078e3cff */
[----:B------:R-:W-:-:S02]  /*12450*/  LOP3.LUT R122, R20, R17, RZ, 0x3c, !PT ;  /* 0x00000011147a7212 */ /* 0x000fc400078e3cff */
[----:B------:R-:W-:Y:S02]  /*12460*/  MOV R94, R94 ;  /* 0x0000005e005e7202 */ /* 0x000fe40000000f00 */
        /* <DEDUP_REMOVED lines=8> */
[----:B------:R-:W-:Y:S01]  /*124f0*/  ISETP.NE.AND.EX P0, PT, R7, RZ, PT, P0 ;  /* 0x000000ff0700720c */ /* 0x000fe20003f05300 */
[----:B-1----:R-:W-:Y:S01]  /*12500*/  IMAD.WIDE R6, R196, 0x4, R4 ;  /* 0x00000004c4067825 */ /* 0x002fe200078e0204 */
[----:B------:R-:W-:Y:S01]  /*12510*/  LOP3.LUT R20, R169, R18, RZ, 0x3c, !PT ;  /* 0x00000012a9147212 */ /* 0x000fe200078e3cff */
[----:B------:R-:W-:Y:S01]  /*12520*/  STSM.16.M88.4 [R25], R88 ;  /* 0x0000005819007844 */ /* 0x000fe20000000200 */
[----:B------:R-:W-:Y:S02]  /*12530*/  MOV R102, R102 ;  /* 0x0000006600667202 */ /* 0x000fe40000000f00 */
[----:B------:R-:W-:-:S02]  /*12540*/  MOV R24, R106 ;  /* 0x0000006a00187202 */ /* 0x000fc40000000f00 */
[----:B------:R-:W-:Y:S02]  /*12550*/  F2FP.F16.F32.PACK_AB R97, R48, R38 ;  /* 0x000000263061723e */ /* 0x000fe400000000ff */
        /* <DEDUP_REMOVED lines=8> */
[----:B------:R-:W-:Y:S02]  /*125e0*/  F2FP.F16.F32.PACK_AB R112, R113, R112 ;  /* 0x000000707170723e */ /* 0x000fe400000000ff */
[----:B------:R-:W-:Y:S01]  /*125f0*/  LEA R5, R194, R191, 0x6 ;  /* 0x000000bfc2057211 */ /* 0x000fe200078e30ff */
[----:B------:R-:W-:Y:S01]  /*12600*/  STSM.16.M88.4 [R24], R104 ;  /* 0x0000006818007844 */ /* 0x000fe20000000200 */
[----:B------:R-:W-:Y:S02]  /*12610*/  MOV R110, R110 ;  /* 0x0000006e006e7202 */ /* 0x000fe40000000f00 */
[----:B------:R-:W-:-:S02]  /*12620*/  MOV R17, R122 ;  /* 0x0000007a00117202 */ /* 0x000fc40000000f00 */
[----:B------:R-:W-:Y:S02]  /*12630*/  F2FP.F16.F32.PACK_AB R113, R159, R158 ;  /* 0x0000009e9f71723e */ /* 0x000fe400000000ff */
[----:B------:R-:W-:Y:S02]  /*12640*/  F2FP.F16.F32.PACK_AB R114, R117, R116 ;  /* 0x000000747572723e */ /* 0x000fe400000000ff */
[----:B------:R-:W-:Y:S02]  /*12650*/  F2FP.F16.F32.PACK_AB R115, R163, R161 ;  /* 0x000000a1a373723e */ /* 0x000fe400000000ff */
[----:B------:R-:W-:Y:S02]  /*12660*/  F2FP.F16.F32.PACK_AB R120, R121, R120 ;  /* 0x000000787978723e */ /* 0x000fe400000000ff */
[----:B------:R-:W-:Y:S02]  /*12670*/  F2FP.F16.F32.PACK_AB R128, R129, R128 ;  /* 0x000000808180723e */ /* 0x000fe400000000ff */
[----:B------:R-:W-:-:S02]  /*12680*/  F2FP.F16.F32.PACK_AB R136, R137, R136 ;  /* 0x000000888988723e */ /* 0x000fc400000000ff */
[----:B------:R-:W-:Y:S02]  /*12690*/  MOV R118, R118 ;  /* 0x0000007600767202 */ /* 0x000fe40000000f00 */
[----:B------:R-:W-:Y:S01]  /*126a0*/  F2FP.F16.F32.PACK_AB R144, R145, R144 ;  /* 0x000000909190723e */ /* 0x000fe200000000ff */
[----:B------:R-:W-:Y:S01]  /*126b0*/  IMAD.WIDE R172, R5, 0x2, R172 ;  /* 0x0000000205ac7825 */ /* 0x000fe200078e02ac */
[----:B------:R-:W-:Y:S01]  /*126c0*/  F2FP.F16.F32.PACK_AB R121, R165, R164 ;  /* 0x000000a4a579723e */ /* 0x000fe200000000ff */
[----:B------:R-:W-:Y:S01]  /*126d0*/  STSM.16.M88.4 [R110], R112 ;  /* 0x000000706e007844 */ /* 0x000fe20000000200 */
[----:B------:R-:W-:Y:S01]  /*126e0*/  F2FP.F16.F32.PACK_AB R122, R125, R124 ;  /* 0x0000007c7d7a723e */ /* 0x000fe200000000ff */
[----:B------:R-:W1:Y:S01]  /*126f0*/  @P6 LDC.64 R4, c[0x0][0xce0] ;  /* 0x00033800ff046b82 */ /* 0x000e620000000a00 */
[----:B------:R-:W-:Y:S02]  /*12700*/  F2FP.F16.F32.PACK_AB R123, R127, R126 ;  /* 0x0000007e7f7b723e */ /* 0x000fe400000000ff */
[----:B------:R-:W-:-:S02]  /*12710*/  F2FP.F16.F32.PACK_AB R129, R131, R130 ;  /* 0x000000828381723e */ /* 0x000fc400000000ff */
[----:B------:R-:W-:Y:S01]  /*12720*/  F2FP.F16.F32.PACK_AB R130, R133, R132 ;  /* 0x000000848582723e */ /* 0x000fe200000000ff */
[----:B------:R2:W-:Y:S01]  /*12730*/  STSM.16.M88.4 [R18], R120 ;  /* 0x0000007812007844 */ /* 0x0005e20000000200 */
[----:B------:R-:W-:Y:S02]  /*12740*/  F2FP.F16.F32.PACK_AB R131, R135, R134 ;  /* 0x000000868783723e */ /* 0x000fe400000000ff */
[----:B------:R-:W-:Y:S02]  /*12750*/  F2FP.F16.F32.PACK_AB R137, R139, R138 ;  /* 0x0000008a8b89723e */ /* 0x000fe400000000ff */
[----:B------:R-:W-:Y:S01]  /*12760*/  F2FP.F16.F32.PACK_AB R138, R141, R140 ;  /* 0x0000008c8d8a723e */ /* 0x000fe200000000ff */
[----:B------:R3:W-:Y:S01]  /*12770*/  STSM.16.M88.4 [R118], R128 ;  /* 0x0000008076007844 */ /* 0x0007e20000000200 */
[----:B------:R-:W-:Y:S02]  /*12780*/  F2FP.F16.F32.PACK_AB R139, R143, R142 ;  /* 0x0000008e8f8b723e */ /* 0x000fe400000000ff */
[----:B------:R-:W-:-:S02]  /*12790*/  F2FP.F16.F32.PACK_AB R145, R147, R146 ;  /* 0x000000929391723e */ /* 0x000fc400000000ff */
[----:B------:R-:W-:Y:S01]  /*127a0*/  MOV R20, R20 ;  /* 0x0000001400147202 */ /* 0x000fe20000000f00 */
[----:B------:R3:W-:Y:S01]  /*127b0*/  STSM.16.M88.4 [R17], R136 ;  /* 0x0000008811007844 */ /* 0x0007e20000000200 */
[----:B------:R-:W-:Y:S02]  /*127c0*/  F2FP.F16.F32.PACK_AB R146, R149, R148 ;  /* 0x000000949592723e */ /* 0x000fe400000000ff */
[----:B------:R-:W-:Y:S01]  /*127d0*/  F2FP.F16.F32.PACK_AB R147, R151, R150 ;  /* 0x000000969793723e */ /* 0x000fe200000000ff */
[----:B------:R-:W4:Y:S01]  /*127e0*/  LDC R76, c[0x0][0xb88] ;  /* 0x0002e200ff4c7b82 */ /* 0x000f220000000800 */
[C---:B------:R-:W-:Y:S01]  /*127f0*/  IADD3 R9, P1, R172.reuse, 0x1000, RZ ;  /* 0x00001000ac097810 */ /* 0x040fe20007f3e0ff */
[----:B--2---:R-:W-:Y:S02]  /*12800*/  IMAD.MOV.U32 R18, RZ, RZ, RZ ;  /* 0x000000ffff127224 */ /* 0x004fe400078e00ff */
[----:B------:R3:W-:Y:S04]  /*12810*/  STSM.16.M88.4 [R20], R144 ;  /* 0x0000009014007844 */ /* 0x0007e80000000200 */
[----:B------:R-:W-:Y:S01]  /*12820*/  BAR.SYNC.DEFER_BLOCKING 0x1, 0x100 ;  /* 0x0044000000007b1d */ /* 0x000fe20000010000 */
[----:B------:R-:W-:-:S02]  /*12830*/  IADD3 R13, P2, R172, 0x2000, RZ ;  /* 0x00002000ac0d7810 */ /* 0x000fc40007f5e0ff */
[C---:B------:R-:W-:Y:S02]  /*12840*/  IADD3 R25, P3, R172.reuse, 0x3000, RZ ;  /* 0x00003000ac197810 */ /* 0x040fe40007f7e0ff */
[----:B------:R-:W-:Y:S02]  /*12850*/  IADD3 R33, P4, R172, 0x4000, RZ ;  /* 0x00004000ac217810 */ /* 0x000fe40007f9e0ff */
        /* <DEDUP_REMOVED lines=16> */
[----:B------:R-:W-:Y:S01]  /*12960*/  IADD3 R29, P5, R172, 0x5000, RZ ;  /* 0x00005000ac1d7810 */ /* 0x000fe20007fbe0ff */
[----:B-1----:R-:W-:Y:S01]  /*12970*/  @P6 IMAD.WIDE R4, R196, 0x4, R4 ;  /* 0x00000004c4046825 */ /* 0x002fe200078e0204 */
[C---:B------:R-:W-:Y:S01]  /*12980*/  IADD3 R41, P1, R172.reuse, 0x6000, RZ ;  /* 0x00006000ac297810 */ /* 0x040fe20007f3e0ff */
[----:B------:R3:W5:Y:S01]  /*12990*/  @P0 LDG.E R18, desc[UR8][R6.64] ;  /* 0x0000000806120981 */ /* 0x000762000c1e1900 */
[----:B------:R-:W-:-:S02]  /*129a0*/  IADD3 R37, P2, R172, 0x7000, RZ ;  /* 0x00007000ac257810 */ /* 0x000fc40007f5e0ff */
[C---:B------:R-:W-:Y:S01]  /*129b0*/  IADD3 R53, P3, R172.reuse, 0x8000, RZ ;  /* 0x00008000ac357810 */ /* 0x040fe20007f7e0ff */
[----:B----4-:R3:W5:Y:S01]  /*129c0*/  @P6 LDG.E R76, desc[UR8][R4.64] ;  /* 0x00000008044c6981 */ /* 0x010762000c1e1900 */
[----:B------:R-:W-:Y:S02]  /*129d0*/  IADD3 R45, P4, R172, 0x9000, RZ ;  /* 0x00009000ac2d7810 */ /* 0x000fe40007f9e0ff */
[----:B------:R-:W-:Y:S02]  /*129e0*/  P2R R10, PR, RZ, 0x20 ;  /* 0x00000020ff0a7803 */ /* 0x000fe40000000000 */
[----:B------:R-:W-:Y:S02]  /*129f0*/  LOP3.LUT R28, R29, 0x380, RZ, 0xc0, !PT ;  /* 0x000003801d1c7812 */ /* 0x000fe400078ec0ff */
[----:B------:R-:W-:Y:S02]  /*12a00*/  LOP3.LUT R40, R41, 0x380, RZ, 0xc0, !PT ;  /* 0x0000038029287812 */ /* 0x000fe400078ec0ff */
[----:B------:R-:W-:-:S02]  /*12a10*/  LOP3.LUT R36, R37, 0x380, RZ, 0xc0, !PT ;  /* 0x0000038025247812 */ /* 0x000fc400078ec0ff */
[----:B------:R-:W-:Y:S02]  /*12a20*/  LOP3.LUT R52, R53, 0x380, RZ, 0xc0, !PT ;  /* 0x0000038035347812 */ /* 0x000fe400078ec0ff */
[----:B------:R-:W-:Y:S02]  /*12a30*/  LOP3.LUT R44, R45, 0x380, RZ, 0xc0, !PT ;  /* 0x000003802d2c7812 */ /* 0x000fe400078ec0ff */
[----:B------:R-:W-:Y:S02]  /*12a40*/  IADD3 R57, P5, R172, 0xa000, RZ ;  /* 0x0000a000ac397810 */ /* 0x000fe40007fbe0ff */
[----:B------:R-:W-:Y:S02]  /*12a50*/  SHF.R.U64 R28, R28, 0x3, RZ ;  /* 0x000000031c1c7819 */ /* 0x000fe400000012ff */
[----:B------:R-:W-:Y:S02]  /*12a60*/  SHF.R.U64 R40, R40, 0x3, RZ ;  /* 0x0000000328287819 */ /* 0x000fe400000012ff */
[----:B------:R-:W-:-:S02]  /*12a70*/  SHF.R.U64 R36, R36, 0x3, RZ ;  /* 0x0000000324247819 */ /* 0x000fc400000012ff */
[----:B------:R-:W-:Y:S02]  /*12a80*/  SHF.R.U64 R52, R52, 0x3, RZ ;  /* 0x0000000334347819 */ /* 0x000fe400000012ff */
[----:B------:R-:W-:Y:S02]  /*12a90*/  SHF.R.U64 R44, R44, 0x3, RZ ;  /* 0x000000032c2c7819 */ /* 0x000fe400000012ff */
[----:B------:R-:W-:Y:S02]  /*12aa0*/  LOP3.LUT R56, R57, 0x380, RZ, 0xc0, !PT ;  /* 0x0000038039387812 */ /* 0x000fe400078ec0ff */
[----:B------:R-:W-:Y:S02]  /*12ab0*/  LOP3.LUT R28, R28, R29, RZ, 0x3c, !PT ;  /* 0x0000001d1c1c7212 */ /* 0x000fe400078e3cff */
[----:B------:R-:W-:Y:S02]  /*12ac0*/  LOP3.LUT R40, R40, R41, RZ, 0x3c, !PT ;  /* 0x0000002928287212 */ /* 0x000fe400078e3cff */
[----:B------:R-:W-:-:S02]  /*12ad0*/  LOP3.LUT R36, R36, R37, RZ, 0x3c, !PT ;  /* 0x0000002524247212 */ /* 0x000fc400078e3cff */
[----:B------:R-:W-:Y:S02]  /*12ae0*/  LOP3.LUT R52, R52, R53, RZ, 0x3c, !PT ;  /* 0x0000003534347212 */ /* 0x000fe400078e3cff */
[----:B------:R-:W-:Y:S02]  /*12af0*/  LOP3.LUT R44, R44, R45, RZ, 0x3c, !PT ;  /* 0x0000002d2c2c7212 */ /* 0x000fe400078e3cff */
[----:B------:R-:W-:Y:S01]  /*12b00*/  SHF.R.U64 R56, R56, 0x3, RZ ;  /* 0x0000000338387819 */ /* 0x000fe200000012ff */
[----:B---3--:R-:W-:Y:S06]  /*12b10*/  @P6 BRA `(.L_x_2499) ;  /* 0x0000000000146947 */ /* 0x008fec0003800000 */
[----:B------:R-:W-:Y:S05]  /*12b20*/  @!P0 BRA `(.L_x_2499) ;  /* 0x0000000000108947 */ /* 0x000fea0003800000 */
[----:B------:R-:W-:Y:S02]  /*12b30*/  ULDC.64 UR4, c[0x0][0x208] ;  /* 0x0000820000047ab9 */ /* 0x000fe40000000a00 */
[----:B------:R-:W2:Y:S04]  /*12b40*/  LDG.E R5, desc[UR4][R6.64] ;  /* 0x0000000406057981 */ /* 0x000ea8000c1e1900 */
[----:B-----5:R-:W2:Y:S02]  /*12b50*/  LDG.E R76, desc[UR4][R6.64+0x4] ;  /* 0x00000404064c7981 */ /* 0x020ea4000c1e1900 */
[----:B--2---:R-:W-:-:S07]  /*12b60*/  IMAD.IADD R76, R76, 0x1, -R5 ;  /* 0x000000014c4c7824 */ /* 0x004fce00078e0a05 */
.L_x_2499:
[----:B------:R-:W1:Y:S01]  /*12b70*/  SHFL.IDX PT, R4, R199, RZ, 0x1f ;  /* 0x00001fffc7047589 */ /* 0x000e6200000e0000 */
[----:B------:R-:W-:Y:S01]  /*12b80*/  ISETP.NE.AND P6, PT, R10, RZ, PT ;  /* 0x000000ff0a00720c */ /* 0x000fe20003fc5270 */
[--C-:B------:R-:W-:Y:S01]  /*12b90*/  IMAD.X R45, RZ, RZ, R173.reuse, P4 ;  /* 0x000000ffff2d7224 */ /* 0x100fe200020e06ad */
[----:B------:R-:W-:Y:S01]  /*12ba0*/  LOP3.LUT R56, R56, R57, RZ, 0x3c, !PT ;  /* 0x0000003938387212 */ /* 0x000fe200078e3cff */
[--C-:B------:R-:W-:Y:S01]  /*12bb0*/  IMAD.X R41, RZ, RZ, R173.reuse, P1 ;  /* 0x000000ffff297224 */ /* 0x100fe200008e06ad */
[----:B------:R-:W-:Y:S01]  /*12bc0*/  IADD3.X R29, RZ, R173, RZ, P6, !PT ;  /* 0x000000adff1d7210 */ /* 0x000fe200037fe4ff */
[--C-:B------:R-:W-:Y:S01]  /*12bd0*/  IMAD.X R37, RZ, RZ, R173.reuse, P2 ;  /* 0x000000ffff257224 */ /* 0x100fe200010e06ad */
[C---:B------:R-:W-:Y:S01]  /*12be0*/  IADD3 R49, P6, R172.reuse, 0xb000, RZ ;  /* 0x0000b000ac317810 */ /* 0x040fe20007fde0ff */
[--C-:B------:R-:W-:Y:S01]  /*12bf0*/  IMAD.X R53, RZ, RZ, R173.reuse, P3 ;  /* 0x000000ffff357224 */ /* 0x100fe200018e06ad */
[C---:B------:R-:W-:Y:S01]  /*12c00*/  IADD3 R65, P1, R172.reuse, 0xc000, RZ ;  /* 0x0000c000ac417810 */ /* 0x040fe20007f3e0ff */
[----:B------:R-:W-:Y:S01]  /*12c10*/  IMAD.X R57, RZ, RZ, R173, P5 ;  /* 0x000000ffff397224 */ /* 0x000fe200028e06ad */
        /* <DEDUP_REMOVED lines=17> */
[----:B------:R-:W-:Y:S02]  /*12d30*/  SHF.R.S32.HI R4, RZ, 0x1f, R196 ;  /* 0x0000001fff047819 */ /* 0x000fe400000114c4 */
[----:B------:R-:W-:Y:S02]  /*12d40*/  LOP3.LUT R48, R48, R49, RZ, 0x3c, !PT ;  /* 0x0000003130307212 */ /* 0x000fe400078e3cff */
[----:B------:R-:W-:Y:S01]  /*12d50*/  LOP3.LUT R64, R64, R65, RZ, 0x3c, !PT ;  /* 0x0000004140407212 */ /* 0x000fe200078e3cff */
[--C-:B------:R-:W-:Y:S01]  /*12d60*/  IMAD.X R65, RZ, RZ, R173.reuse, P1 ;  /* 0x000000ffff417224 */ /* 0x100fe200008e06ad */
        /* <DEDUP_REMOVED lines=15> */
[----:B------:R-:W-:Y:S01]  /*12e60*/  ULDC.64 UR6, c[0x0][0x208] ;  /* 0x0000820000067ab9 */ /* 0x000fe20000000a00 */
[----:B------:R-:W-:Y:S02]  /*12e70*/  IMAD.MOV.U32 R4, RZ, RZ, R18 ;  /* 0x000000ffff047224 */ /* 0x000fe400078e0012 */
[C---:B------:R-:W-:Y:S02]  /*12e80*/  IMAD R7, R193.reuse, UR5, R6 ;  /* 0x00000005c1077c24 */ /* 0x040fe4000f8e0206 */
[----:B------:R-:W-:Y:S01]  /*12e90*/  IMAD.WIDE.U32 R4, R193, UR4, R4 ;  /* 0x00000004c1047c25 */ /* 0x000fe2000f8e0004 */
[----:B------:R-:W-:-:S03]  /*12ea0*/  ULDC.64 UR4, c[0x0][0xc78] ;  /* 0x00031e0000047ab9 */ /* 0x000fc60000000a00 */
[----:B------:R-:W-:Y:S02]  /*12eb0*/  IMAD.IADD R5, R5, 0x1, R7 ;  /* 0x0000000105057824 */ /* 0x000fe400078e0207 */
[----:B------:R-:W-:Y:S02]  /*12ec0*/  IMAD.MOV R7, RZ, RZ, -R22 ;  /* 0x000000ffff077224 */ /* 0x000fe400078e0a16 */
[----:B------:R-:W-:Y:S02]  /*12ed0*/  IMAD R15, R197, 0x40, R19 ;  /* 0x00000040c50f7824 */ /* 0x000fe400078e0213 */
[----:B------:R-:W-:Y:S01]  /*12ee0*/  IMAD R6, R80, UR4, RZ ;  /* 0x0000000450067c24 */ /* 0x000fe2000f8e02ff */
[----:B------:R-:W-:Y:S01]  /*12ef0*/  ISETP.NE.AND P0, PT, R16, R7, PT ;  /* 0x000000071000720c */ /* 0x000fe20003f05270 */
[----:B------:R-:W-:Y:S01]  /*12f00*/  IMAD.WIDE.U32 R4, R79, UR4, R4 ;  /* 0x000000044f047c25 */ /* 0x000fe2000f8e0004 */
[----:B------:R-:W-:Y:S02]  /*12f10*/  SHF.R.S32.HI R11, RZ, 0x1f, R15 ;  /* 0x0000001fff0b7819 */ /* 0x000fe4000001140f */
[C---:B------:R-:W-:Y:S01]  /*12f20*/  ISETP.GE.OR P1, PT, R15.reuse, R76, P0 ;  /* 0x0000004c0f00720c */ /* 0x040fe20000726670 */
[----:B------:R-:W-:-:S02]  /*12f30*/  VIADD R7, R15, 0x8 ;  /* 0x000000080f077836 */ /* 0x000fc40000000000 */
[----:B------:R-:W-:Y:S01]  /*12f40*/  IMAD R10, R79, UR5, R6 ;  /* 0x000000054f0a7c24 */ /* 0x000fe2000f8e0206 */
[----:B------:R-:W-:Y:S01]  /*12f50*/  IADD3 R6, P2, R15, R4, RZ ;  /* 0x000000040f067210 */ /* 0x000fe20007f5e0ff */
[----:B------:R-:W-:Y:S01]  /*12f60*/  ULDC.64 UR4, c[0x0][0xc40] ;  /* 0x0003100000047ab9 */ /* 0x000fe20000000a00 */
[----:B------:R-:W-:Y:S02]  /*12f70*/  ISETP.GE.OR P0, PT, R7, R76, P0 ;  /* 0x0000004c0700720c */ /* 0x000fe40000706670 */
[----:B------:R-:W-:Y:S02]  /*12f80*/  IADD3.X R11, R11, R5, R10, P2, !PT ;  /* 0x000000050b0b7210 */ /* 0x000fe400017fe40a */
[----:B------:R-:W-:-:S04]  /*12f90*/  LEA R4, P2, R6, UR4, 0x2 ;  /* 0x0000000406047c11 */ /* 0x000fc8000f8410ff */
[----:B------:R-:W-:-:S05]  /*12fa0*/  LEA.HI.X R5, R6, UR5, R11, 0x2, P2 ;  /* 0x0000000506057c11 */ /* 0x000fca00090f140b */
[----:B------:R1:W-:Y:S04]  /*12fb0*/  @!P1 STG.E desc[UR6][R4.64], R3 ;  /* 0x0000000304009986 */ /* 0x0003e8000c101906 */
[----:B------:R1:W-:Y:S02]  /*12fc0*/  @!P0 STG.E desc[UR6][R4.64+0x20], R0 ;  /* 0x0000200004008986 */ /* 0x0003e4000c101906 */
.L_x_2500:
[----:B------:R-:W-:Y:S01]  /*12fd0*/  ULDC.64 UR4, c[0x0][0x208] ;  /* 0x0000820000047ab9 */ /* 0x000fe20000000a00 */
[C---:B-1----:R-:W-:Y:S01]  /*12fe0*/  VIADD R3, R191.reuse, 0x40 ;  /* 0x00000040bf037836 */ /* 0x042fe20000000000 */
[----:B------:R1:W5:Y:S01]  /*12ff0*/  LD.E.128 R4, desc[UR4][R172.64] ;  /* 0x00000004ac047980 */ /* 0x000362000c101d00 */
[C---:B------:R-:W-:Y:S01]  /*13000*/  VIADD R83, R191.reuse, 0xc0 ;  /* 0x000000c0bf537836 */ /* 0x040fe20000000000 */
[C---:B------:R-:W-:Y:S01]  /*13010*/  IADD3 R82, R191.reuse, 0x80, RZ ;  /* 0x00000080bf527810 */ /* 0x040fe20007ffe0ff */
[----:B------:R-:W-:Y:S01]  /*13020*/  ULDC.64 UR6, c[0x0][0xba0] ;  /* 0x0002e80000067ab9 */ /* 0x000fe20000000a00 */
[----:B------:R-:W5:Y:S04]  /*13030*/  LD.E.128 R8, desc[UR4][R8.64] ;  /* 0x0000000408087980 */ /* 0x000f68000c101d00 */
        /* <DEDUP_REMOVED lines=14> */
[----:B------:R-:W-:Y:S01]  /*13120*/  ULDC UR5, c[0x0][0xb8c] ;  /* 0x0002e30000057ab9 */ /* 0x000fe20000000800 */
[----:B------:R-:W-:Y:S01]  /*13130*/  VIADD R84, R191, 0x100 ;  /* 0x00000100bf547836 */ /* 0x000fe20000000000 */
[----:B------:R-:W-:Y:S01]  /*13140*/  ISETP.GE.AND P1, PT, R3, UR5, PT ;  /* 0x0000000503007c0c */ /* 0x000fe2000bf26270 */
[C---:B------:R-:W-:Y:S01]  /*13150*/  VIADD R86, R191.reuse, 0x140 ;  /* 0x00000140bf567836 */ /* 0x040fe20000000000 */
[C---:B------:R-:W-:Y:S01]  /*13160*/  ISETP.GE.AND P0, PT, R191.reuse, UR5, PT ;  /* 0x00000005bf007c0c */ /* 0x040fe2000bf06270 */
[----:B------:R-:W-:Y:S01]  /*13170*/  @!PT LDS RZ, [RZ] ;  /* 0x00000000fffff984 */ /* 0x000fe20000000800 */
[----:B------:R-:W-:Y:S01]  /*13180*/  @!PT LDS RZ, [RZ] ;  /* 0x00000000fffff984 */ /* 0x000fe20000000800 */
[----:B------:R-:W-:Y:S01]  /*13190*/  @!PT LDS RZ, [RZ] ;  /* 0x00000000fffff984 */ /* 0x000fe20000000800 */
[----:B------:R-:W-:Y:S01]  /*131a0*/  @!PT LDS RZ, [RZ] ;  /* 0x00000000fffff984 */ /* 0x000fe20000000800 */
[----:B------:R2:W-:Y:S06]  /*131b0*/  MEMBAR.ALL.CTA ;  /* 0x0000000000007992 */ /* 0x0005ec0000008000 */
[----:B--2---:R-:W2:Y:S01]  /*131c0*/  FENCE.VIEW.ASYNC.S ;  /* 0x00000000000073c6 */ /* 0x004ea20000000000 */
[----:B------:R-:W-:Y:S01]  /*131d0*/  SEL R17, RZ, 0xffffffff, P1 ;  /* 0xffffffffff117807 */ /* 0x000fe20000800000 */
[----:B------:R-:W-:Y:S01]  /*131e0*/  UIADD3 UR4, UR37, 0x38820, URZ ;  /* 0x0003882025047890 */ /* 0x000fe2000fffe03f */
[----:B------:R-:W-:Y:S01]  /*131f0*/  SEL R0, RZ, 0x1, P0 ;  /* 0x00000001ff007807 */ /* 0x000fe20000000000 */
[----:B------:R-:W-:Y:S01]  /*13200*/  VIADD R85, R191, 0x1c0 ;  /* 0x000001c0bf557836 */ /* 0x000fe20000000000 */
[----:B------:R-:W-:Y:S01]  /*13210*/  ISETP.GE.AND P0, PT, R82, UR5, PT ;  /* 0x0000000552007c0c */ /* 0x000fe2000bf06270 */
[----:B------:R-:W-:Y:S01]  /*13220*/  IMAD.SHL.U32 R17, R17, 0x2, RZ ;  /* 0x0000000211117824 */ /* 0x000fe200078e00ff */
[----:B------:R-:W-:Y:S01]  /*13230*/  ISETP.GE.AND P1, PT, R83, UR5, PT ;  /* 0x0000000553007c0c */ /* 0x000fe2000bf26270 */
[----:B------:R-:W-:Y:S01]  /*13240*/  UPRMT UR4, URZ, 0x654, UR4 ;  /* 0x000006543f047896 */ /* 0x000fe20008000004 */
[----:B------:R-:W-:Y:S01]  /*13250*/  SHF.R.S32.HI R21, RZ, 0x1f, R191 ;  /* 0x0000001fff157819 */ /* 0x000fe200000114bf */
[----:B------:R-:W-:Y:S01]  /*13260*/  BSSY B1, `(.L_x_2501) ;  /* 0x0000043000017945 */ /* 0x000fe20003800000 */
[----:B------:R-:W-:-:S02]  /*13270*/  LOP3.LUT R0, R17, 0x2, R0, 0xe2, !PT ;  /* 0x0000000211007812 */ /* 0x000fc400078ee200 */
[----:B------:R-:W-:Y:S02]  /*13280*/  SEL R17, RZ, 0x4, P0 ;  /* 0x00000004ff117807 */ /* 0x000fe40000000000 */
[----:B------:R-:W-:Y:S02]  /*13290*/  SEL R20, RZ, 0x8, P1 ;  /* 0x00000008ff147807 */ /* 0x000fe40000800000 */
[----:B------:R-:W-:Y:S02]  /*132a0*/  ISETP.GE.AND P0, PT, R84, UR5, PT ;  /* 0x0000000554007c0c */ /* 0x000fe4000bf06270 */
[----:B------:R-:W-:Y:S01]  /*132b0*/  LOP3.LUT R0, R20, R0, R17, 0xfe, !PT ;  /* 0x0000000014007212 */ /* 0x000fe200078efe11 */
[----:B------:R-:W-:Y:S01]  /*132c0*/  IMAD R17, R77, UR6, RZ ;  /* 0x000000064d117c24 */ /* 0x000fe2000f8e02ff */
[----:B------:R-:W-:Y:S01]  /*132d0*/  IADD3 R81, R191, 0x180, RZ ;  /* 0x00000180bf517810 */ /* 0x000fe20007ffe0ff */
[----:B------:R-:W-:Y:S01]  /*132e0*/  IMAD.MOV.U32 R20, RZ, RZ, R191 ;  /* 0x000000ffff147224 */ /* 0x000fe200078e00bf */
[----:B------:R-:W-:Y:S01]  /*132f0*/  ISETP.GE.AND P1, PT, R86, UR5, PT ;  /* 0x0000000556007c0c */ /* 0x000fe2000bf26270 */
[C---:B------:R-:W-:Y:S01]  /*13300*/  IMAD R77, R18.reuse, UR7, R17 ;  /* 0x00000007124d7c24 */ /* 0x040fe2000f8e0211 */
[----:B------:R-:W-:Y:S01]  /*13310*/  SEL R17, RZ, 0x10, P0 ;  /* 0x00000010ff117807 */ /* 0x000fe20000000000 */
[----:B------:R-:W-:Y:S01]  /*13320*/  IMAD.WIDE.U32 R20, R18, UR6, R20 ;  /* 0x0000000612147c25 */ /* 0x000fe2000f8e0014 */
[----:B------:R-:W-:Y:S01]  /*13330*/  ISETP.GE.AND P0, PT, R81, UR5, PT ;  /* 0x0000000551007c0c */ /* 0x000fe2000bf06270 */
[----:B------:R-:W-:Y:S01]  /*13340*/  ULDC.64 UR6, c[0x0][0xbe0] ;  /* 0x0002f80000067ab9 */ /* 0x000fe20000000a00 */
[----:B------:R-:W-:Y:S01]  /*13350*/  SEL R18, RZ, 0x20, P1 ;  /* 0x00000020ff127807 */ /* 0x000fe20000800000 */
[----:B------:R-:W-:Y:S01]  /*13360*/  IMAD R81, R197, -0x40, R76 ;  /* 0xffffffc0c5517824 */ /* 0x000fe200078e024c */
[----:B------:R-:W-:Y:S01]  /*13370*/  ISETP.GE.AND P1, PT, R85, UR5, PT ;  /* 0x0000000555007c0c */ /* 0x000fe2000bf26270 */
[----:B------:R-:W-:Y:S01]  /*13380*/  IMAD.IADD R21, R21, 0x1, R77 ;  /* 0x0000000115157824 */ /* 0x000fe200078e024d */
[----:B------:R-:W-:Y:S01]  /*13390*/  LOP3.LUT R17, R18, R0, R17, 0xfe, !PT ;  /* 0x0000000012117212 */ /* 0x000fe200078efe11 */
[----:B------:R-:W-:Y:S01]  /*133a0*/  IMAD R78, R78, UR6, RZ ;  /* 0x000000064e4e7c24 */ /* 0x000fe2000f8e02ff */
[C---:B------:R-:W-:Y:S01]  /*133b0*/  ISETP.GE.AND P2, PT, R194.reuse, R81, PT ;  /* 0x00000051c200720c */ /* 0x040fe20003f46270 */
[C---:B------:R-:W-:Y:S01]  /*133c0*/  IMAD.WIDE.U32 R20, R193.reuse, UR6, R20 ;  /* 0x00000006c1147c25 */ /* 0x040fe2000f8e0014 */
[----:B------:R-:W-:Y:S01]  /*133d0*/  SEL R0, RZ, 0x40, P0 ;  /* 0x00000040ff007807 */ /* 0x000fe20000000000 */
[----:B--2---:R-:W-:Y:S01]  /*133e0*/  SYNCS.ARRIVE.TRANS64.RED.A1T0 RZ, [UR4], RZ ;  /* 0x000000ffffff79a7 */ /* 0x004fe20008100404 */
[----:B------:R-:W-:Y:S01]  /*133f0*/  SHF.R.S32.HI R195, RZ, 0x1f, R194 ;  /* 0x0000001fffc37819 */ /* 0x000fe200000114c2 */
[----:B------:R-:W-:Y:S01]  /*13400*/  IMAD R77, R193, UR7, R78 ;  /* 0x00000007c14d7c24 */ /* 0x000fe2000f8e024e */
[----:B------:R-:W-:Y:S01]  /*13410*/  ULDC.64 UR6, c[0x0][0xbe8] ;  /* 0x0002fa0000067ab9 */ /* 0x000fe20000000a00 */
[----:B------:R-:W-:Y:S01]  /*13420*/  VIADD R18, R194, 0x20 ;  /* 0x00000020c2127836 */ /* 0x000fe20000000000 */
[----:B------:R-:W-:Y:S01]  /*13430*/  LOP3.LUT R0, R17, R0, RZ, 0xfc, !PT ;  /* 0x0000000011007212 */ /* 0x000fe200078efcff */
[----:B------:R-:W-:-:S02]  /*13440*/  IMAD R17, R80, UR6, RZ ;  /* 0x0000000650117c24 */ /* 0x000fc4000f8e02ff */
[----:B------:R-:W-:Y:S01]  /*13450*/  IMAD.IADD R21, R21, 0x1, R77 ;  /* 0x0000000115157824 */ /* 0x000fe200078e024d */
[----:B------:R-:W-:Y:S01]  /*13460*/  ISETP.GE.AND P0, PT, R18, R81, PT ;  /* 0x000000511200720c */ /* 0x000fe20003f06270 */
[C---:B------:R-:W-:Y:S01]  /*13470*/  IMAD R81, R79.reuse, UR7, R17 ;  /* 0x000000074f517c24 */ /* 0x040fe2000f8e0211 */
[----:B------:R-:W-:Y:S01]  /*13480*/  SEL R17, RZ, 0x80, P1 ;  /* 0x00000080ff117807 */ /* 0x000fe20000800000 */
[----:B------:R-:W-:-:S03]  /*13490*/  IMAD.WIDE.U32 R78, R79, UR6, R20 ;  /* 0x000000064f4e7c25 */ /* 0x000fc6000f8e0014 */
[----:B------:R-:W-:Y:S01]  /*134a0*/  LOP3.LUT R17, R0, R17, RZ, 0xfc, !PT ;  /* 0x0000001100117212 */ /* 0x000fe200078efcff */
[----:B------:R-:W-:-:S04]  /*134b0*/  IMAD.WIDE R76, R197, 0x40, R194 ;  /* 0x00000040c54c7825 */ /* 0x000fc800078e02c2 */
[----:B------:R-:W-:Y:S01]  /*134c0*/  IMAD.IADD R85, R79, 0x1, R81 ;  /* 0x000000014f557824 */ /* 0x000fe200078e0251 */
[----:B-1----:R-:W-:Y:S06]  /*134d0*/  @P2 BRA `(.L_x_2502) ;  /* 0x00000000006c2947 */ /* 0x002fec0003800000 */
[----:B------:R-:W-:Y:S01]  /*134e0*/  ULDC.64 UR6, c[0x0][0xbd8] ;  /* 0x0002f60000067ab9 */ /* 0x000fe20000000a00 */
[----:B------:R-:W-:Y:S01]  /*134f0*/  MOV R20, R78 ;  /* 0x0000004e00147202 */ /* 0x000fe20000000f00 */
[----:B------:R-:W-:Y:S01]  /*13500*/  IMAD R81, R77, UR6, RZ ;  /* 0x000000064d517c24 */ /* 0x000fe2000f8e02ff */
[----:B------:R-:W-:Y:S01]  /*13510*/  ISETP.GE.AND P2, PT, R191, UR5, PT ;  /* 0x00000005bf007c0c */ /* 0x000fe2000bf46270 */
[----:B------:R-:W-:Y:S01]  /*13520*/  IMAD.MOV.U32 R21, RZ, RZ, R85 ;  /* 0x000000ffff157224 */ /* 0x000fe200078e0055 */
[----:B------:R-:W-:Y:S01]  /*13530*/  ISETP.GE.AND P3, PT, R3, UR5, PT ;  /* 0x0000000503007c0c */ /* 0x000fe2000bf66270 */
[C---:B------:R-:W-:Y:S01]  /*13540*/  IMAD R81, R76.reuse, UR7, R81 ;  /* 0x000000074c517c24 */ /* 0x040fe2000f8e0251 */
[----:B------:R-:W-:Y:S01]  /*13550*/  ULDC.64 UR8, c[0x0][0x208] ;  /* 0x0000820000087ab9 */ /* 0x000fe20000000a00 */
[----:B------:R-:W-:Y:S01]  /*13560*/  IMAD.WIDE.U32 R20, R76, UR6, R20 ;  /* 0x000000064c147c25 */ /* 0x000fe2000f8e0014 */
[----:B------:R-:W-:Y:S01]  /*13570*/  ULDC.64 UR6, c[0x0][0xb80] ;  /* 0x0002e00000067ab9 */ /* 0x000fe20000000a00 */
[----:B------:R-:W-:-:S02]  /*13580*/  ISETP.GE.AND P4, PT, R86, UR5, PT ;  /* 0x0000000556007c0c */ /* 0x000fc4000bf86270 */
[----:B------:R-:W-:Y:S01]  /*13590*/  IMAD.IADD R21, R21, 0x1, R81 ;  /* 0x0000000115157824 */ /* 0x000fe200078e0251 */
[----:B------:R-:W-:Y:S02]  /*135a0*/  LEA R80, P1, R20, UR6, 0x1 ;  /* 0x0000000614507c11 */ /* 0x000fe4000f8208ff */
[----:B------:R-:W-:Y:S02]  /*135b0*/  LOP3.LUT P5, RZ, R0, 0x40, RZ, 0xc0, !PT ;  /* 0x0000004000ff7812 */ /* 0x000fe400078ac0ff */
[----:B------:R-:W-:Y:S02]  /*135c0*/  LEA.HI.X R81, R20, UR7, R21, 0x1, P1 ;  /* 0x0000000714517c11 */ /* 0x000fe400088f0c15 */
[----:B------:R-:W-:Y:S02]  /*135d0*/  ISETP.GE.AND P1, PT, R82, UR5, PT ;  /* 0x0000000552007c0c */ /* 0x000fe4000bf26270 */
[----:B------:R-:W-:Y:S01]  /*135e0*/  LOP3.LUT P6, RZ, R17, 0x80, RZ, 0xc0, !PT ;  /* 0x0000008011ff7812 */ /* 0x000fe200078cc0ff */
        /* <DEDUP_REMOVED lines=10> */
.L_x_2502:
[----:B------:R-:W-:Y:S05]  /*13690*/  BSYNC B1 ;  /* 0x0000000000017941 */ /* 0x000fea0003800000 */
.L_x_2501:
[----:B------:R-:W-:Y:S05]  /*136a0*/  @P0 BRA `(.L_x_2503) ;  /* 0x0000000c00200947 */ /* 0x000fea0003800000 */
[----:B-1---5:R-:W-:Y:S01]  /*136b0*/  IADD3 R7, P0, R76, 0x20, RZ ;  /* 0x000000204c077810 */ /* 0x022fe20007f1e0ff */
[----:B------:R-:W-:Y:S01]  /*136c0*/  ULDC.64 UR6, c[0x0][0xbd8] ;  /* 0x0002f60000067ab9 */ /* 0x000fe20000000a00 */
[----:B------:R-:W-:Y:S01]  /*136d0*/  IMAD.MOV.U32 R4, RZ, RZ, R78 ;  /* 0x000000ffff047224 */ /* 0x000fe200078e004e */
[----:B------:R-:W-:Y:S01]  /*136e0*/  ISETP.GE.AND P4, PT, R3, UR5, PT ;  /* 0x0000000503007c0c */ /* 0x000fe2000bf86270 */
[----:B------:R-:W-:Y:S01]  /*136f0*/  IMAD.MOV.U32 R5, RZ, RZ, R85 ;  /* 0x000000ffff057224 */ /* 0x000fe200078e0055 */
[----:B------:R-:W-:Y:S01]  /*13700*/  ULDC.64 UR8, c[0x0][0x208] ;  /* 0x0000820000087ab9 */ /* 0x000fe20000000a00 */
[----:B------:R-:W-:Y:S01]  /*13710*/  IMAD.X R76, RZ, RZ, R77, P0 ;  /* 0x000000ffff4c7224 */ /* 0x000fe200000e064d */
        /* <DEDUP_REMOVED lines=9> */
[----:B------:R-:W-:Y:S02]  /*137b0*/  LEA R6, P6, R4, UR6, 0x1 ;  /* 0x0000000604067c11 */ /* 0x000fe4000f8c08ff */
[----:B------:R-:W-:-:S04]  /*137c0*/  IADD3 R3, R5, R3, RZ ;  /* 0x0000000305037210 */ /* 0x000fc80007ffe0ff */
        /* <DEDUP_REMOVED lines=14> */
.L_x_2498:
[----:B------:R-:W1:Y:S01]  /*138b0*/  LDC.64 R6, c[0x0][0xcd8] ;  /* 0x00033600ff067b82 */ /* 0x000e620000000a00 */
[----:B------:R-:W-:Y:S01]  /*138c0*/  IMAD.MOV.U32 R3, RZ, RZ, RZ ;  /* 0x000000ffff037224 */ /* 0x000fe200078e00ff */
[----:B------:R-:W-:Y:S01]  /*138d0*/  ULDC UR6, c[0x0][0xb8c] ;  /* 0x0002e30000067ab9 */ /* 0x000fe20000000800 */
[----:B------:R-:W-:-:S05]  /*138e0*/  ULDC.64 UR4, c[0x0][0x208] ;  /* 0x0000820000047ab9 */ /* 0x000fca0000000a00 */
[----:B------:R-:W2:Y:S01]  /*138f0*/  LDC.64 R4, c[0x0][0xcd8] ;  /* 0x00033600ff047b82 */ /* 0x000ea20000000a00 */
[----:B-1----:R-:W-:-:S04]  /*13900*/  ISETP.NE.U32.AND P0, PT, R6, RZ, PT ;  /* 0x000000ff0600720c */ /* 0x002fc80003f05070 */
[----:B------:R-:W-:-:S03]  /*13910*/  ISETP.NE.AND.EX P0, PT, R7, RZ, PT, P0 ;  /* 0x000000ff0700720c */ /* 0x000fc60003f05300 */
[----:B------:R-:W1:Y:S08]  /*13920*/  LDC.64 R6, c[0x0][0xce0] ;  /* 0x00033800ff067b82 */ /* 0x000e700000000a00 */
[----:B------:R-:W3:Y:S01]  /*13930*/  LDC R0, c[0x0][0xb88] ;  /* 0x0002e200ff007b82 */ /* 0x000ee20000000800 */
[C---:B------:R-:W-:Y:S01]  /*13940*/  VIADD R13, R191.reuse, 0x40 ;  /* 0x00000040bf0d7836 */ /* 0x040fe20000000000 */
[----:B------:R-:W-:Y:S01]  /*13950*/  ISETP.GE.AND P2, PT, R191, UR6, PT ;  /* 0x00000006bf007c0c */ /* 0x000fe2000bf46270 */
[----:B--2---:R-:W-:Y:S01]  /*13960*/  IMAD.WIDE R4, R196, 0x4, R4 ;  /* 0x00000004c4047825 */ /* 0x004fe200078e0204 */
[----:B-1----:R-:W-:-:S04]  /*13970*/  ISETP.NE.U32.AND P1, PT, R6, RZ, PT ;  /* 0x000000ff0600720c */ /* 0x002fc80003f25070 */
[----:B------:R1:W5:Y:S01]  /*13980*/  @P0 LDG.E R3, desc[UR4][R4.64] ;  /* 0x0000000404030981 */ /* 0x000362000c1e1900 */
[----:B------:R-:W-:-:S13]  /*13990*/  ISETP.NE.AND.EX P1, PT, R7, RZ, PT, P1 ;  /* 0x000000ff0700720c */ /* 0x000fda0003f25310 */
[----:B------:R-:W2:Y:S01]  /*139a0*/  @P1 LDC.64 R6, c[0x0][0xce0] ;  /* 0x00033800ff061b82 */ /* 0x000ea20000000a00 */
[----:B------:R-:W-:-:S04]  /*139b0*/  ISETP.GE.AND P3, PT, R13, UR6, PT ;  /* 0x000000060d007c0c */ /* 0x000fc8000bf66270 */
[----:B------:R-:W-:Y:S02]  /*139c0*/  SEL R9, RZ, 0xffffffff, P3 ;  /* 0xffffffffff097807 */ /* 0x000fe40001800000 */
[----:B------:R-:W-:-:S03]  /*139d0*/  SEL R8, RZ, 0x1, P2 ;  /* 0x00000001ff087807 */ /* 0x000fc60001000000 */
[----:B------:R-:W-:-:S05]  /*139e0*/  IMAD.SHL.U32 R9, R9, 0x2, RZ ;  /* 0x0000000209097824 */ /* 0x000fca00078e00ff */
[----:B------:R-:W-:Y:S01]  /*139f0*/  LOP3.LUT R14, R9, 0x2, R8, 0xe2, !PT ;  /* 0x00000002090e7812 */ /* 0x000fe200078ee208 */
[----:B--2---:R-:W-:-:S05]  /*13a00*/  @P1 IMAD.WIDE R6, R196, 0x4, R6 ;  /* 0x00000004c4061825 */ /* 0x004fca00078e0206 */
[----:B---3--:R1:W5:Y:S01]  /*13a10*/  @P1 LDG.E R0, desc[UR4][R6.64] ;  /* 0x0000000406001981 */ /* 0x008362000c1e1900 */
[----:B------:R-:W-:Y:S05]  /*13a20*/  @P1 BRA `(.L_x_2504) ;  /* 0x0000000000141947 */ /* 0x000fea0003800000 */
[----:B------:R-:W-:Y:S05]  /*13a30*/  @!P0 BRA `(.L_x_2504) ;  /* 0x0000000000108947 */ /* 0x000fea0003800000 */
[----:B------:R-:W-:Y:S02]  /*13a40*/  ULDC.64 UR4, c[0x0][0x208] ;  /* 0x0000820000047ab9 */ /* 0x000fe40000000a00 */
[----:B-1----:R-:W2:Y:S04]  /*13a50*/  LDG.E R7, desc[UR4][R4.64] ;  /* 0x0000000404077981 */ /* 0x002ea8000c1e1900 */
[----:B-----5:R-:W2:Y:S02]  /*13a60*/  LDG.E R0, desc[UR4][R4.64+0x4] ;  /* 0x0000040404007981 */ /* 0x020ea4000c1e1900 */
[----:B--2---:R-:W-:-:S07]  /*13a70*/  IMAD.IADD R0, R0, 0x1, -R7 ;  /* 0x0000000100007824 */ /* 0x004fce00078e0a07 */
.L_x_2504:
[----:B------:R-:W-:Y:S01]  /*13a80*/  ISETP.GT.AND P1, PT, R201, 0x3f, PT ;  /* 0x0000003fc900780c */ /* 0x000fe20003f24270 */
[C---:B------:R-:W-:Y:S01]  /*13a90*/  VIADD R17, R191.reuse, 0x80 ;  /* 0x00000080bf117836 */ /* 0x040fe20000000000 */
[C---:B------:R-:W-:Y:S01]  /*13aa0*/  IADD3 R18, R191.reuse, 0xc0, RZ ;  /* 0x000000c0bf127810 */ /* 0x040fe20007ffe0ff */
[----:B------:R-:W-:Y:S01]  /*13ab0*/  BSSY B1, `(.L_x_2505) ;  /* 0x0000023000017945 */ /* 0x000fe20003800000 */
[----:B-1----:R-:W-:Y:S01]  /*13ac0*/  SHF.R.S32.HI R4, RZ, 0x1f, R196 ;  /* 0x0000001fff047819 */ /* 0x002fe200000114c4 */
[----:B------:R-:W-:Y:S01]  /*13ad0*/  VIADD R24, R191, 0x100 ;  /* 0x00000100bf187836 */ /* 0x000fe20000000000 */
[----:B------:R-:W-:Y:S01]  /*13ae0*/  ISETP.GE.AND P2, PT, R17, UR6, PT ;  /* 0x0000000611007c0c */ /* 0x000fe2000bf46270 */
[----:B------:R-:W-:Y:S01]  /*13af0*/  VIADD R25, R191, 0x140 ;  /* 0x00000140bf197836 */ /* 0x000fe20000000000 */
[----:B------:R-:W-:Y:S02]  /*13b00*/  ISETP.GE.AND P3, PT, R18, UR6, PT ;  /* 0x0000000612007c0c */ /* 0x000fe4000bf66270 */
[----:B------:R-:W-:-:S02]  /*13b10*/  SHF.R.S32.HI R9, RZ, 0x1f, R193 ;  /* 0x0000001fff097819 */ /* 0x000fc400000114c1 */
[----:B------:R-:W-:Y:S02]  /*13b20*/  SHF.R.S32.HI R12, RZ, 0x1f, R191 ;  /* 0x0000001fff0c7819 */ /* 0x000fe400000114bf */
[----:B------:R-:W-:Y:S02]  /*13b30*/  SEL R11, R196, RZ, !P0 ;  /* 0x000000ffc40b7207 */ /* 0x000fe40004000000 */
[----:B------:R-:W-:Y:S02]  /*13b40*/  SEL R10, R4, RZ, !P0 ;  /* 0x000000ff040a7207 */ /* 0x000fe40004000000 */
[----:B-----5:R-:W-:Y:S01]  /*13b50*/  SHF.R.S32.HI R8, RZ, 0x1f, R3 ;  /* 0x0000001fff087819 */ /* 0x020fe20000011403 */
[----:B------:R-:W-:Y:S06]  /*13b60*/  @P1 BRA `(.L_x_2506) ;  /* 0x00000000005c1947 */ /* 0x000fec0003800000 */
[----:B------:R-:W1:Y:S02]  /*13b70*/  S2R R5, SR_TID.X ;  /* 0x0000000000057919 */ /* 0x000e640000002100 */
[----:B-1----:R-:W-:-:S04]  /*13b80*/  IMAD R4, R197, 0x40, R5 ;  /* 0x00000040c5047824 */ /* 0x002fc800078e0205 */
[----:B------:R-:W-:-:S05]  /*13b90*/  VIADD R5, R4, 0xffffff80 ;  /* 0xffffff8004057836 */ /* 0x000fca0000000000 */
[----:B------:R-:W-:-:S13]  /*13ba0*/  ISETP.GE.AND P0, PT, R5, R0, PT ;  /* 0x000000000500720c */ /* 0x000fda0003f06270 */
[----:B------:R-:W-:Y:S05]  /*13bb0*/  @P0 BRA `(.L_x_2506) ;  /* 0x0000000000480947 */ /* 0x000fea0003800000 */
[----:B------:R-:W-:Y:S01]  /*13bc0*/  IADD3 R4, P0, R5, R3, RZ ;  /* 0x0000000305047210 */ /* 0x000fe20007f1e0ff */
[----:B------:R-:W-:Y:S01]  /*13bd0*/  ULDC.64 UR4, c[0x0][0xc70] ;  /* 0x00031c0000047ab9 */ /* 0x000fe20000000a00 */
[----:B------:R-:W-:Y:S01]  /*13be0*/  ULDC.64 UR8, c[0x0][0x208] ;  /* 0x0000820000087ab9 */ /* 0x000fe20000000a00 */
        /* <DEDUP_REMOVED lines=9> */
[----:B------:R-:W-:-:S04]  /*13c80*/  ULDC.64 UR4, c[0x0][0xc40] ;  /* 0x0003100000047ab9 */ /* 0x000fc80000000a00 */
[----:B------:R-:W-:Y:S02]  /*13c90*/  IADD3 R5, R5, R7, RZ ;  /* 0x0000000705057210 */ /* 0x000fe40007ffe0ff */
[----:B------:R-:W-:-:S04]  /*13ca0*/  LEA R6, P0, R4, UR4, 0x2 ;  /* 0x0000000404067c11 */ /* 0x000fc8000f8010ff */
[----:B------:R-:W-:Y:S01]  /*13cb0*/  LEA.HI.X R7, R4, UR5, R5, 0x2, P0 ;  /* 0x0000000504077c11 */ /* 0x000fe200080f1405 */
[----:B------:R-:W-:-:S05]  /*13cc0*/  IMAD.MOV.U32 R5, RZ, RZ, -0x800000 ;  /* 0xff800000ff057424 */ /* 0x000fca00078e00ff */
[----:B------:R1:W-:Y:S03]  /*13cd0*/  STG.E desc[UR8][R6.64], R5 ;  /* 0x0000000506007986 */ /* 0x0003e6000c101908 */
.L_x_2506:
[----:B------:R-:W-:Y:S05]  /*13ce0*/  BSYNC B1 ;  /* 0x0000000000017941 */ /* 0x000fea0003800000 */
.L_x_2505:
[----:B------:R-:W-:Y:S01]  /*13cf0*/  ULDC.64 UR4, c[0x0][0xba0] ;  /* 0x0002e80000047ab9 */ /* 0x000fe20000000a00 */
[----:B------:R-:W-:Y:S01]  /*13d00*/  IMAD.MOV.U32 R4, RZ, RZ, R191 ;  /* 0x000000ffff047224 */ /* 0x000fe200078e00bf */
[----:B-1----:R-:W-:Y:S01]  /*13d10*/  SEL R7, RZ, 0x4, P2 ;  /* 0x00000004ff077807 */ /* 0x002fe20001000000 */
[----:B------:R-:W-:Y:S01]  /*13d20*/  IMAD.MOV.U32 R5, RZ, RZ, R12 ;  /* 0x000000ffff057224 */ /* 0x000fe200078e000c */
[----:B------:R-:W-:Y:S01]  /*13d30*/  ISETP.GE.AND P0, PT, R24, UR6, PT ;  /* 0x0000000618007c0c */ /* 0x000fe2000bf06270 */
[----:B------:R-:W-:Y:S01]  /*13d40*/  IMAD R6, R8, UR4, RZ ;  /* 0x0000000408067c24 */ /* 0x000fe2000f8e02ff */
[----:B------:R-:W-:Y:S01]  /*13d50*/  SEL R8, RZ, 0x8, P3 ;  /* 0x00000008ff087807 */ /* 0x000fe20001800000 */
[----:B------:R-:W-:Y:S01]  /*13d60*/  IMAD.WIDE.U32 R4, R3, UR4, R4 ;  /* 0x0000000403047c25 */ /* 0x000fe2000f8e0004 */
[----:B------:R-:W-:Y:S01]  /*13d70*/  ISETP.GE.AND P1, PT, R25, UR6, PT ;  /* 0x0000000619007c0c */ /* 0x000fe2000bf26270 */
[----:B------:R-:W-:Y:S01]  /*13d80*/  BSSY B1, `(.L_x_2507) ;  /* 0x000003c000017945 */ /* 0x000fe20003800000 */
[----:B------:R-:W-:Y:S01]  /*13d90*/  LOP3.LUT R7, R8, R14, R7, 0xfe, !PT ;  /* 0x0000000e08077212 */ /* 0x000fe200078efe07 */
[----:B------:R-:W-:Y:S01]  /*13da0*/  IMAD R3, R3, UR5, R6 ;  /* 0x0000000503037c24 */ /* 0x000fe2000f8e0206 */
[----:B------:R-:W-:Y:S01]  /*13db0*/  SEL R8, RZ, 0x10, P0 ;  /* 0x00000010ff087807 */ /* 0x000fe20000000000 */
[----:B------:R-:W-:Y:S01]  /*13dc0*/  VIADD R6, R191, 0x180 ;  /* 0x00000180bf067836 */ /* 0x000fe20000000000 */
[----:B------:R-:W-:Y:S01]  /*13dd0*/  SEL R12, RZ, 0x20, P1 ;  /* 0x00000020ff0c7807 */ /* 0x000fe20000800000 */
[----:B------:R-:W-:Y:S01]  /*13de0*/  ULDC.64 UR4, c[0x0][0xbe0] ;  /* 0x0002f80000047ab9 */ /* 0x000fe20000000a00 */
[----:B------:R-:W-:-:S02]  /*13df0*/  IMAD.IADD R5, R5, 0x1, R3 ;  /* 0x0000000105057824 */ /* 0x000fc400078e0203 */
[----:B------:R-:W-:Y:S01]  /*13e00*/  ISETP.GE.AND P0, PT, R6, UR6, PT ;  /* 0x0000000606007c0c */ /* 0x000fe2000bf06270 */
[----:B------:R-:W-:Y:S01]  /*13e10*/  IMAD R6, R9, UR4, RZ ;  /* 0x0000000409067c24 */ /* 0x000fe2000f8e02ff */
[----:B------:R-:W-:Y:S01]  /*13e20*/  LOP3.LUT R9, R12, R7, R8, 0xfe, !PT ;  /* 0x000000070c097212 */ /* 0x000fe200078efe08 */
[----:B------:R-:W-:Y:S01]  /*13e30*/  IMAD.WIDE.U32 R4, R193, UR4, R4 ;  /* 0x00000004c1047c25 */ /* 0x000fe2000f8e0004 */
[----:B------:R-:W-:-:S03]  /*13e40*/  IADD3 R7, R191, 0x1c0, RZ ;  /* 0x000001c0bf077810 */ /* 0x000fc60007ffe0ff */
[----:B------:R-:W-:Y:S01]  /*13e50*/  IMAD R3, R193, UR5, R6 ;  /* 0x00000005c1037c24 */ /* 0x000fe2000f8e0206 */
[----:B------:R-:W-:Y:S01]  /*13e60*/  ISETP.GE.AND P2, PT, R7, UR6, PT ;  /* 0x0000000607007c0c */ /* 0x000fe2000bf46270 */
[----:B------:R-:W-:Y:S01]  /*13e70*/  IMAD R7, R197, -0x40, R0 ;  /* 0xffffffc0c5077824 */ /* 0x000fe200078e0200 */
[----:B------:R-:W-:Y:S01]  /*13e80*/  SEL R6, RZ, 0x40, P0 ;  /* 0x00000040ff067807 */ /* 0x000fe20000000000 */
[C---:B------:R-:W-:Y:S01]  /*13e90*/  VIADD R0, R194.reuse, 0x20 ;  /* 0x00000020c2007836 */ /* 0x040fe20000000000 */
[----:B------:R-:W-:Y:S01]  /*13ea0*/  ULDC.64 UR4, c[0x0][0xbe8] ;  /* 0x0002fa0000047ab9 */ /* 0x000fe20000000a00 */
[----:B------:R-:W-:Y:S01]  /*13eb0*/  IMAD.IADD R5, R5, 0x1, R3 ;  /* 0x0000000105057824 */ /* 0x000fe200078e0203 */
[-C--:B------:R-:W-:Y:S01]  /*13ec0*/  ISETP.GE.AND P1, PT, R194, R7.reuse, PT ;  /* 0x00000007c200720c */ /* 0x080fe20003f26270 */
[----:B------:R-:W-:Y:S01]  /*13ed0*/  IMAD.MOV.U32 R8, RZ, RZ, R194 ;  /* 0x000000ffff087224 */ /* 0x000fe200078e00c2 */
[----:B------:R-:W-:Y:S01]  /*13ee0*/  ISETP.GE.AND P0, PT, R0, R7, PT ;  /* 0x000000070000720c */ /* 0x000fe20003f06270 */
[----:B------:R-:W-:Y:S01]  /*13ef0*/  IMAD R0, R10, UR4, RZ ;  /* 0x000000040a007c24 */ /* 0x000fe2000f8e02ff */
[----:B------:R-:W-:Y:S01]  /*13f00*/  LOP3.LUT R15, R9, R6, RZ, 0xfc, !PT ;  /* 0x00000006090f7212 */ /* 0x000fe200078efcff */
[----:B------:R-:W-:Y:S01]  /*13f10*/  IMAD.WIDE.U32 R6, R11, UR4, R4 ;  /* 0x000000040b067c25 */ /* 0x000fe2000f8e0004 */
[----:B------:R-:W-:-:S03]  /*13f20*/  SHF.R.S32.HI R9, RZ, 0x1f, R194 ;  /* 0x0000001fff097819 */ /* 0x000fc600000114c2 */
[----:B------:R-:W-:Y:S01]  /*13f30*/  IMAD R3, R11, UR5, R0 ;  /* 0x000000050b037c24 */ /* 0x000fe2000f8e0200 */
        /* <DEDUP_REMOVED lines=18> */
[----:B------:R-:W-:Y:S02]  /*14060*/  ISETP.GE.AND P3, PT, R24, UR6, PT ;  /* 0x0000000618007c0c */ /* 0x000fe4000bf66270 */
[----:B------:R-:W-:Y:S02]  /*14070*/  LEA.HI.X R21, R4, UR5, R3, 0x1, P1 ;  /* 0x0000000504157c11 */ /* 0x000fe400088f0c03 */
[----:B------:R-:W-:Y:S02]  /*14080*/  ISETP.GE.AND P1, PT, R17, UR6, PT ;  /* 0x0000000611007c0c */ /* 0x000fe4000bf26270 */
[----:B------:R-:W-:Y:S01]  /*14090*/  ISETP.GE.AND P2, PT, R25, UR6, PT ;  /* 0x0000000619007c0c */ /* 0x000fe2000bf46270 */
        /* <DEDUP_REMOVED lines=10> */
.L_x_2508:
[----:B------:R-:W-:Y:S05]  /*14140*/  BSYNC B1 ;  /* 0x0000000000017941 */ /* 0x000fea0003800000 */
.L_x_2507:
        /* <DEDUP_REMOVED lines=30> */
.L_x_2503:
[----:B------:R-:W-:Y:S05]  /*14330*/  BSYNC B0 ;  /* 0x0000000000007941 */ /* 0x000fea0003800000 */
.L_x_2497:
[----:B------:R-:W-:Y:S02]  /*14340*/  ULDC UR4, c[0x0][0xd14] ;  /* 0x0003450000047ab9 */ /* 0x000fe40000000800 */
[----:B0-----:R-:W-:-:S13]  /*14350*/  ISETP.GE.AND P0, PT, R187, UR4, PT ;  /* 0x00000004bb007c0c */ /* 0x001fda000bf06270 */
[----:B------:R-:W-:Y:S05]  /*14360*/  @!P0 BRA `(.L_x_2509) ;  /* 0xfffffec800f88947 */ /* 0x000fea000383ffff */
[----:B------:R-:W-:Y:S05]  /*14370*/  EXIT ;  /* 0x000000000000794d */ /* 0x000fea0003800000 */
.L_x_2405:
        /* <DEDUP_REMOVED lines=62> */
.L_x_2514:
        /* <DEDUP_REMOVED lines=16> */
.L_x_2513:
[----:B------:R-:W-:Y:S05]  /*14860*/  BSYNC B0 ;  /* 0x0000000000007941 */ /* 0x000fea0003800000 */
.L_x_2512:
        /* <DEDUP_REMOVED lines=25> */
.L_x_2510:
[----:B------:R-:W-:Y:S01]  /*14a00*/  IMAD.IADD R7, R5, 0x1, -R2 ;  /* 0x0000000105077824 */ /* 0x000fe200078e0a02 */
[----:B------:R-:W-:-:S03]  /*14a10*/  ULDC.64 UR8, c[0x0][0x208] ;  /* 0x0000820000087ab9 */ /* 0x000fc60000000a00 */
        /* <DEDUP_REMOVED lines=19> */
.L_x_2515:
        /* <DEDUP_REMOVED lines=25> */
[----:B------:R-:W-:Y:S02]  /*14ce0*/  VIADDMNMX R8, R3, UR4, R8, PT ;  /* 0x0000000403087c46 */ /* 0x000fe4000b800108 */
[----:B------:R-:W-:Y:S02]  /*14cf0*/  IADD3 R4, R5, R4, RZ ;  /* 0x0000000405047210 */ /* 0x000fe40007ffe0ff */
[----:B------:R-:W-:-:S04]  /*14d00*/  IABS R7, R8 ;  /* 0x0000000800077213 */ /* 0x000fc80000000000 */
[----:B------:R-:W1:Y:S08]  /*14d10*/  I2F.RP R10, R7 ;  /* 0x00000007000a7306 */ /* 0x000e700000209400 */
[----:B-1----:R-:W1:Y:S02]  /*14d20*/  MUFU.RCP R10, R10 ;  /* 0x0000000a000a7308 */ /* 0x002e640000001000 */
[----:B-1----:R-:W-:-:S06]  /*14d30*/  VIADD R2, R10, 0xffffffe ;  /* 0x0ffffffe0a027836 */ /* 0x002fcc0000000000 */
[----:B------:R1:W2:Y:S02]  /*14d40*/  F2I.FTZ.U32.TRUNC.NTZ R3, R2 ;  /* 0x0000000200037305 */ /* 0x0002a4000021f000 */
[----:B-1----:R-:W-:Y:S01]  /*14d50*/  MOV R2, RZ ;  /* 0x000000ff00027202 */ /* 0x002fe20000000f00 */
[----:B--2---:R-:W-:-:S04]  /*14d60*/  IMAD.MOV R6, RZ, RZ, -R3 ;  /* 0x000000ffff067224 */ /* 0x004fc800078e0a03 */
        /* <DEDUP_REMOVED lines=22> */
.L_x_2511:
[----:B------:R-:W-:Y:S02]  /*14ed0*/  IMAD.MOV.U32 R17, RZ, RZ, RZ ;  /* 0x000000ffff117224 */ /* 0x000fe400078e00ff */
[----:B------:R-:W-:Y:S02]  /*14ee0*/  IMAD.U32 R16, RZ, RZ, UR6 ;  /* 0x00000006ff107e24 */ /* 0x000fe4000f8e00ff */
[----:B------:R-:W-:-:S07]  /*14ef0*/  IMAD.MOV.U32 R18, RZ, RZ, RZ ;  /* 0x000000ffff127224 */ /* 0x000fce00078e00ff */
.L_x_2516:
[----:B------:R-:W1:Y:S01]  /*14f00*/  S2R R2, SR_TID.X ;  /* 0x0000000000027919 */ /* 0x000e620000002100 */
[----:B------:R-:W-:Y:S01]  /*14f10*/  UMOV UR4, URZ ;  /* 0x0000003f00047c82 */ /* 0x000fe20008000000 */
        /* <DEDUP_REMOVED lines=10> */
[----:B------:R1:W-:Y:S02]  /*14fc0*/  STL [R1+0x4], R0 ;  /* 0x0000040001007387 */ /* 0x0003e40000100800 */
[----:B-1----:R-:W-:-:S05]  /*14fd0*/  IMAD.U32 R0, RZ, RZ, UR4 ;  /* 0x00000004ff007e24 */ /* 0x002fca000f8e00ff */
[----:B------:R1:W-:Y:S01]  /*14fe0*/  STL [R1+0x1c], R0 ;  /* 0x00001c0001007387 */ /* 0x0003e20000100800 */
[----:B------:R-:W-:Y:S05]  /*14ff0*/  @P0 BRA `(.L_x_2517) ;  /* 0x00000048003c0947 */ /* 0x000fea0003800000 */
[----:B------:R-:W-:Y:S01]  /*15000*/  ULDC UR4, c[0x0][0xc] ;  /* 0x0000030000047ab9 */ /* 0x000fe20000000800 */
[----:B------:R-:W-:Y:S01]  /*15010*/  IMAD.MOV.U32 R2, RZ, RZ, 0x1 ;  /* 0x00000001ff027424 */ /* 0x000fe200078e00ff */
[----:B------:R-:W-:Y:S01]  /*15020*/  ULDC.64 UR54, c[0x0][0x198] ;  /* 0x0000660000367ab9 */ /* 0x000fe20000000a00 */
[----:B-1----:R-:W-:Y:S01]  /*15030*/  IMAD.U32 R0, RZ, RZ, UR4 ;  /* 0x00000004ff007e24 */ /* 0x002fe2000f8e00ff */
[----:B------:R-:W-:Y:S02]  /*15040*/  UMOV UR4, URZ ;  /* 0x0000003f00047c82 */ /* 0x000fe40008000000 */
[----:B------:R-:W-:Y:S04]  /*15050*/  STL [R1+0x4], R2 ;  /* 0x0000040201007387 */ /* 0x000fe80000100800 */
[----:B------:R-:W-:Y:S04]  /*15060*/  STL [R1], RZ ;  /* 0x000000ff01007387 */ /* 0x000fe80000100800 */
[----:B------:R1:W-:Y:S02]  /*15070*/  STL [R1+0x20], R0 ;  /* 0x0000200001007387 */ /* 0x0003e40000100800 */
[----:B-1----:R-:W-:-:S05]  /*15080*/  IMAD.U32 R0, RZ, RZ, UR4 ;  /* 0x00000004ff007e24 */ /* 0x002fca000f8e00ff */
[----:B------:R1:W-:Y:S02]  /*15090*/  STL [R1+0x1c], R0 ;  /* 0x00001c0001007387 */ /* 0x0003e40000100800 */
.L_x_2591:
[----:B------:R-:W-:Y:S05]  /*150a0*/  YIELD ;  /* 0x0000000000007946 */ /* 0x000fea0003800000 */
[----:B------:R-:W-:Y:S01]  /*150b0*/  ULDC.64 UR4, c[0x0][0xb20] ;  /* 0x0002c80000047ab9 */ /* 0x000fe20000000a00 */
[----:B-1----:R-:W-:Y:S01]  /*150c0*/  IMAD.MOV.U32 R0, RZ, RZ, RZ ;  /* 0x000000ffff007224 */ /* 0x002fe200078e00ff */
[----:B------:R-:W-:Y:S01]  /*150d0*/  ISETP.NE.U32.AND P0, PT, RZ, UR4, PT ;  /* 0x00000004ff007c0c */ /* 0x000fe2000bf05070 */
[----:B------:R-:W-:-:S03]  /*150e0*/  ULDC.64 UR6, c[0x0][0x208] ;  /* 0x0000820000067ab9 */ /* 0x000fc60000000a00 */
        /* <DEDUP_REMOVED lines=8> */
[----:B------:R-:W-:Y:S01]  /*15170*/  MOV R4, RZ ;  /* 0x000000ff00047202 */ /* 0x000fe20000000f00 */
[----:B-1----:R-:W1:Y:S02]  /*15180*/  LDC.64 R2, c[0x0][0xaf8] ;  /* 0x0002be00ff027b82 */ /* 0x002e640000000a00 */
[----:B-1----:R-:W-:-:S08]  /*15190*/  IMAD.WIDE R2, R19, 0x4, R2 ;  /* 0x0000000413027825 */ /* 0x002fd000078e0202 */
[----:B------:R-:W2:Y:S01]  /*151a0*/  @P2 LDG.E R4, desc[UR6][R2.64] ;  /* 0x0000000602042981 */ /* 0x000ea2000c1e1900 */
[----:B------:R-:W-:Y:S01]  /*151b0*/  ISETP.NE.U32.AND P1, PT, RZ, UR4, PT ;  /* 0x00000004ff007c0c */ /* 0x000fe2000bf25070 */
[----:B------:R-:W-:Y:S02]  /*151c0*/  ULDC UR4, c[0x0][0x288] ;  /* 0x0000a20000047ab9 */ /* 0x000fe40000000800 */
[----:B------:R-:W-:Y:S01]  /*151d0*/  IMAD.U32 R6, RZ, RZ, UR4 ;  /* 0x00000004ff067e24 */ /* 0x000fe2000f8e00ff */
[----:B------:R-:W-:Y:S01]  /*151e0*/  ISETP.NE.AND.EX P1, PT, RZ, UR5, PT, P1 ;  /* 0x00000005ff007c0c */ /* 0x000fe2000bf25310 */
[----:B------:R-:W-:Y:S02]  /*151f0*/  ULDC.64 UR4, c[0x0][0x3f8] ;  /* 0x0000fe0000047ab9 */ /* 0x000fe40000000a00 */
[----:B------:R-:W-:-:S03]  /*15200*/  UISETP.NE.U32.AND UP0, UPT, UR4, URZ, UPT ;  /* 0x0000003f0400728c */ /* 0x000fc6000bf05070 */
[----:B------:R-:W-:Y:S01]  /*15210*/  ULDC UR4, c[0x0][0x404] ;  /* 0x0001010000047ab9 */ /* 0x000fe20000000800 */
[----:B------:R-:W-:-:S03]  /*15220*/  UISETP.NE.AND.EX UP0, UPT, UR5, URZ, UPT, UP0 ;  /* 0x0000003f0500728c */ /* 0x000fc6000bf05300 */
[----:B------:R-:W-:Y:S01]  /*15230*/  ULDC UR5, c[0x0][0x2e0] ;  /* 0x0000b80000057ab9 */ /* 0x000fe20000000800 */
[----:B------:R-:W-:-:S04]  /*15240*/  USEL UR4, UR4, 0x1, UP0 ;  /* 0x0000000104047887 */ /* 0x000fc80008000000 */
[----:B------:R-:W-:Y:S01]  /*15250*/  UIMAD UR4, UR4, UR5, URZ ;  /* 0x00000005040472a4 */ /* 0x000fe2000f8e023f */
[----:B--2---:R1:W-:Y:S02]  /*15260*/  STL [R1+0x18], R4 ;  /* 0x0000180401007387 */ /* 0x0043e40000100800 */
[----:B-1----:R-:W1:Y:S02]  /*15270*/  @P1 LDC.64 R4, c[0x0][0xb10] ;  /* 0x0002c400ff041b82 */ /* 0x002e640000000a00 */
[----:B-1----:R-:W-:-:S05]  /*15280*/  @P1 IMAD.WIDE R4, R19, 0x4, R4 ;  /* 0x0000000413041825 */ /* 0x002fca00078e0204 */
[----:B------:R1:W5:Y:S01]  /*15290*/  @P1 LDG.E R6, desc[UR6][R4.64] ;  /* 0x0000000604061981 */ /* 0x000362000c1e1900 */
[----:B------:R-:W-:Y:S02]  /*152a0*/  ULDC.64 UR6, c[0x0][0xb00] ;  /* 0x0002c00000067ab9 */ /* 0x000fe40000000a00 */
[----:B------:R-:W-:-:S04]  /*152b0*/  ISETP.NE.U32.AND P0, PT, RZ, UR6, PT ;  /* 0x00000006ff007c0c */ /* 0x000fc8000bf05070 */
[----:B------:R-:W-:Y:S01]  /*152c0*/  ISETP.NE.AND.EX P0, PT, RZ, UR7, PT, P0 ;  /* 0x00000007ff007c0c */ /* 0x000fe2000bf05300 */
[----:B-1----:R-:W-:Y:S01]  /*152d0*/  IMAD.U32 R4, RZ, RZ, UR4 ;  /* 0x00000004ff047e24 */ /* 0x002fe2000f8e00ff */
[----:B------:R-:W-:Y:S11]  /*152e0*/  @P1 BRA `(.L_x_2518) ;  /* 0x0000000000141947 */ /* 0x000ff60003800000 */
[----:B------:R-:W-:Y:S05]  /*152f0*/  @!P2 BRA `(.L_x_2518) ;  /* 0x000000000010a947 */ /* 0x000fea0003800000 */
[----:B------:R-:W-:Y:S02]  /*15300*/  ULDC.64 UR4, c[0x0][0x208] ;  /* 0x0000820000047ab9 */ /* 0x000fe40000000a00 */
[----:B------:R-:W2:Y:S04]  /*15310*/  LDG.E R5, desc[UR4][R2.64] ;  /* 0x0000000402057981 */ /* 0x000ea8000c1e1900 */
[----:B-----5:R-:W2:Y:S02]  /*15320*/  LDG.E R6, desc[UR4][R2.64+0x4] ;  /* 0x0000040402067981 */ /* 0x020ea4000c1e1900 */
[----:B--2---:R-:W-:-:S07]  /*15330*/  IMAD.IADD R6, R6, 0x1, -R5 ;  /* 0x0000000106067824 */ /* 0x004fce00078e0a05 */
.L_x_2518:
[----:B------:R-:W1:Y:S01]  /*15340*/  LDC.64 R2, c[0x0][0xb00] ;  /* 0x0002c000ff027b82 */ /* 0x000e620000000a00 */
[----:B------:R-:W-:Y:S01]  /*15350*/  IMAD.MOV.U32 R5, RZ, RZ, RZ ;  /* 0x000000ffff057224 */ /* 0x000fe200078e00ff */
[----:B------:R-:W-:Y:S01]  /*15360*/  ULDC.64 UR4, c[0x0][0x208] ;  /* 0x0000820000047ab9 */ /* 0x000fe20000000a00 */
[----:B-1----:R-:W-:-:S05]  /*15370*/  IMAD.WIDE R2, R19, 0x4, R2 ;  /* 0x0000000413027825 */ /* 0x002fca00078e0202 */
[----:B------:R-:W2:Y:S01]  /*15380*/  @P0 LDG.E R5, desc[UR4][R2.64] ;  /* 0x0000000402050981 */ /* 0x000ea2000c1e1900 */
[----:B------:R-:W-:Y:S02]  /*15390*/  ULDC.64 UR4, c[0x0][0xb18] ;  /* 0x0002c60000047ab9 */ /* 0x000fe40000000a00 */
[----:B------:R-:W-:-:S04]  /*153a0*/  ISETP.NE.U32.AND P1, PT, RZ, UR4, PT ;  /* 0x00000004ff007c0c */ /* 0x000fc8000bf25070 */
[----:B------:R-:W-:Y:S01]  /*153b0*/  ISETP.NE.AND.EX P1, PT, RZ, UR5, PT, P1 ;  /* 0x00000005ff007c0c */ /* 0x000fe2000bf25310 */
[----:B--2--5:R-:W-:-:S05]  /*153c0*/  IMAD.IADD R5, R5, 0x1, R0 ;  /* 0x0000000105057824 */ /* 0x024fca00078e0200 */
[----:B------:R1:W-:Y:S07]  /*153d0*/  STL [R1+0x8], R5 ;  /* 0x0000080501007387 */ /* 0x0003ee0000100800 */
[----:B------:R-:W-:Y:S05]  /*153e0*/  @!P1 BRA `(.L_x_2519) ;  /* 0x0000000000149947 */ /* 0x000fea0003800000 */
[----:B------:R-:W2:Y:S01]  /*153f0*/  LDC.64 R2, c[0x0][0xb18] ;  /* 0x0002c600ff027b82 */ /* 0x000ea20000000a00 */
[----:B------:R-:W-:Y:S01]  /*15400*/  ULDC.64 UR4, c[0x0][0x208] ;  /* 0x0000820000047ab9 */ /* 0x000fe20000000a00 */
[----:B--2---:R-:W-:-:S05]  /*15410*/  IMAD.WIDE R2, R19, 0x4, R2 ;  /* 0x0000000413027825 */ /* 0x004fca00078e0202 */
[----:B------:R2:W5:Y:S01]  /*15420*/  LDG.E R4, desc[UR4][R2.64] ;  /* 0x0000000402047981 */ /* 0x000562000c1e1900 */
[----:B------:R-:W-:Y:S05]  /*15430*/  BRA `(.L_x_2520) ;  /* 0x0000000000147947 */ /* 0x000fea0003800000 */
.L_x_2519:
[----:B------:R-:W-:Y:S05]  /*15440*/  @!P0 BRA `(.L_x_2520) ;  /* 0x0000000000108947 */ /* 0x000fea0003800000 */
[----:B------:R-:W-:Y:S02]  /*15450*/  ULDC.64 UR4, c[0x0][0x208] ;  /* 0x0000820000047ab9 */ /* 0x000fe40000000a00 */
[----:B-1----:R-:W2:Y:S04]  /*15460*/  LDG.E R5, desc[UR4][R2.64] ;  /* 0x0000000402057981 */ /* 0x002ea8000c1e1900 */
[----:B------:R-:W2:Y:S02]  /*15470*/  LDG.E R4, desc[UR4][R2.64+0x4] ;  /* 0x0000040402047981 */ /* 0x000ea4000c1e1900 */
[----:B--2---:R-:W-:-:S07]  /*15480*/  IADD3 R4, -R5, R4, RZ ;  /* 0x0000000405047210 */ /* 0x004fce0007ffe1ff */
.L_x_2520:
        /* <DEDUP_REMOVED lines=9> */
[----:B------:R-:W-:-:S11]  /*15520*/  VIADD R8, R7, 0xffffffff ;  /* 0xffffffff07087836 */ /* 0x000fd60000000000 */
[----:B------:R-:W-:Y:S05]  /*15530*/  @P1 BRA `(.L_x_2523) ;  /* 0x00000000001c1947 */ /* 0x000fea0003800000 */
[----:B------:R-:W-:Y:S01]  /*15540*/  ISETP.NE.AND P1, PT, R3, 0x1, PT ;  /* 0x000000010300780c */ /* 0x000fe20003f25270 */
[----:B------:R-:W-:-:S12]  /*15550*/  IMAD.MOV R7, RZ, RZ, -R7 ;  /* 0x000000ffff077224 */ /* 0x000fd800078e0a07 */
[----:B-1----:R-:W1:Y:S02]  /*15560*/  @P1 LDC.64 R4, c[0x0][0xae0] ;  /* 0x0002b800ff041b82 */ /* 0x002e640000000a00 */
[----:B-1----:R-:W-:-:S05]  /*15570*/  @P1 IMAD.HI.U32 R4, R7, R4, RZ ;  /* 0x0000000407041227 */ /* 0x002fca00078e00ff */
[----:B------:R-:W-:-:S04]  /*15580*/  @P1 SHF.R.U32.HI R7, RZ, R5, R4 ;  /* 0x00000005ff071219 */ /* 0x000fc80000011604 */
[----:B------:R-:W-:Y:S01]  /*15590*/  LOP3.LUT R8, RZ, R7, RZ, 0x33, !PT ;  /* 0x00000007ff087212 */ /* 0x000fe200078e33ff */
[----:B------:R-:W-:Y:S06]  /*155a0*/  BRA `(.L_x_2524) ;  /* 0x0000000000107947 */ /* 0x000fec0003800000 */
.L_x_2523:
[----:B------:R-:W-:-:S13]  /*155b0*/  ISETP.NE.AND P1, PT, R3, 0x1, PT ;  /* 0x000000010300780c */ /* 0x000fda0003f25270 */
[----:B-1----:R-:W1:Y:S02]  /*155c0*/  @P1 LDC.64 R4, c[0x0][0xae0] ;  /* 0x0002b800ff041b82 */ /* 0x002e640000000a00 */
[----:B-1----:R-:W-:-:S05]  /*155d0*/  @P1 IMAD.HI.U32 R4, R8, R4, RZ ;  /* 0x0000000408041227 */ /* 0x002fca00078e00ff */
[----:B------:R-:W-:-:S07]  /*155e0*/  @P1 SHF.R.U32.HI R8, RZ, R5, R4 ;  /* 0x00000005ff081219 */ /* 0x000fce0000011604 */
.L_x_2524:
[----:B------:R-:W-:Y:S05]  /*155f0*/  BSYNC B0 ;  /* 0x0000000000007941 */ /* 0x000fea0003800000 */
.L_x_2522:
[----:B------:R-:W-:-:S05]  /*15600*/  IMAD R5, R8, R3, R3 ;  /* 0x0000000308057224 */ /* 0x000fca00078e0203 */
[----:B------:R-:W-:-:S07]  /*15610*/  VIMNMX R2, R2, R5, PT ;  /* 0x0000000502027248 */ /* 0x000fce0003fe0100 */
.L_x_2521:
[----:B------:R-:W-:Y:S01]  /*15620*/  VIADD R2, R2, 0x3f ;  /* 0x0000003f02027836 */ /* 0x000fe20000000000 */
[C---:B------:R-:W-:Y:S01]  /*15630*/  IADD3 R4, R0.reuse, 0x3f, RZ ;  /* 0x0000003f00047810 */ /* 0x040fe20007ffe0ff */
[----:B------:R-:W-:Y:S01]  /*15640*/  IMAD R7, R17, 0x40, -R6 ;  /* 0x0000004011077824 */ /* 0x000fe200078e0a06 */
[----:B------:R-:W-:Y:S02]  /*15650*/  ULDC UR4, c[0x0][0xad4] ;  /* 0x0002b50000047ab9 */ /* 0x000fe40000000800 */
[----:B-1----:R-:W-:Y:S01]  /*15660*/  SHF.R.S32.HI R5, RZ, 0x1f, R2 ;  /* 0x0000001fff057819 */ /* 0x002fe20000011402 */
[----:B------:R-:W-:-:S03]  /*15670*/  IMAD.IADD R7, R0, 0x1, R7 ;  /* 0x0000000100077824 */ /* 0x000fc600078e0207 */
[----:B------:R-:W-:Y:S01]  /*15680*/  LEA.HI R2, R5, R2, RZ, 0x6 ;  /* 0x0000000205027211 */ /* 0x000fe200078f30ff */
[----:B------:R-:W-:Y:S01]  /*15690*/  VIADD R0, R7, -UR4 ;  /* 0x8000000407007c36 */ /* 0x000fe20008000000 */
[----:B------:R-:W-:Y:S02]  /*156a0*/  SHF.R.S32.HI R5, RZ, 0x1f, R4 ;  /* 0x0000001fff057819 */ /* 0x000fe40000011404 */
[----:B------:R-:W-:Y:S02]  /*156b0*/  SHF.R.S32.HI R2, RZ, 0x6, R2 ;  /* 0x00000006ff027819 */ /* 0x000fe40000011402 */
[----:B------:R-:W-:-:S04]  /*156c0*/  LEA.HI R5, R5, R4, RZ, 0x6 ;  /* 0x0000000405057211 */ /* 0x000fc800078f30ff */
[----:B------:R-:W-:-:S04]  /*156d0*/  SHF.R.S32.HI R5, RZ, 0x6, R5 ;  /* 0x00000006ff057819 */ /* 0x000fc80000011405 */
[----:B------:R-:W-:-:S05]  /*156e0*/  VIMNMX R8, R5, R2, PT ;  /* 0x0000000205087248 */ /* 0x000fca0003fe0100 */
[----:B------:R1:W-:Y:S01]  /*156f0*/  STL [R1+0x14], R8 ;  /* 0x0000140801007387 */ /* 0x0003e20000100800 */
[----:B------:R-:W-:Y:S05]  /*15700*/  @!P0 BRA `(.L_x_2525) ;  /* 0x0000000000488947 */ /* 0x000fea0003800000 */
[----:B------:R-:W-:Y:S01]  /*15710*/  IMAD.MOV.U32 R2, RZ, RZ, R7 ;  /* 0x000000ffff027224 */ /* 0x000fe200078e0007 */
[----:B------:R-:W-:Y:S04]  /*15720*/  BSSY B0, `(.L_x_2526) ;  /* 0x000000e000007945 */ /* 0x000fe80003800000 */
        /* <DEDUP_REMOVED lines=9> */
.L_x_2527:
[----:B------:R-:W-:-:S13]  /*157c0*/  ISETP.NE.AND P0, PT, R3, 0x1, PT ;  /* 0x000000010300780c */ /* 0x000fda0003f05270 */
[----:B------:R-:W2:Y:S02]  /*157d0*/  @P0 LDC.64 R4, c[0x0][0xae0] ;  /* 0x0002b800ff040b82 */ /* 0x000ea40000000a00 */
[----:B--2---:R-:W-:-:S05]  /*157e0*/  @P0 IMAD.HI.U32 R4, R2, R4, RZ ;  /* 0x0000000402040227 */ /* 0x004fca00078e00ff */
[----:B------:R-:W-:-:S07]  /*157f0*/  @P0 SHF.R.U32.HI R2, RZ, R5, R4 ;  /* 0x00000005ff020219 */ /* 0x000fce0000011604 */
.L_x_2528:
[----:B------:R-:W-:Y:S05]  /*15800*/  BSYNC B0 ;  /* 0x0000000000007941 */ /* 0x000fea0003800000 */
.L_x_2526:
[----:B------:R-:W-:-:S05]  /*15810*/  IMAD R3, R2, R3, RZ ;  /* 0x0000000302037224 */ /* 0x000fca00078e02ff */
[----:B------:R-:W-:-:S07]  /*15820*/  VIMNMX R0, R0, R3, !PT ;  /* 0x0000000300007248 */ /* 0x000fce0007fe0100 */
.L_x_2525:
        /* <DEDUP_REMOVED lines=12> */
[----:B------:R-:W2:Y:S01]  /*158f0*/  LDL R2, [R1+0x20] ;  /* 0x0000200001027983 */ /* 0x000ea20000100800 */
        /* <DEDUP_REMOVED lines=13> */
[----:B---3--:R-:W-:Y:S01]  /*159d0*/  IADD3 R16, R0, UR5, R7 ;  /* 0x0000000500107c10 */ /* 0x008fe2000fffe007 */
[----:B------:R-:W-:Y:S06]  /*159e0*/  BRA `(.L_x_2531) ;  /* 0x0000003000ac7947 */ /* 0x000fec0003800000 */
.L_x_2530:
        /* <DEDUP_REMOVED lines=11> */
[----:B------:R-:W-:Y:S01]  /*15aa0*/  MOV R4, UR6 ;  /* 0x0000000600047c02 */ /* 0x000fe20008000f00 */
[----:B------:R-:W-:Y:S01]  /*15ab0*/  IMAD.U32 R5, RZ, RZ, UR7 ;  /* 0x00000007ff057e24 */ /* 0x000fe2000f8e00ff */
[----:B------:R-:W2:Y:S01]  /*15ac0*/  LDC.64 R2, c[0x4][R2] ;  /* 0x0100000002027b82 */ /* 0x000ea20000000a00 */
[----:B------:R-:W-:Y:S01]  /*15ad0*/  IMAD.U32 R6, RZ, RZ, UR8 ;  /* 0x00000008ff067e24 */ /* 0x000fe2000f8e00ff */
[----:B-1----:R-:W-:Y:S01]  /*15ae0*/  MOV R8, 0x70 ;  /* 0x0000007000087802 */ /* 0x002fe20000000f00 */
[----:B------:R-:W-:Y:S02]  /*15af0*/  IMAD.U32 R7, RZ, RZ, UR9 ;  /* 0x00000009ff077e24 */ /* 0x000fe4000f8e00ff */
[----:B------:R-:W-:-:S02]  /*15b00*/  IMAD.U32 R10, RZ, RZ, UR4 ;  /* 0x00000004ff0a7e24 */ /* 0x000fc4000f8e00ff */
[----:B------:R-:W-:Y:S02]  /*15b10*/  IMAD.U32 R11, RZ, RZ, UR5 ;  /* 0x00000005ff0b7e24 */ /* 0x000fe4000f8e00ff */
[----:B------:R-:W-:Y:S02]  /*15b20*/  IMAD.MOV.U32 R12, RZ, RZ, 0x1 ;  /* 0x00000001ff0c7424 */ /* 0x000fe400078e00ff */
[----:B0-----:R-:W-:-:S07]  /*15b30*/  IMAD.MOV.U32 R13, RZ, RZ, RZ ;  /* 0x000000ffff0d7224 */ /* 0x001fce00078e00ff */
[----:B------:R-:W-:-:S07]  /*15b40*/  LEPC R20, `(.L_x_2532) ;  /* 0x000000001014794e */ /* 0x000fce0000000000 */
[----:B--2---:R-:W-:Y:S05]  /*15b50*/  CALL.ABS.NOINC R2 ;  /* 0x0000000002007343 */ /* 0x004fea0003c00000 */
.L_x_2532:
        /* <DEDUP_REMOVED lines=9> */
[----:B------:R-:W-:Y:S01]  /*15bf0*/  IMAD.U32 R4, RZ, RZ, UR6 ;  /* 0x00000006ff047e24 */ /* 0x000fe2000f8e00ff */
[----:B------:R-:W-:Y:S01]  /*15c00*/  MOV R6, UR8 ;  /* 0x0000000800067c02 */ /* 0x000fe20008000f00 */
[----:B------:R-:W-:Y:S01]  /*15c10*/  IMAD.U32 R5, RZ, RZ, UR7 ;  /* 0x00000007ff057e24 */ /* 0x000fe2000f8e00ff */
[----:B0-----:R-:W-:Y:S01]  /*15c20*/  MOV R13, RZ ;  /* 0x000000ff000d7202 */ /* 0x001fe20000000f00 */
[----:B------:R-:W-:Y:S02]  /*15c30*/  IMAD.U32 R7, RZ, RZ, UR9 ;  /* 0x00000009ff077e24 */ /* 0x000fe4000f8e00ff */
[----:B------:R-:W-:-:S02]  /*15c40*/  IMAD.U32 R10, RZ, RZ, UR4 ;  /* 0x00000004ff0a7e24 */ /* 0x000fc4000f8e00ff */
[----:B------:R-:W-:Y:S02]  /*15c50*/  IMAD.U32 R11, RZ, RZ, UR5 ;  /* 0x00000005ff0b7e24 */ /* 0x000fe4000f8e00ff */
[----:B-1----:R-:W-:Y:S02]  /*15c60*/  IMAD.MOV.U32 R8, RZ, RZ, 0x70 ;  /* 0x00000070ff087424 */ /* 0x002fe400078e00ff */
[----:B--2---:R-:W-:-:S07]  /*15c70*/  IMAD.MOV.U32 R12, RZ, RZ, 0x1 ;  /* 0x00000001ff0c7424 */ /* 0x004fce00078e00ff */
[----:B------:R-:W-:-:S07]  /*15c80*/  LEPC R20, `(.L_x_2534) ;  /* 0x000000001014794e */ /* 0x000fce0000000000 */
[----:B---3--:R-:W-:Y:S05]  /*15c90*/  CALL.ABS.NOINC R2 ;  /* 0x0000000002007343 */ /* 0x008fea0003c00000 */
.L_x_2534:
        /* <DEDUP_REMOVED lines=16> */
.L_x_2533:
[----:B------:R-:W2:Y:S01]  /*15da0*/  LDL.LU R7, [R1+0x18] ;  /* 0x0000180001077983 */ /* 0x000ea20000300800 */
[----:B------:R-:W3:Y:S01]  /*15db0*/  LDC R0, c[0x0][0x428] ;  /* 0x00010a00ff007b82 */ /* 0x000ee20000000800 */
[----:B------:R-:W-:Y:S01]  /*15dc0*/  ULDC.64 UR4, c[0x0][0xaf0] ;  /* 0x0002bc0000047ab9 */ /* 0x000fe20000000a00 */
[----:B------:R-:W-:Y:S01]  /*15dd0*/  IMAD.MOV.U32 R4, RZ, RZ, R19 ;  /* 0x000000ffff047224 */ /* 0x000fe200078e0013 */
[----:B------:R-:W4:Y:S01]  /*15de0*/  S2R R6, SR_TID.X ;  /* 0x0000000000067919 */ /* 0x000f220000002100 */
[----:B------:R-:W-:Y:S01]  /*15df0*/  ULDC.64 UR6, c[0x0][0x208] ;  /* 0x0000820000067ab9 */ /* 0x000fe20000000a00 */
[----:B---3--:R-:W-:Y:S01]  /*15e00*/  ISETP.NE.AND P0, PT, R0, 0x1, PT ;  /* 0x000000010000780c */ /* 0x008fe20003f05270 */
[----:B------:R-:W-:Y:S01]  /*15e10*/  IMAD.MOV.U32 R0, RZ, RZ, R18 ;  /* 0x000000ffff007224 */ /* 0x000fe200078e0012 */
[----:B----4-:R-:W-:-:S11]  /*15e20*/  LOP3.LUT R6, R6, 0x1f, RZ, 0xc0, !PT ;  /* 0x0000001f06067812 */ /* 0x010fd600078ec0ff */
[----:B------:R-:W3:Y:S08]  /*15e30*/  @P0 LDC R3, c[0x0][0x42c] ;  /* 0x00010b00ff030b82 */ /* 0x000ef00000000800 */
[----:B------:R-:W4:Y:S01]  /*15e40*/  @P0 LDC R5, c[0x0][0x430] ;  /* 0x00010c00ff050b82 */ /* 0x000f220000000800 */
[----:B---3--:R-:W-:-:S05]  /*15e50*/  @P0 IMAD.HI.U32 R2, R18, R3, RZ ;  /* 0x0000000312020227 */ /* 0x008fca00078e00ff */
[----:B----4-:R-:W-:Y:S02]  /*15e60*/  @P0 SHF.R.U32.HI R0, RZ, R5, R2 ;  /* 0x00000005ff000219 */ /* 0x010fe40000011602 */
[----:B------:R-:W-:-:S04]  /*15e70*/  ISETP.NE.U32.AND P0, PT, RZ, UR4, PT ;  /* 0x00000004ff007c0c */ /* 0x000fc8000bf05070 */
[----:B------:R-:W-:Y:S01]  /*15e80*/  ISETP.NE.AND.EX P0, PT, RZ, UR5, PT, P0 ;  /* 0x00000005ff007c0c */ /* 0x000fe2000bf05300 */
[----:B------:R-:W-:-:S12]  /*15e90*/  ULDC.64 UR4, c[0x0][0xaf8] ;  /* 0x0002be0000047ab9 */ /* 0x000fd80000000a00 */
[----:B------:R-:W3:Y:S01]  /*15ea0*/  @P0 LDC.64 R2, c[0x0][0xaf0] ;  /* 0x0002bc00ff020b82 */ /* 0x000ee20000000a00 */
[----:B------:R-:W-:-:S04]  /*15eb0*/  ISETP.NE.AND P6, PT, R6, RZ, PT ;  /* 0x000000ff0600720c */ /* 0x000fc80003fc5270 */
[----:B------:R-:W-:-:S09]  /*15ec0*/  PLOP3.LUT P1, PT, P6, PT, PT, 0x8, 0x0 ;  /* 0x000000000000781c */ /* 0x000fd2000372e170 */
[----:B------:R-:W-:Y:S01]  /*15ed0*/  VOTEU.ALL UP1, P6 ;  /* 0x00000000003f7886 */ /* 0x000fe20003020000 */
[----:B---3--:R-:W-:-:S05]  /*15ee0*/  @P0 IMAD.WIDE R2, R19, 0x4, R2 ;  /* 0x0000000413020825 */ /* 0x008fca00078e0202 */
[----:B------:R3:W5:Y:S01]  /*15ef0*/  @P0 LDG.E R4, desc[UR6][R2.64] ;  /* 0x0000000602040981 */ /* 0x000762000c1e1900 */
[----:B------:R-:W-:Y:S01]  /*15f00*/  ISETP.NE.U32.AND P0, PT, RZ, UR4, PT ;  /* 0x00000004ff007c0c */ /* 0x000fe2000bf05070 */
[----:B------:R-:W-:-:S03]  /*15f10*/  @!UP1 UIADD3 UR8, UP0, UR54, 0x270, URZ ;  /* 0x0000027036089890 */ /* 0x000fc6000ff1e03f */
[----:B------:R-:W-:Y:S01]  /*15f20*/  ISETP.NE.AND.EX P0, PT, RZ, UR5, PT, P0 ;  /* 0x00000005ff007c0c */ /* 0x000fe2000bf05300 */
[----:B------:R-:W-:-:S03]  /*15f30*/  @!UP1 UIADD3.X UR9, URZ, UR55, URZ, UP0, !UPT ;  /* 0x000000373f099290 */ /* 0x000fc600087fe43f */
[----:B------:R-:W-:Y:S01]  /*15f40*/  SEL R6, R19, RZ, !P0 ;  /* 0x000000ff13067207 */ /* 0x000fe20004000000 */
[----:B------:R-:W-:Y:S01]  /*15f50*/  VOTEU.ALL UP0, P6 ;  /* 0x00000000003f7886 */ /* 0x000fe20003000000 */
[----:B--23--:R-:W-:-:S07]  /*15f60*/  LEA R17, R17, R7, 0x6 ;  /* 0x0000000711117211 */ /* 0x00cfce00078e30ff */
.L_x_2535:
        /* <DEDUP_REMOVED lines=9> */
[----:B--2---:R-:W-:Y:S05]  /*16000*/  @P1 BRA.U.ANY `(.L_x_2535) ;  /* 0xfffffffd00d81947 */ /* 0x004fea000393ffff */
[----:B------:R-:W1:Y:S01]  /*16010*/  LDL R5, [R1+0x14] ;  /* 0x0000140001057983 */ /* 0x000e620000100800 */
[----:B------:R-:W2:Y:S01]  /*16020*/  LDC.64 R2, c[0x0][0x3f8] ;  /* 0x0000fe00ff027b82 */ /* 0x000ea20000000a00 */
[----:B------:R-:W-:Y:S02]  /*16030*/  ULDC.64 UR4, c[0x0][0xb00] ;  /* 0x0002c00000047ab9 */ /* 0x000fe40000000a00 */
[----:B--2---:R-:W-:Y:S01]  /*16040*/  LOP3.LUT P0, RZ, R2, UR4, RZ, 0xfc, !PT ;  /* 0x0000000402ff7c12 */ /* 0x004fe2000f80fcff */
[----:B------:R-:W-:-:S03]  /*16050*/  UMOV UR4, 0xffffffff ;  /* 0xffffffff00047882 */ /* 0x000fc60000000000 */
[----:B------:R-:W-:-:S04]  /*16060*/  LOP3.LUT P0, RZ, R3, UR5, RZ, 0xfc, P0 ;  /* 0x0000000503ff7c12 */ /* 0x000fc8000800fcff */
[----:B-----5:R-:W-:Y:S01]  /*16070*/  SEL R7, R4, RZ, !P0 ;  /* 0x000000ff04077207 */ /* 0x020fe20004000000 */
[----:B-1----:R-:W-:Y:S01]  /*16080*/  VIADD R8, R5, 0xffffffff ;  /* 0xffffffff05087836 */ /* 0x002fe20000000000 */
[----:B------:R-:W-:Y:S07]  /*16090*/  BRA.DIV UR4, `(.L_x_2536) ;  /* 0x0000003e04f07947 */ /* 0x000fee000b800000 */
.L_x_2607:
[----:B------:R-:W-:Y:S01]  /*160a0*/  UMOV UR4, 0xffffffff ;  /* 0xffffffff00047882 */ /* 0x000fe20000000000 */
[----:B------:R-:W-:Y:S02]  /*160b0*/  SHF.R.S32.HI R5, RZ, 0x1f, R4 ;  /* 0x0000001fff057819 */ /* 0x000fe40000011404 */
[----:B------:R-:W-:Y:S05]  /*160c0*/  BRA.DIV UR4, `(.L_x_2537) ;  /* 0x0000004204187947 */ /* 0x000fea000b800000 */
[----:B------:R-:W-:-:S13]  /*160d0*/  ELECT P6, URZ, PT ;  /* 0x00000000003f782f */ /* 0x000fda00038c0000 */
.L_x_2610:
        /* <DEDUP_REMOVED lines=8> */
[----:B-1----:R-:W-:-:S13]  /*16160*/  ISETP.NE.AND P0, PT, R12, 0x1, PT ;  /* 0x000000010c00780c */ /* 0x002fda0003f05270 */
[----:B------:R-:W1:Y:S02]  /*16170*/  @P0 LDC.64 R10, c[0x0][0x420] ;  /* 0x00010800ff0a0b82 */ /* 0x000e640000000a00 */
[----:B-1----:R-:W-:-:S05]  /*16180*/  @P0 IMAD.HI.U32 R10, R8, R10, RZ ;  /* 0x0000000a080a0227 */ /* 0x002fca00078e00ff */
[----:B------:R-:W-:-:S04]  /*16190*/  @P0 SHF.R.U32.HI R7, RZ, R11, R10 ;  /* 0x0000000bff070219 */ /* 0x000fc8000001160a */
[--C-:B------:R-:W-:Y:S01]  /*161a0*/  SHF.R.S32.HI R11, RZ, 0x1f, R7.reuse ;  /* 0x0000001fff0b7819 */ /* 0x100fe20000011407 */
[--C-:B------:R-:W-:Y:S02]  /*161b0*/  IMAD.MOV R9, RZ, RZ, -R7.reuse ;  /* 0x000000ffff097224 */ /* 0x100fe400078e0a07 */
[----:B------:R-:W-:Y:S02]  /*161c0*/  IMAD.MOV.U32 R10, RZ, RZ, R7 ;  /* 0x000000ffff0a7224 */ /* 0x000fe400078e0007 */
        /* <DEDUP_REMOVED lines=8> */
.L_x_2539:
[----:B------:R-:W2:Y:S01]  /*16250*/  LDL R9, [R1] ;  /* 0x0000000001097983 */ /* 0x000ea20000100800 */
[----:B------:R-:W-:-:S03]  /*16260*/  MOV R11, 0x400 ;  /* 0x00000400000b7802 */ /* 0x000fc60000000f00 */
[----:B------:R-:W3:Y:S01]  /*16270*/  LDL R10, [R1+0x4] ;  /* 0x00000400010a7983 */ /* 0x000ee20000100800 */
[----:B-1----:R-:W1:Y:S02]  /*16280*/  S2R R12, SR_CgaCtaId ;  /* 0x00000000000c7919 */ /* 0x002e640000008800 */
[----:B-1----:R-:W-:-:S04]  /*16290*/  LEA R11, R12, R11, 0x18 ;  /* 0x0000000b0c0b7211 */ /* 0x002fc800078ec0ff */
[----:B--2---:R-:W-:Y:S02]  /*162a0*/  LEA R9, R9, R11, 0x3 ;  /* 0x0000000b09097211 */ /* 0x004fe400078e18ff */
[----:B---3--:R-:W-:-:S04]  /*162b0*/  SHF.L.U32 R10, R10, 0x1f, RZ ;  /* 0x0000001f0a0a7819 */ /* 0x008fc800000006ff */
[----:B------:R-:W1:Y:S02]  /*162c0*/  SYNCS.PHASECHK.TRANS64.TRYWAIT P0, [R9+URZ+0x38840], R10 ;  /* 0x0388400a090075a7 */ /* 0x000e64000800017f */
[----:B-1----:R-:W-:Y:S05]  /*162d0*/  @!P0 BRA `(.L_x_2540) ;  /* 0x0000003c00b48947 */ /* 0x002fea0003800000 */
.L_x_2611:
        /* <DEDUP_REMOVED lines=11> */
.L_x_2541:
        /* <DEDUP_REMOVED lines=22> */
.L_x_2538:
[----:B------:R-:W1:Y:S01]  /*164f0*/  S2R R12, SR_CgaCtaId ;  /* 0x00000000000c7919 */ /* 0x000e620000008800 */
[----:B------:R-:W-:Y:S05]  /*16500*/  WARPSYNC.ALL ;  /* 0x0000000000007948 */ /* 0x000fea0003800000 */
[----:B------:R-:W-:Y:S01]  /*16510*/  BAR.SYNC.DEFER_BLOCKING 0x8, 0xa0 ;  /* 0x0202800000007b1d */ /* 0x000fe20000010000 */
[----:B------:R-:W-:Y:S02]  /*16520*/  ELECT P0, URZ, PT ;  /* 0x00000000003f782f */ /* 0x000fe40003800000 */
[----:B------:R-:W-:-:S03]  /*16530*/  MOV R11, 0x400 ;  /* 0x00000400000b7802 */ /* 0x000fc60000000f00 */
[----:B------:R-:W-:Y:S01]  /*16540*/  BSSY B0, `(.L_x_2542) ;  /* 0x000004c000007945 */ /* 0x000fe20003800000 */
[----:B-1----:R-:W-:-:S07]  /*16550*/  LEA R11, R12, R11, 0x18 ;  /* 0x0000000b0c0b7211 */ /* 0x002fce00078ec0ff */
        /* <DEDUP_REMOVED lines=20> */
[----:B-1----:R-:W-:Y:S01]  /*166a0*/  IMAD.MOV.U32 R6, RZ, RZ, 0x10000 ;  /* 0x00010000ff067424 */ /* 0x002fe200078e00ff */
        /* <DEDUP_REMOVED lines=24> */
[----:B--2---:R-:W-:Y:S01]  /*16830*/  MOV R6, UR47 ;  /* 0x0000002f00067c02 */ /* 0x004fe20008000f00 */
        /* <DEDUP_REMOVED lines=20> */
[----:B-1----:R-:W-:Y:S01]  /*16980*/  R2UR UR42, R10 ;  /* 0x000000000a2a72ca */ /* 0x002fe200000e0000 */
[----:B------:R-:W-:-:S02]  /*16990*/  UIADD3 UR40, UR16, 0x2e400, URZ ;  /* 0x0002e40010287890 */ /* 0x000fc4000fffe03f */
[----:B------:R-:W-:-:S10]  /*169a0*/  UIADD3 UR16, UR16, 0x34400, URZ ;  /* 0x0003440010107890 */ /* 0x000fd4000fffe03f */
[----:B------:R2:W-:Y:S01]  /*169b0*/  UTMALDG.4D [UR40], [UR4], desc[UR6] ;  /* 0x00000628040075b4 */ /* 0x0005e20008019000 */
[----:B------:R2:W-:Y:S01]  /*169c0*/  UTMALDG.4D [UR32], [UR4], desc[UR6] ;  /* 0x00000620040075b4 */ /* 0x0005e20008019000 */
[----:B------:R2:W-:Y:S01]  /*169d0*/  UTMALDG.4D [UR24], [UR4], desc[UR6] ;  /* 0x00000618040075b4 */ /* 0x0005e20008019000 */
[----:B------:R2:W-:Y:S02]  /*169e0*/  UTMALDG.4D [UR16], [UR4], desc[UR6] ;  /* 0x00000610040075b4 */ /* 0x0005e40008019000 */
[----:B--2---:R-:W-:Y:S01]  /*169f0*/  NOP ;  /* 0x0000000000007918 */ /* 0x004fe20000000000 */
.L_x_2543:
[----:B------:R-:W-:Y:S05]  /*16a00*/  BSYNC B0 ;  /* 0x0000000000007941 */ /* 0x000fea0003800000 */
.L_x_2542:
[----:B------:R-:W2:Y:S02]  /*16a10*/  LDL.LU R6, [R1+0x1c] ;  /* 0x00001c0001067983 */ /* 0x000ea40000300800 */
[----:B--2---:R-:W-:-:S13]  /*16a20*/  R2UR UR5, R6 ;  /* 0x00000000060572ca */ /* 0x004fda00000e0000 */
[----:B------:R-:W-:-:S04]  /*16a30*/  UIADD3 UR5, UR5, 0x1, URZ ;  /* 0x0000000105057890 */ /* 0x000fc8000fffe03f */
[----:B------:R-:W-:Y:S02]  /*16a40*/  ULEA.HI UR4, UR5, UR5, URZ, 0x1 ;  /* 0x0000000505047291 */ /* 0x000fe4000f8f083f */
[----:B------:R-:W-:Y:S02]  /*16a50*/  IMAD.U32 R6, RZ, RZ, UR5 ;  /* 0x00000005ff067e24 */ /* 0x000fe4000f8e00ff */
[----:B------:R-:W-:-:S03]  /*16a60*/  ULOP3.LUT UR4, UR4, 0xfffffffe, URZ, 0xc0, !UPT ;  /* 0xfffffffe04047892 */ /* 0x000fc6000f8ec03f */
[----:B------:R1:W-:Y:S01]  /*16a70*/  STL [R1+0x1c], R6 ;  /* 0x00001c0601007387 */ /* 0x0003e20000100800 */
[----:B------:R-:W-:-:S06]  /*16a80*/  UIADD3 UR4, UR5, -UR4, URZ ;  /* 0x8000000405047290 */ /* 0x000fcc000fffe03f */
[----:B-1----:R-:W-:-:S04]  /*16a90*/  MOV R6, UR4 ;  /* 0x0000000400067c02 */ /* 0x002fc80008000f00 */
[----:B------:R-:W-:-:S04]  /*16aa0*/  SHF.L.U32 R6, R6, 0x1f, RZ ;  /* 0x0000001f06067819 */ /* 0x000fc800000006ff */
[----:B------:R-:W1:Y:S02]  /*16ab0*/  SYNCS.PHASECHK.TRANS64.TRYWAIT P0, [R11+URZ+0x38820], R6 ;  /* 0x038820060b0075a7 */ /* 0x000e64000800017f */
[----:B-1----:R-:W-:Y:S05]  /*16ac0*/  @!P0 BRA `(.L_x_2544) ;  /* 0x0000003400cc8947 */ /* 0x002fea0003800000 */
.L_x_2612:
[----:B------:R-:W-:Y:S01]  /*16ad0*/  ULDC.64 UR38, c[0x0][0x3f8] ;  /* 0x0000fe0000267ab9 */ /* 0x000fe20000000a00 */
[----:B------:R-:W-:Y:S01]  /*16ae0*/  ULDC.64 UR46, c[0x0][0x408] ;  /* 0x00010200002e7ab9 */ /* 0x000fe20000000a00 */
        /* <DEDUP_REMOVED lines=11> */
.L_x_2613:
        /* <DEDUP_REMOVED lines=11> */
.L_x_2548:
        /* <DEDUP_REMOVED lines=43> */
[----:B------:R-:W-:-:S02]  /*16f00*/  UMOV UR10, UR21 ;  /* 0x00000015000a7c82 */ /* 0x000fc40008000000 */
[----:B------:R1:W-:Y:S01]  /*16f10*/  UTMALDG.4D [UR8], [UR4], desc[UR6] ;  /* 0x00000608040075b4 */ /* 0x0003e20008019000 */
        /* <DEDUP_REMOVED lines=12> */
.L_x_2546:
[----:B------:R-:W-:Y:S05]  /*16fe0*/  BSYNC B0 ;  /* 0x0000000000007941 */ /* 0x000fea0003800000 */
.L_x_2545:
[----:B-1----:R-:W2:Y:S04]  /*16ff0*/  LDL R9, [R1+0x14] ;  /* 0x0000140001097983 */ /* 0x002ea80000100800 */
[----:B------:R-:W3:Y:S01]  /*17000*/  LDL R6, [R1+0xc] ;  /* 0x00000c0001067983 */ /* 0x000ee20000100800 */
[----:B------:R-:W-:Y:S01]  /*17010*/  BSSY B0, `(.L_x_2549) ;  /* 0x00001aa000007945 */ /* 0x000fe20003800000 */
[----:B--2---:R-:W-:-:S05]  /*17020*/  VIADD R8, R9, 0xfffffffe ;  /* 0xfffffffe09087836 */ /* 0x004fca0000000000 */
[----:B---3--:R-:W-:-:S13]  /*17030*/  ISETP.GE.AND P0, PT, R8, R6, PT ;  /* 0x000000060800720c */ /* 0x008fda0003f06270 */
[----:B------:R-:W-:Y:S05]  /*17040*/  @!P0 BRA `(.L_x_2550) ;  /* 0x0000001800988947 */ /* 0x000fea0003800000 */
[----:B------:R-:W-:Y:S01]  /*17050*/  LOP3.LUT R10, RZ, R6, RZ, 0x33, !PT ;  /* 0x00000006ff0a7212 */ /* 0x000fe200078e33ff */
[----:B------:R-:W-:Y:S01]  /*17060*/  IMAD.MOV R6, RZ, RZ, -R9 ;  /* 0x000000ffff067224 */ /* 0x000fe200078e0a09 */
[----:B------:R-:W-:Y:S04]  /*17070*/  BSSY B1, `(.L_x_2551) ;  /* 0x0000090000017945 */ /* 0x000fe80003800000 */
[----:B------:R-:W-:-:S04]  /*17080*/  VIADDMNMX R10, R6, 0x1, R10, !PT ;  /* 0x00000001060a7846 */ /* 0x000fc8000780010a */
[----:B------:R-:W-:-:S04]  /*17090*/  IADD3 R6, R9, R10, RZ ;  /* 0x0000000a09067210 */ /* 0x000fc80007ffe0ff */
        /* <DEDUP_REMOVED lines=32> */
[----:B------:R-:W-:Y:S01]  /*172a0*/  LEA.HI.X R3, R6, R3, R11, 0x2, P0 ;  /* 0x0000000306037211 */ /* 0x000fe200000f140b */
[----:B------:R-:W-:-:S04]  /*172b0*/  IMAD.MOV R6, RZ, RZ, -R9 ;  /* 0x000000ffff067224 */ /* 0x000fc800078e0a09 */
[----:B------:R1:W5:Y:S01]  /*172c0*/  LDG.E R7, desc[UR6][R2.64] ;  /* 0x0000000602077981 */ /* 0x000362000c1e1900 */
[----:B------:R-:W-:-:S07]  /*172d0*/  IMAD R8, R12, R6, R8 ;  /* 0x000000060c087224 */ /* 0x000fce00078e0208 */
.L_x_2555:
[----:B-1----:R-:W1:Y:S01]  /*172e0*/  S2R R3, SR_CgaCtaId ;  /* 0x0000000000037919 */ /* 0x002e620000008800 */
[----:B------:R-:W-:-:S04]  /*172f0*/  MOV R2, 0x400 ;  /* 0x0000040000027802 */ /* 0x000fc80000000f00 */
[----:B-1----:R-:W-:Y:S02]  /*17300*/  LEA R2, R3, R2, 0x18 ;  /* 0x0000000203027211 */ /* 0x002fe400078ec0ff */
[----:B------:R-:W-:Y:S02]  /*17310*/  SHF.L.U32 R3, R13, 0x1f, RZ ;  /* 0x0000001f0d037819 */ /* 0x000fe400000006ff */
[----:B------:R-:W-:-:S04]  /*17320*/  LEA R2, R14, R2, 0x3 ;  /* 0x000000020e027211 */ /* 0x000fc800078e18ff */
[----:B------:R-:W1:Y:S02]  /*17330*/  SYNCS.PHASECHK.TRANS64.TRYWAIT P0, [R2+URZ+0x38840], R3 ;  /* 0x03884003020075a7 */ /* 0x000e64000800017f */
[----:B-1----:R-:W-:Y:S05]  /*17340*/  @!P0 BRA `(.L_x_2556) ;  /* 0x0000002c00e08947 */ /* 0x002fea0003800000 */
.L_x_2614:
        /* <DEDUP_REMOVED lines=11> */
.L_x_2557:
        /* <DEDUP_REMOVED lines=22> */
.L_x_2615:
        /* <DEDUP_REMOVED lines=8> */
.L_x_2559:
        /* <DEDUP_REMOVED lines=54> */
.L_x_2554:
[----:B------:R-:W-:Y:S05]  /*17940*/  BSYNC B2 ;  /* 0x0000000000027941 */ /* 0x000fea0003800000 */
.L_x_2553:
[----:B------:R-:W2:Y:S02]  /*17950*/  LDL R2, [R1+0x14] ;  /* 0x0000140001027983 */ /* 0x000ea40000100800 */
[----:B--2---:R-:W-:-:S07]  /*17960*/  IADD3 R8, R2, -0x3, RZ ;  /* 0xfffffffd02087810 */ /* 0x004fce0007ffe0ff */
.L_x_2552:
[----:B------:R-:W-:Y:S05]  /*17970*/  BSYNC B1 ;  /* 0x0000000000017941 */ /* 0x000fea0003800000 */
.L_x_2551:
[----:B------:R-:W2:Y:S01]  /*17980*/  LDL.LU R2, [R1+0x14] ;  /* 0x0000140001027983 */ /* 0x000ea20000300800 */
[----:B------:R-:W-:Y:S01]  /*17990*/  VIADD R10, R10, 0xfffffffe ;  /* 0xfffffffe0a0a7836 */ /* 0x000fe20000000000 */
[----:B--2---:R-:W-:-:S04]  /*179a0*/  LOP3.LUT R3, RZ, R2, RZ, 0x33, !PT ;  /* 0x00000002ff037212 */ /* 0x004fc800078e33ff */
[----:B------:R-:W-:-:S13]  /*179b0*/  ISETP.NE.AND P0, PT, R10, R3, PT ;  /* 0x000000030a00720c */ /* 0x000fda0003f05270 */
[----:B------:R-:W-:Y:S05]  /*179c0*/  @!P0 BRA `(.L_x_2550) ;  /* 0x0000001000388947 */ /* 0x000fea0003800000 */
.L_x_2574:
        /* <DEDUP_REMOVED lines=20> */
[----:B------:R-:W-:Y:S01]  /*17b10*/  @P0 SHF.R.U32.HI R2, RZ, R3, R6 ;  /* 0x00000003ff020219 */ /* 0x000fe20000011606 */
[----:B------:R-:W-:-:S04]  /*17b20*/  IMAD R6, R5, UR46, RZ ;  /* 0x0000002e05067c24 */ /* 0x000fc8000f8e02ff */
[----:B------:R-:W-:Y:S02]  /*17b30*/  IMAD.MOV R3, RZ, RZ, -R2 ;  /* 0x000000ffff037224 */ /* 0x000fe400078e0a02 */
[----:B------:R-:W-:Y:S02]  /*17b40*/  IMAD R6, R4, UR47, R6 ;  /* 0x0000002f04067c24 */ /* 0x000fe4000f8e0206 */
[----:B------:R-:W-:Y:S01]  /*17b50*/  IMAD R11, R11, R3, R8 ;  /* 0x000000030b0b7224 */ /* 0x000fe200078e0208 */
[----:B------:R-:W-:-:S03]  /*17b60*/  SHF.R.S32.HI R3, RZ, 0x1f, R2 ;  /* 0x0000001fff037819 */ /* 0x000fc60000011402 */
[----:B------:R-:W-:-:S05]  /*17b70*/  IMAD.WIDE.U32 R2, R4, UR46, R2 ;  /* 0x0000002e04027c25 */ /* 0x000fca000f8e0002 */
[----:B------:R-:W-:Y:S02]  /*17b80*/  IADD3 R3, R6, R3, RZ ;  /* 0x0000000306037210 */ /* 0x000fe40007ffe0ff */
[----:B------:R-:W-:-:S04]  /*17b90*/  LEA R6, P0, R2, UR38, 0x2 ;  /* 0x0000002602067c11 */ /* 0x000fc8000f8010ff */
[----:B------:R-:W-:-:S06]  /*17ba0*/  LEA.HI.X R7, R2, UR39, R3, 0x2, P0 ;  /* 0x0000002702077c11 */ /* 0x000fcc00080f1403 */
[----:B------:R1:W5:Y:S03]  /*17bb0*/  LDG.E R7, desc[UR4][R6.64] ;  /* 0x0000000406077981 */ /* 0x000366000c1e1900 */
.L_x_2562:
[----:B------:R-:W2:Y:S01]  /*17bc0*/  S2R R3, SR_CgaCtaId ;  /* 0x0000000000037919 */ /* 0x000ea20000008800 */
[----:B------:R-:W-:-:S04]  /*17bd0*/  MOV R2, 0x400 ;  /* 0x0000040000027802 */ /* 0x000fc80000000f00 */
[----:B--2---:R-:W-:Y:S02]  /*17be0*/  LEA R2, R3, R2, 0x18 ;  /* 0x0000000203027211 */ /* 0x004fe400078ec0ff */
[----:B------:R-:W-:-:S03]  /*17bf0*/  SHF.L.U32 R3, R10, 0x1f, RZ ;  /* 0x0000001f0a037819 */ /* 0x000fc600000006ff */
[----:B------:R-:W-:-:S04]  /*17c00*/  IMAD R2, R9, 0x8, R2 ;  /* 0x0000000809027824 */ /* 0x000fc800078e0202 */
[----:B------:R-:W2:Y:S02]  /*17c10*/  SYNCS.PHASECHK.TRANS64.TRYWAIT P0, [R2+URZ+0x38840], R3 ;  /* 0x03884003020075a7 */ /* 0x000ea4000800017f */
[----:B--2---:R-:W-:Y:S05]  /*17c20*/  @!P0 BRA `(.L_x_2563) ;  /* 0x0000002400d08947 */ /* 0x004fea0003800000 */
.L_x_2616:
        /* <DEDUP_REMOVED lines=11> */
.L_x_2564:
[----:B------:R-:W3:Y:S01]  /*17ce0*/  LDL R12, [R1+0x8] ;  /* 0x00000800010c7983 */ /* 0x000ee20000100800 */
[----:B-1----:R-:W-:Y:S01]  /*17cf0*/  MOV R6, 0x400 ;  /* 0x0000040000067802 */ /* 0x002fe20000000f00 */
        /* <DEDUP_REMOVED lines=19> */
.L_x_2617:
        /* <DEDUP_REMOVED lines=8> */
.L_x_2566:
        /* <DEDUP_REMOVED lines=17> */
[----:B-1----:R-:W-:-:S04]  /*17fc0*/  LEA R3, R11, R3, 0x18 ;  /* 0x000000030b037211 */ /* 0x002fc800078ec0ff */
[----:B------:R-:W-:-:S04]  /*17fd0*/  LEA R2, R9, R3, 0x10 ;  /* 0x0000000309027211 */ /* 0x000fc800078e80ff */
        /* <DEDUP_REMOVED lines=34> */
.L_x_2561:
[----:B------:R-:W-:Y:S05]  /*18200*/  BSYNC B1 ;  /* 0x0000000000017941 */ /* 0x000fea0003800000 */
.L_x_2560:
[----:B------:R-:W-:Y:S01]  /*18210*/  VIADD R9, R9, 0x1 ;  /* 0x0000000109097836 */ /* 0x000fe20000000000 */
[----:B------:R-:W-:Y:S04]  /*18220*/  BSSY B1, `(.L_x_2567) ;  /* 0x0000084000017945 */ /* 0x000fe80003800000 */
        /* <DEDUP_REMOVED lines=8> */
[----:B------:R-:W-:Y:S01]  /*182b0*/  ISETP.NE.U32.AND P0, PT, RZ, UR38, PT ;  /* 0x00000026ff007c0c */ /* 0x000fe2000bf05070 */
[----:B------:R-:W-:-:S03]  /*182c0*/  IMAD.MOV.U32 R10, RZ, RZ, R9 ;  /* 0x000000ffff0a7224 */ /* 0x000fc600078e0009 */
        /* <DEDUP_REMOVED lines=19> */
.L_x_2569:
[----:B------:R-:W3:Y:S01]  /*18400*/  S2R R3, SR_CgaCtaId ;  /* 0x0000000000037919 */ /* 0x000ee20000008800 */
[----:B------:R-:W-:-:S04]  /*18410*/  MOV R2, 0x400 ;  /* 0x0000040000027802 */ /* 0x000fc80000000f00 */
[----:B---3--:R-:W-:Y:S02]  /*18420*/  LEA R2, R3, R2, 0x18 ;  /* 0x0000000203027211 */ /* 0x008fe400078ec0ff */
[----:B------:R-:W-:-:S03]  /*18430*/  SHF.L.U32 R3, R11, 0x1f, RZ ;  /* 0x0000001f0b037819 */ /* 0x000fc600000006ff */
[----:B------:R-:W-:-:S04]  /*18440*/  IMAD R2, R12, 0x8, R2 ;  /* 0x000000080c027824 */ /* 0x000fc800078e0202 */
[----:B------:R-:W3:Y:S02]  /*18450*/  SYNCS.PHASECHK.TRANS64.TRYWAIT P0, [R2+URZ+0x38840], R3 ;  /* 0x03884003020075a7 */ /* 0x000ee4000800017f */
[----:B---3--:R-:W-:Y:S05]  /*18460*/  @!P0 BRA `(.L_x_2570) ;  /* 0x0000001c00e88947 */ /* 0x008fea0003800000 */
.L_x_2618:
        /* <DEDUP_REMOVED lines=11> */
.L_x_2571:
[----:B--2---:R-:W2:Y:S01]  /*18520*/  LDL R6, [R1] ;  /* 0x0000000001067983 */ /* 0x004ea20000100800 */
        /* <DEDUP_REMOVED lines=21> */
.L_x_2619:
[----:B------:R-:W-:Y:S05]  /*18680*/  @P0 BRA `(.L_x_2573) ;  /* 0x00000000001c0947 */ /* 0x000fea0003800000 */
[----:B------:R-:W1:Y:S01]  /*18690*/  S2R R10, SR_TID.X ;  /* 0x00000000000a7919 */ /* 0x000e620000002100 */
[----:B0--3--:R-:W-:-:S04]  /*186a0*/  IMAD.MOV.U32 R3, RZ, RZ, 0x10000 ;  /* 0x00010000ff037424 */ /* 0x009fc800078e00ff */
[----:B------:R2:W-:Y:S01]  /*186b0*/  SYNCS.ARRIVE.TRANS64 RZ, [R2+URZ+0x38850], R3 ;  /* 0x0388500302ff79a7 */ /* 0x0005e2000800003f */
[----:B-1----:R-:W-:-:S04]  /*186c0*/  LOP3.LUT R10, R10, 0x1f, RZ, 0xc0, !PT ;  /* 0x0000001f0a0a7812 */ /* 0x002fc800078ec0ff */
[----:B------:R-:W-:-:S13]  /*186d0*/  ISETP.NE.AND P1, PT, R10, RZ, PT ;  /* 0x000000ff0a00720c */ /* 0x000fda0003f25270 */
[----:B--2---:R-:W-:Y:S05]  /*186e0*/  @!P1 BRA `(.L_x_2573) ;  /* 0x0000000000049947 */ /* 0x004fea0003800000 */
[----:B------:R-:W-:Y:S01]  /*186f0*/  BPT.TRAP 0x1 ;  /* 0x000000040000795c */ /* 0x000fe20000300000 */
.L_x_2573:
        /* <DEDUP_REMOVED lines=54> */
.L_x_2568:
[----:B------:R-:W-:Y:S05]  /*18a60*/  BSYNC B1 ;  /* 0x0000000000017941 */ /* 0x000fea0003800000 */
.L_x_2567:
[----:B------:R-:W2:Y:S01]  /*18a70*/  LDL R2, [R1+0xc] ;  /* 0x00000c0001027983 */ /* 0x000ea20000100800 */
[----:B------:R-:W-:Y:S01]  /*18a80*/  VIADD R8, R8, 0xfffffffe ;  /* 0xfffffffe08087836 */ /* 0x000fe20000000000 */
[----:B--2---:R-:W-:-:S13]  /*18a90*/  ISETP.GT.AND P0, PT, R9, R2, PT ;  /* 0x000000020900720c */ /* 0x004fda0003f04270 */
[----:B------:R-:W-:Y:S05]  /*18aa0*/  @P0 BRA `(.L_x_2574) ;  /* 0xffffffec00c80947 */ /* 0x000fea000383ffff */
.L_x_2550:
[----:B------:R-:W-:Y:S05]  /*18ab0*/  BSYNC B0 ;  /* 0x0000000000007941 */ /* 0x000fea0003800000 */
.L_x_2549:
        /* <DEDUP_REMOVED lines=26> */
.L_x_2576:
[----:B------:R-:W-:Y:S05]  /*18c60*/  BSYNC B0 ;  /* 0x0000000000007941 */ /* 0x000fea0003800000 */
.L_x_2575:
[----:B--2---:R-:W2:Y:S02]  /*18c70*/  LDL.LU R2, [R1+0x4] ;  /* 0x0000040001027983 */ /* 0x004ea40000300800 */
[----:B--2---:R-:W-:-:S05]  /*18c80*/  LOP3.LUT R2, R2, R0, RZ, 0x3c, !PT ;  /* 0x0000000002027212 */ /* 0x004fca00078e3cff */
[----:B------:R2:W-:Y:S02]  /*18c90*/  STL [R1+0x4], R2 ;  /* 0x0000040201007387 */ /* 0x0005e40000100800 */
.L_x_2531:
[----:B------:R-:W-:Y:S05]  /*18ca0*/  BSYNC B6 ;  /* 0x0000000000067941 */ /* 0x000fea0003800000 */
.L_x_2529:
[----:B------:R-:W-:-:S03]  /*18cb0*/  UMOV UR4, 0xffffffff ;  /* 0xffffffff00047882 */ /* 0x000fc60000000000 */
[----:B------:R-:W-:Y:S05]  /*18cc0*/  BRA.DIV UR4, `(.L_x_2577) ;  /* 0x0000001604f87947 */ /* 0x000fea000b800000 */
[----:B------:R3:W4:Y:S04]  /*18cd0*/  SHFL.IDX PT, R4, R16, RZ, 0x1f ;  /* 0x00001fff10047589 */ /* 0x00072800000e0000 */
[----:B------:R-:W0:Y:S02]  /*18ce0*/  SHFL.IDX PT, R16, R16, 0x1, 0x1f ;  /* 0x00201f0010107f89 */ /* 0x000e2400000e0000 */
.L_x_2623:
[----:B------:R-:W1:Y:S01]  /*18cf0*/  S2R R0, SR_TID.X ;  /* 0x0000000000007919 */ /* 0x000e620000002100 */
[----:B------:R-:W-:Y:S01]  /*18d00*/  ULDC UR4, c[0x0][0xd14] ;  /* 0x0003450000047ab9 */ /* 0x000fe20000000800 */
[----:B------:R-:W-:Y:S01]  /*18d10*/  BSSY B0, `(.L_x_2578) ;  /* 0x000000c000007945 */ /* 0x000fe20003800000 */
[----:B------:R-:W-:Y:S01]  /*18d20*/  IMAD.MOV.U32 R3, RZ, RZ, RZ ;  /* 0x000000ffff037224 */ /* 0x000fe200078e00ff */
[----:B-1----:R-:W-:Y:S01]  /*18d30*/  LOP3.LUT R8, R0, 0x1f, RZ, 0xc0, !PT ;  /* 0x0000001f00087812 */ /* 0x002fe200078ec0ff */
[----:B------:R-:W-:-:S03]  /*18d40*/  IMAD.U32 R0, RZ, RZ, UR4 ;  /* 0x00000004ff007e24 */ /* 0x000fc6000f8e00ff */
[C---:B------:R-:W-:Y:S01]  /*18d50*/  ISETP.NE.AND P0, PT, R8.reuse, 0x1f, PT ;  /* 0x0000001f0800780c */ /* 0x040fe20003f05270 */
[----:B------:R-:W-:-:S05]  /*18d60*/  IMAD.IADD R5, R8, 0x1, R19 ;  /* 0x0000000108057824 */ /* 0x000fca00078e0213 */
[----:B------:R-:W-:-:S13]  /*18d70*/  ISETP.GE.OR P0, PT, R5, R0, !P0 ;  /* 0x000000000500720c */ /* 0x000fda0004706670 */
[----:B------:R-:W-:Y:S05]  /*18d80*/  @P0 BRA `(.L_x_2579) ;  /* 0x0000000000100947 */ /* 0x000fea0003800000 */
[----:B--2---:R-:W1:Y:S01]  /*18d90*/  LDC.64 R2, c[0x0][0xd58] ;  /* 0x00035600ff027b82 */ /* 0x004e620000000a00 */
[----:B------:R-:W-:Y:S01]  /*18da0*/  ULDC.64 UR4, c[0x0][0x208] ;  /* 0x0000820000047ab9 */ /* 0x000fe20000000a00 */
[----:B-1----:R-:W-:-:S06]  /*18db0*/  IMAD.WIDE R2, R5, 0x4, R2 ;  /* 0x0000000405027825 */ /* 0x002fcc00078e0202 */
[----:B------:R1:W5:Y:S02]  /*18dc0*/  LDG.E R3, desc[UR4][R2.64] ;  /* 0x0000000402037981 */ /* 0x000364000c1e1900 */
.L_x_2579:
[----:B------:R-:W-:Y:S05]  /*18dd0*/  BSYNC B0 ;  /* 0x0000000000007941 */ /* 0x000fea0003800000 */
.L_x_2578:
[----:B------:R-:W-:-:S03]  /*18de0*/  UMOV UR4, 0xffffffff ;  /* 0xffffffff00047882 */ /* 0x000fc60000000000 */
[----:B------:R-:W-:Y:S05]  /*18df0*/  BRA.DIV UR4, `(.L_x_2580) ;  /* 0x0000001604f87947 */ /* 0x000fea000b800000 */
        /* <DEDUP_REMOVED lines=17> */
[----:B------:R-:W1:Y:S02]  /*18f10*/  SHFL.UP PT, R14, R7, 0x10, RZ ;  /* 0x06000000070e7989 */ /* 0x000e6400000e00ff */
[----:B-12---:R-:W-:-:S05]  /*18f20*/  SEL R2, R14, RZ, P0 ;  /* 0x000000ff0e027207 */ /* 0x006fca0000000000 */
[----:B------:R-:W-:-:S05]  /*18f30*/  IMAD.IADD R2, R7, 0x1, R2 ;  /* 0x0000000107027824 */ /* 0x000fca00078e0202 */
[----:B------:R0:W1:Y:S02]  /*18f40*/  SHFL.IDX PT, R14, R2, 0x1f, 0x1f ;  /* 0x03e01f00020e7f89 */ /* 0x00006400000e0000 */
.L_x_2631:
[----:B------:R-:W-:Y:S02]  /*18f50*/  ULDC UR4, c[0x0][0xd10] ;  /* 0x0003440000047ab9 */ /* 0x000fe40000000800 */
[----:B------:R-:W-:-:S04]  /*18f60*/  IMAD.U32 R5, RZ, RZ, UR4 ;  /* 0x00000004ff057e24 */ /* 0x000fc8000f8e00ff */
[----:B-1----:R-:W-:-:S05]  /*18f70*/  IMAD R7, R14, R5, RZ ;  /* 0x000000050e077224 */ /* 0x002fca00078e02ff */
[----:B---3--:R-:W-:-:S04]  /*18f80*/  IADD3 R16, R16, R7, RZ ;  /* 0x0000000710107210 */ /* 0x008fc80007ffe0ff */
[----:B----4-:R-:W-:-:S13]  /*18f90*/  ISETP.GT.AND P0, PT, R16, R4, PT ;  /* 0x000000041000720c */ /* 0x010fda0003f04270 */
[----:B------:R-:W-:Y:S05]  /*18fa0*/  @P0 BRA `(.L_x_2581) ;  /* 0x0000000000b80947 */ /* 0x000fea0003800000 */
[----:B------:R-:W1:Y:S02]  /*18fb0*/  LDC R0, c[0x0][0xd14] ;  /* 0x00034500ff007b82 */ /* 0x000e640000000800 */
.L_x_2586:
[----:B------:R-:W-:-:S05]  /*18fc0*/  VIADD R19, R19, 0x1f ;  /* 0x0000001f13137836 */ /* 0x000fca0000000000 */
[----:B-1----:R-:W-:-:S13]  /*18fd0*/  ISETP.GE.AND P0, PT, R19, R0, PT ;  /* 0x000000001300720c */ /* 0x002fda0003f06270 */
        /* <DEDUP_REMOVED lines=9> */
[----:B------:R-:W0:Y:S01]  /*19070*/  LDC.64 R2, c[0x0][0xd58] ;  /* 0x00035600ff027b82 */ /* 0x000e220000000a00 */
[----:B------:R-:W-:Y:S01]  /*19080*/  ULDC.64 UR4, c[0x0][0x208] ;  /* 0x0000820000047ab9 */ /* 0x000fe20000000a00 */
[----:B0-----:R-:W-:-:S06]  /*19090*/  IMAD.WIDE R2, R5, 0x4, R2 ;  /* 0x0000000405027825 */ /* 0x001fcc00078e0202 */
[----:B------:R0:W5:Y:S02]  /*190a0*/  LDG.E R3, desc[UR4][R2.64] ;  /* 0x0000000402037981 */ /* 0x000164000c1e1900 */
.L_x_2584:
[----:B------:R-:W-:Y:S05]  /*190b0*/  BSYNC B0 ;  /* 0x0000000000007941 */ /* 0x000fea0003800000 */
.L_x_2583:
[----:B------:R-:W-:-:S03]  /*190c0*/  UMOV UR4, 0xffffffff ;  /* 0xffffffff00047882 */ /* 0x000fc60000000000 */
[----:B------:R-:W-:Y:S05]  /*190d0*/  BRA.DIV UR4, `(.L_x_2585) ;  /* 0x0000001a04107947 */ /* 0x000fea000b800000 */
[----:B-----5:R-:W1:Y:S01]  /*190e0*/  SHFL.UP PT, R14, R3, 0x1, RZ ;  /* 0x04200000030e7989 */ /* 0x020e6200000e00ff */
[C---:B------:R-:W-:Y:S02]  /*190f0*/  ISETP.NE.AND P0, PT, R7.reuse, RZ, PT ;  /* 0x000000ff0700720c */ /* 0x040fe40003f05270 */
[C---:B------:R-:W-:Y:S02]  /*19100*/  ISETP.GE.U32.AND P1, PT, R7.reuse, 0x2, PT ;  /* 0x000000020700780c */ /* 0x040fe40003f26070 */
[----:B-1----:R-:W-:Y:S02]  /*19110*/  SEL R14, R14, RZ, P0 ;  /* 0x000000ff0e0e7207 */ /* 0x002fe40000000000 */
        /* <DEDUP_REMOVED lines=11> */
[----:B0-----:R-:W-:-:S05]  /*191d0*/  SEL R6, R14, RZ, P1 ;  /* 0x000000ff0e067207 */ /* 0x001fca0000800000 */
[----:B------:R-:W-:-:S05]  /*191e0*/  IMAD.IADD R6, R5, 0x1, R6 ;  /* 0x0000000105067824 */ /* 0x000fca00078e0206 */
[----:B------:R-:W0:Y:S02]  /*191f0*/  SHFL.UP PT, R14, R6, 0x10, RZ ;  /* 0x06000000060e7989 */ /* 0x000e2400000e00ff */
[----:B0-----:R-:W-:-:S05]  /*19200*/  SEL R7, R14, RZ, P0 ;  /* 0x000000ff0e077207 */ /* 0x001fca0000000000 */
[----:B------:R-:W-:-:S05]  /*19210*/  IMAD.IADD R2, R6, 0x1, R7 ;  /* 0x0000000106027824 */ /* 0x000fca00078e0207 */
[----:B------:R0:W1:Y:S02]  /*19220*/  SHFL.IDX PT, R14, R2, 0x1f, 0x1f ;  /* 0x03e01f00020e7f89 */ /* 0x00006400000e0000 */
.L_x_2639:
[----:B------:R-:W-:Y:S02]  /*19230*/  ULDC UR4, c[0x0][0xd10] ;  /* 0x0003440000047ab9 */ /* 0x000fe40000000800 */
[----:B------:R-:W-:-:S04]  /*19240*/  IMAD.U32 R5, RZ, RZ, UR4 ;  /* 0x00000004ff057e24 */ /* 0x000fc8000f8e00ff */
[----:B-1----:R-:W-:-:S04]  /*19250*/  IMAD R7, R14, R5, RZ ;  /* 0x000000050e077224 */ /* 0x002fc800078e02ff */
[----:B------:R-:W-:-:S05]  /*19260*/  IMAD.IADD R16, R7, 0x1, R16 ;  /* 0x0000000107107824 */ /* 0x000fca00078e0210 */
[----:B------:R-:W-:-:S13]  /*19270*/  ISETP.GT.AND P0, PT, R16, R4, PT ;  /* 0x000000041000720c */ /* 0x000fda0003f04270 */
[----:B------:R-:W-:Y:S05]  /*19280*/  @!P0 BRA `(.L_x_2586) ;  /* 0xfffffffc004c8947 */ /* 0x000fea000383ffff */
.L_x_2581:
[----:B------:R-:W-:Y:S01]  /*19290*/  IMAD.IADD R16, R16, 0x1, -R7 ;  /* 0x0000000110107824 */ /* 0x000fe200078e0a07 */
[----:B------:R-:W-:-:S03]  /*192a0*/  UMOV UR4, 0xffffffff ;  /* 0xffffffff00047882 */ /* 0x000fc60000000000 */
[----:B------:R-:W-:-:S05]  /*192b0*/  IMAD R7, R2, R5, R16 ;  /* 0x0000000502077224 */ /* 0x000fca00078e0210 */
[----:B------:R-:W-:Y:S01]  /*192c0*/  ISETP.GT.AND P6, PT, R7, R4, PT ;  /* 0x000000040700720c */ /* 0x000fe20003fc4270 */
[----:B------:R-:W-:-:S12]  /*192d0*/  BRA.DIV UR4, `(.L_x_2587) ;  /* 0x0000001a04607947 */ /* 0x000fd8000b800000 */
[----:B------:R-:W-:-:S04]  /*192e0*/  VOTE.ANY R6, PT, !P6 ;  /* 0x0000000000067806 */ /* 0x000fc800070e0100 */
[----:B------:R-:W1:Y:S02]  /*192f0*/  POPC R7, R6 ;  /* 0x0000000600077309 */ /* 0x000e640000000000 */
[----:B-1----:R1:W2:Y:S02]  /*19300*/  SHFL.IDX PT, R17, R3, R7, 0x1f ;  /* 0x00001f0703117589 */ /* 0x0022a400000e0000 */
.L_x_2643:
[----:B------:R-:W-:Y:S02]  /*19310*/  ISETP.NE.AND P0, PT, R6, RZ, PT ;  /* 0x000000ff0600720c */ /* 0x000fe40003f05270 */
[----:B------:R-:W-:-:S11]  /*19320*/  MOV R8, RZ ;  /* 0x000000ff00087202 */ /* 0x000fd60000000f00 */
[----:B------:R-:W-:Y:S05]  /*19330*/  @!P0 BRA `(.L_x_2588) ;  /* 0x0000000000108947 */ /* 0x000fea0003800000 */
[----:B------:R-:W-:Y:S01]  /*19340*/  UMOV UR4, 0xffffffff ;  /* 0xffffffff00047882 */ /* 0x000fe20000000000 */
[----:B------:R-:W-:Y:S02]  /*19350*/  VIADD R12, R7, 0xffffffff ;  /* 0xffffffff070c7836 */ /* 0x000fe40000000000 */
[----:B------:R-:W-:Y:S05]  /*19360*/  BRA.DIV UR4, `(.L_x_2589) ;  /* 0x0000001a04847947 */ /* 0x000fea000b800000 */
[----:B------:R3:W4:Y:S02]  /*19370*/  SHFL.IDX PT, R8, R2, R12, 0x1f ;  /* 0x00001f0c02087589 */ /* 0x00072400000e0000 */
.L_x_2588:
[----:B01-3--:R-:W0:Y:S01]  /*19380*/  LDC.64 R2, c[0x0][0xd68] ;  /* 0x00035a00ff027b82 */ /* 0x00be220000000a00 */
[----:B------:R-:W-:Y:S01]  /*19390*/  IMAD.IADD R19, R7, 0x1, R19 ;  /* 0x0000000107137824 */ /* 0x000fe200078e0213 */
[----:B------:R-:W-:-:S03]  /*193a0*/  ULDC.64 UR4, c[0x0][0x208] ;  /* 0x0000820000047ab9 */ /* 0x000fc60000000a00 */
[----:B0-----:R-:W-:-:S05]  /*193b0*/  IMAD.WIDE R2, R19, 0x4, R2 ;  /* 0x0000000413027825 */ /* 0x001fca00078e0202 */
[----:B------:R0:W2:Y:S01]  /*193c0*/  LDG.E R10, desc[UR4][R2.64] ;  /* 0x00000004020a7981 */ /* 0x0000a2000c1e1900 */
[----:B----4-:R-:W-:Y:S02]  /*193d0*/  IMAD R16, R8, R5, R16 ;  /* 0x0000000508107224 */ /* 0x010fe400078e0210 */
[----:B0-----:R-:W-:Y:S02]  /*193e0*/  IMAD.MOV.U32 R2, RZ, RZ, RZ ;  /* 0x000000ffff027224 */ /* 0x001fe400078e00ff */
[----:B--2---:R-:W-:-:S05]  /*193f0*/  IMAD R6, R17, R10, RZ ;  /* 0x0000000a11067224 */ /* 0x004fca00078e02ff */
        /* <DEDUP_REMOVED lines=20> */
[----:B------:R-:W-:-:S03]  /*19540*/  ISETP.GE.AND P0, PT, R3, RZ, PT ;  /* 0x000000ff0300720c */ /* 0x000fc60003f06270 */
[----:B------:R-:W-:-:S10]  /*19550*/  IMAD.MOV.U32 R7, RZ, RZ, R2 ;  /* 0x000000ffff077224 */ /* 0x000fd400078e0002 */
[----:B------:R-:W-:Y:S02]  /*19560*/  @!P0 IADD3 R7, -R7, RZ, RZ ;  /* 0x000000ff07078210 */ /* 0x000fe40007ffe1ff */
[----:B------:R-:W-:-:S13]  /*19570*/  ISETP.NE.AND P0, PT, R6, RZ, PT ;  /* 0x000000ff0600720c */ /* 0x000fda0003f05270 */
[----:B------:R-:W-:-:S05]  /*19580*/  @!P0 LOP3.LUT R7, RZ, R6, RZ, 0x33, !PT ;  /* 0x00000006ff078212 */ /* 0x000fca00078e33ff */
[----:B------:R-:W-:Y:S02]  /*19590*/  IMAD R4, R10, R7, RZ ;  /* 0x000000070a047224 */ /* 0x000fe400078e02ff */
[----:B------:R-:W-:Y:S02]  /*195a0*/  IMAD.MOV R7, RZ, RZ, -R7 ;  /* 0x000000ffff077224 */ /* 0x000fe400078e0a07 */
[----:B------:R-:W-:Y:S02]  /*195b0*/  IMAD.MOV R2, RZ, RZ, -R4 ;  /* 0x000000ffff027224 */ /* 0x000fe400078e0a04 */
[----:B------:R-:W-:-:S03]  /*195c0*/  IMAD R6, R6, R7, R9 ;  /* 0x0000000706067224 */ /* 0x000fc600078e0209 */
[----:B------:R-:W-:Y:S01]  /*195d0*/  VIADDMNMX R5, R2, R5, R10, PT ;  /* 0x0000000502057246 */ /* 0x000fe2000380010a */
[----:B------:R-:W-:Y:S02]  /*195e0*/  IMAD.MOV.U32 R2, RZ, RZ, RZ ;  /* 0x000000ffff027224 */ /* 0x000fe400078e00ff */
[----:B------:R-:W-:Y:S01]  /*195f0*/  IMAD.IADD R4, R6, 0x1, R4 ;  /* 0x0000000106047824 */ /* 0x000fe200078e0204 */
        /* <DEDUP_REMOVED lines=10> */
[----:B------:R-:W-:Y:S01]  /*196a0*/  IMAD.HI.U32 R3, R3, R2, RZ ;  /* 0x0000000203037227 */ /* 0x000fe200078e00ff */
[----:B------:R-:W-:-:S05]  /*196b0*/  IADD3 R7, RZ, -R7, RZ ;  /* 0x80000007ff077210 */ /* 0x000fca0007ffe0ff */
[----:B------:R-:W-:Y:S01]  /*196c0*/  IMAD R7, R3, R7, R2 ;  /* 0x0000000703077224 */ /* 0x000fe200078e0202 */
[----:B------:R-:W-:-:S04]  /*196d0*/  LOP3.LUT R2, R6, R5, RZ, 0x3c, !PT ;  /* 0x0000000506027212 */ /* 0x000fc800078e3cff */
        /* <DEDUP_REMOVED lines=8> */
[----:B------:R-:W-:Y:S02]  /*19760*/  @!P0 LOP3.LUT R3, RZ, R5, RZ, 0x33, !PT ;  /* 0x00000005ff038212 */ /* 0x000fe400078e33ff */
[----:B------:R-:W-:Y:S02]  /*19770*/  IADD3 R5, -R5, RZ, RZ ;  /* 0x000000ff05057210 */ /* 0x000fe40007ffe1ff */
[----:B------:R-:W-:-:S03]  /*19780*/  LOP3.LUT R2, RZ, R3, RZ, 0x33, !PT ;  /* 0x00000003ff027212 */ /* 0x000fc600078e33ff */
[----:B------:R-:W-:Y:S02]  /*19790*/  IMAD R18, R3, R5, R4 ;  /* 0x0000000503127224 */ /* 0x000fe400078e0204 */
[----:B------:R-:W-:Y:S01]  /*197a0*/  IMAD.IADD R17, R17, 0x1, R2 ;  /* 0x0000000111117824 */ /* 0x000fe200078e0202 */
[----:B------:R-:W-:Y:S06]  /*197b0*/  BRA `(.L_x_2590) ;  /* 0x00000000001c7947 */ /* 0x000fec0003800000 */
.L_x_2582:
[----:B------:R-:W-:Y:S01]  /*197c0*/  UMOV UR4, URZ ;  /* 0x0000003f00047c82 */ /* 0x000fe20008000000 */
[----:B------:R-:W-:Y:S01]  /*197d0*/  UMOV UR5, URZ ;  /* 0x0000003f00057c82 */ /* 0x000fe20008000000 */
[----:B------:R-:W-:Y:S01]  /*197e0*/  ULDC UR6, c[0x0][0xd14] ;  /* 0x0003450000067ab9 */ /* 0x000fe20000000800 */
[----:B------:R-:W-:Y:S02]  /*197f0*/  IMAD.MOV.U32 R16, RZ, RZ, R4 ;  /* 0x000000ffff107224 */ /* 0x000fe400078e0004 */
[----:B------:R-:W-:Y:S02]  /*19800*/  IMAD.U32 R17, RZ, RZ, UR4 ;  /* 0x00000004ff117e24 */ /* 0x000fe4000f8e00ff */
[----:B------:R-:W-:Y:S02]  /*19810*/  IMAD.U32 R18, RZ, RZ, UR5 ;  /* 0x00000005ff127e24 */ /* 0x000fe4000f8e00ff */
[----:B------:R-:W-:-:S07]  /*19820*/  IMAD.U32 R19, RZ, RZ, UR6 ;  /* 0x00000006ff137e24 */ /* 0x000fce000f8e00ff */
.L_x_2590:
        /* <DEDUP_REMOVED lines=12> */
.L_x_2517:
[----:B-1----:R-:W3:Y:S01]  /*198f0*/  LDL R0, [R1+0x1c] ;  /* 0x00001c0001007983 */ /* 0x002ee20000100800 */
[----:B------:R-:W1:Y:S01]  /*19900*/  S2R R3, SR_CgaCtaId ;  /* 0x0000000000037919 */ /* 0x000e620000008800 */
[----:B---3--:R-:W-:Y:S02]  /*19910*/  R2UR UR4, R0 ;  /* 0x00000000000472ca */ /* 0x008fe400000e0000 */
[----:B------:R-:W-:-:S04]  /*19920*/  MOV R0, 0x400 ;  /* 0x0000040000007802 */ /* 0x000fc80000000f00 */
[----:B-1----:R-:W-:-:S07]  /*19930*/  LEA R0, R3, R0, 0x18 ;  /* 0x0000000003007211 */ /* 0x002fce00078ec0ff */
[----:B------:R-:W-:-:S04]  /*19940*/  UIADD3 UR4, UR4, 0x1, URZ ;  /* 0x0000000104047890 */ /* 0x000fc8000fffe03f */
[----:B------:R-:W-:-:S04]  /*19950*/  ULEA.HI UR5, UR4, UR4, URZ, 0x1 ;  /* 0x0000000404057291 */ /* 0x000fc8000f8f083f */
[----:B------:R-:W-:-:S04]  /*19960*/  ULOP3.LUT UR5, UR5, 0xfffffffe, URZ, 0xc0, !UPT ;  /* 0xfffffffe05057892 */ /* 0x000fc8000f8ec03f */
[----:B------:R-:W-:-:S06]  /*19970*/  UIADD3 UR5, UR4, -UR5, URZ ;  /* 0x8000000504057290 */ /* 0x000fcc000fffe03f */
[----:B------:R-:W-:-:S04]  /*19980*/  MOV R3, UR5 ;  /* 0x0000000500037c02 */ /* 0x000fc80008000f00 */
[----:B------:R-:W-:-:S04]  /*19990*/  SHF.L.U32 R3, R3, 0x1f, RZ ;  /* 0x0000001f03037819 */ /* 0x000fc800000006ff */
[----:B------:R-:W1:Y:S02]  /*199a0*/  SYNCS.PHASECHK.TRANS64.TRYWAIT P0, [R0+URZ+0x38820], R3 ;  /* 0x03882003000075a7 */ /* 0x000e64000800017f */
[----:B-1----:R-:W-:Y:S05]  /*199b0*/  @!P0 BRA `(.L_x_2592) ;  /* 0x0000001400188947 */ /* 0x002fea0003800000 */
.L_x_2646:
[----:B------:R-:W-:-:S03]  /*199c0*/  UMOV UR4, 0xffffffff ;  /* 0xffffffff00047882 */ /* 0x000fc60000000000 */
[----:B------:R-:W-:Y:S05]  /*199d0*/  BRA.DIV UR4, `(.L_x_2593) ;  /* 0x0000001604247947 */ /* 0x000fea000b800000 */
[----:B--2---:R-:W2:Y:S02]  /*199e0*/  S2R R2, SR_TID.X ;  /* 0x0000000000027919 */ /* 0x004ea40000002100 */
[----:B--2---:R-:W-:-:S04]  /*199f0*/  SHF.R.U32.HI R2, RZ, 0x5, R2 ;  /* 0x00000005ff027819 */ /* 0x004fc80000011602 */
[----:B------:R-:W-:-:S05]  /*19a00*/  LOP3.LUT R2, R2, 0x3, RZ, 0xc0, !PT ;  /* 0x0000000302027812 */ /* 0x000fca00078ec0ff */
[----:B------:R2:W3:Y:S02]  /*19a10*/  SHFL.IDX PT, R14, R2, RZ, 0x1f ;  /* 0x00001fff020e7589 */ /* 0x0004e400000e0000 */
.L_x_2649:
[----:B---3--:R-:W-:Y:S01]  /*19a20*/  ISETP.NE.AND P0, PT, R14, RZ, PT ;  /* 0x000000ff0e00720c */ /* 0x008fe20003f05270 */
[----:B------:R-:W-:-:S12]  /*19a30*/  BSSY B0, `(.L_x_2594) ;  /* 0x0000027000007945 */ /* 0x000fd80003800000 */
[----:B------:R-:W-:Y:S05]  /*19a40*/  @P0 BRA `(.L_x_2595) ;  /* 0x0000000000940947 */ /* 0x000fea0003800000 */
[----:B------:R-:W-:-:S03]  /*19a50*/  UMOV UR4, 0xffffffff ;  /* 0xffffffff00047882 */ /* 0x000fc60000000000 */
[----:B------:R-:W-:Y:S05]  /*19a60*/  BRA.DIV UR4, `(.L_x_2596) ;  /* 0x0000001604347947 */ /* 0x000fea000b800000 */
[----:B------:R-:W-:-:S13]  /*19a70*/  ELECT P6, URZ, PT ;  /* 0x00000000003f782f */ /* 0x000fda00038c0000 */
.L_x_2652:
[----:B------:R-:W-:Y:S05]  /*19a80*/  @!P6 BRA `(.L_x_2595) ;  /* 0x000000000084e947 */ /* 0x000fea0003800000 */
[----:B--2---:R-:W2:Y:S02]  /*19a90*/  LDL.LU R2, [R1+0x24] ;  /* 0x0000240001027983 */ /* 0x004ea40000300800 */
[----:B--2---:R-:W-:-:S04]  /*19aa0*/  LOP3.LUT R2, R2, 0x2, RZ, 0xfc, !PT ;  /* 0x0000000202027812 */ /* 0x004fc800078efcff */
[----:B------:R-:W-:-:S13]  /*19ab0*/  ISETP.NE.AND P2, PT, R2, 0x3, PT ;  /* 0x000000030200780c */ /* 0x000fda0003f45270 */
[----:B------:R-:W-:Y:S05]  /*19ac0*/  @!P2 BRA `(.L_x_2597) ;  /* 0x000000000004a947 */ /* 0x000fea0003800000 */
[----:B------:R-:W-:Y:S01]  /*19ad0*/  BPT.TRAP 0x1 ;  /* 0x000000040000795c */ /* 0x000fe20000300000 */
.L_x_2597:
[----:B-1----:R-:W2:Y:S04]  /*19ae0*/  LDL R3, [R1] ;  /* 0x0000000001037983 */ /* 0x002ea80000100800 */
[----:B------:R-:W3:Y:S01]  /*19af0*/  LDL.LU R7, [R1+0x4] ;  /* 0x0000040001077983 */ /* 0x000ee20000300800 */
[----:B------:R-:W-:-:S04]  /*19b00*/  VIADD R2, R0, 0x38840 ;  /* 0x0003884000027836 */ /* 0x000fc80000000000 */
[C---:B--2---:R-:W-:Y:S02]  /*19b10*/  IMAD R6, R3.reuse, 0x8, R2 ;  /* 0x0000000803067824 */ /* 0x044fe400078e0202 */
[----:B------:R-:W-:Y:S01]  /*19b20*/  VIADD R3, R3, 0x1 ;  /* 0x0000000103037836 */ /* 0x000fe20000000000 */
[----:B---3--:R-:W-:-:S04]  /*19b30*/  SHF.L.U32 R5, R7, 0x1f, RZ ;  /* 0x0000001f07057819 */ /* 0x008fc800000006ff */
[C---:B------:R-:W-:Y:S01]  /*19b40*/  ISETP.NE.AND P1, PT, R3.reuse, 0x2, PT ;  /* 0x000000020300780c */ /* 0x040fe20003f25270 */
[----:B------:R-:W1:Y:S03]  /*19b50*/  SYNCS.PHASECHK.TRANS64.TRYWAIT P0, [R6+URZ], R5 ;  /* 0x00000005060075a7 */ /* 0x000e66000800017f */
[----:B------:R-:W-:Y:S02]  /*19b60*/  SEL R4, RZ, 0x1, P1 ;  /* 0x00000001ff047807 */ /* 0x000fe40000800000 */
[----:B------:R-:W-:Y:S02]  /*19b70*/  SEL R3, R3, RZ, P1 ;  /* 0x000000ff03037207 */ /* 0x000fe40000800000 */
[----:B------:R-:W-:-:S03]  /*19b80*/  LOP3.LUT R4, R7, R4, RZ, 0x3c, !PT ;  /* 0x0000000407047212 */ /* 0x000fc600078e3cff */
[----:B------:R-:W-:Y:S01]  /*19b90*/  IMAD R7, R3, 0x8, R2 ;  /* 0x0000000803077824 */ /* 0x000fe200078e0202 */
[----:B------:R-:W-:Y:S01]  /*19ba0*/  SHF.L.U32 R2, R4, 0x1f, RZ ;  /* 0x0000001f04027819 */ /* 0x000fe200000006ff */
[----:B-1----:R-:W-:Y:S06]  /*19bb0*/  @!P0 BRA `(.L_x_2598) ;  /* 0x0000001400008947 */ /* 0x002fec0003800000 */
.L_x_2653:
[----:B------:R-:W2:Y:S02]  /*19bc0*/  SYNCS.PHASECHK.TRANS64.TRYWAIT P0, [R7+URZ], R2 ;  /* 0x00000002070075a7 */ /* 0x000ea4000800017f */
[----:B--2---:R-:W-:Y:S05]  /*19bd0*/  @!P0 BRA `(.L_x_2599) ;  /* 0x00000014000c8947 */ /* 0x004fea0003800000 */
.L_x_2654:
[----:B------:R-:W-:Y:S05]  /*19be0*/  @!P2 BRA `(.L_x_2600) ;  /* 0x000000000004a947 */ /* 0x000fea0003800000 */
[----:B------:R-:W-:Y:S01]  /*19bf0*/  BPT.TRAP 0x1 ;  /* 0x000000040000795c */ /* 0x000fe20000300000 */
.L_x_2600:
[----:B------:R-:W3:Y:S01]  /*19c00*/  LDL.LU R4, [R1] ;  /* 0x0000000001047983 */ /* 0x000ee20000300800 */
[----:B------:R-:W-:-:S05]  /*19c10*/  VIADD R0, R0, 0x38860 ;  /* 0x0003886000007836 */ /* 0x000fca0000000000 */
[----:B---3--:R-:W-:-:S04]  /*19c20*/  LEA R4, R4, R0, 0x3 ;  /* 0x0000000004047211 */ /* 0x008fc800078e18ff */
[----:B------:R-:W3:Y:S02]  /*19c30*/  SYNCS.PHASECHK.TRANS64.TRYWAIT P0, [R4+URZ], R5 ;  /* 0x00000005040075a7 */ /* 0x000ee4000800017f */
[----:B---3--:R-:W-:Y:S05]  /*19c40*/  @!P0 BRA `(.L_x_2601) ;  /* 0x0000001400048947 */ /* 0x008fea0003800000 */
.L_x_2655:
[----:B------:R-:W-:-:S07]  /*19c50*/  IMAD R3, R3, 0x8, R0 ;  /* 0x0000000803037824 */ /* 0x000fce00078e0200 */
.L_x_2602:
[----:B----4-:R4:W0:Y:S02]  /*19c60*/  SYNCS.PHASECHK.TRANS64.TRYWAIT P0, [R3+URZ], R2 ;  /* 0x00000002030075a7 */ /* 0x010824000800017f */
[----:B0-----:R-:W-:Y:S05]  /*19c70*/  @!P0 NANOSLEEP.SYNCS 0x989680 ;  /* 0x009896800000895d */ /* 0x001fea0003900000 */
[----:B------:R-:W0:Y:S02]  /*19c80*/  @!P0 SYNCS.PHASECHK.TRANS64 P0, [R3+URZ], R2 ;  /* 0x00000002030085a7 */ /* 0x000e24000800007f */
[----:B0-----:R-:W-:Y:S05]  /*19c90*/  @!P0 BRA `(.L_x_2602) ;  /* 0xfffffffc00f08947 */ /* 0x001fea000383ffff */
.L_x_2595:
[----:B------:R-:W-:Y:S05]  /*19ca0*/  BSYNC B0 ;  /* 0x0000000000007941 */ /* 0x000fea0003800000 */
.L_x_2594:
[----:B------:R-:W-:Y:S05]  /*19cb0*/  EXIT ;  /* 0x000000000000794d */ /* 0x000fea0003800000 */
.L_x_2427:
[----:B0-----:R-:W-:-:S04]  /*19cc0*/  IMAD.U32 R0, RZ, RZ, UR37 ;  /* 0x00000025ff007e24 */ /* 0x001fc8000f8e00ff */
[----:B------:R0:W1:Y:S03]  /*19cd0*/  SYNCS.PHASECHK.TRANS64.TRYWAIT P1, [R0+URZ+0x38800], R3 ;  /* 0x03880003000075a7 */ /* 0x000066000802017f */
[----:B-1----:R-:W-:Y:S05]  /*19ce0*/  @!P1 NANOSLEEP.SYNCS 0x989680 ;  /* 0x009896800000995d */ /* 0x002fea0003900000 */
[----:B------:R-:W1:Y:S02]  /*19cf0*/  @!P1 SYNCS.PHASECHK.TRANS64 P1, [R0+URZ+0x38800], R3 ;  /* 0x03880003000095a7 */ /* 0x000e64000802007f */
[----:B-1----:R-:W-:Y:S05]  /*19d00*/  @!P1 BRA `(.L_x_2427) ;  /* 0xfffffffc00ec9947 */ /* 0x002fea000383ffff */
[----:B------:R-:W-:Y:S05]  /*19d10*/  BRA `(.L_x_2603) ;  /* 0xfffffe9c00b87947 */ /* 0x000fea000383ffff */
.L_x_2431:
[----:B--2---:R2:W3:Y:S02]  /*19d20*/  SYNCS.PHASECHK.TRANS64.TRYWAIT P1, [R4+URZ+0x38830], R5 ;  /* 0x03883005040075a7 */ /* 0x0044e4000802017f */
[----:B---3--:R-:W-:Y:S05]  /*19d30*/  @!P1 NANOSLEEP.SYNCS 0x989680 ;  /* 0x009896800000995d */ /* 0x008fea0003900000 */
[----:B------:R-:W3:Y:S02]  /*19d40*/  @!P1 SYNCS.PHASECHK.TRANS64 P1, [R4+URZ+0x38830], R5 ;  /* 0x03883005040095a7 */ /* 0x000ee4000802007f */
[----:B---3--:R-:W-:Y:S05]  /*19d50*/  @!P1 BRA `(.L_x_2431) ;  /* 0xfffffffc00f09947 */ /* 0x008fea000383ffff */
[----:B------:R-:W-:Y:S05]  /*19d60*/  BRA `(.L_x_2430) ;  /* 0xfffffe9c00d07947 */ /* 0x000fea000383ffff */
.L_x_2432:
[----:B0-----:R-:W-:-:S04]  /*19d70*/  IMAD.U32 R6, RZ, RZ, UR37 ;  /* 0x00000025ff067e24 */ /* 0x001fc8000f8e00ff */
[----:B------:R0:W3:Y:S03]  /*19d80*/  SYNCS.PHASECHK.TRANS64.TRYWAIT P1, [R6+URZ+0x38810], R3 ;  /* 0x03881003060075a7 */ /* 0x0000e6000802017f */
[----:B---3--:R-:W-:Y:S05]  /*19d90*/  @!P1 NANOSLEEP.SYNCS 0x989680 ;  /* 0x009896800000995d */ /* 0x008fea0003900000 */
[----:B------:R-:W3:Y:S02]  /*19da0*/  @!P1 SYNCS.PHASECHK.TRANS64 P1, [R6+URZ+0x38810], R3 ;  /* 0x03881003060095a7 */ /* 0x000ee4000802007f */
[----:B---3--:R-:W-:Y:S05]  /*19db0*/  @!P1 BRA `(.L_x_2432) ;  /* 0xfffffffc00ec9947 */ /* 0x008fea000383ffff */
[----:B------:R-:W-:Y:S05]  /*19dc0*/  BRA `(.L_x_2604) ;  /* 0xfffffea000587947 */ /* 0x000fea000383ffff */
.L_x_2436:
[----:B----4-:R4:W0:Y:S02]  /*19dd0*/  SYNCS.PHASECHK.TRANS64.TRYWAIT P1, [R4+URZ+0x38850], R5 ;  /* 0x03885005040075a7 */ /* 0x010824000802017f */
[----:B0-----:R-:W-:Y:S05]  /*19de0*/  @!P1 NANOSLEEP.SYNCS 0x989680 ;  /* 0x009896800000995d */ /* 0x001fea0003900000 */
[----:B------:R-:W0:Y:S02]  /*19df0*/  @!P1 SYNCS.PHASECHK.TRANS64 P1, [R4+URZ+0x38850], R5 ;  /* 0x03885005040095a7 */ /* 0x000e24000802007f */
[----:B0-----:R-:W-:Y:S05]  /*19e00*/  @!P1 BRA `(.L_x_2436) ;  /* 0xfffffffc00f09947 */ /* 0x001fea000383ffff */
[----:B------:R-:W-:Y:S05]  /*19e10*/  BRA `(.L_x_2435) ;  /* 0xfffffea000647947 */ /* 0x000fea000383ffff */
.L_x_2452:
[----:B-1----:R-:W-:-:S04]  /*19e20*/  IMAD.U32 R15, RZ, RZ, UR7 ;  /* 0x00000007ff0f7e24 */ /* 0x002fc8000f8e00ff */
[----:B------:R1:W2:Y:S03]  /*19e30*/  SYNCS.PHASECHK.TRANS64.TRYWAIT P2, [R15+URZ+0x38830], R10 ;  /* 0x0388300a0f0075a7 */ /* 0x0002a6000804017f */
[----:B--2---:R-:W-:Y:S05]  /*19e40*/  @!P2 NANOSLEEP.SYNCS 0x989680 ;  /* 0x009896800000a95d */ /* 0x004fea0003900000 */
[----:B------:R-:W2:Y:S02]  /*19e50*/  @!P2 SYNCS.PHASECHK.TRANS64 P2, [R15+URZ+0x38830], R10 ;  /* 0x0388300a0f00a5a7 */ /* 0x000ea4000804007f */
[----:B--2---:R-:W-:Y:S05]  /*19e60*/  @!P2 BRA `(.L_x_2452) ;  /* 0xfffffffc00eca947 */ /* 0x004fea000383ffff */
[----:B------:R-:W-:Y:S05]  /*19e70*/  BRA `(.L_x_2451) ;  /* 0xfffffed000bc7947 */ /* 0x000fea000383ffff */
.L_x_2456:
[----:B-1----:R-:W-:-:S04]  /*19e80*/  IMAD.U32 R15, RZ, RZ, UR7 ;  /* 0x00000007ff0f7e24 */ /* 0x002fc8000f8e00ff */
[----:B------:R1:W3:Y:S03]  /*19e90*/  SYNCS.PHASECHK.TRANS64.TRYWAIT P2, [R15+URZ+0x38850], R10 ;  /* 0x0388500a0f0075a7 */ /* 0x0002e6000804017f */
[----:B---3--:R-:W-:Y:S05]  /*19ea0*/  @!P2 NANOSLEEP.SYNCS 0x989680 ;  /* 0x009896800000a95d */ /* 0x008fea0003900000 */
[----:B------:R-:W3:Y:S02]  /*19eb0*/  @!P2 SYNCS.PHASECHK.TRANS64 P2, [R15+URZ+0x38850], R10 ;  /* 0x0388500a0f00a5a7 */ /* 0x000ee4000804007f */
[----:B---3--:R-:W-:Y:S05]  /*19ec0*/  @!P2 BRA `(.L_x_2456) ;  /* 0xfffffffc00eca947 */ /* 0x008fea000383ffff */
[----:B------:R-:W-:Y:S05]  /*19ed0*/  BRA `(.L_x_2455) ;  /* 0xfffffed4003c7947 */ /* 0x000fea000383ffff */
.L_x_2473:
[----:B-1----:R-:W-:-:S04]  /*19ee0*/  MOV R8, UR6 ;  /* 0x0000000600087c02 */ /* 0x002fc80008000f00 */
[----:B------:R1:W2:Y:S03]  /*19ef0*/  SYNCS.PHASECHK.TRANS64.TRYWAIT P3, [R8+URZ+0x38830], R7 ;  /* 0x03883007080075a7 */ /* 0x0002a6000806017f */
[----:B--2---:R-:W-:Y:S05]  /*19f00*/  @!P3 NANOSLEEP.SYNCS 0x989680 ;  /* 0x009896800000b95d */ /* 0x004fea0003900000 */
[----:B------:R-:W2:Y:S02]  /*19f10*/  @!P3 SYNCS.PHASECHK.TRANS64 P3, [R8+URZ+0x38830], R7 ;  /* 0x038830070800b5a7 */ /* 0x000ea4000806007f */
[----:B--2---:R-:W-:Y:S05]  /*19f20*/  @!P3 BRA `(.L_x_2473) ;  /* 0xfffffffc00ecb947 */ /* 0x004fea000383ffff */
[----:B------:R-:W-:Y:S05]  /*19f30*/  BRA `(.L_x_2472) ;  /* 0xffffff0c00247947 */ /* 0x000fea000383ffff */
.L_x_2477:
[----:B-1----:R-:W-:-:S04]  /*19f40*/  IMAD.U32 R8, RZ, RZ, UR6 ;  /* 0x00000006ff087e24 */ /* 0x002fc8000f8e00ff */
[----:B------:R1:W3:Y:S03]  /*19f50*/  SYNCS.PHASECHK.TRANS64.TRYWAIT P3, [R8+URZ+0x38850], R7 ;  /* 0x03885007080075a7 */ /* 0x0002e6000806017f */
[----:B---3--:R-:W-:Y:S05]  /*19f60*/  @!P3 NANOSLEEP.SYNCS 0x989680 ;  /* 0x009896800000b95d */ /* 0x008fea0003900000 */
[----:B------:R-:W3:Y:S02]  /*19f70*/  @!P3 SYNCS.PHASECHK.TRANS64 P3, [R8+URZ+0x38850], R7 ;  /* 0x038850070800b5a7 */ /* 0x000ee4000806007f */
[----:B---3--:R-:W-:Y:S05]  /*19f80*/  @!P3 BRA `(.L_x_2477) ;  /* 0xfffffffc00ecb947 */ /* 0x008fea000383ffff */
[----:B------:R-:W-:Y:S05]  /*19f90*/  BRA `(.L_x_2476) ;  /* 0xffffff0c00a47947 */ /* 0x000fea000383ffff */
.L_x_2483:
[----:B--2---:R-:W-:-:S04]  /*19fa0*/  IMAD.U32 R8, RZ, RZ, UR7 ;  /* 0x00000007ff087e24 */ /* 0x004fc8000f8e00ff */
[----:B------:R2:W3:Y:S03]  /*19fb0*/  SYNCS.PHASECHK.TRANS64.TRYWAIT P2, [R8+URZ+0x38830], R7 ;  /* 0x03883007080075a7 */ /* 0x0004e6000804017f */
[----:B---3--:R-:W-:Y:S05]  /*19fc0*/  @!P2 NANOSLEEP.SYNCS 0x989680 ;  /* 0x009896800000a95d */ /* 0x008fea0003900000 */
[----:B------:R-:W3:Y:S02]  /*19fd0*/  @!P2 SYNCS.PHASECHK.TRANS64 P2, [R8+URZ+0x38830], R7 ;  /* 0x038830070800a5a7 */ /* 0x000ee4000804007f */
[----:B---3--:R-:W-:Y:S05]  /*19fe0*/  @!P2 BRA `(.L_x_2483) ;  /* 0xfffffffc00eca947 */ /* 0x008fea000383ffff */
[----:B------:R-:W-:Y:S05]  /*19ff0*/  BRA `(.L_x_2482) ;  /* 0xffffff38007c7947 */ /* 0x000fea000383ffff */
.L_x_2487:
[----:B--2---:R-:W-:-:S04]  /*1a000*/  IMAD.U32 R8, RZ, RZ, UR7 ;  /* 0x00000007ff087e24 */ /* 0x004fc8000f8e00ff */
[----:B------:R2:W3:Y:S03]  /*1a010*/  SYNCS.PHASECHK.TRANS64.TRYWAIT P2, [R8+URZ+0x38850], R7 ;  /* 0x03885007080075a7 */ /* 0x0004e6000804017f */
[----:B---3--:R-:W-:Y:S05]  /*1a020*/  @!P2 NANOSLEEP.SYNCS 0x989680 ;  /* 0x009896800000a95d */ /* 0x008fea0003900000 */
[----:B------:R-:W3:Y:S02]  /*1a030*/  @!P2 SYNCS.PHASECHK.TRANS64 P2, [R8+URZ+0x38850], R7 ;  /* 0x038850070800a5a7 */ /* 0x000ee4000804007f */
[----:B---3--:R-:W-:Y:S05]  /*1a040*/  @!P2 BRA `(.L_x_2487) ;  /* 0xfffffffc00eca947 */ /* 0x008fea000383ffff */
[----:B------:R-:W-:Y:S05]  /*1a050*/  BRA `(.L_x_2486) ;  /* 0xffffff3800fc7947 */ /* 0x000fea000383ffff */
.L_x_2536:
[----:B------:R-:W1:Y:S01]  /*1a060*/  S2R R5, SR_TID.X ;  /* 0x0000000000057919 */ /* 0x000e620000002100 */
[----:B------:R-:W-:Y:S01]  /*1a070*/  BSSY B0, `(.L_x_2605) ;  /* 0x000000a000007945 */ /* 0x000fe20003800000 */
[----:B------:R-:W-:Y:S01]  /*1a080*/  IMAD.MOV.U32 R12, RZ, RZ, RZ ;  /* 0x000000ffff0c7224 */ /* 0x000fe200078e00ff */
[----:B------:R-:W-:Y:S01]  /*1a090*/  MOV R11, 0x1f ;  /* 0x0000001f000b7802 */ /* 0x000fe20000000f00 */
[----:B------:R-:W-:Y:S01]  /*1a0a0*/  IMAD.MOV.U32 R15, RZ, RZ, -0x1 ;  /* 0xffffffffff0f7424 */ /* 0x000fe200078e00ff */
[----:B-1----:R-:W-:-:S04]  /*1a0b0*/  SHF.R.U32.HI R5, RZ, 0x5, R5 ;  /* 0x00000005ff057819 */ /* 0x002fc80000011605 */
[----:B------:R-:W-:-:S05]  /*1a0c0*/  LOP3.LUT R5, R5, 0x3, RZ, 0xc0, !PT ;  /* 0x0000000305057812 */ /* 0x000fca00078ec0ff */
[----:B0-----:R-:W-:-:S07]  /*1a0d0*/  IMAD.MOV.U32 R13, RZ, RZ, R5 ;  /* 0x000000ffff0d7224 */ /* 0x001fce00078e0005 */
[----:B------:R-:W-:Y:S05]  /*1a0e0*/  WARPSYNC.COLLECTIVE R15, `(.L_x_2606) ;  /* 0x000000000f087348 */ /* 0x000fea0003c00000 */
[----:B------:R0:W1:Y:S02]  /*1a0f0*/  SHFL.IDX P6, R14, R13, R12, R11 ;  /* 0x0000000c0d0e7389 */ /* 0x00006400000c000b */
[----:B01----:R-:W-:Y:S01]  /*1a100*/  ENDCOLLECTIVE ;  /* 0x000000000000791b */ /* 0x003fe20003800000 */
.L_x_2606:
[----:B------:R-:W-:Y:S05]  /*1a110*/  BSYNC B0 ;  /* 0x0000000000007941 */ /* 0x000fea0003800000 */
.L_x_2605:
[----:B------:R-:W-:Y:S05]  /*1a120*/  BRA `(.L_x_2607) ;  /* 0xffffffbc00dc7947 */ /* 0x000fea000383ffff */
.L_x_2537:
[----:B------:R-:W-:Y:S01]  /*1a130*/  BSSY B0, `(.L_x_2608) ;  /* 0x0000006000007945 */ /* 0x000fe20003800000 */
[----:B------:R-:W-:-:S07]  /*1a140*/  IMAD.MOV.U32 R15, RZ, RZ, -0x1 ;  /* 0xffffffffff0f7424 */ /* 0x000fce00078e00ff */
[----:B0-----:R-:W-:Y:S05]  /*1a150*/  WARPSYNC.COLLECTIVE R15, `(.L_x_2609) ;  /* 0x000000000f0c7348 */ /* 0x001fea0003c00000 */
[----:B------:R-:W-:Y:S02]  /*1a160*/  ELECT P6, UR62, PT ;  /* 0x00000000003e782f */ /* 0x000fe400038c0000 */
[----:B------:R-:W-:Y:S01]  /*1a170*/  MOV R14, UR62 ;  /* 0x0000003e000e7c02 */ /* 0x000fe20008000f00 */
[----:B0-----:R-:W-:Y:S10]  /*1a180*/  ENDCOLLECTIVE ;  /* 0x000000000000791b */ /* 0x001ff40003800000 */
.L_x_2609:
[----:B------:R-:W-:Y:S05]  /*1a190*/  BSYNC B0 ;  /* 0x0000000000007941 */ /* 0x000fea0003800000 */
.L_x_2608:
[----:B------:R-:W-:Y:S05]  /*1a1a0*/  BRA `(.L_x_2610) ;  /* 0xffffffbc00cc7947 */ /* 0x000fea000383ffff */
.L_x_2540:
[----:B-1----:R1:W2:Y:S02]  /*1a1b0*/  SYNCS.PHASECHK.TRANS64.TRYWAIT P0, [R9+URZ+0x38840], R10 ;  /* 0x0388400a090075a7 */ /* 0x0022a4000800017f */
[----:B--2---:R-:W-:Y:S05]  /*1a1c0*/  @!P0 NANOSLEEP.SYNCS 0x989680 ;  /* 0x009896800000895d */ /* 0x004fea0003900000 */
[----:B------:R-:W2:Y:S02]  /*1a1d0*/  @!P0 SYNCS.PHASECHK.TRANS64 P0, [R9+URZ+0x38840], R10 ;  /* 0x0388400a090085a7 */ /* 0x000ea4000800007f */
[----:B--2---:R-:W-:Y:S05]  /*1a1e0*/  @!P0 BRA `(.L_x_2540) ;  /* 0xfffffffc00f08947 */ /* 0x004fea000383ffff */
[----:B------:R-:W-:Y:S05]  /*1a1f0*/  BRA `(.L_x_2611) ;  /* 0xffffffc000387947 */ /* 0x000fea000383ffff */
.L_x_2544:
        /* <DEDUP_REMOVED lines=8> */
.L_x_2547:
[----:B-1----:R1:W2:Y:S02]  /*1a280*/  SYNCS.PHASECHK.TRANS64.TRYWAIT P0, [R6+URZ+0x38860], R9 ;  /* 0x03886009060075a7 */ /* 0x0022a4000800017f */
[----:B--2---:R-:W-:Y:S05]  /*1a290*/  @!P0 NANOSLEEP.SYNCS 0x989680 ;  /* 0x009896800000895d */ /* 0x004fea0003900000 */
[----:B------:R-:W2:Y:S02]  /*1a2a0*/  @!P0 SYNCS.PHASECHK.TRANS64 P0, [R6+URZ+0x38860], R9 ;  /* 0x03886009060085a7 */ /* 0x000ea4000800007f */
[----:B--2---:R-:W-:Y:S05]  /*1a2b0*/  @!P0 BRA `(.L_x_2547) ;  /* 0xfffffffc00f08947 */ /* 0x004fea000383ffff */
[----:B------:R-:W-:Y:S05]  /*1a2c0*/  BRA `(.L_x_2613) ;  /* 0xffffffc800347947 */ /* 0x000fea000383ffff */
.L_x_2556:
[----:B-1----:R1:W2:Y:S02]  /*1a2d0*/  SYNCS.PHASECHK.TRANS64.TRYWAIT P0, [R2+URZ+0x38840], R3 ;  /* 0x03884003020075a7 */ /* 0x0022a4000800017f */
[----:B--2---:R-:W-:Y:S05]  /*1a2e0*/  @!P0 NANOSLEEP.SYNCS 0x989680 ;  /* 0x009896800000895d */ /* 0x004fea0003900000 */
[----:B------:R-:W2:Y:S02]  /*1a2f0*/  @!P0 SYNCS.PHASECHK.TRANS64 P0, [R2+URZ+0x38840], R3 ;  /* 0x03884003020085a7 */ /* 0x000ea4000800007f */
[----:B--2---:R-:W-:Y:S05]  /*1a300*/  @!P0 BRA `(.L_x_2556) ;  /* 0xfffffffc00f08947 */ /* 0x004fea000383ffff */
[----:B------:R-:W-:Y:S05]  /*1a310*/  BRA `(.L_x_2614) ;  /* 0xffffffd0000c7947 */ /* 0x000fea000383ffff */
.L_x_2558:
[----:B--2---:R2:W3:Y:S02]  /*1a320*/  SYNCS.PHASECHK.TRANS64.TRYWAIT P0, [R2+URZ+0x38860], R3 ;  /* 0x03886003020075a7 */ /* 0x0044e4000800017f */
[----:B---3--:R-:W-:Y:S05]  /*1a330*/  @!P0 NANOSLEEP.SYNCS 0x989680 ;  /* 0x009896800000895d */ /* 0x008fea0003900000 */
[----:B------:R-:W3:Y:S02]  /*1a340*/  @!P0 SYNCS.PHASECHK.TRANS64 P0, [R2+URZ+0x38860], R3 ;  /* 0x03886003020085a7 */ /* 0x000ee4000800007f */
[----:B---3--:R-:W-:Y:S05]  /*1a350*/  @!P0 BRA `(.L_x_2558) ;  /* 0xfffffffc00f08947 */ /* 0x008fea000383ffff */
[----:B------:R-:W-:Y:S05]  /*1a360*/  BRA `(.L_x_2615) ;  /* 0xffffffd0007c7947 */ /* 0x000fea000383ffff */
.L_x_2563:
[----:B--2---:R2:W3:Y:S02]  /*1a370*/  SYNCS.PHASECHK.TRANS64.TRYWAIT P0, [R2+URZ+0x38840], R3 ;  /* 0x03884003020075a7 */ /* 0x0044e4000800017f */
[----:B---3--:R-:W-:Y:S05]  /*1a380*/  @!P0 NANOSLEEP.SYNCS 0x989680 ;  /* 0x009896800000895d */ /* 0x008fea0003900000 */
[----:B------:R-:W3:Y:S02]  /*1a390*/  @!P0 SYNCS.PHASECHK.TRANS64 P0, [R2+URZ+0x38840], R3 ;  /* 0x03884003020085a7 */ /* 0x000ee4000800007f */
[----:B---3--:R-:W-:Y:S05]  /*1a3a0*/  @!P0 BRA `(.L_x_2563) ;  /* 0xfffffffc00f08947 */ /* 0x008fea000383ffff */
[----:B------:R-:W-:Y:S05]  /*1a3b0*/  BRA `(.L_x_2616) ;  /* 0xffffffd8001c7947 */ /* 0x000fea000383ffff */
.L_x_2565:
[----:B0-----:R0:W1:Y:S02]  /*1a3c0*/  SYNCS.PHASECHK.TRANS64.TRYWAIT P1, [R2+URZ+0x38860], R3 ;  /* 0x03886003020075a7 */ /* 0x001064000802017f */
[----:B-1----:R-:W-:Y:S05]  /*1a3d0*/  @!P1 NANOSLEEP.SYNCS 0x989680 ;  /* 0x009896800000995d */ /* 0x002fea0003900000 */
[----:B------:R-:W1:Y:S02]  /*1a3e0*/  @!P1 SYNCS.PHASECHK.TRANS64 P1, [R2+URZ+0x38860], R3 ;  /* 0x03886003020095a7 */ /* 0x000e64000802007f */
[----:B-1----:R-:W-:Y:S05]  /*1a3f0*/  @!P1 BRA `(.L_x_2565) ;  /* 0xfffffffc00f09947 */ /* 0x002fea000383ffff */
[----:B------:R-:W-:Y:S05]  /*1a400*/  BRA `(.L_x_2617) ;  /* 0xffffffd800887947 */ /* 0x000fea000383ffff */
.L_x_2570:
[----:B---3--:R3:W4:Y:S02]  /*1a410*/  SYNCS.PHASECHK.TRANS64.TRYWAIT P0, [R2+URZ+0x38840], R3 ;  /* 0x03884003020075a7 */ /* 0x008724000800017f */
[----:B----4-:R-:W-:Y:S05]  /*1a420*/  @!P0 NANOSLEEP.SYNCS 0x989680 ;  /* 0x009896800000895d */ /* 0x010fea0003900000 */
[----:B------:R-:W4:Y:S02]  /*1a430*/  @!P0 SYNCS.PHASECHK.TRANS64 P0, [R2+URZ+0x38840], R3 ;  /* 0x03884003020085a7 */ /* 0x000f24000800007f */
[----:B----4-:R-:W-:Y:S05]  /*1a440*/  @!P0 BRA `(.L_x_2570) ;  /* 0xfffffffc00f08947 */ /* 0x010fea000383ffff */
[----:B------:R-:W-:Y:S05]  /*1a450*/  BRA `(.L_x_2618) ;  /* 0xffffffe000047947 */ /* 0x000fea000383ffff */
.L_x_2572:
[----:B0-----:R0:W1:Y:S02]  /*1a460*/  SYNCS.PHASECHK.TRANS64.TRYWAIT P1, [R2+URZ+0x38860], R3 ;  /* 0x03886003020075a7 */ /* 0x001064000802017f */
[----:B-1----:R-:W-:Y:S05]  /*1a470*/  @!P1 NANOSLEEP.SYNCS 0x989680 ;  /* 0x009896800000995d */ /* 0x002fea0003900000 */
[----:B------:R-:W1:Y:S02]  /*1a480*/  @!P1 SYNCS.PHASECHK.TRANS64 P1, [R2+URZ+0x38860], R3 ;  /* 0x03886003020095a7 */ /* 0x000e64000802007f */
[----:B-1----:R-:W-:Y:S05]  /*1a490*/  @!P1 BRA `(.L_x_2572) ;  /* 0xfffffffc00f09947 */ /* 0x002fea000383ffff */
[----:B------:R-:W-:Y:S05]  /*1a4a0*/  BRA `(.L_x_2619) ;  /* 0xffffffe000747947 */ /* 0x000fea000383ffff */
.L_x_2577:
[----:B------:R-:W-:Y:S01]  /*1a4b0*/  BSSY B0, `(.L_x_2620) ;  /* 0x0000008000007945 */ /* 0x000fe20003800000 */
[----:B0-----:R-:W-:Y:S01]  /*1a4c0*/  IMAD.MOV.U32 R13, RZ, RZ, R16 ;  /* 0x000000ffff0d7224 */ /* 0x001fe200078e0010 */
[----:B------:R-:W-:Y:S01]  /*1a4d0*/  MOV R15, 0xffffffff ;  /* 0xffffffff000f7802 */ /* 0x000fe20000000f00 */
[----:B-1----:R-:W-:Y:S02]  /*1a4e0*/  IMAD.MOV.U32 R12, RZ, RZ, RZ ;  /* 0x000000ffff0c7224 */ /* 0x002fe400078e00ff */
[----:B------:R-:W-:-:S07]  /*1a4f0*/  IMAD.MOV.U32 R11, RZ, RZ, 0x1f ;  /* 0x0000001fff0b7424 */ /* 0x000fce00078e00ff */
[----:B--2---:R-:W-:Y:S05]  /*1a500*/  WARPSYNC.COLLECTIVE R15, `(.L_x_2621) ;  /* 0x000000000f087348 */ /* 0x004fea0003c00000 */
[----:B------:R0:W1:Y:S02]  /*1a510*/  SHFL.IDX P6, R14, R13, R12, R11 ;  /* 0x0000000c0d0e7389 */ /* 0x00006400000c000b */
[----:B012---:R-:W-:Y:S01]  /*1a520*/  ENDCOLLECTIVE ;  /* 0x000000000000791b */ /* 0x007fe20003800000 */
.L_x_2621:
[----:B------:R-:W-:Y:S05]  /*1a530*/  BSYNC B0 ;  /* 0x0000000000007941 */ /* 0x000fea0003800000 */
.L_x_2620:
[----:B------:R-:W-:Y:S02]  /*1a540*/  IMAD.MOV.U32 R13, RZ, RZ, R16 ;  /* 0x000000ffff0d7224 */ /* 0x000fe400078e0010 */
[----:B------:R-:W-:Y:S02]  /*1a550*/  IMAD.MOV.U32 R12, RZ, RZ, 0x1 ;  /* 0x00000001ff0c7424 */ /* 0x000fe400078e00ff */
[----:B------:R-:W-:Y:S02]  /*1a560*/  IMAD.MOV.U32 R11, RZ, RZ, 0x1f ;  /* 0x0000001fff0b7424 */ /* 0x000fe400078e00ff */
[----:B------:R-:W-:Y:S02]  /*1a570*/  IMAD.MOV.U32 R15, RZ, RZ, -0x1 ;  /* 0xffffffffff0f7424 */ /* 0x000fe400078e00ff */
[----:B------:R-:W-:-:S07]  /*1a580*/  IMAD.MOV.U32 R4, RZ, RZ, R14 ;  /* 0x000000ffff047224 */ /* 0x000fce00078e000e */
[----:B------:R-:W-:Y:S05]  /*1a590*/  WARPSYNC.COLLECTIVE R15, `(.L_x_2622) ;  /* 0x000000000f087348 */ /* 0x000fea0003c00000 */
[----:B------:R0:W1:Y:S02]  /*1a5a0*/  SHFL.IDX P6, R14, R13, R12, R11 ;  /* 0x0000000c0d0e7389 */ /* 0x00006400000c000b */
[----:B01----:R-:W-:Y:S01]  /*1a5b0*/  ENDCOLLECTIVE ;  /* 0x000000000000791b */ /* 0x003fe20003800000 */
.L_x_2622:
[----:B------:R-:W-:Y:S01]  /*1a5c0*/  MOV R16, R14 ;  /* 0x0000000e00107202 */ /* 0x000fe20000000f00 */
[----:B------:R-:W-:Y:S06]  /*1a5d0*/  BRA `(.L_x_2623) ;  /* 0xffffffe400c47947 */ /* 0x000fec000383ffff */
.L_x_2580:
        /* <DEDUP_REMOVED lines=8> */
.L_x_2625:
[----:B------:R-:W-:Y:S05]  /*1a660*/  BSYNC B0 ;  /* 0x0000000000007941 */ /* 0x000fea0003800000 */
.L_x_2624:
        /* <DEDUP_REMOVED lines=10> */
.L_x_2626:
        /* <DEDUP_REMOVED lines=8> */
.L_x_2627:
        /* <DEDUP_REMOVED lines=8> */
.L_x_2628:
        /* <DEDUP_REMOVED lines=8> */
.L_x_2629:
        /* <DEDUP_REMOVED lines=8> */
.L_x_2630:
[----:B------:R-:W-:Y:S05]  /*1a910*/  BRA `(.L_x_2631) ;  /* 0xffffffe4008c7947 */ /* 0x000fea000383ffff */
.L_x_2585:
[----:B------:R-:W-:Y:S01]  /*1a920*/  BSSY B0, `(.L_x_2632) ;  /* 0x0000008000007945 */ /* 0x000fe20003800000 */
[----:B-----5:R-:W-:Y:S01]  /*1a930*/  IMAD.MOV.U32 R13, RZ, RZ, R3 ;  /* 0x000000ffff0d7224 */ /* 0x020fe200078e0003 */
[----:B------:R-:W-:Y:S01]  /*1a940*/  MOV R11, RZ ;  /* 0x000000ff000b7202 */ /* 0x000fe20000000f00 */
[----:B------:R-:W-:Y:S02]  /*1a950*/  IMAD.MOV.U32 R12, RZ, RZ, 0x1 ;  /* 0x00000001ff0c7424 */ /* 0x000fe400078e00ff */
[----:B------:R-:W-:-:S07]  /*1a960*/  IMAD.MOV.U32 R15, RZ, RZ, -0x1 ;  /* 0xffffffffff0f7424 */ /* 0x000fce00078e00ff */
[----:B0-----:R-:W-:Y:S05]  /*1a970*/  WARPSYNC.COLLECTIVE R15, `(.L_x_2633) ;  /* 0x000000000f087348 */ /* 0x001fea0003c00000 */
[----:B------:R1:W2:Y:S02]  /*1a980*/  SHFL.UP P6, R14, R13, R12, R11 ;  /* 0x0400000c0d0e7389 */ /* 0x0002a400000c000b */
[----:B012---:R-:W-:Y:S01]  /*1a990*/  ENDCOLLECTIVE ;  /* 0x000000000000791b */ /* 0x007fe20003800000 */
.L_x_2633:
[----:B------:R-:W-:Y:S05]  /*1a9a0*/  BSYNC B0 ;  /* 0x0000000000007941 */ /* 0x000fea0003800000 */
.L_x_2632:
[C---:B------:R-:W-:Y:S01]  /*1a9b0*/  ISETP.NE.AND P0, PT, R7.reuse, RZ, PT ;  /* 0x000000ff0700720c */ /* 0x040fe20003f05270 */
        /* <DEDUP_REMOVED lines=9> */
.L_x_2634:
        /* <DEDUP_REMOVED lines=8> */
.L_x_2635:
        /* <DEDUP_REMOVED lines=8> */
.L_x_2636:
        /* <DEDUP_REMOVED lines=8> */
.L_x_2637:
[----:B------:R-:W-:Y:S01]  /*1abd0*/  IMAD.MOV.U32 R12, RZ, RZ, 0x1f ;  /* 0x0000001fff0c7424 */ /* 0x000fe200078e00ff */
[----:B------:R-:W-:Y:S02]  /*1abe0*/  MOV R11, 0x1f ;  /* 0x0000001f000b7802 */ /* 0x000fe40000000f00 */
[----:B------:R-:W-:-:S05]  /*1abf0*/  SEL R5, R14, RZ, P0 ;  /* 0x000000ff0e057207 */ /* 0x000fca0000000000 */
[----:B------:R-:W-:-:S04]  /*1ac00*/  IMAD.IADD R2, R6, 0x1, R5 ;  /* 0x0000000106027824 */ /* 0x000fc800078e0205 */
[----:B------:R-:W-:-:S07]  /*1ac10*/  IMAD.MOV.U32 R13, RZ, RZ, R2 ;  /* 0x000000ffff0d7224 */ /* 0x000fce00078e0002 */
[----:B------:R-:W-:Y:S05]  /*1ac20*/  WARPSYNC.COLLECTIVE R15, `(.L_x_2638) ;  /* 0x000000000f087348 */ /* 0x000fea0003c00000 */
[----:B------:R0:W1:Y:S02]  /*1ac30*/  SHFL.IDX P6, R14, R13, R12, R11 ;  /* 0x0000000c0d0e7389 */ /* 0x00006400000c000b */
[----:B01----:R-:W-:Y:S01]  /*1ac40*/  ENDCOLLECTIVE ;  /* 0x000000000000791b */ /* 0x003fe20003800000 */
.L_x_2638:
[----:B------:R-:W-:Y:S05]  /*1ac50*/  BRA `(.L_x_2639) ;  /* 0xffffffe400747947 */ /* 0x000fea000383ffff */
.L_x_2587:
[----:B------:R-:W-:Y:S01]  /*1ac60*/  BSSY B0, `(.L_x_2640) ;  /* 0x0000006000007945 */ /* 0x000fe20003800000 */
[----:B------:R-:W-:Y:S01]  /*1ac70*/  PLOP3.LUT P6, PT, P6, PT, PT, 0x8, 0x0 ;  /* 0x000000000000781c */ /* 0x000fe200037ce170 */
[----:B------:R-:W-:-:S12]  /*1ac80*/  IMAD.MOV.U32 R15, RZ, RZ, -0x1 ;  /* 0xffffffffff0f7424 */ /* 0x000fd800078e00ff */
[----:B0-----:R-:W-:Y:S05]  /*1ac90*/  WARPSYNC.COLLECTIVE R15, `(.L_x_2641) ;  /* 0x000000000f087348 */ /* 0x001fea0003c00000 */
[----:B------:R-:W-:Y:S01]  /*1aca0*/  VOTE.ANY R14, PT, P6 ;  /* 0x00000000000e7806 */ /* 0x000fe200030e0100 */
[----:B0-----:R-:W-:Y:S06]  /*1acb0*/  ENDCOLLECTIVE ;  /* 0x000000000000791b */ /* 0x001fec0003800000 */
.L_x_2641:
[----:B------:R-:W-:Y:S05]  /*1acc0*/  BSYNC B0 ;  /* 0x0000000000007941 */ /* 0x000fea0003800000 */
.L_x_2640:
[----:B------:R-:W-:Y:S01]  /*1acd0*/  IMAD.MOV.U32 R6, RZ, RZ, R14 ;  /* 0x000000ffff067224 */ /* 0x000fe200078e000e */
[----:B------:R-:W-:Y:S01]  /*1ace0*/  MOV R15, 0xffffffff ;  /* 0xffffffff000f7802 */ /* 0x000fe20000000f00 */
[----:B------:R-:W-:Y:S02]  /*1acf0*/  IMAD.MOV.U32 R13, RZ, RZ, R3 ;  /* 0x000000ffff0d7224 */ /* 0x000fe400078e0003 */
[----:B------:R-:W0:Y:S01]  /*1ad00*/  POPC R7, R6 ;  /* 0x0000000600077309 */ /* 0x000e220000000000 */
[----:B------:R-:W-:Y:S02]  /*1ad10*/  IMAD.MOV.U32 R11, RZ, RZ, 0x1f ;  /* 0x0000001fff0b7424 */ /* 0x000fe400078e00ff */
[----:B0-----:R-:W-:-:S07]  /*1ad20*/  IMAD.MOV.U32 R12, RZ, RZ, R7 ;  /* 0x000000ffff0c7224 */ /* 0x001fce00078e0007 */
[----:B------:R-:W-:Y:S05]  /*1ad30*/  WARPSYNC.COLLECTIVE R15, `(.L_x_2642) ;  /* 0x000000000f087348 */ /* 0x000fea0003c00000 */
[----:B------:R0:W1:Y:S02]  /*1ad40*/  SHFL.IDX P6, R14, R13, R12, R11 ;  /* 0x0000000c0d0e7389 */ /* 0x00006400000c000b */
[----:B01----:R-:W-:Y:S01]  /*1ad50*/  ENDCOLLECTIVE ;  /* 0x000000000000791b */ /* 0x003fe20003800000 */
.L_x_2642:
[----:B------:R-:W-:Y:S01]  /*1ad60*/  IMAD.MOV.U32 R17, RZ, RZ, R14 ;  /* 0x000000ffff117224 */ /* 0x000fe200078e000e */
[----:B------:R-:W-:Y:S06]  /*1ad70*/  BRA `(.L_x_2643) ;  /* 0xffffffe400647947 */ /* 0x000fec000383ffff */
.L_x_2589:
[----:B------:R-:W-:Y:S01]  /*1ad80*/  BSSY B0, `(.L_x_2644) ;  /* 0x0000007000007945 */ /* 0x000fe20003800000 */
[----:B------:R-:W-:Y:S02]  /*1ad90*/  IMAD.MOV.U32 R13, RZ, RZ, R2 ;  /* 0x000000ffff0d7224 */ /* 0x000fe400078e0002 */
[----:B------:R-:W-:Y:S02]  /*1ada0*/  IMAD.MOV.U32 R11, RZ, RZ, 0x1f ;  /* 0x0000001fff0b7424 */ /* 0x000fe400078e00ff */
[----:B------:R-:W-:-:S07]  /*1adb0*/  IMAD.MOV.U32 R15, RZ, RZ, -0x1 ;  /* 0xffffffffff0f7424 */ /* 0x000fce00078e00ff */
[----:B012---:R-:W-:Y:S05]  /*1adc0*/  WARPSYNC.COLLECTIVE R15, `(.L_x_2645) ;  /* 0x000000000f087348 */ /* 0x007fea0003c00000 */
[----:B------:R3:W4:Y:S02]  /*1add0*/  SHFL.IDX P6, R14, R13, R12, R11 ;  /* 0x0000000c0d0e7389 */ /* 0x00072400000c000b */
[----:B01234-:R-:W-:Y:S01]  /*1ade0*/  ENDCOLLECTIVE ;  /* 0x000000000000791b */ /* 0x01ffe20003800000 */
.L_x_2645:
[----:B------:R-:W-:Y:S05]  /*1adf0*/  BSYNC B0 ;  /* 0x0000000000007941 */ /* 0x000fea0003800000 */
.L_x_2644:
[----:B------:R-:W-:Y:S01]  /*1ae00*/  IMAD.MOV.U32 R8, RZ, RZ, R14 ;  /* 0x000000ffff087224 */ /* 0x000fe200078e000e */
[----:B------:R-:W-:Y:S06]  /*1ae10*/  BRA `(.L_x_2588) ;  /* 0xffffffe400587947 */ /* 0x000fec000383ffff */
.L_x_2592:
[----:B-1----:R1:W3:Y:S02]  /*1ae20*/  SYNCS.PHASECHK.TRANS64.TRYWAIT P0, [R0+URZ+0x38820], R3 ;  /* 0x03882003000075a7 */ /* 0x0022e4000800017f */
[----:B---3--:R-:W-:Y:S05]  /*1ae30*/  @!P0 NANOSLEEP.SYNCS 0x989680 ;  /* 0x009896800000895d */ /* 0x008fea0003900000 */
[----:B------:R-:W3:Y:S02]  /*1ae40*/  @!P0 SYNCS.PHASECHK.TRANS64 P0, [R0+URZ+0x38820], R3 ;  /* 0x03882003000085a7 */ /* 0x000ee4000800007f */
[----:B---3--:R-:W-:Y:S05]  /*1ae50*/  @!P0 BRA `(.L_x_2592) ;  /* 0xfffffffc00f08947 */ /* 0x008fea000383ffff */
[----:B------:R-:W-:Y:S05]  /*1ae60*/  BRA `(.L_x_2646) ;  /* 0xffffffe800d47947 */ /* 0x000fea000383ffff */
.L_x_2593:
[----:B--2---:R-:W2:Y:S01]  /*1ae70*/  S2R R2, SR_TID.X ;  /* 0x0000000000027919 */ /* 0x004ea20000002100 */
[----:B------:R-:W-:Y:S01]  /*1ae80*/  BSSY B0, `(.L_x_2647) ;  /* 0x000000a000007945 */ /* 0x000fe20003800000 */
[----:B------:R-:W-:Y:S02]  /*1ae90*/  IMAD.MOV.U32 R12, RZ, RZ, RZ ;  /* 0x000000ffff0c7224 */ /* 0x000fe400078e00ff */
[----:B------:R-:W-:Y:S02]  /*1aea0*/  IMAD.MOV.U32 R11, RZ, RZ, 0x1f ;  /* 0x0000001fff0b7424 */ /* 0x000fe400078e00ff */
[----:B------:R-:W-:Y:S01]  /*1aeb0*/  IMAD.MOV.U32 R15, RZ, RZ, -0x1 ;  /* 0xffffffffff0f7424 */ /* 0x000fe200078e00ff */
[----:B--2---:R-:W-:-:S04]  /*1aec0*/  SHF.R.U32.HI R2, RZ, 0x5, R2 ;  /* 0x00000005ff027819 */ /* 0x004fc80000011602 */
[----:B------:R-:W-:-:S04]  /*1aed0*/  LOP3.LUT R2, R2, 0x3, RZ, 0xc0, !PT ;  /* 0x0000000302027812 */ /* 0x000fc800078ec0ff */
[----:B0-----:R-:W-:-:S07]  /*1aee0*/  MOV R13, R2 ;  /* 0x00000002000d7202 */ /* 0x001fce0000000f00 */
[----:B-1----:R-:W-:Y:S05]  /*1aef0*/  WARPSYNC.COLLECTIVE R15, `(.L_x_2648) ;  /* 0x000000000f087348 */ /* 0x002fea0003c00000 */
[----:B------:R0:W2:Y:S02]  /*1af00*/  SHFL.IDX P6, R14, R13, R12, R11 ;  /* 0x0000000c0d0e7389 */ /* 0x0000a400000c000b */
[----:B012---:R-:W-:Y:S01]  /*1af10*/  ENDCOLLECTIVE ;  /* 0x000000000000791b */ /* 0x007fe20003800000 */
.L_x_2648:
[----:B------:R-:W-:Y:S05]  /*1af20*/  BSYNC B0 ;  /* 0x0000000000007941 */ /* 0x000fea0003800000 */
.L_x_2647:
[----:B------:R-:W-:Y:S05]  /*1af30*/  BRA `(.L_x_2649) ;  /* 0xffffffe800b87947 */ /* 0x000fea000383ffff */
.L_x_2596:
[----:B------:R-:W-:Y:S01]  /*1af40*/  BSSY B1, `(.L_x_2650) ;  /* 0x0000006000017945 */ /* 0x000fe20003800000 */
[----:B------:R-:W-:-:S07]  /*1af50*/  IMAD.MOV.U32 R15, RZ, RZ, -0x1 ;  /* 0xffffffffff0f7424 */ /* 0x000fce00078e00ff */
[----:B012---:R-:W-:Y:S05]  /*1af60*/  WARPSYNC.COLLECTIVE R15, `(.L_x_2651) ;  /* 0x000000000f0c7348 */ /* 0x007fea0003c00000 */
[----:B------:R-:W-:Y:S02]  /*1af70*/  ELECT P6, UR62, PT ;  /* 0x00000000003e782f */ /* 0x000fe400038c0000 */
[----:B------:R-:W-:Y:S01]  /*1af80*/  MOV R14, UR62 ;  /* 0x0000003e000e7c02 */ /* 0x000fe20008000f00 */
[----:B012---:R-:W-:Y:S10]  /*1af90*/  ENDCOLLECTIVE ;  /* 0x000000000000791b */ /* 0x007ff40003800000 */
.L_x_2651:
[----:B------:R-:W-:Y:S05]  /*1afa0*/  BSYNC B1 ;  /* 0x0000000000017941 */ /* 0x000fea0003800000 */
.L_x_2650:
[----:B------:R-:W-:Y:S05]  /*1afb0*/  BRA `(.L_x_2652) ;  /* 0xffffffe800b07947 */ /* 0x000fea000383ffff */
.L_x_2598:
[----:B-1----:R1:W2:Y:S02]  /*1afc0*/  SYNCS.PHASECHK.TRANS64.TRYWAIT P0, [R6+URZ], R5 ;  /* 0x00000005060075a7 */ /* 0x0022a4000800017f */
[----:B--2---:R-:W-:Y:S05]  /*1afd0*/  @!P0 NANOSLEEP.SYNCS 0x989680 ;  /* 0x009896800000895d */ /* 0x004fea0003900000 */
[----:B------:R-:W2:Y:S02]  /*1afe0*/  @!P0 SYNCS.PHASECHK.TRANS64 P0, [R6+URZ], R5 ;  /* 0x00000005060085a7 */ /* 0x000ea4000800007f */
[----:B--2---:R-:W-:Y:S05]  /*1aff0*/  @!P0 BRA `(.L_x_2598) ;  /* 0xfffffffc00f08947 */ /* 0x004fea000383ffff */
[----:B------:R-:W-:Y:S05]  /*1b000*/  BRA `(.L_x_2653) ;  /* 0xffffffe800ec7947 */ /* 0x000fea000383ffff */
.L_x_2599:
[----:B--2---:R2:W3:Y:S02]  /*1b010*/  SYNCS.PHASECHK.TRANS64.TRYWAIT P0, [R7+URZ], R2 ;  /* 0x00000002070075a7 */ /* 0x0044e4000800017f */
[----:B---3--:R-:W-:Y:S05]  /*1b020*/  @!P0 NANOSLEEP.SYNCS 0x989680 ;  /* 0x009896800000895d */ /* 0x008fea0003900000 */
[----:B------:R-:W3:Y:S02]  /*1b030*/  @!P0 SYNCS.PHASECHK.TRANS64 P0, [R7+URZ], R2 ;  /* 0x00000002070085a7 */ /* 0x000ee4000800007f */
[----:B---3--:R-:W-:Y:S05]  /*1b040*/  @!P0 BRA `(.L_x_2599) ;  /* 0xfffffffc00f08947 */ /* 0x008fea000383ffff */
[----:B------:R-:W-:Y:S05]  /*1b050*/  BRA `(.L_x_2654) ;  /* 0xffffffe800e07947 */ /* 0x000fea000383ffff */
.L_x_2601:
[----:B---3--:R3:W4:Y:S02]  /*1b060*/  SYNCS.PHASECHK.TRANS64.TRYWAIT P0, [R4+URZ], R5 ;  /* 0x00000005040075a7 */ /* 0x008724000800017f */
[----:B----4-:R-:W-:Y:S05]  /*1b070*/  @!P0 NANOSLEEP.SYNCS 0x989680 ;  /* 0x009896800000895d */ /* 0x010fea0003900000 */
[----:B------:R-:W4:Y:S02]  /*1b080*/  @!P0 SYNCS.PHASECHK.TRANS64 P0, [R4+URZ], R5 ;  /* 0x00000005040085a7 */ /* 0x000f24000800007f */
[----:B----4-:R-:W-:Y:S05]  /*1b090*/  @!P0 BRA `(.L_x_2601) ;  /* 0xfffffffc00f08947 */ /* 0x010fea000383ffff */
[----:B------:R-:W-:Y:S05]  /*1b0a0*/  BRA `(.L_x_2655) ;  /* 0xffffffe800e87947 */ /* 0x000fea000383ffff */
.L_x_2656:
        /* <DEDUP_REMOVED lines=13> */
.L_x_4559:


//--------------------- .text._ZN7cutlass13device_kernelIN5flash11enable_sm90INS1_16FlashAttnFwdSm90INS1_25CollectiveMainloopFwdSm90ILi2EN4cute5tupleIJNS5_1CILi1EEES8_S8_EEENS6_IJNS7_ILi64EEESA_SA_EEELi512ENS_6half_tEfNS_4arch4Sm90ELb0ELb1ELb1ELb1ELb0ELb1ELb1ELb0ELb0ELb0ELb0ELb0EEENS1_21CollectiveEpilogueFwdINS6_IJSA_NS7_ILi512EEESA_EEES9_SC_SE_Li256ELb1ELb0ELb0ELb0EEENS1_36VarlenDynamicPersistentTileSchedulerILi64ELi64ELi256ELi32ELb0ELb0ELb1ELb1ELb0ELb1EEEEEEEEEvNT_6ParamsE --------------------------
	.section	.text._ZN7cutlass13device_kernelIN5flash11enable_sm90INS1_16FlashAttnFwdSm90INS1_25CollectiveMainloopFwdSm90ILi2EN4cute5tupleIJNS5_1CILi1EEES8_S8_EEENS6_IJNS7_ILi64EEESA_SA_EEELi512ENS_6half_tEfNS_4arch4Sm90ELb0ELb1ELb1ELb1ELb0ELb1ELb1ELb0ELb0ELb0ELb0ELb0EEENS1_21CollectiveEpilogueFwdINS6_IJSA_NS7_ILi512EEESA_EEES9_SC_SE_Li256ELb1ELb0ELb0ELb0EEENS1_36VarlenDynamicPersistentTileSchedulerILi64ELi64ELi256ELi32ELb0ELb0ELb1ELb1ELb0ELb1EEEEEEEEEvNT_6ParamsE,"ax",@progbits
	.align	128
.text._ZN7cutlass13device_kernelIN5flash11enable_sm90INS1_16FlashAttnFwdSm90INS1_25CollectiveMainloopFwdSm90ILi2EN4cute5tupleIJNS5_1CILi1EEES8_S8_EEENS6_IJNS7_ILi64EEESA_SA_EEELi512ENS_6half_tEfNS_4arch4Sm90ELb0ELb1ELb1ELb1ELb0ELb1ELb1ELb0ELb0ELb0ELb0ELb0EEENS1_21CollectiveEpilogueFwdINS6_IJSA_NS7_ILi512EEESA_EEES9_SC_SE_Li256ELb1ELb0ELb0ELb0EEENS1_36VarlenDynamicPersistentTileSchedulerILi64ELi64ELi256ELi32ELb0ELb0ELb1ELb1ELb0ELb1EEEEEEEEEvNT_6ParamsE:
        .type           _ZN7cutlass13device_kernelIN5flash11enable_sm90INS1_16FlashAttnFwdSm90INS1_25CollectiveMainloopFwdSm90ILi2EN4cute5tupleIJNS5_1CILi1EEES8_S8_EEENS6_IJNS7_ILi64EEESA_SA_EEELi512ENS_6half_tEfNS_4arch4Sm90ELb0ELb1ELb1ELb1ELb0ELb1ELb1ELb0ELb0ELb0ELb0ELb0EEENS1_21CollectiveEpilogueFwdINS6_IJSA_NS7_ILi512EEESA_EEES9_SC_SE_Li256ELb1ELb0ELb0ELb0EEENS1_36VarlenDynamicPersistentTileSchedulerILi64ELi64ELi256ELi32ELb0ELb0ELb1ELb1ELb0ELb1EEEEEEEEEvNT_6ParamsE,@function
        .size           _ZN7cutlass13device_kernelIN5flash11enable_sm90INS1_16FlashAttnFwdSm90INS1_25CollectiveMainloopFwdSm90ILi2EN4cute5tupleIJNS5_1CILi1EEES8_S8_EEENS6_IJNS7_ILi64EEESA_SA_EEELi512ENS_6half_tEfNS_4arch4Sm90ELb0ELb1ELb1ELb1ELb0ELb1ELb1ELb0ELb0ELb0ELb0ELb0EEENS1_21CollectiveEpilogueFwdINS6_IJSA_NS7_ILi512EEESA_EEES9_SC_SE_Li256ELb1ELb0ELb0ELb0EEENS1_36VarlenDynamicPersistentTileSchedulerILi64ELi64ELi256ELi32ELb0ELb0ELb1ELb1ELb0ELb1EEEEEEEEEvNT_6ParamsE,(.L_x_4560 - _ZN7cutlass13device_kernelIN5flash11enable_sm90INS1_16FlashAttnFwdSm90INS1_25CollectiveMainloopFwdSm90ILi2EN4cute5tupleIJNS5_1CILi1EEES8_S8_EEENS6_IJNS7_ILi64EEESA_SA_EEELi512ENS_6half_tEfNS_4arch4Sm90ELb0ELb1ELb1ELb1ELb0ELb1ELb1ELb0ELb0ELb0ELb0ELb0EEENS1_21CollectiveEpilogueFwdINS6_IJSA_NS7_ILi512EEESA_EEES9_SC_SE_Li256ELb1ELb0ELb0ELb0EEENS1_36VarlenDynamicPersistentTileSchedulerILi64ELi64ELi256ELi32ELb0ELb0ELb1ELb1ELb0ELb1EEEEEEEEEvNT_6ParamsE)
        .other          _ZN7cutlass13device_kernelIN5flash11enable_sm90INS1_16FlashAttnFwdSm90INS1_25CollectiveMainloopFwdSm90ILi2EN4cute5tupleIJNS5_1CILi1EEES8_S8_EEENS6_IJNS7_ILi64EEESA_SA_EEELi512ENS_6half_tEfNS_4arch4Sm90ELb0ELb1ELb1ELb1ELb0ELb1ELb1ELb0ELb0ELb0ELb0ELb0EEENS1_21CollectiveEpilogueFwdINS6_IJSA_NS7_ILi512EEESA_EEES9_SC_SE_Li256ELb1ELb0ELb0ELb0EEENS1_36VarlenDynamicPersistentTileSchedulerILi64ELi64ELi256ELi32ELb0ELb0ELb1ELb1ELb0ELb1EEEEEEEEEvNT_6ParamsE,@"STO_CUDA_ENTRY STV_DEFAULT"
_ZN7cutlass13device_kernelIN5flash11enable_sm90INS1_16FlashAttnFwdSm90INS1_25CollectiveMainloopFwdSm90ILi2EN4cute5tupleIJNS5_1CILi1EEES8_S8_EEENS6_IJNS7_ILi64EEESA_SA_EEELi512ENS_6half_tEfNS_4arch4Sm90ELb0ELb1ELb1ELb1ELb0ELb1ELb1ELb0ELb0ELb0ELb0ELb0EEENS1_21CollectiveEpilogueFwdINS6_IJSA_NS7_ILi512EEESA_EEES9_SC_SE_Li256ELb1ELb0ELb0ELb0EEENS1_36VarlenDynamicPersistentTileSchedulerILi64ELi64ELi256ELi32ELb0ELb0ELb1ELb1ELb0ELb1EEEEEEEEEvNT_6ParamsE:
[----:B------:R-:W0:Y:S02]  /*0000*/  LDC R1, c[0x0][0x28] ;  /* 0x00000a00ff017b82 */ /* 0x000e240000000800 */
[----:B0-----:R-:W-:Y:S01]  /*0010*/  VIADD R1, R1, 0xffffffc8 ;  /* 0xffffffc801017836 */ /* 0x001fe20000000000 */
[----:B------:R-:W0:Y:S01]  /*0020*/  S2R R3, SR_TID.X ;  /* 0x0000000000037919 */ /* 0x000e220000002100 */
[----:B------:R-:W-:Y:S01]  /*0030*/  ELECT P0, URZ, PT ;  /* 0x00000000003f782f */ /* 0x000fe20003800000 */
[----:B------:R-:W-:Y:S01]  /*0040*/  BSSY B0, `(.L_x_2657) ;  /* 0x000001a000007945 */ /* 0x000fe20003800000 */
[--C-:B0-----:R-:W-:Y:S02]  /*0050*/  SHF.R.U32.HI R0, RZ, 0x5, R3.reuse ;  /* 0x00000005ff007819 */ /* 0x101fe40000011603 */
[----:B------:R-:W-:-:S03]  /*0060*/  SHF.R.U32.HI R4, RZ, 0x7, R3 ;  /* 0x00000007ff047819 */ /* 0x000fc60000011603 */
        /* <DEDUP_REMOVED lines=23> */
.L_x_2658:
[----:B------:R-:W-:Y:S05]  /*01e0*/  BSYNC B0 ;  /* 0x0000000000007941 */ /* 0x000fea0003800000 */
.L_x_2657:
[----:B------:R-:W0:Y:S01]  /*01f0*/  SHFL.IDX PT, R4, R4, RZ, 0x1f ;  /* 0x00001fff04047589 */ /* 0x000e2200000e0000 */
[----:B------:R-:W-:Y:S01]  /*0200*/  VOTEU.ANY UP0, P0 ;  /* 0x00000000003f7886 */ /* 0x000fe20000000100 */
[----:B------:R-:W-:Y:S01]  /*0210*/  UMOV UR4, 0x1 ;  /* 0x0000000100047882 */ /* 0x000fe20000000000 */
[----:B------:R-:W-:Y:S01]  /*0220*/  UMOV UR7, 0x100 ;  /* 0x0000010000077882 */ /* 0x000fe20000000000 */
[----:B------:R-:W1:Y:S01]  /*0230*/  SHFL.IDX PT, R2, R0, RZ, 0x1f ;  /* 0x00001fff00027589 */ /* 0x000e6200000e0000 */
[----:B------:R-:W-:Y:S01]  /*0240*/  VOTEU.ANY UP1, P0 ;  /* 0x00000000003f7886 */ /* 0x000fe20000020100 */
[----:B------:R-:W2:Y:S01]  /*0250*/  @UP0 S2UR UR8, SR_CgaCtaId ;  /* 0x00000000000809c3 */ /* 0x000ea20000008800 */
[----:B------:R-:W-:Y:S01]  /*0260*/  @UP0 UMOV UR6, 0x400 ;  /* 0x0000040000060882 */ /* 0x000fe20000000000 */
[----:B------:R-:W-:-:S04]  /*0270*/  @UP0 UIADD3 UR4, -UR4, 0x100000, URZ ;  /* 0x0010000004040890 */ /* 0x000fc8000fffe13f */
[----:B------:R-:W-:Y:S02]  /*0280*/  @UP0 USHF.L.U32 UR5, UR4, 0xb, URZ ;  /* 0x0000000b04050899 */ /* 0x000fe4000800063f */
[----:B------:R-:W-:Y:S01]  /*0290*/  @UP0 USHF.L.U32 UR4, UR4, 0x1, URZ ;  /* 0x0000000104040899 */ /* 0x000fe2000800063f */
[----:B------:R-:W-:Y:S01]  /*02a0*/  VOTEU.ANY UP2, P0 ;  /* 0x00000000003f7886 */ /* 0x000fe20000040100 */
[----:B------:R-:W-:Y:S01]  /*02b0*/  VOTEU.ANY UP3, P0 ;  /* 0x00000000003f7886 */ /* 0x000fe20000060100 */
[----:B0-----:R-:W-:Y:S02]  /*02c0*/  R2UR UR9, R4 ;  /* 0x00000000040972ca */ /* 0x001fe400000e0000 */
[----:B-1----:R-:W-:Y:S01]  /*02d0*/  ISETP.NE.AND P1, PT, R2, RZ, PT ;  /* 0x000000ff0200720c */ /* 0x002fe20003f25270 */
[----:B--2---:R-:W-:Y:S02]  /*02e0*/  @UP0 ULEA UR8, UR8, UR6, 0x18 ;  /* 0x0000000608080291 */ /* 0x004fe4000f8ec03f */
[----:B------:R-:W-:-:S04]  /*02f0*/  @UP0 UIADD3 UR6, -UR7, 0x100000, URZ ;  /* 0x0010000007060890 */ /* 0x000fc8000fffe13f */
[----:B------:R-:W-:Y:S02]  /*0300*/  @UP0 USHF.L.U32 UR7, UR6, 0xb, URZ ;  /* 0x0000000b06070899 */ /* 0x000fe4000800063f */
[----:B------:R-:W-:Y:S02]  /*0310*/  @UP0 USHF.L.U32 UR6, UR6, 0x1, URZ ;  /* 0x0000000106060899 */ /* 0x000fe4000800063f */
[----:B------:R-:W-:Y:S01]  /*0320*/  IMAD.U32 R4, RZ, RZ, UR9 ;  /* 0x00000009ff047e24 */ /* 0x000fe2000f8e00ff */
[----:B------:R-:W-:-:S04]  /*0330*/  UISETP.NE.AND UP0, UPT, UR9, URZ, UPT ;  /* 0x0000003f0900728c */ /* 0x000fc8000bf05270 */
[----:B------:R0:W-:Y:S04]  /*0340*/  STL [R1+0x2c], R4 ;  /* 0x00002c0401007387 */ /* 0x0001e80000100800 */
[----:B------:R-:W1:Y:S02]  /*0350*/  FENCE.VIEW.ASYNC.S ;  /* 0x00000000000073c6 */ /* 0x000e640000000000 */
[----:B-1----:R0:W1:Y:S01]  /*0360*/  @UP1 SYNCS.EXCH.64 URZ, [UR8+0x38800], UR4 ;  /* 0x03880004083f15b2 */ /* 0x0020620008000100 */
[----:B------:R0:W2:Y:S01]  /*0370*/  @UP2 SYNCS.EXCH.64 URZ, [UR8+0x38810], UR4 ;  /* 0x03881004083f25b2 */ /* 0x0000a20008000100 */
[----:B------:R0:W3:Y:S01]  /*0380*/  @UP3 SYNCS.EXCH.64 URZ, [UR8+0x38820], UR6 ;  /* 0x03882006083f35b2 */ /* 0x0000e20008000100 */
        /* <DEDUP_REMOVED lines=14> */
[----:B----4-:R-:W-:Y:S01]  /*0470*/  NOP ;  /* 0x0000000000007918 */ /* 0x010fe20000000000 */
.L_x_2659:
[----:B------:R-:W4:Y:S01]  /*0480*/  SHFL.IDX PT, R2, R0, RZ, 0x1f ;  /* 0x00001fff00027589 */ /* 0x000f2200000e0000 */
[----:B------:R-:W-:Y:S01]  /*0490*/  NOP ;  /* 0x0000000000007918 */ /* 0x000fe20000000000 */
[----:B----4-:R-:W-:-:S13]  /*04a0*/  ISETP.NE.AND P0, PT, R2, RZ, PT ;  /* 0x000000ff0200720c */ /* 0x010fda0003f05270 */
        /* <DEDUP_REMOVED lines=18> */
[----:B----4-:R-:W-:Y:S01]  /*05d0*/  NOP ;  /* 0x0000000000007918 */ /* 0x010fe20000000000 */
.L_x_2660:
[----:B------:R-:W4:Y:S01]  /*05e0*/  SHFL.IDX PT, R2, R0, RZ, 0x1f ;  /* 0x00001fff00027589 */ /* 0x000f2200000e0000 */
[----:B------:R-:W-:Y:S01]  /*05f0*/  NOP ;  /* 0x0000000000007918 */ /* 0x000fe20000000000 */
[----:B----4-:R-:W-:-:S13]  /*0600*/  ISETP.NE.AND P0, PT, R2, RZ, PT ;  /* 0x000000ff0200720c */ /* 0x010fda0003f05270 */
        /* <DEDUP_REMOVED lines=15> */
.L_x_2661:
        /* <DEDUP_REMOVED lines=22> */
.L_x_2662:
        /* <DEDUP_REMOVED lines=22> */
.L_x_2663:
[----:B0-----:R-:W-:Y:S01]  /*09c0*/  UMOV UR4, 0x1 ;  /* 0x0000000100047882 */ /* 0x001fe20000000000 */
[----:B------:R-:W-:Y:S01]  /*09d0*/  PLOP3.LUT P0, PT, PT, PT, UP0, 0x80, 0x0 ;  /* 0x000000000000781c */ /* 0x000fe20003f0f008 */
[----:B------:R-:W-:Y:S01]  /*09e0*/  USEL UR4, UR4, 0x2, !UP0 ;  /* 0x0000000204047887 */ /* 0x000fe2000c000000 */
[----:B------:R-:W-:Y:S01]  /*09f0*/  NOP ;  /* 0x0000000000007918 */ /* 0x000fe20000000000 */
[----:B------:R-:W-:Y:S01]  /*0a00*/  ULDC.64 UR54, c[0x0][0x208] ;  /* 0x0000820000367ab9 */ /* 0x000fe20000000a00 */
[----:B------:R-:W-:Y:S03]  /*0a10*/  BSSY B8, `(.L_x_2664) ;  /* 0x00022c5000087945 */ /* 0x000fe60003800000 */
[----:B------:R-:W-:-:S05]  /*0a20*/  IMAD.U32 R2, RZ, RZ, UR4 ;  /* 0x00000004ff027e24 */ /* 0x000fca000f8e00ff */
[----:B------:R0:W-:Y:S01]  /*0a30*/  STL [R1+0x30], R2 ;  /* 0x0000300201007387 */ /* 0x0001e20000100800 */
[----:B-123--:R-:W-:Y:S06]  /*0a40*/  BAR.SYNC.DEFER_BLOCKING 0x0 ;  /* 0x0000000000007b1d */ /* 0x00efec0000010000 */
[----:B------:R-:W-:Y:S05]  /*0a50*/  @!P0 BRA `(.L_x_2665) ;  /* 0x000001bc00888947 */ /* 0x000fea0003800000 */
.L_x_2666:
[----:B------:R-:W-:-:S08]  /*0a60*/  NOP ;  /* 0x0000000000007918 */ /* 0x000fd00000000000 */
[----:B------:R-:W1:Y:S02]  /*0a70*/  USETMAXREG.TRY_ALLOC.CTAPOOL UP0, 0xf0 ;  /* 0x000000f0000079c8 */ /* 0x000e640008000600 */
[----:B-1----:R-:W-:-:S13]  /*0a80*/  PLOP3.LUT P0, PT, PT, PT, UP0, 0x80, 0x0 ;  /* 0x000000000000781c */ /* 0x002fda0003f0f008 */
[----:B------:R-:W-:Y:S05]  /*0a90*/  @!P0 BRA `(.L_x_2666) ;  /* 0xfffffffc00f08947 */ /* 0x000fea000383ffff */
[----:B------:R-:W-:Y:S01]  /*0aa0*/  SHF.R.U32.HI R0, RZ, 0x7, R3 ;  /* 0x00000007ff007819 */ /* 0x000fe20000011603 */
[----:B------:R-:W1:Y:S01]  /*0ab0*/  S2UR UR5, SR_CgaCtaId ;  /* 0x00000000000579c3 */ /* 0x000e620000008800 */
[----:B------:R-:W-:Y:S02]  /*0ac0*/  UMOV UR4, 0x400 ;  /* 0x0000040000047882 */ /* 0x000fe40000000000 */
[----:B------:R-:W-:-:S13]  /*0ad0*/  ISETP.NE.AND P0, PT, R0, 0x1, PT ;  /* 0x000000010000780c */ /* 0x000fda0003f05270 */
[----:B------:R-:W-:Y:S06]  /*0ae0*/  @!P0 BAR.ARV 0x8, 0xa0 ;  /* 0x0202800000008b1d */ /* 0x000fec0000002000 */
[----:B------:R-:W-:Y:S01]  /*0af0*/  ISETP.GE.U32.AND P0, PT, R3, 0x100, PT ;  /* 0x000001000300780c */ /* 0x000fe20003f06070 */
[----:B-1----:R-:W-:-:S06]  /*0b00*/  ULEA UR4, UR5, UR4, 0x18 ;  /* 0x0000000405047291 */ /* 0x002fcc000f8ec03f */
[----:B------:R-:W-:Y:S01]  /*0b10*/  IMAD.U32 R18, RZ, RZ, UR4 ;  /* 0x00000004ff127e24 */ /* 0x000fe2000f8e00ff */
[----:B------:R-:W-:-:S05]  /*0b20*/  ULDC UR4, c[0x0][0xd14] ;  /* 0x0003450000047ab9 */ /* 0x000fca0000000800 */
[----:B------:R-:W-:Y:S08]  /*0b30*/  @P0 BAR.ARV 0xf, 0x100 ;  /* 0x03c4000000000b1d */ /* 0x000ff00000002000 */
[----:B------:R-:W-:Y:S06]  /*0b40*/  BAR.SYNC.DEFER_BLOCKING 0x5, 0x120 ;  /* 0x0144800000007b1d */ /* 0x000fec0000010000 */
[----:B------:R-:W1:Y:S02]  /*0b50*/  LDS.128 R188, [R18+0x388d0] ;  /* 0x0388d00012bc7984 */ /* 0x000e640000000c00 */
[----:B------:R-:W-:Y:S06]  /*0b60*/  BAR.ARV 0x4, 0x120 ;  /* 0x0104800000007b1d */ /* 0x000fec0000002000 */
[----:B-1----:R-:W-:-:S13]  /*0b70*/  ISETP.GE.AND P0, PT, R191, UR4, PT ;  /* 0x00000004bf007c0c */ /* 0x002fda000bf06270 */
[----:B------:R-:W-:Y:S05]  /*0b80*/  @P0 BRA `(.L_x_2667) ;  /* 0x0000022800b40947 */ /* 0x000fea0003800000 */
[----:B------:R-:W2:Y:S01]  /*0b90*/  LDL R0, [R1+0x30] ;  /* 0x0000300001007983 */ /* 0x000ea20000100800 */
[----:B------:R-:W-:Y:S01]  /*0ba0*/  VIADD R233, R3, 0xffffff80 ;  /* 0xffffff8003e97836 */ /* 0x000fe20000000000 */
[----:B------:R-:W-:Y:S01]  /*0bb0*/  MOV R218, RZ ;  /* 0x000000ff00da7202 */ /* 0x000fe20000000f00 */
[----:B------:R-:W-:Y:S02]  /*0bc0*/  IMAD.MOV.U32 R208, RZ, RZ, 0x40 ;  /* 0x00000040ffd07424 */ /* 0x000fe400078e00ff */
[----:B------:R-:W-:Y:S02]  /*0bd0*/  IMAD.MOV.U32 R187, RZ, RZ, RZ ;  /* 0x000000ffffbb7224 */ /* 0x000fe400078e00ff */
[----:B------:R-:W-:Y:S02]  /*0be0*/  IMAD.MOV.U32 R192, RZ, RZ, RZ ;  /* 0x000000ffffc07224 */ /* 0x000fe400078e00ff */
[----:B------:R-:W-:Y:S02]  /*0bf0*/  IMAD.MOV.U32 R22, RZ, RZ, RZ ;  /* 0x000000ffff167224 */ /* 0x000fe400078e00ff */
[----:B------:R-:W-:Y:S01]  /*0c00*/  IMAD.MOV.U32 R19, RZ, RZ, RZ ;  /* 0x000000ffff137224 */ /* 0x000fe200078e00ff */
[----:B--2---:R-:W-:-:S02]  /*0c10*/  R2UR UR4, R0 ;  /* 0x00000000000472ca */ /* 0x004fc400000e0000 */
[----:B------:R-:W-:-:S04]  /*0c20*/  SHF.R.S32.HI R0, RZ, 0x1f, R233 ;  /* 0x0000001fff007819 */ /* 0x000fc800000114e9 */
[CC--:B------:R-:W-:Y:S02]  /*0c30*/  LEA.HI R3, R0.reuse, R233.reuse, RZ, 0x4 ;  /* 0x000000e900037211 */ /* 0x0c0fe400078f20ff */
[CC--:B0-----:R-:W-:Y:S02]  /*0c40*/  LEA.HI R2, R0.reuse, R233.reuse, RZ, 0x7 ;  /* 0x000000e900027211 */ /* 0x0c1fe400078f38ff */
[----:B------:R-:W-:Y:S02]  /*0c50*/  LOP3.LUT R4, R3, 0xfffffff0, RZ, 0xc0, !PT ;  /* 0xfffffff003047812 */ /* 0x000fe400078ec0ff */
[----:B------:R-:W-:Y:S01]  /*0c60*/  LEA.HI R5, R0, R233, RZ, 0x5 ;  /* 0x000000e900057211 */ /* 0x000fe200078f28ff */
[----:B------:R-:W-:Y:S01]  /*0c70*/  ULOP3.LUT UR36, UR4, 0x1, URZ, 0xfc, !UPT ;  /* 0x0000000104247892 */ /* 0x000fe2000f8efc3f */
[----:B------:R-:W-:Y:S01]  /*0c80*/  LOP3.LUT R6, R2, 0xffffff80, RZ, 0xc0, !PT ;  /* 0xffffff8002067812 */ /* 0x000fe200078ec0ff */
[----:B------:R-:W-:Y:S01]  /*0c90*/  IMAD.IADD R4, R233, 0x1, -R4 ;  /* 0x00000001e9047824 */ /* 0x000fe200078e0a04 */
[----:B------:R-:W-:-:S02]  /*0ca0*/  SHF.R.S32.HI R213, RZ, 0x5, R5 ;  /* 0x00000005ffd57819 */ /* 0x000fc40000011405 */
[----:B------:R-:W-:Y:S01]  /*0cb0*/  SHF.R.S32.HI R8, RZ, 0x1f, R5 ;  /* 0x0000001fff087819 */ /* 0x000fe20000011405 */
[----:B------:R-:W-:Y:S01]  /*0cc0*/  IMAD.IADD R7, R233, 0x1, -R6 ;  /* 0x00000001e9077824 */ /* 0x000fe200078e0a06 */
[----:B------:R-:W-:Y:S02]  /*0cd0*/  SHF.R.S32.HI R5, RZ, 0x1f, R4 ;  /* 0x0000001fff057819 */ /* 0x000fe40000011404 */
[----:B------:R-:W-:Y:S02]  /*0ce0*/  SHF.R.S32.HI R6, RZ, 0x4, R3 ;  /* 0x00000004ff067819 */ /* 0x000fe40000011403 */
[----:B------:R-:W-:Y:S02]  /*0cf0*/  LEA.HI R11, R5, R4, RZ, 0x3 ;  /* 0x00000004050b7211 */ /* 0x000fe400078f18ff */
[----:B------:R-:W-:Y:S02]  /*0d00*/  LEA.HI R3, R3, R6, RZ, 0x1 ;  /* 0x0000000603037211 */ /* 0x000fe400078f08ff */
[----:B------:R-:W-:-:S02]  /*0d10*/  LEA.HI R8, R8, R213, RZ, 0x2 ;  /* 0x000000d508087211 */ /* 0x000fc400078f10ff */
[C---:B------:R-:W-:Y:S01]  /*0d20*/  LOP3.LUT R13, R11.reuse, 0xfffffff8, RZ, 0xc0, !PT ;  /* 0xfffffff80b0d7812 */ /* 0x040fe200078ec0ff */
[----:B------:R-:W-:Y:S01]  /*0d30*/  IMAD.SHL.U32 R11, R11, 0x40, RZ ;  /* 0x000000400b0b7824 */ /* 0x000fe200078e00ff */
[----:B------:R-:W-:Y:S02]  /*0d40*/  SHF.R.S32.HI R221, RZ, 0x7, R2 ;  /* 0x00000007ffdd7819 */ /* 0x000fe40000011402 */
[----:B------:R-:W-:Y:S01]  /*0d50*/  LOP3.LUT R3, R3, 0x1ffffffe, RZ, 0xc0, !PT ;  /* 0x1ffffffe03037812 */ /* 0x000fe200078ec0ff */
[----:B------:R-:W-:Y:S01]  /*0d60*/  IMAD.IADD R13, R4, 0x1, -R13 ;  /* 0x00000001040d7824 */ /* 0x000fe200078e0a0d */
[----:B------:R-:W-:Y:S02]  /*0d70*/  LOP3.LUT R8, R8, 0x3ffffc, RZ, 0xc0, !PT ;  /* 0x003ffffc08087812 */ /* 0x000fe400078ec0ff */
[----:B------:R-:W-:Y:S01]  /*0d80*/  LEA R15, R221, R4, 0x8 ;  /* 0x00000004dd0f7211 */ /* 0x000fe200078e40ff */
[----:B------:R-:W-:Y:S01]  /*0d90*/  IMAD.IADD R3, R6, 0x1, -R3 ;  /* 0x0000000106037824 */ /* 0x000fe200078e0a03 */
[----:B------:R-:W-:Y:S01]  /*0da0*/  SHF.R.S32.HI R10, RZ, 0x1f, R7 ;  /* 0x0000001fff0a7819 */ /* 0x000fe20000011407 */
[----:B------:R-:W-:Y:S01]  /*0db0*/  IMAD.IADD R8, R213, 0x1, -R8 ;  /* 0x00000001d5087824 */ /* 0x000fe200078e0a08 */
[C---:B------:R-:W-:Y:S01]  /*0dc0*/  R2P PR, R13.reuse, 0x6 ;  /* 0x000000060d007804 */ /* 0x040fe20000000000 */
[----:B------:R-:W-:Y:S01]  /*0dd0*/  IMAD.SHL.U32 R4, R13, 0x40, RZ ;  /* 0x000000400d047824 */ /* 0x000fe200078e00ff */
[----:B------:R-:W-:Y:S01]  /*0de0*/  LEA.HI R5, R10, R7, RZ, 0x2 ;  /* 0x000000070a057211 */ /* 0x000fe200078f10ff */
[----:B------:R-:W-:Y:S01]  /*0df0*/  IMAD R8, R8, 0x10, R15 ;  /* 0x0000001008087824 */ /* 0x000fe200078e020f */
[----:B------:R-:W-:Y:S01]  /*0e00*/  LEA.HI R2, R2, R221, RZ, 0x1 ;  /* 0x000000dd02027211 */ /* 0x000fe200078f08ff */
[----:B------:R-:W-:Y:S01]  /*0e10*/  IMAD.SHL.U32 R3, R3, 0x8, RZ ;  /* 0x0000000803037824 */ /* 0x000fe200078e00ff */
[----:B------:R-:W-:-:S02]  /*0e20*/  LOP3.LUT R4, R4, 0x1c0, RZ, 0xc0, !PT ;  /* 0x000001c004047812 */ /* 0x000fc400078ec0ff */
[----:B------:R-:W-:Y:S01]  /*0e30*/  SHF.R.S32.HI R9, RZ, 0x2, R5 ;  /* 0x00000002ff097819 */ /* 0x000fe20000011405 */
[--C-:B------:R-:W-:Y:S01]  /*0e40*/  IMAD.U32 R232, R8, 0x40, R3.reuse ;  /* 0x0000004008e87824 */ /* 0x100fe200078e0003 */
[----:B------:R-:W-:Y:S02]  /*0e50*/  LOP3.LUT R3, R4, 0x8, R3, 0xf8, !PT ;  /* 0x0000000804037812 */ /* 0x000fe400078ef803 */
[----:B------:R-:W-:Y:S02]  /*0e60*/  SHF.R.U32.HI R6, RZ, 0x3, R4 ;  /* 0x00000003ff067819 */ /* 0x000fe40000011604 */
[----:B------:R-:W-:Y:S02]  /*0e70*/  LOP3.LUT R4, R11, 0x7ffffe00, RZ, 0xc0, !PT ;  /* 0x7ffffe000b047812 */ /* 0x000fe400078ec0ff */
[----:B------:R-:W-:Y:S02]  /*0e80*/  LOP3.LUT R3, R3, R6, RZ, 0x3c, !PT ;  /* 0x0000000603037212 */ /* 0x000fe400078e3cff */
[----:B------:R-:W-:-:S02]  /*0e90*/  LEA R4, R213, R4, 0xa ;  /* 0x00000004d5047211 */ /* 0x000fc400078e50ff */
[----:B------:R-:W-:Y:S02]  /*0ea0*/  SHF.R.S32.HI R12, RZ, 0x1f, R5 ;  /* 0x0000001fff0c7819 */ /* 0x000fe40000011405 */
[----:B------:R-:W-:Y:S01]  /*0eb0*/  LOP3.LUT R8, R5, 0x7ffffffc, RZ, 0xc0, !PT ;  /* 0x7ffffffc05087812 */ /* 0x000fe200078ec0ff */
[----:B------:R-:W-:Y:S01]  /*0ec0*/  IMAD.IADD R3, R4, 0x1, R3 ;  /* 0x0000000104037824 */ /* 0x000fe200078e0203 */
[CC--:B------:R-:W-:Y:S02]  /*0ed0*/  LEA.HI R4, R0.reuse, R233.reuse, RZ, 0x3 ;  /* 0x000000e900047211 */ /* 0x0c0fe400078f18ff */
[----:B------:R-:W-:Y:S01]  /*0ee0*/  LEA.HI R0, R0, R233, RZ, 0x2 ;  /* 0x000000e900007211 */ /* 0x000fe200078f10ff */
[----:B------:R-:W-:Y:S01]  /*0ef0*/  IMAD R196, R3, 0x2, R18 ;  /* 0x0000000203c47824 */ /* 0x000fe200078e0212 */
[----:B------:R-:W-:Y:S01]  /*0f00*/  LEA.HI R12, R12, R9, RZ, 0x3 ;  /* 0x000000090c0c7211 */ /* 0x000fe200078f18ff */
[----:B------:R-:W-:Y:S01]  /*0f10*/  IMAD.IADD R8, R7, 0x1, -R8 ;  /* 0x0000000107087824 */ /* 0x000fe200078e0a08 */
[--C-:B------:R-:W-:Y:S01]  /*0f20*/  SHF.R.S32.HI R186, RZ, 0x2, R0.reuse ;  /* 0x00000002ffba7819 */ /* 0x100fe20000011400 */
[----:B------:R-:W-:Y:S01]  /*0f30*/  VIADD R209, R196, 0x36400 ;  /* 0x00036400c4d17836 */ /* 0x000fe20000000000 */
[----:B------:R-:W-:Y:S01]  /*0f40*/  LOP3.LUT R220, R0, 0xfffffffc, RZ, 0xc0, !PT ;  /* 0xfffffffc00dc7812 */ /* 0x000fe200078ec0ff */
[----:B------:R-:W-:Y:S01]  /*0f50*/  VIADD R197, R196, 0x36420 ;  /* 0x00036420c4c57836 */ /* 0x000fe20000000000 */
[----:B------:R-:W-:Y:S01]  /*0f60*/  SHF.R.S32.HI R5, RZ, 0x1f, R0 ;  /* 0x0000001fff057819 */ /* 0x000fe20000011400 */
[----:B------:R-:W-:Y:S01]  /*0f70*/  VIADD R235, R186, 0x20 ;  /* 0x00000020baeb7836 */ /* 0x000fe20000000000 */
[----:B------:R-:W-:Y:S01]  /*0f80*/  SHF.R.S32.HI R214, RZ, 0x3, R4 ;  /* 0x00000003ffd67819 */ /* 0x000fe20000011404 */
[----:B------:R-:W-:Y:S01]  /*0f90*/  IMAD.IADD R220, R233, 0x1, -R220 ;  /* 0x00000001e9dc7824 */ /* 0x000fe200078e0adc */
[----:B------:R-:W-:Y:S01]  /*0fa0*/  LOP3.LUT R12, R12, 0xfffffff8, RZ, 0xc0, !PT ;  /* 0xfffffff80c0c7812 */ /* 0x000fe200078ec0ff */
[----:B------:R-:W-:Y:S01]  /*0fb0*/  IMAD.SHL.U32 R230, R235, 0x40, RZ ;  /* 0x00000040ebe67824 */ /* 0x000fe200078e00ff */
[----:B------:R-:W-:Y:S01]  /*0fc0*/  SHF.R.S32.HI R0, RZ, 0x1f, R235 ;  /* 0x0000001fff007819 */ /* 0x000fe200000114eb */
[----:B------:R-:W-:Y:S01]  /*0fd0*/  IMAD.SHL.U32 R16, R220, 0x8, RZ ;  /* 0x00000008dc107824 */ /* 0x000fe200078e00ff */
[----:B------:R-:W-:Y:S01]  /*0fe0*/  LEA.HI R10, R10, R7, RZ, 0x5 ;  /* 0x000000070a0a7211 */ /* 0x000fe200078f28ff */
[----:B------:R-:W-:Y:S01]  /*0ff0*/  @P1 VIADD R197, R209, 0xffffffe0 ;  /* 0xffffffe0d1c51836 */ /* 0x000fe20000000000 */
[----:B------:R-:W-:Y:S01]  /*1000*/  LEA.HI R0, R0, R235, RZ, 0x3 ;  /* 0x000000eb00007211 */ /* 0x000fe200078f18ff */
[----:B------:R-:W-:Y:S01]  /*1010*/  IMAD.IADD R193, R9, 0x1, -R12 ;  /* 0x0000000109c17824 */ /* 0x000fe200078e0a0c */
[----:B------:R-:W-:Y:S01]  /*1020*/  LOP3.LUT R230, R230, 0x1c0, RZ, 0xc0, !PT ;  /* 0x000001c0e6e67812 */ /* 0x000fe200078ec0ff */
[----:B------:R-:W-:Y:S01]  /*1030*/  IMAD.SHL.U32 R185, R8, 0x2, RZ ;  /* 0x0000000208b97824 */ /* 0x000fe200078e00ff */
[----:B------:R-:W-:-:S02]  /*1040*/  SHF.L.U32 R231, R0, 0x6, RZ ;  /* 0x0000000600e77819 */ /* 0x000fc400000006ff */
[----:B------:R-:W-:Y:S02]  /*1050*/  LOP3.LUT R4, R4, 0x1ffffff8, RZ, 0xc0, !PT ;  /* 0x1ffffff804047812 */ /* 0x000fe400078ec0ff */
[----:B------:R-:W-:Y:S02]  /*1060*/  LEA.HI R5, R5, R186, RZ, 0x3 ;  /* 0x000000ba05057211 */ /* 0x000fe400078f18ff */
[----:B------:R-:W-:Y:S01]  /*1070*/  LOP3.LUT R2, R2, 0xfffffe, RZ, 0xc0, !PT ;  /* 0x00fffffe02027812 */ /* 0x000fe200078ec0ff */
[----:B------:R-:W-:Y:S01]  /*1080*/  IMAD.IADD R4, R233, 0x1, -R4 ;  /* 0x00000001e9047824 */ /* 0x000fe200078e0a04 */
[----:B------:R-:W-:Y:S02]  /*1090*/  LOP3.LUT R0, R230, 0x38, R16, 0xf8, !PT ;  /* 0x00000038e6007812 */ /* 0x000fe400078ef810 */
[----:B------:R-:W-:Y:S01]  /*10a0*/  SHF.R.U32.HI R234, RZ, 0x3, R230 ;  /* 0x00000003ffea7819 */ /* 0x000fe200000116e6 */
[----:B------:R-:W-:Y:S01]  /*10b0*/  IMAD.IADD R2, R221, 0x1, -R2 ;  /* 0x00000001dd027824 */ /* 0x000fe200078e0a02 */
[----:B------:R-:W-:Y:S01]  /*10c0*/  LOP3.LUT R231, R231, 0xfffffe00, RZ, 0xc0, !PT ;  /* 0xfffffe00e7e77812 */ /* 0x000fe200078ec0ff */
[----:B------:R-:W-:Y:S01]  /*10d0*/  IMAD.SHL.U32 R211, R4, 0x8, RZ ;  /* 0x0000000804d37824 */ /* 0x000fe200078e00ff */
[----:B------:R-:W-:Y:S01]  /*10e0*/  SEL R208, R208, 0xffffffc0, !P2 ;  /* 0xffffffc0d0d07807 */ /* 0x000fe20005000000 */
[----:B------:R-:W-:Y:S01]  /*10f0*/  IMAD.SHL.U32 R195, R2, 0x100, RZ ;  /* 0x0000010002c37824 */ /* 0x000fe200078e00ff */
[----:B------:R-:W-:-:S02]  /*1100*/  SHF.R.S32.HI R10, RZ, 0x5, R10 ;  /* 0x00000005ff0a7819 */ /* 0x000fc4000001140a */
[----:B------:R-:W-:Y:S01]  /*1110*/  LOP3.LUT R5, R5, 0xfffffff8, RZ, 0xc0, !PT ;  /* 0xfffffff805057812 */ /* 0x000fe200078ec0ff */
[----:B------:R-:W-:Y:S01]  /*1120*/  IMAD.IADD R209, R209, 0x1, R208 ;  /* 0x00000001d1d17824 */ /* 0x000fe200078e02d0 */
[----:B------:R-:W-:Y:S01]  /*1130*/  LOP3.LUT R3, R231, R0, R234, 0xf6, !PT ;  /* 0x00000000e7037212 */ /* 0x000fe200078ef6ea */
[----:B------:R-:W-:Y:S01]  /*1140*/  IMAD R193, R10, 0x10, R193 ;  /* 0x000000100ac17824 */ /* 0x000fe200078e02c1 */
[----:B------:R-:W-:Y:S01]  /*1150*/  SHF.R.S32.HI R227, RZ, 0x1f, R186 ;  /* 0x0000001fffe37819 */ /* 0x000fe200000114ba */
[----:B------:R-:W-:Y:S01]  /*1160*/  IMAD.IADD R194, R186, 0x1, -R5 ;  /* 0x00000001bac27824 */ /* 0x000fe200078e0a05 */
[----:B------:R-:W-:Y:S01]  /*1170*/  IADD3 R208, R208, R197, RZ ;  /* 0x000000c5d0d07210 */ /* 0x000fe20007ffe0ff */
[----:B------:R-:W-:-:S07]  /*1180*/  IMAD R228, R3, 0x2, R18 ;  /* 0x0000000203e47824 */ /* 0x000fce00078e0212 */
.L_x_2877:
[----:B------:R-:W-:Y:S01]  /*1190*/  ULDC.64 UR4, c[0x0][0xb20] ;  /* 0x0002c80000047ab9 */ /* 0x000fe20000000a00 */
[----:B0-23-5:R-:W0:Y:S01]  /*11a0*/  LDC.64 R4, c[0x0][0xb00] ;  /* 0x0002c000ff047b82 */ /* 0x02de220000000a00 */
        /* <DEDUP_REMOVED lines=10> */
[----:B------:R-:W1:Y:S01]  /*1250*/  @P0 LDC.64 R2, c[0x0][0xb20] ;  /* 0x0002c800ff020b82 */ /* 0x000e620000000a00 */
        /* <DEDUP_REMOVED lines=20> */
[----:B------:R-:W-:Y:S02]  /*13a0*/  IMAD.MOV.U32 R219, RZ, RZ, R189 ;  /* 0x000000ffffdb7224 */ /* 0x000fe400078e00bd */
        /* <DEDUP_REMOVED lines=12> */
.L_x_2668:
[----:B------:R-:W-:Y:S01]  /*1470*/  IMAD.U32 R32, RZ, RZ, UR5 ;  /* 0x00000005ff207e24 */ /* 0x000fe2000f8e00ff */
[----:B------:R-:W-:Y:S01]  /*1480*/  MOV R24, UR4 ;  /* 0x0000000400187c02 */ /* 0x000fe20008000f00 */
[----:B------:R-:W-:Y:S06]  /*1490*/  @!P2 BRA `(.L_x_2669) ;  /* 0x000000000010a947 */ /* 0x000fec0003800000 */
[----:B------:R-:W0:Y:S02]  /*14a0*/  LDC.64 R2, c[0x0][0xb18] ;  /* 0x0002c600ff027b82 */ /* 0x000e240000000a00 */
[----:B0-----:R-:W-:-:S05]  /*14b0*/  IMAD.WIDE R2, R191, 0x4, R2 ;  /* 0x00000004bf027825 */ /* 0x001fca00078e0202 */
[----:B------:R0:W5:Y:S01]  /*14c0*/  LDG.E R24, desc[UR54][R2.64] ;  /* 0x0000003602187981 */ /* 0x000162000c1e1900 */
[----:B------:R-:W-:Y:S05]  /*14d0*/  BRA `(.L_x_2670) ;  /* 0x0000000000107947 */ /* 0x000fea0003800000 */
.L_x_2669:
[----:B------:R-:W-:Y:S05]  /*14e0*/  @!P3 BRA `(.L_x_2670) ;  /* 0x00000000000cb947 */ /* 0x000fea0003800000 */
[----:B------:R-:W2:Y:S04]  /*14f0*/  LDG.E R3, desc[UR54][R8.64] ;  /* 0x0000003608037981 */ /* 0x000ea8000c1e1900 */
[----:B------:R-:W2:Y:S02]  /*1500*/  LDG.E R24, desc[UR54][R8.64+0x4] ;  /* 0x0000043608187981 */ /* 0x000ea4000c1e1900 */
[----:B--2---:R-:W-:-:S07]  /*1510*/  IMAD.IADD R24, R24, 0x1, -R3 ;  /* 0x0000000118187824 */ /* 0x004fce00078e0a03 */
.L_x_2670:
        /* <DEDUP_REMOVED lines=13> */
[----:B--2---:R-:W-:-:S04]  /*15f0*/  @P1 IMAD.WIDE R4, R191, 0x4, R4 ;  /* 0x00000004bf041825 */ /* 0x004fc800078e0204 */
[----:B------:R-:W-:Y:S01]  /*1600*/  IMAD.IADD R11, R24, 0x1, -R11 ;  /* 0x00000001180b7824 */ /* 0x000fe200078e0a0b */
[----:B------:R0:W5:Y:S01]  /*1610*/  @P1 LDG.E R33, desc[UR54][R4.64] ;  /* 0x0000003604211981 */ /* 0x000162000c1e1900 */
[----:B-1----:R-:W-:Y:S02]  /*1620*/  ISETP.GE.AND P1, PT, R9, 0x1, PT ;  /* 0x000000010900780c */ /* 0x002fe40003f26270 */
[----:B------:R-:W-:Y:S01]  /*1630*/  LEA R47, R189, 0x40, 0x6 ;  /* 0x00000040bd2f7811 */ /* 0x000fe200078e30ff */
[----:B---3--:R-:W-:-:S04]  /*1640*/  @P0 IMAD.IADD R32, R7, 0x1, -R0 ;  /* 0x0000000107200824 */ /* 0x008fc800078e0a00 */
[----:B------:R-:W-:-:S04]  /*1650*/  IMAD.IADD R23, R11, 0x1, R32 ;  /* 0x000000010b177824 */ /* 0x000fc800078e0220 */
[C---:B------:R-:W-:Y:S01]  /*1660*/  VIADD R0, R23.reuse, 0x3f ;  /* 0x0000003f17007836 */ /* 0x040fe20000000000 */
[----:B------:R-:W-:-:S04]  /*1670*/  IADD3 R47, R23, R47, -R184 ;  /* 0x0000002f172f7210 */ /* 0x000fc80007ffe8b8 */
        /* <DEDUP_REMOVED lines=16> */
.L_x_2673:
[----:B------:R-:W-:-:S13]  /*1780*/  ISETP.NE.AND P0, PT, R9, 0x1, PT ;  /* 0x000000010900780c */ /* 0x000fda0003f05270 */
[----:B------:R-:W0:Y:S02]  /*1790*/  @P0 LDC.64 R4, c[0x0][0xae0] ;  /* 0x0002b800ff040b82 */ /* 0x000e240000000a00 */
[----:B0-----:R-:W-:-:S05]  /*17a0*/  @P0 IMAD.HI.U32 R4, R2, R4, RZ ;  /* 0x0000000402040227 */ /* 0x001fca00078e00ff */
[----:B------:R-:W-:-:S07]  /*17b0*/  @P0 SHF.R.U32.HI R2, RZ, R5, R4 ;  /* 0x00000005ff020219 */ /* 0x000fce0000011604 */
.L_x_2674:
[----:B------:R-:W-:Y:S05]  /*17c0*/  BSYNC B0 ;  /* 0x0000000000007941 */ /* 0x000fea0003800000 */
.L_x_2672:
[----:B------:R-:W-:-:S05]  /*17d0*/  IMAD R3, R2, R9, R9 ;  /* 0x0000000902037224 */ /* 0x000fca00078e0209 */
[----:B------:R-:W-:-:S07]  /*17e0*/  VIMNMX R0, R0, R3, PT ;  /* 0x0000000300007248 */ /* 0x000fce0003fe0100 */
.L_x_2671:
        /* <DEDUP_REMOVED lines=15> */
.L_x_2677:
[----:B------:R-:W-:Y:S01]  /*18e0*/  ISETP.NE.AND P0, PT, R9, 0x1, PT ;  /* 0x000000010900780c */ /* 0x000fe20003f05270 */
[----:B------:R-:W-:-:S12]  /*18f0*/  IMAD.MOV.U32 R4, RZ, RZ, R45 ;  /* 0x000000ffff047224 */ /* 0x000fd800078e002d */
[----:B------:R-:W0:Y:S02]  /*1900*/  @P0 LDC.64 R6, c[0x0][0xae0] ;  /* 0x0002b800ff060b82 */ /* 0x000e240000000a00 */
[----:B0-----:R-:W-:-:S05]  /*1910*/  @P0 IMAD.HI.U32 R6, R45, R6, RZ ;  /* 0x000000062d060227 */ /* 0x001fca00078e00ff */
[----:B------:R-:W-:-:S07]  /*1920*/  @P0 SHF.R.U32.HI R4, RZ, R7, R6 ;  /* 0x00000007ff040219 */ /* 0x000fce0000011606 */
.L_x_2678:
[----:B------:R-:W-:Y:S05]  /*1930*/  BSYNC B0 ;  /* 0x0000000000007941 */ /* 0x000fea0003800000 */
.L_x_2676:
[----:B------:R-:W-:-:S05]  /*1940*/  IMAD R3, R4, R9, RZ ;  /* 0x0000000904037224 */ /* 0x000fca00078e02ff */
[----:B------:R-:W-:-:S07]  /*1950*/  VIMNMX R2, R2, R3, !PT ;  /* 0x0000000302027248 */ /* 0x000fce0007fe0100 */
.L_x_2675:
        /* <DEDUP_REMOVED lines=9> */
[----:B------:R-:W-:-:S03]  /*19f0*/  VIMNMX R0, R169, R0, PT ;  /* 0x00000000a9007248 */ /* 0x000fc60003fe0100 */
[--C-:B------:R-:W-:Y:S02]  /*1a00*/  IMAD R5, R5, 0x40, -R11.reuse ;  /* 0x0000004005057824 */ /* 0x100fe400078e0a0b */
[----:B------:R-:W-:-:S03]  /*1a10*/  IMAD R3, R0, 0x40, -R11 ;  /* 0x0000004000037824 */ /* 0x000fc600078e0a0b */
[----:B------:R-:W-:Y:S02]  /*1a20*/  VIMNMX R5, RZ, R5, !PT ;  /* 0x00000005ff057248 */ /* 0x000fe40007fe0100 */
[----:B------:R-:W-:Y:S02]  /*1a30*/  VIMNMX R0, R3, R32, PT ;  /* 0x0000002003007248 */ /* 0x000fe40003fe0100 */
[----:B------:R-:W-:Y:S02]  /*1a40*/  SHF.R.U32.HI R44, RZ, 0x6, R5 ;  /* 0x00000006ff2c7819 */ /* 0x000fe40000011605 */
[----:B------:R-:W-:Y:S02]  /*1a50*/  ISETP.GT.AND P0, PT, R0, R5, PT ;  /* 0x000000050000720c */ /* 0x000fe40003f04270 */
[----:B------:R-:W-:-:S11]  /*1a60*/  MOV R49, R44 ;  /* 0x0000002c00317202 */ /* 0x000fd60000000f00 */
        /* <DEDUP_REMOVED lines=25> */
[----:B-1---5:R-:W-:Y:S05]  /*1c00*/  CALL.ABS.NOINC R2 ;  /* 0x0000000002007343 */ /* 0x022fea0003c00000 */
.L_x_2681:
[----:B------:R-:W-:Y:S05]  /*1c10*/  BSYNC B6 ;  /* 0x0000000000067941 */ /* 0x000fea0003800000 */
.L_x_2680:
        /* <DEDUP_REMOVED lines=20> */
.L_x_2683:
[----:B------:R-:W-:Y:S05]  /*1d60*/  BSYNC B6 ;  /* 0x0000000000067941 */ /* 0x000fea0003800000 */
.L_x_2682:
        /* <DEDUP_REMOVED lines=8> */
[----:B------:R-:W2:Y:S08]  /*1df0*/  LDC.64 R20, c[0x0][0x3d8] ;  /* 0x0000f600ff147b82 */ /* 0x000eb00000000a00 */
[----:B------:R-:W3:Y:S08]  /*1e00*/  @P0 LDC.64 R2, c[0x0][0xaf0] ;  /* 0x0002bc00ff020b82 */ /* 0x000ef00000000a00 */
[----:B------:R-:W4:Y:S01]  /*1e10*/  LDC R63, c[0x0][0x3d4] ;  /* 0x0000f500ff3f7b82 */ /* 0x000f220000000800 */
[----:B------:R-:W-:-:S07]  /*1e20*/  SHF.R.S32.HI R17, RZ, 0x1f, R16 ;  /* 0x0000001fff117819 */ /* 0x000fce0000011410 */
[----:B------:R-:W1:Y:S01]  /*1e30*/  LDC.64 R26, c[0x0][0x3e8] ;  /* 0x0000fa00ff1a7b82 */ /* 0x000e620000000a00 */
[----:B---3--:R-:W-:-:S04]  /*1e40*/  @P0 IMAD.WIDE R2, R191, 0x4, R2 ;  /* 0x00000004bf020825 */ /* 0x008fc800078e0202 */
[----:B------:R-:W-:Y:S01]  /*1e50*/  IMAD.SHL.U32 R40, R220, 0x4, RZ ;  /* 0x00000004dc287824 */ /* 0x000fe200078e00ff */
[----:B------:R3:W3:Y:S01]  /*1e60*/  @P0 LDG.E R191, desc[UR54][R2.64] ;  /* 0x0000003602bf0981 */ /* 0x0006e2000c1e1900 */
[----:B0-----:R-:W-:Y:S01]  /*1e70*/  ISETP.NE.AND P0, PT, R0, 0x1, PT ;  /* 0x000000010000780c */ /* 0x001fe20003f05270 */
[----:B------:R-:W-:Y:S01]  /*1e80*/  IMAD.SHL.U32 R57, R194, 0x40, RZ ;  /* 0x00000040c2397824 */ /* 0x000fe200078e00ff */
[----:B------:R-:W-:Y:S01]  /*1e90*/  SHF.R.S32.HI R10, RZ, 0x1f, R25 ;  /* 0x0000001fff0a7819 */ /* 0x000fe20000011419 */
[----:B------:R-:W0:Y:S01]  /*1ea0*/  S2R R58, SR_TID.X ;  /* 0x00000000003a7919 */ /* 0x000e220000002100 */
[----:B------:R-:W-:Y:S01]  /*1eb0*/  SHF.R.S32.HI R41, RZ, 0x1f, R40 ;  /* 0x0000001fff297819 */ /* 0x000fe20000011428 */
[----:B--2---:R-:W-:Y:S01]  /*1ec0*/  IMAD.SHL.U32 R55, R20, 0x40, RZ ;  /* 0x0000004014377824 */ /* 0x004fe200078e00ff */
[----:B----4-:R-:W-:Y:S01]  /*1ed0*/  ISETP.GE.AND P1, PT, R16, R63, PT ;  /* 0x0000003f1000720c */ /* 0x010fe20003f26270 */
[-C--:B-1----:R-:W-:Y:S01]  /*1ee0*/  IMAD R4, R10, R52.reuse, RZ ;  /* 0x000000340a047224 */ /* 0x082fe200078e02ff */
[----:B------:R-:W-:Y:S01]  /*1ef0*/  SHF.L.U64.HI R51, R52, 0x6, R53 ;  /* 0x0000000634337819 */ /* 0x000fe20000010235 */
[----:B---3--:R-:W-:Y:S01]  /*1f00*/  IMAD.WIDE.U32 R2, R25, R52, RZ ;  /* 0x0000003419027225 */ /* 0x008fe200078e00ff */
[----:B------:R-:W-:Y:S01]  /*1f10*/  SEL R11, R63, RZ, P1 ;  /* 0x000000ff3f0b7207 */ /* 0x000fe20000800000 */
[----:B------:R-:W1:Y:S01]  /*1f20*/  LDC R59, c[0x0][0x3d4] ;  /* 0x0000f500ff3b7b82 */ /* 0x000e620000000800 */
[----:B------:R-:W-:Y:S01]  /*1f30*/  LOP3.LUT R57, R57, 0x1c0, RZ, 0xc0, !PT ;  /* 0x000001c039397812 */ /* 0x000fe200078ec0ff */
[----:B------:R-:W-:Y:S01]  /*1f40*/  IMAD.SHL.U32 R56, R26, 0x40, RZ ;  /* 0x000000401a387824 */ /* 0x000fe200078e00ff */
[C---:B------:R-:W-:Y:S01]  /*1f50*/  IADD3 R76, R16.reuse, 0x20, RZ ;  /* 0x00000020104c7810 */ /* 0x040fe20007ffe0ff */
[----:B------:R-:W-:Y:S01]  /*1f60*/  IMAD.IADD R11, R16, 0x1, R11 ;  /* 0x00000001100b7824 */ /* 0x000fe200078e020b */
[----:B------:R-:W-:Y:S01]  /*1f70*/  SHF.R.U32.HI R61, RZ, 0x3, R57 ;  /* 0x00000003ff3d7819 */ /* 0x000fe20000011639 */
[----:B------:R-:W-:Y:S01]  /*1f80*/  IMAD.SHL.U32 R63, R63, 0x2, RZ ;  /* 0x000000023f3f7824 */ /* 0x000fe200078e00ff */
[----:B------:R-:W-:Y:S01]  /*1f90*/  P2R R72, PR, RZ, 0x2 ;  /* 0x00000002ff487803 */ /* 0x000fe20000000000 */
[----:B------:R-:W2:Y:S01]  /*1fa0*/  @P0 LDC R5, c[0x0][0x42c] ;  /* 0x00010b00ff050b82 */ /* 0x000ea20000000800 */
[----:B------:R-:W-:-:S02]  /*1fb0*/  SHF.R.S32.HI R50, RZ, 0x1f, R11 ;  /* 0x0000001fff327819 */ /* 0x000fc4000001140b */
[----:B------:R-:W-:Y:S02]  /*1fc0*/  SHF.L.U64.HI R54, R26, 0x6, R27 ;  /* 0x000000061a367819 */ /* 0x000fe4000001021b */
[----:B------:R-:W-:-:S03]  /*1fd0*/  LEA.HI R50, R50, R11, RZ, 0x3 ;  /* 0x0000000b32327211 */ /* 0x000fc600078f18ff */
[----:B------:R-:W3:Y:S01]  /*1fe0*/  @P0 LDC R7, c[0x0][0x430] ;  /* 0x00010c00ff070b82 */ /* 0x000ee20000000800 */
[----:B------:R-:W-:-:S04]  /*1ff0*/  LOP3.LUT R67, R50, 0xfffffff8, RZ, 0xc0, !PT ;  /* 0xfffffff832437812 */ /* 0x000fc800078ec0ff */
[----:B------:R-:W-:-:S03]  /*2000*/  SHF.R.S32.HI R71, RZ, 0x1f, R67 ;  /* 0x0000001fff477819 */ /* 0x000fc60000011443 */
[----:B------:R-:W4:Y:S01]  /*2010*/  LDC R60, c[0x0][0x2e4] ;  /* 0x0000b900ff3c7b82 */ /* 0x000f220000000800 */
[----:B0-----:R-:W-:-:S05]  /*2020*/  SHF.R.U32.HI R58, RZ, 0x7, R58 ;  /* 0x00000007ff3a7819 */ /* 0x001fca000001163a */
[----:B------:R-:W-:Y:S02]  /*2030*/  VIADD R58, R58, 0x8 ;  /* 0x000000083a3a7836 */ /* 0x000fe40000000000 */
[----:B--2---:R-:W-:-:S04]  /*2040*/  @P0 IMAD.HI.U32 R0, R190, R5, RZ ;  /* 0x00000005be000227 */ /* 0x004fc800078e00ff */
[----:B------:R-:W-:Y:S01]  /*2050*/  IMAD R5, R25, R53, R4 ;  /* 0x0000003519057224 */ /* 0x000fe200078e0204 */
[----:B---3--:R-:W-:-:S03]  /*2060*/  @P0 SHF.R.U32.HI R190, RZ, R7, R0 ;  /* 0x00000007ffbe0219 */ /* 0x008fc60000011600 */
[----:B------:R-:W-:Y:S01]  /*2070*/  IMAD.IADD R3, R3, 0x1, R5 ;  /* 0x0000000103037824 */ /* 0x000fe200078e0205 */
[----:B------:R-:W-:Y:S02]  /*2080*/  ISETP.NE.U32.AND P0, PT, RZ, UR6, PT ;  /* 0x00000006ff007c0c */ /* 0x000fe4000bf05070 */
[----:B------:R-:W-:Y:S01]  /*2090*/  SHF.R.S32.HI R0, RZ, 0x1f, R190 ;  /* 0x0000001fff007819 */ /* 0x000fe200000114be */
[----:B------:R-:W-:Y:S01]  /*20a0*/  IMAD.WIDE.U32 R2, R190, UR4, R2 ;  /* 0x00000004be027c25 */ /* 0x000fe2000f8e0002 */
[----:B------:R-:W-:Y:S01]  /*20b0*/  ISETP.NE.AND.EX P0, PT, RZ, UR7, PT, P0 ;  /* 0x00000007ff007c0c */ /* 0x000fe2000bf05300 */
[----:B------:R-:W-:Y:S02]  /*20c0*/  ULDC.64 UR6, c[0x0][0x320] ;  /* 0x0000c80000067ab9 */ /* 0x000fe40000000a00 */
[----:B------:R-:W-:-:S04]  /*20d0*/  IMAD R5, R0, UR4, RZ ;  /* 0x0000000400057c24 */ /* 0x000fc8000f8e02ff */
[----:B------:R-:W-:Y:S01]  /*20e0*/  IMAD R7, R190, UR5, R5 ;  /* 0x00000005be077c24 */ /* 0x000fe2000f8e0205 */
[----:B------:R-:W-:Y:S01]  /*20f0*/  ULDC.64 UR4, c[0x0][0x300] ;  /* 0x0000c00000047ab9 */ /* 0x000fe20000000a00 */
[----:B------:R-:W-:Y:S02]  /*2100*/  IMAD R5, R0, UR6, RZ ;  /* 0x0000000600057c24 */ /* 0x000fe4000f8e02ff */
[----:B------:R-:W-:Y:S02]  /*2110*/  IMAD.IADD R3, R3, 0x1, R7 ;  /* 0x0000000103037824 */ /* 0x000fe400078e0207 */
[C---:B------:R-:W-:Y:S02]  /*2120*/  IMAD R9, R190.reuse, UR7, R5 ;  /* 0x00000007be097c24 */ /* 0x040fe4000f8e0205 */
[----:B------:R-:W-:-:S04]  /*2130*/  IMAD.WIDE.U32 R4, R190, UR6, R16 ;  /* 0x00000006be047c25 */ /* 0x000fc8000f8e0010 */
[----:B------:R-:W-:Y:S01]  /*2140*/  IMAD.IADD R5, R5, 0x1, R9 ;  /* 0x0000000105057824 */ /* 0x000fe200078e0209 */
        /* <DEDUP_REMOVED lines=8> */
[C---:B------:R-:W-:Y:S01]  /*21d0*/  IMAD R6, R227.reuse, R52, RZ ;  /* 0x00000034e3067224 */ /* 0x040fe200078e02ff */
[----:B------:R-:W-:Y:S01]  /*21e0*/  IADD3 R46, P0, R42, R2, RZ ;  /* 0x000000022a2e7210 */ /* 0x000fe20007f1e0ff */
[----:B------:R-:W-:Y:S02]  /*21f0*/  IMAD R2, R227, R20, RZ ;  /* 0x00000014e3027224 */ /* 0x000fe400078e02ff */
[----:B------:R-:W-:Y:S01]  /*2200*/  IMAD R9, R186, R53, R6 ;  /* 0x00000035ba097224 */ /* 0x000fe200078e0206 */
[----:B------:R-:W-:Y:S01]  /*2210*/  SHF.L.U64.HI R53, R20, 0x6, R21 ;  /* 0x0000000614357819 */ /* 0x000fe20000010215 */
[----:B------:R-:W-:Y:S02]  /*2220*/  IMAD R6, R0, UR4, RZ ;  /* 0x0000000400067c24 */ /* 0x000fe4000f8e02ff */
[----:B------:R-:W-:-:S02]  /*2230*/  IMAD.IADD R0, R43, 0x1, R7 ;  /* 0x000000012b007824 */ /* 0x000fc400078e0207 */
[----:B------:R-:W-:Y:S02]  /*2240*/  IMAD R73, R39, UR5, R6 ;  /* 0x0000000527497c24 */ /* 0x000fe4000f8e0206 */
[----:B------:R-:W-:Y:S01]  /*2250*/  IMAD R13, R186, R21, R2 ;  /* 0x00000015ba0d7224 */ /* 0x000fe200078e0202 */
[----:B------:R-:W-:Y:S01]  /*2260*/  IADD3.X R48, R0, R3, R9, P0, !PT ;  /* 0x0000000300307210 */ /* 0x000fe200007fe409 */
[----:B------:R-:W-:-:S04]  /*2270*/  IMAD.WIDE.U32 R6, R186, R20, R16 ;  /* 0x00000014ba067225 */ /* 0x000fc800078e0010 */
[----:B------:R-:W-:Y:S01]  /*2280*/  IMAD.WIDE.U32 R2, R186, R20, R40 ;  /* 0x00000014ba027225 */ /* 0x000fe200078e0028 */
[----:B------:R-:W-:-:S03]  /*2290*/  IADD3 R7, R13, R7, RZ ;  /* 0x000000070d077210 */ /* 0x000fc60007ffe0ff */
[----:B------:R-:W-:Y:S01]  /*22a0*/  IMAD.WIDE.U32 R38, R39, UR4, R4 ;  /* 0x0000000427267c25 */ /* 0x000fe2000f8e0004 */
[----:B------:R-:W-:Y:S02]  /*22b0*/  ULDC UR4, c[0x0][0x2e4] ;  /* 0x0000b90000047ab9 */ /* 0x000fe40000000800 */
[----:B------:R-:W-:Y:S01]  /*22c0*/  ISETP.GE.AND P0, PT, R16, UR4, PT ;  /* 0x0000000410007c0c */ /* 0x000fe2000bf06270 */
[-C--:B------:R-:W-:Y:S01]  /*22d0*/  IMAD R4, R227, R26.reuse, RZ ;  /* 0x0000001ae3047224 */ /* 0x080fe200078e02ff */
[----:B------:R-:W-:Y:S01]  /*22e0*/  ISETP.GE.AND P1, PT, R76, UR4, PT ;  /* 0x000000044c007c0c */ /* 0x000fe2000bf26270 */
[----:B------:R-:W-:Y:S01]  /*22f0*/  IMAD.IADD R3, R3, 0x1, R13 ;  /* 0x0000000103037824 */ /* 0x000fe200078e020d */
[----:B-----5:R-:W-:Y:S01]  /*2300*/  SHF.R.S32.HI R13, RZ, 0x1f, R33 ;  /* 0x0000001fff0d7819 */ /* 0x020fe20000011421 */
[C---:B------:R-:W-:Y:S02]  /*2310*/  IMAD R15, R186.reuse, R27, R4 ;  /* 0x0000001bba0f7224 */ /* 0x040fe400078e0204 */
[----:B------:R-:W-:-:S04]  /*2320*/  IMAD.WIDE.U32 R4, R186, R26, R40 ;  /* 0x0000001aba047225 */ /* 0x000fc800078e0028 */
[-C--:B------:R-:W-:Y:S02]  /*2330*/  IMAD R12, R13, R20.reuse, RZ ;  /* 0x000000140d0c7224 */ /* 0x080fe400078e02ff */
[----:B------:R-:W-:Y:S02]  /*2340*/  IMAD.IADD R5, R5, 0x1, R15 ;  /* 0x0000000105057824 */ /* 0x000fe400078e020f */
[C---:B------:R-:W-:Y:S02]  /*2350*/  IMAD R11, R33.reuse, R21, R12 ;  /* 0x00000015210b7224 */ /* 0x040fe400078e020c */
[----:B------:R-:W-:-:S04]  /*2360*/  IMAD.WIDE.U32 R36, R33, R20, R6 ;  /* 0x0000001421247225 */ /* 0x000fc800078e0006 */
[C---:B------:R-:W-:Y:S01]  /*2370*/  IMAD.WIDE.U32 R34, R33.reuse, R20, R2 ;  /* 0x0000001421227225 */ /* 0x040fe200078e0002 */
[----:B------:R-:W-:Y:S01]  /*2380*/  IADD3 R2, P2, R186, R25, RZ ;  /* 0x00000019ba027210 */ /* 0x000fe20007f5e0ff */
[----:B------:R-:W0:Y:S02]  /*2390*/  LDC.64 R20, c[0x0][0x2d8] ;  /* 0x0000b600ff147b82 */ /* 0x000e240000000a00 */
[----:B------:R-:W-:Y:S01]  /*23a0*/  IMAD.WIDE.U32 R28, R33, R26, R4 ;  /* 0x0000001a211c7225 */ /* 0x000fe200078e0004 */
[----:B------:R-:W-:-:S03]  /*23b0*/  LOP3.LUT R4, R57, 0x18, R16, 0xf8, !PT ;  /* 0x0000001839047812 */ /* 0x000fc600078ef810 */
[----:B------:R-:W-:Y:S01]  /*23c0*/  IMAD.WIDE.U32 R8, R186, R26, R16 ;  /* 0x0000001aba087225 */ /* 0x000fe200078e0010 */
[----:B------:R-:W-:-:S03]  /*23d0*/  LOP3.LUT R4, R4, R61, RZ, 0x3c, !PT ;  /* 0x0000003d04047212 */ /* 0x000fc600078e3cff */
[----:B------:R-:W-:Y:S02]  /*23e0*/  IMAD.IADD R9, R15, 0x1, R9 ;  /* 0x000000010f097824 */ /* 0x000fe400078e0209 */
[-C--:B------:R-:W-:Y:S02]  /*23f0*/  IMAD R12, R13, R26.reuse, RZ ;  /* 0x0000001a0d0c7224 */ /* 0x080fe400078e02ff */
[----:B------:R-:W-:Y:S01]  /*2400*/  IMAD R62, R213, 0x200, R4 ;  /* 0x00000200d53e7824 */ /* 0x000fe200078e0204 */
[----:B------:R-:W-:Y:S01]  /*2410*/  LOP3.LUT R4, R57, 0x38, R50, 0xf8, !PT ;  /* 0x0000003839047812 */ /* 0x000fe200078ef832 */
[C---:B------:R-:W-:Y:S02]  /*2420*/  IMAD R69, R33.reuse, R27, R12 ;  /* 0x0000001b21457224 */ /* 0x040fe400078e020c */
[----:B------:R-:W-:Y:S01]  /*2430*/  IMAD.WIDE.U32 R30, R33, R26, R8 ;  /* 0x0000001a211e7225 */ /* 0x000fe200078e0008 */
[----:B------:R-:W-:-:S03]  /*2440*/  LOP3.LUT R4, R4, R61, RZ, 0x3c, !PT ;  /* 0x0000003d04047212 */ /* 0x000fc600078e3cff */
[----:B------:R-:W-:Y:S01]  /*2450*/  IMAD.IADD R65, R69, 0x1, R31 ;  /* 0x0000000145417824 */ /* 0x000fe200078e021f */
[----:B------:R-:W-:Y:S01]  /*2460*/  LEA R68, R213, R4, 0x9 ;  /* 0x00000004d5447211 */ /* 0x000fe200078e48ff */
[----:B------:R-:W-:Y:S02]  /*2470*/  IMAD.SHL.U32 R52, R52, 0x40, RZ ;  /* 0x0000004034347824 */ /* 0x000fe400078e00ff */
[----:B------:R-:W-:Y:S02]  /*2480*/  IMAD.X R3, R227, 0x1, R10, P2 ;  /* 0x00000001e3037824 */ /* 0x000fe400010e060a */
[----:B------:R-:W-:Y:S02]  /*2490*/  IMAD.IADD R64, R11, 0x1, R37 ;  /* 0x000000010b407824 */ /* 0x000fe400078e0225 */
[----:B------:R-:W-:Y:S02]  /*24a0*/  IMAD.IADD R66, R35, 0x1, R11 ;  /* 0x0000000123427824 */ /* 0x000fe400078e020b */
[----:B------:R-:W-:-:S02]  /*24b0*/  IMAD.IADD R69, R29, 0x1, R69 ;  /* 0x000000011d457824 */ /* 0x000fc400078e0245 */
[----:B-1--4-:R-:W-:-:S07]  /*24c0*/  IMAD.IADD R73, R39, 0x1, R73 ;  /* 0x0000000127497824 */ /* 0x012fce00078e0249 */
.L_x_2713:
[----:B------:R-:W-:Y:S01]  /*24d0*/  VIADD R49, R49, 0xffffffff ;  /* 0xffffffff31317836 */ /* 0x000fe20000000000 */
[----:B------:R-:W-:Y:S01]  /*24e0*/  ISETP.GE.AND P3, PT, R59, 0x1, PT ;  /* 0x000000013b00780c */ /* 0x000fe20003f66270 */
[----:B---34-:R-:W-:Y:S01]  /*24f0*/  IMAD.SHL.U32 R15, R187, 0x1000, RZ ;  /* 0x00001000bb0f7824 */ /* 0x018fe200078e00ff */
[----:B------:R-:W-:Y:S05]  /*2500*/  YIELD ;  /* 0x0000000000007946 */ /* 0x000fea0003800000 */
[----:B------:R-:W-:Y:S01]  /*2510*/  SHF.R.S32.HI R77, RZ, 0x1f, R49 ;  /* 0x0000001fff4d7819 */ /* 0x000fe20000011431 */
[-C--:B------:R-:W-:Y:S01]  /*2520*/  IMAD R5, R51, R49.reuse, RZ ;  /* 0x0000003133057224 */ /* 0x080fe200078e02ff */
[----:B------:R-:W-:Y:S01]  /*2530*/  BSSY B0, `(.L_x_2684) ;  /* 0x0000179000007945 */ /* 0x000fe20003800000 */
[----:B------:R-:W-:-:S04]  /*2540*/  IMAD.WIDE.U32 R24, R52, R49, RZ ;  /* 0x0000003134187225 */ /* 0x000fc800078e00ff */
[----:B------:R-:W-:Y:S01]  /*2550*/  IMAD R5, R77, R52, R5 ;  /* 0x000000344d057224 */ /* 0x000fe200078e0205 */
[----:B-1----:R-:W-:-:S03]  /*2560*/  IADD3 R4, P2, R46, R24, RZ ;  /* 0x000000182e047210 */ /* 0x002fc60007f5e0ff */
[----:B------:R-:W-:Y:S01]  /*2570*/  IMAD.IADD R79, R25, 0x1, R5 ;  /* 0x00000001194f7824 */ /* 0x000fe200078e0205 */
[----:B0-----:R-:W-:Y:S01]  /*2580*/  LEA R12, P4, R4, R20, 0x1 ;  /* 0x00000014040c7211 */ /* 0x001fe200078808ff */
[----:B------:R-:W-:Y:S02]  /*2590*/  IMAD.IADD R5, R62, 0x1, R15 ;  /* 0x000000013e057824 */ /* 0x000fe400078e020f */
        /* <DEDUP_REMOVED lines=21> */
[----:B------:R-:W-:Y:S01]  /*26f0*/  IADD3 R7, P3, R34, R4, RZ ;  /* 0x0000000422077210 */ /* 0x000fe20007f7e0ff */
[----:B------:R-:W-:Y:S01]  /*2700*/  IMAD R9, R54, R49, RZ ;  /* 0x0000003136097224 */ /* 0x000fe200078e02ff */
[----:B------:R-:W-:Y:S01]  /*2710*/  MOV R4, R28 ;  /* 0x0000001c00047202 */ /* 0x000fe20000000f00 */
[----:B------:R-:W-:Y:S01]  /*2720*/  IMAD.MOV.U32 R5, RZ, RZ, R69 ;  /* 0x000000ffff057224 */ /* 0x000fe200078e0045 */
[----:B------:R-:W-:Y:S01]  /*2730*/  ULDC.64 UR4, c[0x0][0x3c8] ;  /* 0x0000f20000047ab9 */ /* 0x000fe20000000a00 */
[-C--:B------:R-:W-:Y:S01]  /*2740*/  IMAD R9, R77, R56.reuse, R9 ;  /* 0x000000384d097224 */ /* 0x080fe200078e0209 */
[----:B------:R-:W-:Y:S01]  /*2750*/  ULDC.64 UR6, c[0x0][0x3e0] ;  /* 0x0000f80000067ab9 */ /* 0x000fe20000000a00 */
[----:B------:R-:W-:-:S04]  /*2760*/  IMAD.WIDE.U32 R4, R49, R56, R4 ;  /* 0x0000003831047225 */ /* 0x000fc800078e0004 */
[----:B------:R-:W-:Y:S01]  /*2770*/  IMAD.X R10, R81, 0x1, R66, P3 ;  /* 0x00000001510a7824 */ /* 0x000fe200018e0642 */
[----:B------:R-:W-:Y:S01]  /*2780*/  LEA R6, P3, R7, UR4, 0x1 ;  /* 0x0000000407067c11 */ /* 0x000fe2000f8608ff */
[----:B------:R-:W-:Y:S01]  /*2790*/  IMAD.IADD R5, R5, 0x1, R9 ;  /* 0x0000000105057824 */ /* 0x000fe200078e0209 */
[----:B------:R-:W-:Y:S01]  /*27a0*/  LEA R78, P5, R4, UR6, 0x1 ;  /* 0x00000006044e7c11 */ /* 0x000fe2000f8a08ff */
[----:B------:R-:W-:Y:S01]  /*27b0*/  VIADD R8, R40, 0x10 ;  /* 0x0000001028087836 */ /* 0x000fe20000000000 */
        /* <DEDUP_REMOVED lines=10> */
.L_x_2688:
[----:B------:R-:W-:Y:S05]  /*2860*/  BSYNC B1 ;  /* 0x0000000000017941 */ /* 0x000fea0003800000 */
.L_x_2687:
        /* <DEDUP_REMOVED lines=16> */
.L_x_2689:
[----:B------:R-:W-:Y:S01]  /*2970*/  IMAD R70, R187, 0x8, R18 ;  /* 0x00000008bb467824 */ /* 0x000fe200078e0212 */
[----:B------:R-:W-:Y:S01]  /*2980*/  SHF.L.U32 R77, R192, 0x1f, RZ ;  /* 0x0000001fc04d7819 */ /* 0x000fe200000006ff */
[----:B------:R-:W-:Y:S03]  /*2990*/  BSSY B1, `(.L_x_2690) ;  /* 0x0000003000017945 */ /* 0x000fe60003800000 */
[----:B------:R-:W0:Y:S02]  /*29a0*/  SYNCS.PHASECHK.TRANS64.TRYWAIT P5, [R70+URZ+0x38890], R77 ;  /* 0x0388904d460075a7 */ /* 0x000e2400080a017f */
[----:B0-----:R-:W-:Y:S05]  /*29b0*/  @!P5 BRA `(.L_x_2691) ;  /* 0x0000020c0030d947 */ /* 0x001fea0003800000 */
.L_x_2995:
[----:B------:R-:W-:Y:S05]  /*29c0*/  BSYNC B1 ;  /* 0x0000000000017941 */ /* 0x000fea0003800000 */
.L_x_2690:
[----:B------:R-:W-:Y:S05]  /*29d0*/  @P4 BRA `(.L_x_2692) ;  /* 0x0000001000b84947 */ /* 0x000fea0003800000 */
[----:B------:R-:W-:Y:S04]  /*29e0*/  BSSY B1, `(.L_x_2693) ;  /* 0x0000031000017945 */ /* 0x000fe80003800000 */
[----:B------:R-:W-:Y:S05]  /*29f0*/  @P0 BRA `(.L_x_2694) ;  /* 0x0000000000bc0947 */ /* 0x000fea0003800000 */
[----:B------:R1:W2:Y:S01]  /*2a00*/  LDS.128 R4, [R14+0x22400] ;  /* 0x022400000e047984 */ /* 0x0002a20000000c00 */
[----:B------:R-:W-:Y:S01]  /*2a10*/  ISETP.GE.AND P4, PT, R40, R59, PT ;  /* 0x0000003b2800720c */ /* 0x000fe20003f86270 */
[----:B------:R-:W-:-:S12]  /*2a20*/  BSSY B2, `(.L_x_2695) ;  /* 0x000002b000027945 */ /* 0x000fd80003800000 */
[----:B-1----:R-:W-:Y:S05]  /*2a30*/  @P4 BRA `(.L_x_2696) ;  /* 0x0000000000a44947 */ /* 0x002fea0003800000 */
[--C-:B------:R-:W-:Y:S01]  /*2a40*/  SHF.R.U64 R78, R26, 0x10, R27.reuse ;  /* 0x000000101a4e7819 */ /* 0x100fe2000000121b */
[----:B--2---:R-:W-:Y:S01]  /*2a50*/  IMAD.MOV.U32 R14, RZ, RZ, R6 ;  /* 0x000000ffff0e7224 */ /* 0x004fe200078e0006 */
[----:B------:R-:W-:Y:S01]  /*2a60*/  SHF.R.U32.HI R26, RZ, 0x10, R27 ;  /* 0x00000010ff1a7819 */ /* 0x000fe2000001161b */
[----:B------:R-:W-:Y:S01]  /*2a70*/  HADD2.F32 R6, -RZ, R5.H1_H1 ;  /* 0x30000005ff067230 */ /* 0x000fe20000004100 */
[--C-:B------:R-:W-:Y:S01]  /*2a80*/  SHF.R.U64 R27, R24, 0x10, R25.reuse ;  /* 0x00000010181b7819 */ /* 0x100fe20000001219 */
[----:B------:R-:W-:Y:S01]  /*2a90*/  HADD2.F32 R24, -RZ, R7.H1_H1 ;  /* 0x30000007ff187230 */ /* 0x000fe20000004100 */
[----:B------:R-:W-:Y:S01]  /*2aa0*/  SHF.R.U32.HI R74, RZ, 0x10, R25 ;  /* 0x00000010ff4a7819 */ /* 0x000fe20000011619 */
[----:B------:R-:W-:Y:S02]  /*2ab0*/  HADD2.F32 R5, -RZ, R5.H0_H0 ;  /* 0x20000005ff057230 */ /* 0x000fe40000004100 */
[----:B------:R-:W-:Y:S02]  /*2ac0*/  HADD2.F32 R27, -RZ, R27.H0_H0 ;  /* 0x2000001bff1b7230 */ /* 0x000fe40000004100 */
[----:B------:R-:W-:-:S02]  /*2ad0*/  HADD2.F32 R74, -RZ, R74.H0_H0 ;  /* 0x2000004aff4a7230 */ /* 0x000fc40000004100 */
        /* <DEDUP_REMOVED lines=9> */
[----:B------:R-:W-:Y:S01]  /*2b70*/  FFMA.FTZ R85, R24, R26, R79 ;  /* 0x0000001a18557223 */ /* 0x000fe2000001004f */
[----:B------:R-:W-:-:S02]  /*2b80*/  HADD2.F32 R24, -RZ, R86.H0_H0 ;  /* 0x20000056ff187230 */ /* 0x000fc40000004100 */
[----:B------:R-:W-:Y:S01]  /*2b90*/  FFMA.FTZ R80, R7, R26, -R80 ;  /* 0x0000001a07507223 */ /* 0x000fe20000010850 */
[----:B------:R-:W-:Y:S02]  /*2ba0*/  HADD2.F32 R27, -RZ, R86.H1_H1 ;  /* 0x30000056ff1b7230 */ /* 0x000fe40000004100 */
[----:B------:R-:W-:Y:S02]  /*2bb0*/  HADD2.F32 R5, -RZ, R4.H1_H1 ;  /* 0x30000004ff057230 */ /* 0x000fe40000004100 */
[----:B------:R-:W-:Y:S02]  /*2bc0*/  HADD2.F32 R6, -RZ, R14.H1_H1 ;  /* 0x3000000eff067230 */ /* 0x000fe40000004100 */
[----:B------:R-:W-:Y:S02]  /*2bd0*/  HADD2.F32 R4, -RZ, R4.H0_H0 ;  /* 0x20000004ff047230 */ /* 0x000fe40000004100 */
[----:B------:R-:W-:Y:S01]  /*2be0*/  FMUL.FTZ R79, R5, R24 ;  /* 0x00000018054f7220 */ /* 0x000fe20000410000 */
[----:B------:R-:W-:-:S02]  /*2bf0*/  HADD2.F32 R14, -RZ, R14.H0_H0 ;  /* 0x2000000eff0e7230 */ /* 0x000fc40000004100 */
[--C-:B------:R-:W-:Y:S02]  /*2c00*/  HADD2.F32 R7, -RZ, R83.reuse.H0_H0 ;  /* 0x20000053ff077230 */ /* 0x100fe40000004100 */
[----:B------:R-:W-:Y:S01]  /*2c10*/  FMUL.FTZ R24, R4, R24 ;  /* 0x0000001804187220 */ /* 0x000fe20000410000 */
[----:B------:R-:W-:Y:S02]  /*2c20*/  HADD2.F32 R25, -RZ, R83.H1_H1 ;  /* 0x30000053ff197230 */ /* 0x000fe40000004100 */
[-C--:B------:R-:W-:Y:S01]  /*2c30*/  FMUL.FTZ R83, R6, R27.reuse ;  /* 0x0000001b06537220 */ /* 0x080fe20000410000 */
        /* <DEDUP_REMOVED lines=9> */
.L_x_2696:
[----:B------:R-:W-:Y:S05]  /*2cd0*/  BSYNC B2 ;  /* 0x0000000000027941 */ /* 0x000fea0003800000 */
.L_x_2695:
[----:B--2---:R1:W-:Y:S02]  /*2ce0*/  STG.E.128 desc[UR54][R12.64], R4 ;  /* 0x000000040c007986 */ /* 0x0043e4000c101d36 */
.L_x_2694:
[----:B------:R-:W-:Y:S05]  /*2cf0*/  BSYNC B1 ;  /* 0x0000000000017941 */ /* 0x000fea0003800000 */
.L_x_2693:
        /* <DEDUP_REMOVED lines=52> */
.L_x_2698:
[----:B------:R-:W-:Y:S05]  /*3040*/  BSYNC B1 ;  /* 0x0000000000017941 */ /* 0x000fea0003800000 */
.L_x_2697:
[----:B-1----:R2:W-:Y:S01]  /*3050*/  STG.E.128 desc[UR54][R12.64+0x40], R4 ;  /* 0x000040040c007986 */ /* 0x0025e2000c101d36 */
[----:B------:R-:W-:Y:S05]  /*3060*/  BRA `(.L_x_2692) ;  /* 0x0000000c00147947 */ /* 0x000fea0003800000 */
.L_x_2686:
        /* <DEDUP_REMOVED lines=42> */
.L_x_2699:
[----:B------:R-:W-:Y:S01]  /*3310*/  IMAD R70, R187, 0x8, R18 ;  /* 0x00000008bb467824 */ /* 0x000fe200078e0212 */
[----:B------:R-:W-:Y:S01]  /*3320*/  SHF.L.U32 R77, R192, 0x1f, RZ ;  /* 0x0000001fc04d7819 */ /* 0x000fe200000006ff */
[----:B------:R-:W-:Y:S03]  /*3330*/  BSSY B1, `(.L_x_2700) ;  /* 0x0000003000017945 */ /* 0x000fe60003800000 */
[----:B------:R-:W0:Y:S02]  /*3340*/  SYNCS.PHASECHK.TRANS64.TRYWAIT P5, [R70+URZ+0x38890], R77 ;  /* 0x0388904d460075a7 */ /* 0x000e2400080a017f */
[----:B0-----:R-:W-:Y:S05]  /*3350*/  @!P5 BRA `(.L_x_2701) ;  /* 0x0000020000dcd947 */ /* 0x001fea0003800000 */
.L_x_2996:
[----:B------:R-:W-:Y:S05]  /*3360*/  BSYNC B1 ;  /* 0x0000000000017941 */ /* 0x000fea0003800000 */
.L_x_2700:
        /* <DEDUP_REMOVED lines=20> */
[----:B------:R-:W-:Y:S02]  /*34b0*/  IMAD.SHL.U32 R83, R13, 0x8, RZ ;  /* 0x000000080d537824 */ /* 0x000fe400078e00ff */
[----:B------:R-:W-:-:S03]  /*34c0*/  IMAD.IADD R13, R68, 0x1, R15 ;  /* 0x00000001440d7824 */ /* 0x000fc600078e020f */
[----:B------:R-:W-:Y:S01]  /*34d0*/  LOP3.LUT R12, R57, 0x38, R83, 0xf8, !PT ;  /* 0x00000038390c7812 */ /* 0x000fe200078ef853 */
[----:B------:R-:W-:-:S03]  /*34e0*/  IMAD R13, R13, 0x2, R18 ;  /* 0x000000020d0d7824 */ /* 0x000fc600078e0212 */
[----:B------:R-:W-:-:S04]  /*34f0*/  LOP3.LUT R12, R12, R61, RZ, 0x3c, !PT ;  /* 0x0000003d0c0c7212 */ /* 0x000fc800078e3cff */
[----:B------:R-:W-:-:S05]  /*3500*/  LEA R12, R213, R12, 0x9 ;  /* 0x0000000cd50c7211 */ /* 0x000fca00078e48ff */
        /* <DEDUP_REMOVED lines=39> */
[-C--:B------:R-:W-:Y:S01]  /*3780*/  FMUL.FTZ R9, R5, R7.reuse ;  /* 0x0000000705097220 */ /* 0x080fe20000410000 */
[----:B------:R-:W-:Y:S02]  /*3790*/  HADD2.F32 R8, -RZ, R86.H0_H0 ;  /* 0x20000056ff087230 */ /* 0x000fe40000004100 */
[C---:B------:R-:W-:Y:S01]  /*37a0*/  FMUL.FTZ R86, R4.reuse, R7 ;  /* 0x0000000704567220 */ /* 0x040fe20000410000 */
[----:B------:R-:W-:Y:S01]  /*37b0*/  FMUL.FTZ R10, R15, R10 ;  /* 0x0000000a0f0a7220 */ /* 0x000fe20000410000 */
[-C--:B------:R-:W-:Y:S01]  /*37c0*/  FFMA.FTZ R84, R4, R6.reuse, -R9 ;  /* 0x0000000604547223 */ /* 0x080fe20000010809 */
[----:B------:R-:W-:Y:S02]  /*37d0*/  HADD2.F32 R9, -RZ, R91.H0_H0 ;  /* 0x2000005bff097230 */ /* 0x000fe40000004100 */
[----:B------:R-:W-:Y:S01]  /*37e0*/  FFMA.FTZ R86, R5, R6, R86 ;  /* 0x0000000605567223 */ /* 0x000fe20000010056 */
[-C--:B------:R-:W-:Y:S01]  /*37f0*/  FFMA.FTZ R87, R15, R8.reuse, -R88 ;  /* 0x000000080f577223 */ /* 0x080fe20000010858 */
[----:B------:R-:W-:Y:S01]  /*3800*/  FFMA.FTZ R89, R27, R8, R10 ;  /* 0x000000081b597223 */ /* 0x000fe2000001000a */
[----:B------:R-:W-:-:S02]  /*3810*/  HADD2.F32 R8, -RZ, R95.H1_H1 ;  /* 0x3000005fff087230 */ /* 0x000fc40000004100 */
[----:B------:R-:W-:Y:S01]  /*3820*/  HADD2.F32 R5, -RZ, R24.H0_H0 ;  /* 0x20000018ff057230 */ /* 0x000fe20000004100 */
[----:B------:R-:W-:Y:S01]  /*3830*/  F2FP.F16.F32.PACK_AB R84, R87, R84 ;  /* 0x000000545754723e */ /* 0x000fe200000000ff */
[----:B------:R-:W-:Y:S02]  /*3840*/  HADD2.F32 R4, -RZ, R12.H0_H0 ;  /* 0x2000000cff047230 */ /* 0x000fe40000004100 */
[----:B------:R-:W-:Y:S02]  /*3850*/  HADD2.F32 R24, -RZ, R24.H1_H1 ;  /* 0x30000018ff187230 */ /* 0x000fe40000004100 */
[-C--:B------:R-:W-:Y:S01]  /*3860*/  FMUL.FTZ R11, R5, R8.reuse ;  /* 0x00000008050b7220 */ /* 0x080fe20000410000 */
        /* <DEDUP_REMOVED lines=33> */
.L_x_2703:
[----:B------:R-:W-:Y:S05]  /*3a80*/  BSYNC B1 ;  /* 0x0000000000017941 */ /* 0x000fea0003800000 */
.L_x_2702:
        /* <DEDUP_REMOVED lines=10> */
.L_x_2685:
[----:B------:R-:W-:-:S06]  /*3b30*/  UISETP.NE.AND UP0, UPT, UR36, 0x3, UPT ;  /* 0x000000032400788c */ /* 0x000fcc000bf05270 */
[----:B------:R-:W-:-:S13]  /*3b40*/  PLOP3.LUT P3, PT, PT, PT, UP0, 0x80, 0x0 ;  /* 0x000000000000781c */ /* 0x000fda0003f6f008 */
[----:B------:R-:W-:Y:S05]  /*3b50*/  @!P3 BRA `(.L_x_2704) ;  /* 0x000000000004b947 */ /* 0x000fea0003800000 */
[----:B------:R-:W-:Y:S01]  /*3b60*/  BPT.TRAP 0x1 ;  /* 0x000000040000795c */ /* 0x000fe20000300000 */
.L_x_2704:
        /* <DEDUP_REMOVED lines=8> */
.L_x_2997:
[----:B------:R-:W-:Y:S05]  /*3bf0*/  BSYNC B1 ;  /* 0x0000000000017941 */ /* 0x000fea0003800000 */
.L_x_2705:
[----:B------:R-:W-:Y:S05]  /*3c00*/  @P4 BRA `(.L_x_2692) ;  /* 0x00000000002c4947 */ /* 0x000fea0003800000 */
[----:B------:R-:W-:Y:S01]  /*3c10*/  @!P1 LOP3.LUT P4, RZ, R194, 0x4, RZ, 0xc0, !PT ;  /* 0x00000004c2ff9812 */ /* 0x000fe2000788c0ff */
[----:B------:R-:W-:Y:S01]  /*3c20*/  @!P1 VIADD R4, R62, 0x20 ;  /* 0x000000203e049836 */ /* 0x000fe20000000000 */
[----:B------:R-:W-:Y:S02]  /*3c30*/  PLOP3.LUT P5, PT, PT, PT, PT, 0x8, 0x0 ;  /* 0x000000000000781c */ /* 0x000fe40003fae170 */
[----:B------:R-:W-:-:S13]  /*3c40*/  @!P1 PLOP3.LUT P5, PT, P4, PT, PT, 0x80, 0x0 ;  /* 0x000000000000981c */ /* 0x000fda00027af070 */
[----:B------:R-:W-:-:S05]  /*3c50*/  @P5 IADD3 R4, R62, -0x20, RZ ;  /* 0xffffffe03e045810 */ /* 0x000fca0007ffe0ff */
[----:B------:R-:W-:Y:S02]  /*3c60*/  @!P1 IMAD.IADD R15, R15, 0x1, R4 ;  /* 0x000000010f0f9824 */ /* 0x000fe400078e0204 */
[----:B------:R-:W1:Y:S02]  /*3c70*/  @!P0 LDS.128 R4, [R14+0x22400] ;  /* 0x022400000e048984 */ /* 0x000e640000000c00 */
[----:B------:R-:W-:-:S06]  /*3c80*/  @!P1 IMAD R8, R15, 0x2, R18 ;  /* 0x000000020f089824 */ /* 0x000fcc00078e0212 */
[----:B------:R-:W2:Y:S04]  /*3c90*/  @!P1 LDS.128 R8, [R8+0x22400] ;  /* 0x0224000008089984 */ /* 0x000ea80000000c00 */
[----:B-1----:R1:W-:Y:S04]  /*3ca0*/  @!P0 STG.E.128 desc[UR54][R12.64], R4 ;  /* 0x000000040c008986 */ /* 0x0023e8000c101d36 */
[----:B--2---:R1:W-:Y:S02]  /*3cb0*/  @!P1 STG.E.128 desc[UR54][R12.64+0x40], R8 ;  /* 0x000040080c009986 */ /* 0x0043e4000c101d36 */
.L_x_2692:
[----:B------:R-:W-:Y:S05]  /*3cc0*/  BSYNC B0 ;  /* 0x0000000000007941 */ /* 0x000fea0003800000 */
.L_x_2684:
        /* <DEDUP_REMOVED lines=17> */
.L_x_2708:
[----:B------:R-:W-:Y:S05]  /*3de0*/  BSYNC B0 ;  /* 0x0000000000007941 */ /* 0x000fea0003800000 */
.L_x_2707:
[----:B------:R-:W2:Y:S01]  /*3df0*/  SYNCS.PHASECHK.TRANS64.TRYWAIT P5, [R70+URZ+0x388b0], R77 ;  /* 0x0388b04d460075a7 */ /* 0x000ea200080a017f */
[----:B------:R-:W-:Y:S01]  /*3e00*/  BSSY B0, `(.L_x_2709) ;  /* 0x0000003000007945 */ /* 0x000fe20003800000 */
[----:B------:R-:W-:-:S03]  /*3e10*/  ISETP.GE.AND P3, PT, R186, R75, PT ;  /* 0x0000004bba00720c */ /* 0x000fc60003f66270 */
[----:B--2---:R-:W-:Y:S10]  /*3e20*/  @!P5 BRA `(.L_x_2710) ;  /* 0x000001f80050d947 */ /* 0x004ff40003800000 */
.L_x_2998:
[----:B------:R-:W-:Y:S05]  /*3e30*/  BSYNC B0 ;  /* 0x0000000000007941 */ /* 0x000fea0003800000 */
.L_x_2709:
[----:B------:R-:W-:Y:S04]  /*3e40*/  BSSY B0, `(.L_x_2711) ;  /* 0x0000052000007945 */ /* 0x000fe80003800000 */
[----:B------:R-:W-:Y:S05]  /*3e50*/  @P3 BRA `(.L_x_2712) ;  /* 0x0000000400403947 */ /* 0x000fea0003800000 */
[----:B-1----:R-:W-:Y:S01]  /*3e60*/  IMAD.WIDE R4, R49, 0x40, R2 ;  /* 0x0000004031047825 */ /* 0x002fe200078e0202 */
[----:B------:R-:W-:Y:S01]  /*3e70*/  ULDC.64 UR4, c[0x0][0x318] ;  /* 0x0000c60000047ab9 */ /* 0x000fe20000000a00 */
[----:B------:R-:W-:Y:S02]  /*3e80*/  LOP3.LUT P3, RZ, R194, 0x4, RZ, 0xc0, !PT ;  /* 0x00000004c2ff7812 */ /* 0x000fe4000786c0ff */
[----:B------:R-:W-:Y:S02]  /*3e90*/  IMAD R5, R5, UR4, RZ ;  /* 0x0000000405057c24 */ /* 0x000fe4000f8e02ff */
[----:B------:R-:W-:Y:S02]  /*3ea0*/  IMAD.MOV.U32 R6, RZ, RZ, R38 ;  /* 0x000000ffff067224 */ /* 0x000fe400078e0026 */
[----:B------:R-:W-:Y:S02]  /*3eb0*/  IMAD.MOV.U32 R7, RZ, RZ, R73 ;  /* 0x000000ffff077224 */ /* 0x000fe400078e0049 */
[----:B------:R-:W-:-:S02]  /*3ec0*/  IMAD R5, R4, UR5, R5 ;  /* 0x0000000504057c24 */ /* 0x000fc4000f8e0205 */
[----:B------:R-:W-:Y:S01]  /*3ed0*/  IMAD.WIDE.U32 R6, R4, UR4, R6 ;  /* 0x0000000404067c25 */ /* 0x000fe2000f8e0006 */
[----:B------:R-:W-:Y:S01]  /*3ee0*/  ULDC.64 UR4, c[0x0][0x308] ;  /* 0x0000c20000047ab9 */ /* 0x000fe20000000a00 */
[----:B------:R-:W-:Y:S02]  /*3ef0*/  IADD3 R4, R16, 0x40, RZ ;  /* 0x0000004010047810 */ /* 0x000fe40007ffe0ff */
[----:B------:R-:W-:Y:S01]  /*3f00*/  IMAD R9, R187, 0x8000, R62 ;  /* 0x00008000bb097824 */ /* 0x000fe200078e023e */
[C---:B------:R-:W-:Y:S01]  /*3f10*/  LEA R74, P5, R6.reuse, UR4, 0x1 ;  /* 0x00000004064a7c11 */ /* 0x040fe2000f8a08ff */
[----:B------:R-:W-:Y:S01]  /*3f20*/  IMAD.IADD R5, R7, 0x1, R5 ;  /* 0x0000000107057824 */ /* 0x000fe200078e0205 */
[----:B------:R-:W-:Y:S01]  /*3f30*/  ULDC UR4, c[0x0][0x310] ;  /* 0x0000c40000047ab9 */ /* 0x000fe20000000800 */
[C---:B0-2---:R-:W-:Y:S02]  /*3f40*/  VIADD R77, R9.reuse, 0x20 ;  /* 0x00000020094d7836 */ /* 0x045fe40000000000 */
[C---:B------:R-:W-:Y:S01]  /*3f50*/  @P3 VIADD R77, R9.reuse, 0xffffffe0 ;  /* 0xffffffe0094d3836 */ /* 0x040fe20000000000 */
[----:B------:R-:W-:Y:S01]  /*3f60*/  LEA.HI.X R75, R6, UR5, R5, 0x1, P5 ;  /* 0x00000005064b7c11 */ /* 0x000fe2000a8f0c05 */
[----:B---3--:R-:W-:Y:S01]  /*3f70*/  IMAD R80, R9, 0x2, R18 ;  /* 0x0000000209507824 */ /* 0x008fe200078e0212 */
[C---:B------:R-:W-:Y:S01]  /*3f80*/  ISETP.GE.AND P5, PT, R16.reuse, UR4, PT ;  /* 0x0000000410007c0c */ /* 0x040fe2000bfa6270 */
[----:B------:R-:W-:Y:S01]  /*3f90*/  VIADD R12, R16, 0x80 ;  /* 0x00000080100c7836 */ /* 0x000fe20000000000 */
[----:B------:R-:W-:Y:S01]  /*3fa0*/  ISETP.GE.AND P3, PT, R4, UR4, PT ;  /* 0x0000000404007c0c */ /* 0x000fe2000bf66270 */
[----:B------:R-:W-:-:S02]  /*3fb0*/  VIADD R13, R16, 0xc0 ;  /* 0x000000c0100d7836 */ /* 0x000fc40000000000 */
[C---:B------:R-:W-:Y:S02]  /*3fc0*/  VIADD R78, R16.reuse, 0x100 ;  /* 0x00000100104e7836 */ /* 0x040fe40000000000 */
[----:B------:R-:W-:-:S06]  /*3fd0*/  VIADD R79, R16, 0x140 ;  /* 0x00000140104f7836 */ /* 0x000fcc0000000000 */
        /* <DEDUP_REMOVED lines=21> */
[----:B------:R-:W-:-:S02]  /*4130*/  IMAD R79, R77, 0x2, R18 ;  /* 0x000000024d4f7824 */ /* 0x000fc400078e0212 */
[----:B------:R-:W-:-:S06]  /*4140*/  VIADD R77, R16, 0xa0 ;  /* 0x000000a0104d7836 */ /* 0x000fcc0000000000 */
        /* <DEDUP_REMOVED lines=33> */
.L_x_2712:
[----:B------:R-:W-:Y:S05]  /*4360*/  BSYNC B0 ;  /* 0x0000000000007941 */ /* 0x000fea0003800000 */
.L_x_2711:
[----:B------:R-:W-:Y:S01]  /*4370*/  @!PT LDS RZ, [RZ] ;  /* 0x00000000fffff984 */ /* 0x000fe20000000800 */
[----:B------:R-:W-:Y:S01]  /*4380*/  @!PT LDS RZ, [RZ] ;  /* 0x00000000fffff984 */ /* 0x000fe20000000800 */
[----:B------:R-:W-:Y:S01]  /*4390*/  @!PT LDS RZ, [RZ] ;  /* 0x00000000fffff984 */ /* 0x000fe20000000800 */
[----:B------:R-:W-:Y:S01]  /*43a0*/  @!PT LDS RZ, [RZ] ;  /* 0x00000000fffff984 */ /* 0x000fe20000000800 */
[----:B------:R5:W-:Y:S06]  /*43b0*/  MEMBAR.ALL.CTA ;  /* 0x0000000000007992 */ /* 0x000bec0000008000 */
[----:B-----5:R-:W5:Y:S01]  /*43c0*/  FENCE.VIEW.ASYNC.S ;  /* 0x00000000000073c6 */ /* 0x020f620000000000 */
[----:B0-2---:R-:W-:Y:S01]  /*43d0*/  @!P4 VIADD R70, R70, 0x388c0 ;  /* 0x000388c04646c836 */ /* 0x005fe20000000000 */
[----:B------:R-:W-:Y:S01]  /*43e0*/  IADD3 R187, R187, 0x1, RZ ;  /* 0x00000001bbbb7810 */ /* 0x000fe20007ffe0ff */
[----:B-----5:R2:W-:Y:S03]  /*43f0*/  BAR.SYNC.DEFER_BLOCKING R58, 0x80 ;  /* 0x0002003a0000751d */ /* 0x0205e60000010000 */
[----:B------:R-:W-:-:S02]  /*4400*/  @!P4 PRMT R70, RZ, 0x654, R70 ;  /* 0x00000654ff46c816 */ /* 0x000fc40000000046 */
[----:B------:R-:W-:Y:S02]  /*4410*/  PLOP3.LUT P3, PT, PT, PT, PT, 0x8, 0x0 ;  /* 0x000000000000781c */ /* 0x000fe40003f6e170 */
[----:B------:R2:W-:Y:S01]  /*4420*/  @!P4 SYNCS.ARRIVE.TRANS64.RED.A1T0 RZ, [R70+URZ], RZ ;  /* 0x000000ff46ffc9a7 */ /* 0x0005e2000810043f */
[----:B------:R-:W-:-:S04]  /*4430*/  ISETP.NE.AND P4, PT, R187, 0x2, PT ;  /* 0x00000002bb00780c */ /* 0x000fc80003f85270 */
[----:B------:R-:W-:Y:S02]  /*4440*/  SEL R5, RZ, 0x1, P4 ;  /* 0x00000001ff057807 */ /* 0x000fe40002000000 */
[----:B------:R-:W-:Y:S02]  /*4450*/  SEL R187, R187, RZ, P4 ;  /* 0x000000ffbbbb7207 */ /* 0x000fe40002000000 */
[----:B------:R-:W-:Y:S01]  /*4460*/  LOP3.LUT R192, R192, R5, RZ, 0x3c, !PT ;  /* 0x00000005c0c07212 */ /* 0x000fe200078e3cff */
[----:B--2---:R-:W-:Y:S06]  /*4470*/  @P2 BRA `(.L_x_2713) ;  /* 0xffffffe000142947 */ /* 0x004fec000383ffff */
.L_x_2679:
[----:B------:R-:W-:Y:S04]  /*4480*/  BSSY B0, `(.L_x_2714) ;  /* 0x0000004000007945 */ /* 0x000fe80003800000 */
[----:B------:R-:W-:Y:S05]  /*4490*/  @P3 BRA `(.L_x_2715) ;  /* 0x0000000000083947 */ /* 0x000fea0003800000 */
[----:B------:R-:W0:Y:S02]  /*44a0*/  FENCE.VIEW.ASYNC.G ;  /* 0x00000000000073c6 */ /* 0x000e240000000100 */
[----:B0-----:R-:W-:Y:S06]  /*44b0*/  BAR.ARV 0xc, 0x120 ;  /* 0x0304800000007b1d */ /* 0x001fec0000002000 */
.L_x_2715:
[----:B------:R-:W-:Y:S05]  /*44c0*/  BSYNC B0 ;  /* 0x0000000000007941 */ /* 0x000fea0003800000 */
.L_x_2714:
[----:B------:R-:W2:Y:S01]  /*44d0*/  LDL R0, [R1+0x2c] ;  /* 0x00002c0001007983 */ /* 0x000ea20000100800 */
[----:B------:R-:W-:Y:S01]  /*44e0*/  BSSY B7, `(.L_x_2716) ;  /* 0x00015c4000077945 */ /* 0x000fe20003800000 */
[----:B--2---:R-:W-:-:S13]  /*44f0*/  R2UR UR4, R0 ;  /* 0x00000000000472ca */ /* 0x004fda00000e0000 */
[----:B------:R-:W-:-:S03]  /*4500*/  UISETP.NE.AND UP0, UPT, UR4, 0x1, UPT ;  /* 0x000000010400788c */ /* 0x000fc6000bf05270 */
[----:B------:R-:W-:Y:S02]  /*4510*/  ULDC UR4, c[0x0][0xad8] ;  /* 0x0002b60000047ab9 */ /* 0x000fe40000000800 */
[----:B------:R-:W-:Y:S01]  /*4520*/  VIADD R0, R47, UR4 ;  /* 0x000000042f007c36 */ /* 0x000fe20008000000 */
[----:B------:R-:W-:-:S13]  /*4530*/  PLOP3.LUT P0, PT, PT, PT, UP0, 0x80, 0x0 ;  /* 0x000000000000781c */ /* 0x000fda0003f0f008 */
[----:B------:R-:W-:Y:S05]  /*4540*/  @!P0 BRA `(.L_x_2717) ;  /* 0x0000002000188947 */ /* 0x000fea0003800000 */
[----:B-1----:R-:W0:Y:S02]  /*4550*/  LDC R4, c[0x0][0xadc] ;  /* 0x0002b700ff047b82 */ /* 0x002e240000000800 */
        /* <DEDUP_REMOVED lines=13> */
.L_x_2720:
[----:B------:R-:W-:-:S13]  /*4630*/  ISETP.NE.AND P1, PT, R4, 0x1, PT ;  /* 0x000000010400780c */ /* 0x000fda0003f25270 */
[----:B------:R-:W0:Y:S02]  /*4640*/  @P1 LDC.64 R6, c[0x0][0xae0] ;  /* 0x0002b800ff061b82 */ /* 0x000e240000000a00 */
[----:B0-----:R-:W-:-:S05]  /*4650*/  @P1 IMAD.HI.U32 R2, R3, R6, RZ ;  /* 0x0000000603021227 */ /* 0x001fca00078e00ff */
[----:B------:R-:W-:-:S07]  /*4660*/  @P1 SHF.R.U32.HI R3, RZ, R7, R2 ;  /* 0x00000007ff031219 */ /* 0x000fce0000011602 */
.L_x_2721:
[----:B------:R-:W-:Y:S05]  /*4670*/  BSYNC B0 ;  /* 0x0000000000007941 */ /* 0x000fea0003800000 */
.L_x_2719:
[----:B------:R-:W-:-:S05]  /*4680*/  IMAD R3, R3, R4, R4 ;  /* 0x0000000403037224 */ /* 0x000fca00078e0204 */
[----:B------:R-:W-:-:S07]  /*4690*/  VIMNMX R0, R0, R3, PT ;  /* 0x0000000300007248 */ /* 0x000fce0003fe0100 */
.L_x_2718:
[----:B------:R-:W-:Y:S01]  /*46a0*/  VIADD R0, R0, 0x3f ;  /* 0x0000003f00007836 */ /* 0x000fe20000000000 */
[----:B------:R-:W-:Y:S02]  /*46b0*/  ULDC UR4, c[0x0][0xad4] ;  /* 0x0002b50000047ab9 */ /* 0x000fe40000000800 */
[----:B------:R-:W-:Y:S02]  /*46c0*/  VIADD R2, R45, -UR4 ;  /* 0x800000042d027c36 */ /* 0x000fe40008000000 */
[----:B------:R-:W-:-:S04]  /*46d0*/  SHF.R.S32.HI R3, RZ, 0x1f, R0 ;  /* 0x0000001fff037819 */ /* 0x000fc80000011400 */
[----:B------:R-:W-:-:S04]  /*46e0*/  LEA.HI R3, R3, R0, RZ, 0x6 ;  /* 0x0000000003037211 */ /* 0x000fc800078f30ff */
[----:B------:R-:W-:-:S04]  /*46f0*/  SHF.R.S32.HI R20, RZ, 0x6, R3 ;  /* 0x00000006ff147819 */ /* 0x000fc80000011403 */
        /* <DEDUP_REMOVED lines=12> */
.L_x_2724:
[----:B------:R-:W-:-:S13]  /*47c0*/  ISETP.NE.AND P0, PT, R4, 0x1, PT ;  /* 0x000000010400780c */ /* 0x000fda0003f05270 */
[----:B------:R-:W0:Y:S02]  /*47d0*/  @P0 LDC.64 R6, c[0x0][0xae0] ;  /* 0x0002b800ff060b82 */ /* 0x000e240000000a00 */
[----:B0-----:R-:W-:-:S05]  /*47e0*/  @P0 IMAD.HI.U32 R6, R45, R6, RZ ;  /* 0x000000062d060227 */ /* 0x001fca00078e00ff */
[----:B------:R-:W-:-:S07]  /*47f0*/  @P0 SHF.R.U32.HI R45, RZ, R7, R6 ;  /* 0x00000007ff2d0219 */ /* 0x000fce0000011606 */
.L_x_2725:
[----:B------:R-:W-:Y:S05]  /*4800*/  BSYNC B0 ;  /* 0x0000000000007941 */ /* 0x000fea0003800000 */
.L_x_2723:
[----:B------:R-:W-:-:S05]  /*4810*/  IMAD R45, R45, R4, RZ ;  /* 0x000000042d2d7224 */ /* 0x000fca00078e02ff */
[----:B------:R-:W-:-:S07]  /*4820*/  VIMNMX R2, R2, R45, !PT ;  /* 0x0000002d02027248 */ /* 0x000fce0007fe0100 */
.L_x_2722:
[----:B------:R-:W-:Y:S01]  /*4830*/  SHF.R.S32.HI R3, RZ, 0x1f, R2 ;  /* 0x0000001fff037819 */ /* 0x000fe20000011402 */
[----:B------:R-:W-:Y:S01]  /*4840*/  IMAD.MOV.U32 R0, RZ, RZ, RZ ;  /* 0x000000ffff007224 */ /* 0x000fe200078e00ff */
[----:B------:R-:W-:Y:S02]  /*4850*/  PLOP3.LUT P0, PT, PT, PT, PT, 0x80, 0x0 ;  /* 0x000000000000781c */ /* 0x000fe40003f0f070 */
[----:B------:R-:W-:Y:S02]  /*4860*/  CS2R R150, SRZ ;  /* 0x0000000000967805 */ /* 0x000fe4000001ff00 */
[----:B------:R-:W-:Y:S02]  /*4870*/  LEA.HI R4, R3, R2, RZ, 0x6 ;  /* 0x0000000203047211 */ /* 0x000fe400078f30ff */
[----:B------:R-:W-:Y:S02]  /*4880*/  CS2R R2, SRZ ;  /* 0x0000000000027805 */ /* 0x000fe4000001ff00 */
        /* <DEDUP_REMOVED lines=41> */
[----:B---3--:R-:W-:Y:S02]  /*4b20*/  CS2R R80, SRZ ;  /* 0x0000000000507805 */ /* 0x008fe4000001ff00 */
[----:B------:R-:W-:-:S02]  /*4b30*/  CS2R R78, SRZ ;  /* 0x00000000004e7805 */ /* 0x000fc4000001ff00 */
[----:B------:R-:W-:Y:S02]  /*4b40*/  CS2R R76, SRZ ;  /* 0x00000000004c7805 */ /* 0x000fe4000001ff00 */
[----:B----4-:R-:W-:Y:S02]  /*4b50*/  CS2R R74, SRZ ;  /* 0x00000000004a7805 */ /* 0x010fe4000001ff00 */
        /* <DEDUP_REMOVED lines=19> */
[----:B------:R-:W-:Y:S01]  /*4c90*/  CS2R R174, SRZ ;  /* 0x0000000000ae7805 */ /* 0x000fe2000001ff00 */
[----:B------:R-:W-:Y:S01]  /*4ca0*/  IMAD.MOV.U32 R27, RZ, RZ, RZ ;  /* 0x000000ffff1b7224 */ /* 0x000fe200078e00ff */
[----:B------:R-:W-:Y:S01]  /*4cb0*/  MOV R5, RZ ;  /* 0x000000ff00057202 */ /* 0x000fe20000000f00 */
[----:B------:R-:W-:Y:S06]  /*4cc0*/  @!P1 BRA `(.L_x_2726) ;  /* 0x0000015400149947 */ /* 0x000fec0003800000 */
[----:B------:R-:W0:Y:S01]  /*4cd0*/  SHFL.IDX PT, R0, R221, RZ, 0x1f ;  /* 0x00001fffdd007589 */ /* 0x000e2200000e0000 */
[----:B------:R-:W-:Y:S01]  /*4ce0*/  IMAD.MOV.U32 R7, RZ, RZ, 0x40000040 ;  /* 0x40000040ff077424 */ /* 0x000fe200078e00ff */
[----:B------:R-:W-:Y:S01]  /*4cf0*/  BSSY B0, `(.L_x_2727) ;  /* 0x00000fc000007945 */ /* 0x000fe20003800000 */
[----:B------:R-:W-:Y:S01]  /*4d00*/  IMAD.MOV.U32 R13, RZ, RZ, 0x40000040 ;  /* 0x40000040ff0d7424 */ /* 0x000fe200078e00ff */
[----:B------:R-:W-:Y:S01]  /*4d10*/  BAR.SYNC.DEFER_BLOCKING 0xe, 0x100 ;  /* 0x0384000000007b1d */ /* 0x000fe20000010000 */
[----:B------:R-:W-:Y:S01]  /*4d20*/  IMAD.MOV.U32 R9, RZ, RZ, 0x40000040 ;  /* 0x40000040ff097424 */ /* 0x000fe200078e00ff */
[----:B------:R-:W-:Y:S01]  /*4d30*/  R2UR UR7, R7 ;  /* 0x00000000070772ca */ /* 0x000fe200000e0000 */
[----:B------:R-:W-:Y:S01]  /*4d40*/  IMAD.MOV.U32 R11, RZ, RZ, 0x40000040 ;  /* 0x40000040ff0b7424 */ /* 0x000fe200078e00ff */
[----:B------:R-:W-:Y:S01]  /*4d50*/  MOV R7, 0x40000040 ;  /* 0x4000004000077802 */ /* 0x000fe20000000f00 */
[----:B------:R-:W-:Y:S02]  /*4d60*/  IMAD.MOV.U32 R15, RZ, RZ, 0x40000040 ;  /* 0x40000040ff0f7424 */ /* 0x000fe400078e00ff */
[----:B------:R-:W-:Y:S01]  /*4d70*/  VIADD R5, R20, 0xfffffffe ;  /* 0xfffffffe14057836 */ /* 0x000fe20000000000 */
[----:B------:R-:W1:Y:S04]  /*4d80*/  S2R R21, SR_TID.X ;  /* 0x0000000000157919 */ /* 0x000e680000002100 */
[----:B------:R-:W-:-:S02]  /*4d90*/  ISETP.GE.AND P0, PT, R5, R4, PT ;  /* 0x000000040500720c */ /* 0x000fc40003f06270 */
[----:B0-----:R-:W-:-:S04]  /*4da0*/  LEA.HI R2, R0, R0, RZ, 0x1 ;  /* 0x0000000000027211 */ /* 0x001fc800078f08ff */
[----:B------:R-:W-:Y:S01]  /*4db0*/  LOP3.LUT R3, R2, 0x1fffe, RZ, 0xc0, !PT ;  /* 0x0001fffe02037812 */ /* 0x000fe200078ec0ff */
[----:B-----5:R-:W-:-:S04]  /*4dc0*/  WARPGROUP.ARRIVE ;  /* 0x00000000000079c5 */ /* 0x020fc80000000000 */
[----:B------:R-:W-:Y:S02]  /*4dd0*/  IMAD.IADD R3, R0, 0x1, -R3 ;  /* 0x0000000100037824 */ /* 0x000fe400078e0a03 */
[----:B------:R-:W-:Y:S02]  /*4de0*/  VIADD R0, R18, 0x36400 ;  /* 0x0003640012007836 */ /* 0x000fe40000000000 */
[----:B------:R-:W-:-:S03]  /*4df0*/  IMAD R3, R3, 0x8000, R18 ;  /* 0x0000800003037824 */ /* 0x000fc600078e0212 */
[----:B------:R-:W-:Y:S01]  /*4e00*/  SHF.R.U32.HI R0, RZ, 0x4, R0 ;  /* 0x00000004ff007819 */ /* 0x000fe20000011600 */
[----:B------:R-:W-:-:S03]  /*4e10*/  VIADD R3, R3, 0x400 ;  /* 0x0000040003037836 */ /* 0x000fc60000000000 */
[----:B------:R-:W-:Y:S02]  /*4e20*/  LOP3.LUT R0, R0, 0x3fff, RZ, 0xc0, !PT ;  /* 0x00003fff00007812 */ /* 0x000fe400078ec0ff */
[----:B------:R-:W-:Y:S02]  /*4e30*/  SHF.R.U32.HI R3, RZ, 0x4, R3 ;  /* 0x00000004ff037819 */ /* 0x000fe40000011603 */
[----:B------:R-:W-:Y:S02]  /*4e40*/  LOP3.LUT R2, R0, 0x10000, RZ, 0xfc, !PT ;  /* 0x0001000000027812 */ /* 0x000fe400078efcff */
[----:B------:R-:W-:Y:S02]  /*4e50*/  LOP3.LUT R3, R3, 0x3fff, RZ, 0xc0, !PT ;  /* 0x00003fff03037812 */ /* 0x000fe400078ec0ff */
[C---:B------:R-:W-:Y:S01]  /*4e60*/  R2UR UR4, R2.reuse ;  /* 0x00000000020472ca */ /* 0x040fe200000e0000 */
[C---:B------:R-:W-:Y:S01]  /*4e70*/  VIADD R12, R2.reuse, 0x2 ;  /* 0x00000002020c7836 */ /* 0x040fe20000000000 */
[----:B------:R-:W-:Y:S01]  /*4e80*/  LOP3.LUT R152, R3, 0x2000000, RZ, 0xfc, !PT ;  /* 0x0200000003987812 */ /* 0x000fe200078efcff */
[----:B------:R-:W-:Y:S01]  /*4e90*/  IMAD.MOV.U32 R3, RZ, RZ, 0x40000040 ;  /* 0x40000040ff037424 */ /* 0x000fe200078e00ff */
[----:B-1----:R-:W-:Y:S01]  /*4ea0*/  LOP3.LUT R21, R21, 0x7f, RZ, 0xc0, !PT ;  /* 0x0000007f15157812 */ /* 0x002fe200078ec0ff */
[----:B------:R-:W-:-:S02]  /*4eb0*/  VIADD R10, R2, 0x4 ;  /* 0x00000004020a7836 */ /* 0x000fc40000000000 */
[----:B------:R-:W-:Y:S01]  /*4ec0*/  IMAD R6, R19, 0x1000, R152 ;  /* 0x0000100013067824 */ /* 0x000fe200078e0298 */
[----:B------:R-:W-:Y:S01]  /*4ed0*/  R2UR UR5, R3 ;  /* 0x00000000030572ca */ /* 0x000fe200000e0000 */
[----:B------:R-:W-:Y:S01]  /*4ee0*/  VIADD R14, R2, 0x6 ;  /* 0x00000006020e7836 */ /* 0x000fe20000000000 */
[----:B------:R-:W-:Y:S02]  /*4ef0*/  ISETP.NE.AND P2, PT, R21, RZ, PT ;  /* 0x000000ff1500720c */ /* 0x000fe40003f45270 */
[C---:B------:R-:W-:Y:S02]  /*4f00*/  R2UR UR6, R6.reuse ;  /* 0x00000000060672ca */ /* 0x040fe400000e0000 */
[----:B------:R-:W-:-:S09]  /*4f10*/  IADD3 R8, R6, 0x80, RZ ;  /* 0x0000008006087810 */ /* 0x000fd20007ffe0ff */
[----:B------:R-:W-:Y:S02]  /*4f20*/  @!P2 IMAD R0, R19, 0x8, R18 ;  /* 0x000000081300a824 */ /* 0x000fe400078e0212 */
[----:B------:R-:W-:Y:S01]  /*4f30*/  HGMMA.64x256x16.F32 R24, gdesc[UR4].tnspB, RZ, !UPT, gsb0 ;  /* 0x43e00000041879f0 */ /* 0x000fe2000c0008ff */
[----:B------:R-:W-:Y:S01]  /*4f40*/  R2UR UR4, R12 ;  /* 0x000000000c0472ca */ /* 0x000fe200000e0000 */
[----:B------:R-:W-:Y:S01]  /*4f50*/  @!P2 VIADD R0, R0, 0x38860 ;  /* 0x000388600000a836 */ /* 0x000fe20000000000 */
[----:B------:R-:W-:Y:S02]  /*4f60*/  R2UR UR5, R13 ;  /* 0x000000000d0572ca */ /* 0x000fe400000e0000 */
[----:B------:R-:W-:Y:S01]  /*4f70*/  R2UR UR6, R8 ;  /* 0x00000000080672ca */ /* 0x000fe200000e0000 */
[C---:B------:R-:W-:Y:S01]  /*4f80*/  VIADD R8, R6.reuse, 0x100 ;  /* 0x0000010006087836 */ /* 0x040fe20000000000 */
[----:B------:R-:W-:Y:S01]  /*4f90*/  R2UR UR7, R9 ;  /* 0x00000000090772ca */ /* 0x000fe200000e0000 */
[----:B------:R-:W-:Y:S01]  /*4fa0*/  IMAD.MOV.U32 R9, RZ, RZ, 0x40000040 ;  /* 0x40000040ff097424 */ /* 0x000fe200078e00ff */
[----:B------:R-:W-:Y:S01]  /*4fb0*/  @!P2 PRMT R0, RZ, 0x654, R0 ;  /* 0x00000654ff00a816 */ /* 0x000fe20000000000 */
        /* <DEDUP_REMOVED lines=24> */
.L_x_2729:
[----:B------:R-:W-:Y:S01]  /*5140*/  BAR.SYNC.DEFER_BLOCKING 0xe, 0x100 ;  /* 0x0384000000007b1d */ /* 0x000fe20000010000 */
[C---:B------:R-:W-:Y:S01]  /*5150*/  IMAD R7, R19.reuse, 0x40, R193 ;  /* 0x0000004013077824 */ /* 0x040fe200078e02c1 */
[----:B------:R-:W-:Y:S01]  /*5160*/  R2UR UR4, R2 ;  /* 0x00000000020472ca */ /* 0x000fe200000e0000 */
[----:B------:R-:W-:Y:S01]  /*5170*/  VIADD R19, R19, 0x1 ;  /* 0x0000000113137836 */ /* 0x000fe20000000000 */
[----:B------:R-:W-:Y:S01]  /*5180*/  R2UR UR5, R3 ;  /* 0x00000000030572ca */ /* 0x000fe200000e0000 */
[----:B01----:R-:W-:Y:S01]  /*5190*/  IMAD R0, R7, 0x4, R18 ;  /* 0x0000000407007824 */ /* 0x003fe200078e0212 */
[----:B------:R-:W-:Y:S02]  /*51a0*/  MOV R7, 0x40000040 ;  /* 0x4000004000077802 */ /* 0x000fe40000000f00 */
[----:B------:R-:W-:Y:S02]  /*51b0*/  ISETP.NE.AND P0, PT, R19, 0x2, PT ;  /* 0x000000021300780c */ /* 0x000fe40003f05270 */
[----:B------:R-:W-:Y:S01]  /*51c0*/  R2UR UR7, R7 ;  /* 0x00000000070772ca */ /* 0x000fe200000e0000 */
[----:B------:R-:W-:Y:S01]  /*51d0*/  IMAD.MOV.U32 R7, RZ, RZ, 0x40000040 ;  /* 0x40000040ff077424 */ /* 0x000fe200078e00ff */
[----:B------:R-:W-:-:S02]  /*51e0*/  SEL R19, R19, RZ, P0 ;  /* 0x000000ff13137207 */ /* 0x000fc40000000000 */
[C---:B------:R-:W-:Y:S02]  /*51f0*/  ISETP.GT.AND P1, PT, R5.reuse, R4, PT ;  /* 0x000000040500720c */ /* 0x040fe40003f24270 */
[----:B------:R-:W-:Y:S01]  /*5200*/  IADD3 R5, R5, -0x1, RZ ;  /* 0xffffffff05057810 */ /* 0x000fe20007ffe0ff */
[----:B------:R-:W-:-:S05]  /*5210*/  IMAD R6, R19, 0x1000, R152 ;  /* 0x0000100013067824 */ /* 0x000fca00078e0298 */
[----:B------:R-:W-:Y:S01]  /*5220*/  R2UR UR6, R6 ;  /* 0x00000000060672ca */ /* 0x000fe200000e0000 */
[----:B------:R-:W0:Y:S04]  /*5230*/  LDS R8, [R0+0x38400] ;  /* 0x0384000000087984 */ /* 0x000e280000000800 */
[----:B------:R1:W2:Y:S02]  /*5240*/  LDS R9, [R0+0x38420] ;  /* 0x0384200000097984 */ /* 0x0002a40000000800 */
[----:B-1----:R-:W-:-:S04]  /*5250*/  @!P2 IMAD R0, R19, 0x8, R18 ;  /* 0x000000081300a824 */ /* 0x002fc800078e0212 */
        /* <DEDUP_REMOVED lines=130> */
[----:B------:R-:W-:-:S02]  /*5a80*/  VIADD R8, R6, 0x80 ;  /* 0x0000008006087836 */ /* 0x000fc40000000000 */
[----:B------:R-:W-:-:S03]  /*5a90*/  IMAD.MOV.U32 R9, RZ, RZ, 0x40000040 ;  /* 0x40000040ff097424 */ /* 0x000fc600078e00ff */
[----:B------:R-:W-:-:S06]  /*5aa0*/  WARPGROUP.ARRIVE ;  /* 0x00000000000079c5 */ /* 0x000fcc0000000000 */
        /* <DEDUP_REMOVED lines=22> */
[----:B------:R-:W-:Y:S02]  /*5c10*/  R2UR UR7, R7 ;  /* 0x00000000070772ca */ /* 0x000fe400000e0000 */
[----:B------:R-:W-:-:S04]  /*5c20*/  SEL R7, RZ, 0x1, P0 ;  /* 0x00000001ff077807 */ /* 0x000fc80000000000 */
[----:B------:R-:W-:Y:S01]  /*5c30*/  LOP3.LUT R22, R22, R7, RZ, 0x3c, !PT ;  /* 0x0000000716167212 */ /* 0x000fe200078e3cff */
[----:B------:R-:W-:Y:S02]  /*5c40*/  WARPGROUP.DEPBAR.LE gsb0, 0x0 ;  /* 0x00008000000079c5 */ /* 0x000fe40000010000 */
[----:B------:R-:W-:-:S12]  /*5c50*/  WARPGROUP.ARRIVE ;  /* 0x00000000000079c5 */ /* 0x000fd80000000000 */
[----:B------:R-:W-:Y:S03]  /*5c60*/  HGMMA.64x256x16.F32 R24, gdesc[UR4].tnspB, R24, gsb0 ;  /* 0x43e00000041879f0 */ /* 0x000fe60008000818 */
[----:B------:R-:W-:Y:S02]  /*5c70*/  WARPGROUP.DEPBAR.LE gsb0, 0x0 ;  /* 0x00008000000079c5 */ /* 0x000fe40000010000 */
[----:B------:R-:W-:Y:S06]  /*5c80*/  BAR.ARV 0xf, 0x100 ;  /* 0x03c4000000007b1d */ /* 0x000fec0000002000 */
[----:B------:R1:W-:Y:S01]  /*5c90*/  @!P2 SYNCS.ARRIVE.TRANS64.RED.A1T0 RZ, [R0+URZ], RZ ;  /* 0x000000ff00ffa9a7 */ /* 0x0003e2000810043f */
[----:B------:R-:W-:Y:S05]  /*5ca0*/  @P1 BRA `(.L_x_2729) ;  /* 0xfffffff400241947 */ /* 0x000fea000383ffff */
.L_x_2728:
[----:B------:R-:W-:Y:S05]  /*5cb0*/  BSYNC B0 ;  /* 0x0000000000007941 */ /* 0x000fea0003800000 */
.L_x_2727:
        /* <DEDUP_REMOVED lines=10> */
[----:B01----:R-:W0:Y:S01]  /*5d60*/  LDS R0, [R3+0x38420] ;  /* 0x0384200003007984 */ /* 0x003e220000000800 */
[-C--:B--2---:R-:W-:Y:S01]  /*5d70*/  FMUL.FTZ R173, R25, R2.reuse ;  /* 0x0000000219ad7220 */ /* 0x084fe20000410000 */
[-C--:B------:R-:W-:Y:S01]  /*5d80*/  FMUL.FTZ R6, R29, R2.reuse ;  /* 0x000000021d067220 */ /* 0x080fe20000410000 */
[-C--:B------:R-:W-:Y:S01]  /*5d90*/  FMUL.FTZ R175, R24, R2.reuse ;  /* 0x0000000218af7220 */ /* 0x080fe20000410000 */
[-C--:B------:R-:W-:Y:S01]  /*5da0*/  FMUL.FTZ R174, R28, R2.reuse ;  /* 0x000000021cae7220 */ /* 0x080fe20000410000 */
[----:B------:R-:W-:Y:S01]  /*5db0*/  FMUL.FTZ R154, R64, R2 ;  /* 0x00000002409a7220 */ /* 0x000fe20000410000 */
[-C--:B0-----:R-:W-:Y:S01]  /*5dc0*/  FMUL.FTZ R9, R42, R0.reuse ;  /* 0x000000002a097220 */ /* 0x081fe20000410000 */
        /* <DEDUP_REMOVED lines=126> */
.L_x_2717:
        /* <DEDUP_REMOVED lines=14> */
.L_x_2732:
[----:B------:R-:W-:-:S13]  /*6690*/  ISETP.NE.AND P1, PT, R4, 0x1, PT ;  /* 0x000000010400780c */ /* 0x000fda0003f25270 */
[----:B------:R-:W0:Y:S02]  /*66a0*/  @P1 LDC.64 R6, c[0x0][0xae0] ;  /* 0x0002b800ff061b82 */ /* 0x000e240000000a00 */
[----:B0-----:R-:W-:-:S05]  /*66b0*/  @P1 IMAD.HI.U32 R2, R3, R6, RZ ;  /* 0x0000000603021227 */ /* 0x001fca00078e00ff */
[----:B------:R-:W-:-:S07]  /*66c0*/  @P1 SHF.R.U32.HI R3, RZ, R7, R2 ;  /* 0x00000007ff031219 */ /* 0x000fce0000011602 */
.L_x_2733:
[----:B------:R-:W-:Y:S05]  /*66d0*/  BSYNC B0 ;  /* 0x0000000000007941 */ /* 0x000fea0003800000 */
.L_x_2731:
[----:B------:R-:W-:-:S05]  /*66e0*/  IMAD R3, R3, R4, R4 ;  /* 0x0000000403037224 */ /* 0x000fca00078e0204 */
[----:B------:R-:W-:-:S07]  /*66f0*/  VIMNMX R0, R0, R3, PT ;  /* 0x0000000300007248 */ /* 0x000fce0003fe0100 */
.L_x_2730:
[----:B------:R-:W-:Y:S01]  /*6700*/  VIADD R0, R0, 0x3f ;  /* 0x0000003f00007836 */ /* 0x000fe20000000000 */
[----:B------:R-:W-:Y:S02]  /*6710*/  ULDC UR4, c[0x0][0xad4] ;  /* 0x0002b50000047ab9 */ /* 0x000fe40000000800 */
[----:B------:R-:W-:Y:S02]  /*6720*/  IADD3 R2, R45, -UR4, RZ ;  /* 0x800000042d027c10 */ /* 0x000fe4000fffe0ff */
        /* <DEDUP_REMOVED lines=15> */
.L_x_2736:
[----:B------:R-:W-:-:S13]  /*6820*/  ISETP.NE.AND P0, PT, R4, 0x1, PT ;  /* 0x000000010400780c */ /* 0x000fda0003f05270 */
[----:B------:R-:W0:Y:S02]  /*6830*/  @P0 LDC.64 R6, c[0x0][0xae0] ;  /* 0x0002b800ff060b82 */ /* 0x000e240000000a00 */
[----:B0-----:R-:W-:-:S05]  /*6840*/  @P0 IMAD.HI.U32 R6, R45, R6, RZ ;  /* 0x000000062d060227 */ /* 0x001fca00078e00ff */
[----:B------:R-:W-:-:S07]  /*6850*/  @P0 SHF.R.U32.HI R45, RZ, R7, R6 ;  /* 0x00000007ff2d0219 */ /* 0x000fce0000011606 */
.L_x_2737:
[----:B------:R-:W-:Y:S05]  /*6860*/  BSYNC B0 ;  /* 0x0000000000007941 */ /* 0x000fea0003800000 */
.L_x_2735:
[----:B------:R-:W-:-:S05]  /*6870*/  IMAD R45, R45, R4, RZ ;  /* 0x000000042d2d7224 */ /* 0x000fca00078e02ff */
[----:B------:R-:W-:-:S07]  /*6880*/  VIMNMX R2, R2, R45, !PT ;  /* 0x0000002d02027248 */ /* 0x000fce0007fe0100 */
.L_x_2734:
        /* <DEDUP_REMOVED lines=74> */
[----:B------:R-:W0:Y:S01]  /*6d30*/  SHFL.IDX PT, R0, R221, RZ, 0x1f ;  /* 0x00001fffdd007589 */ /* 0x000e2200000e0000 */
[----:B------:R-:W-:Y:S01]  /*6d40*/  BSSY B6, `(.L_x_2738) ;  /* 0x000001c000067945 */ /* 0x000fe20003800000 */
[----:B0-----:R-:W-:-:S04]  /*6d50*/  LEA.HI R2, R0, R0, RZ, 0x1 ;  /* 0x0000000000027211 */ /* 0x001fc800078f08ff */
[----:B------:R-:W-:-:S05]  /*6d60*/  LOP3.LUT R3, R2, 0x1fffe, RZ, 0xc0, !PT ;  /* 0x0001fffe02037812 */ /* 0x000fca00078ec0ff */
[----:B------:R-:W-:Y:S02]  /*6d70*/  IMAD.IADD R3, R0, 0x1, -R3 ;  /* 0x0000000100037824 */ /* 0x000fe400078e0a03 */
[----:B------:R-:W-:Y:S02]  /*6d80*/  VIADD R0, R18, 0x36400 ;  /* 0x0003640012007836 */ /* 0x000fe40000000000 */
[----:B------:R-:W-:-:S03]  /*6d90*/  IMAD R3, R3, 0x8000, R18 ;  /* 0x0000800003037824 */ /* 0x000fc600078e0212 */
[----:B------:R-:W-:Y:S01]  /*6da0*/  LOP3.LUT P0, RZ, R0, 0x3ff, RZ, 0xc0, !PT ;  /* 0x000003ff00ff7812 */ /* 0x000fe2000780c0ff */
        /* <DEDUP_REMOVED lines=8> */
[----:B------:R-:W-:Y:S01]  /*6e30*/  MOV R4, UR4 ;  /* 0x0000000400047c02 */ /* 0x000fe20008000f00 */
[----:B------:R0:W1:Y:S01]  /*6e40*/  LDC.64 R2, c[0x4][R0] ;  /* 0x0100000000027b82 */ /* 0x0000620000000a00 */
[----:B------:R-:W-:Y:S01]  /*6e50*/  IMAD.U32 R5, RZ, RZ, UR5 ;  /* 0x00000005ff057e24 */ /* 0x000fe2000f8e00ff */
[----:B------:R-:W-:Y:S01]  /*6e60*/  ULDC.64 UR4, c[0x4][0x28] ;  /* 0x01000a0000047ab9 */ /* 0x000fe20000000a00 */
[----:B------:R-:W-:Y:S02]  /*6e70*/  IMAD.U32 R6, RZ, RZ, UR6 ;  /* 0x00000006ff067e24 */ /* 0x000fe4000f8e00ff */
[----:B------:R-:W-:Y:S02]  /*6e80*/  IMAD.U32 R7, RZ, RZ, UR7 ;  /* 0x00000007ff077e24 */ /* 0x000fe4000f8e00ff */
[----:B------:R-:W-:-:S02]  /*6e90*/  IMAD.U32 R10, RZ, RZ, UR4 ;  /* 0x00000004ff0a7e24 */ /* 0x000fc4000f8e00ff */
[----:B------:R-:W-:Y:S02]  /*6ea0*/  IMAD.U32 R11, RZ, RZ, UR5 ;  /* 0x00000005ff0b7e24 */ /* 0x000fe4000f8e00ff */
[----:B------:R-:W-:Y:S02]  /*6eb0*/  IMAD.MOV.U32 R8, RZ, RZ, 0x70 ;  /* 0x00000070ff087424 */ /* 0x000fe400078e00ff */
[----:B------:R-:W-:Y:S02]  /*6ec0*/  IMAD.MOV.U32 R12, RZ, RZ, 0x1 ;  /* 0x00000001ff0c7424 */ /* 0x000fe400078e00ff */
[----:B0-----:R-:W-:-:S07]  /*6ed0*/  IMAD.MOV.U32 R13, RZ, RZ, RZ ;  /* 0x000000ffff0d7224 */ /* 0x001fce00078e00ff */
[----:B------:R-:W-:-:S07]  /*6ee0*/  LEPC R20, `(.L_x_2739) ;  /* 0x000000001014794e */ /* 0x000fce0000000000 */
[----:B-1---5:R-:W-:Y:S05]  /*6ef0*/  CALL.ABS.NOINC R2 ;  /* 0x0000000002007343 */ /* 0x022fea0003c00000 */
.L_x_2739:
[----:B------:R-:W-:Y:S05]  /*6f00*/  BSYNC B6 ;  /* 0x0000000000067941 */ /* 0x000fea0003800000 */
.L_x_2738:
        /* <DEDUP_REMOVED lines=12> */
.L_x_2743:
[----:B-1----:R1:W2:Y:S02]  /*6fd0*/  SYNCS.PHASECHK.TRANS64.TRYWAIT P0, [R18+URZ+0x38800], R3 ;  /* 0x03880003120075a7 */ /* 0x0022a4000800017f */
[----:B--2---:R-:W-:Y:S05]  /*6fe0*/  @!P0 NANOSLEEP.SYNCS 0x989680 ;  /* 0x009896800000895d */ /* 0x004fea0003900000 */
[----:B------:R-:W2:Y:S02]  /*6ff0*/  @!P0 SYNCS.PHASECHK.TRANS64 P0, [R18+URZ+0x38800], R3 ;  /* 0x03880003120085a7 */ /* 0x000ea4000800007f */
[----:B--2---:R-:W-:Y:S05]  /*7000*/  @!P0 BRA `(.L_x_2743) ;  /* 0xfffffffc00f08947 */ /* 0x004fea000383ffff */
.L_x_2742:
[----:B------:R-:W-:Y:S05]  /*7010*/  BSYNC B0 ;  /* 0x0000000000007941 */ /* 0x000fea0003800000 */
.L_x_2741:
[----:B------:R-:W-:Y:S05]  /*7020*/  BRA `(.L_x_2744) ;  /* 0x0000002c004c7947 */ /* 0x000fea0003800000 */
.L_x_2740:
        /* <DEDUP_REMOVED lines=10> */
[-C--:B0-----:R-:W-:Y:S01]  /*70d0*/  IMAD R0, R5, R10.reuse, RZ ;  /* 0x0000000a05007224 */ /* 0x081fe200078e02ff */
[----:B------:R-:W-:Y:S01]  /*70e0*/  SHF.L.U64.HI R46, R10, 0x5, R11 ;  /* 0x000000050a2e7819 */ /* 0x000fe2000001020b */
[----:B------:R-:W-:-:S02]  /*70f0*/  IMAD R6, R227, R10, RZ ;  /* 0x0000000ae3067224 */ /* 0x000fc400078e02ff */
[----:B------:R-:W-:-:S04]  /*7100*/  IMAD.WIDE.U32 R42, R33, R10, RZ ;  /* 0x0000000a212a7225 */ /* 0x000fc800078e00ff */
[-C--:B-1----:R-:W-:Y:S01]  /*7110*/  IMAD R4, R5, R38.reuse, RZ ;  /* 0x0000002605047224 */ /* 0x082fe200078e02ff */
[----:B------:R-:W-:Y:S01]  /*7120*/  SHF.L.U64.HI R44, R38, 0x5, R39 ;  /* 0x00000005262c7819 */ /* 0x000fe20000010227 */
[-C--:B------:R-:W-:Y:S02]  /*7130*/  IMAD R5, R227, R38.reuse, RZ ;  /* 0x00000026e3057224 */ /* 0x080fe400078e02ff */
[-C--:B------:R-:W-:Y:S02]  /*7140*/  IMAD R51, R186, R11.reuse, R6 ;  /* 0x0000000bba337224 */ /* 0x080fe400078e0206 */
[C---:B------:R-:W-:Y:S02]  /*7150*/  IMAD R47, R33.reuse, R11, R0 ;  /* 0x0000000b212f7224 */ /* 0x040fe400078e0200 */
[C---:B------:R-:W-:Y:S02]  /*7160*/  IMAD R49, R33.reuse, R39, R4 ;  /* 0x0000002721317224 */ /* 0x040fe400078e0204 */
[----:B------:R-:W-:-:S04]  /*7170*/  IMAD.WIDE.U32 R40, R33, R38, RZ ;  /* 0x0000002621287225 */ /* 0x000fc800078e00ff */
[----:B------:R-:W-:-:S04]  /*7180*/  IMAD.WIDE.U32 R6, R186, R10, R2 ;  /* 0x0000000aba067225 */ /* 0x000fc800078e0002 */
[----:B------:R-:W-:Y:S01]  /*7190*/  IMAD R55, R186, R39, R5 ;  /* 0x00000027ba377224 */ /* 0x000fe200078e0205 */
[----:B------:R-:W-:Y:S01]  /*71a0*/  IADD3 R26, P3, R6, R42, RZ ;  /* 0x0000002a061a7210 */ /* 0x000fe20007f7e0ff */
[----:B------:R-:W-:-:S04]  /*71b0*/  IMAD.WIDE.U32 R8, R186, R38, R2 ;  /* 0x00000026ba087225 */ /* 0x000fc800078e0002 */
[----:B------:R-:W-:Y:S01]  /*71c0*/  IMAD.WIDE.U32 R2, R186, R10, R24 ;  /* 0x0000000aba027225 */ /* 0x000fe200078e0018 */
[----:B------:R-:W-:-:S03]  /*71d0*/  IADD3 R29, P4, R8, R40, RZ ;  /* 0x00000028081d7210 */ /* 0x000fc60007f9e0ff */
[----:B------:R-:W-:Y:S01]  /*71e0*/  IMAD.WIDE.U32 R4, R186, R38, R24 ;  /* 0x00000026ba047225 */ /* 0x000fe200078e0018 */
[----:B------:R-:W-:-:S03]  /*71f0*/  IADD3 R48, P1, R2, R42, RZ ;  /* 0x0000002a02307210 */ /* 0x000fc60007f3e0ff */
[----:B------:R-:W-:Y:S01]  /*7200*/  IMAD.IADD R47, R47, 0x1, R43 ;  /* 0x000000012f2f7824 */ /* 0x000fe200078e022b */
[----:B------:R-:W-:Y:S01]  /*7210*/  IADD3 R53, P2, R4, R40, RZ ;  /* 0x0000002804357210 */ /* 0x000fe20007f5e0ff */
[----:B------:R-:W-:Y:S02]  /*7220*/  IMAD.IADD R49, R49, 0x1, R41 ;  /* 0x0000000131317824 */ /* 0x000fe400078e0229 */
[----:B------:R-:W-:Y:S01]  /*7230*/  IMAD.SHL.U32 R45, R10, 0x20, RZ ;  /* 0x000000200a2d7824 */ /* 0x000fe200078e00ff */
[----:B------:R-:W-:Y:S01]  /*7240*/  IADD3.X R27, R47, R51, R7, P3, !PT ;  /* 0x000000332f1b7210 */ /* 0x000fe20001ffe407 */
[----:B------:R-:W-:Y:S01]  /*7250*/  IMAD.SHL.U32 R38, R38, 0x20, RZ ;  /* 0x0000002026267824 */ /* 0x000fe200078e00ff */
[----:B------:R-:W-:Y:S02]  /*7260*/  IADD3.X R31, R49, R55, R9, P4, !PT ;  /* 0x00000037311f7210 */ /* 0x000fe400027fe409 */
[----:B------:R-:W-:Y:S02]  /*7270*/  IADD3.X R51, R47, R3, R51, P1, !PT ;  /* 0x000000032f337210 */ /* 0x000fe40000ffe433 */
[----:B------:R-:W-:Y:S01]  /*7280*/  IADD3.X R55, R49, R5, R55, P2, !PT ;  /* 0x0000000531377210 */ /* 0x000fe200017fe437 */
        /* <DEDUP_REMOVED lines=17> */
.L_x_2746:
[----:B------:R-:W-:Y:S05]  /*73a0*/  BSYNC B6 ;  /* 0x0000000000067941 */ /* 0x000fea0003800000 */
.L_x_2745:
[----:B------:R-:W0:Y:S01]  /*73b0*/  LDC.64 R4, c[0x0][0x3d8] ;  /* 0x0000f600ff047b82 */ /* 0x000e220000000a00 */
[----:B------:R-:W-:Y:S01]  /*73c0*/  SHF.R.S32.HI R7, RZ, 0x1f, R189 ;  /* 0x0000001fff077819 */ /* 0x000fe200000114bd */
[----:B------:R-:W-:Y:S01]  /*73d0*/  ULDC.U8 UR4, c[0x0][0x3f0] ;  /* 0x0000fc0000047ab9 */ /* 0x000fe20000000000 */
[----:B------:R-:W-:Y:S01]  /*73e0*/  BSSY B0, `(.L_x_2747) ;  /* 0x000028f000007945 */ /* 0x000fe20003800000 */
[----:B------:R-:W-:-:S04]  /*73f0*/  ISETP.NE.AND P0, PT, RZ, UR4, PT ;  /* 0x00000004ff007c0c */ /* 0x000fc8000bf05270 */
[----:B------:R-:W1:Y:S01]  /*7400*/  LDC.64 R2, c[0x0][0x3e8] ;  /* 0x0000fa00ff027b82 */ /* 0x000e620000000a00 */
[----:B0-----:R-:W-:-:S04]  /*7410*/  IMAD R0, R7, R4, RZ ;  /* 0x0000000407007224 */ /* 0x001fc800078e02ff */
[C---:B------:R-:W-:Y:S02]  /*7420*/  IMAD R11, R189.reuse, R5, R0 ;  /* 0x00000005bd0b7224 */ /* 0x040fe400078e0200 */
[----:B------:R-:W-:Y:S02]  /*7430*/  IMAD R0, R189, -0x40, R184 ;  /* 0xffffffc0bd007824 */ /* 0x000fe400078e02b8 */
[----:B-1----:R-:W-:Y:S02]  /*7440*/  IMAD R10, R7, R2, RZ ;  /* 0x00000002070a7224 */ /* 0x002fe400078e02ff */
[----:B------:R-:W-:-:S04]  /*7450*/  IMAD.WIDE.U32 R6, R189, R4, RZ ;  /* 0x00000004bd067225 */ /* 0x000fc800078e00ff */
[----:B------:R-:W-:-:S04]  /*7460*/  IMAD.WIDE.U32 R8, R189, R2, RZ ;  /* 0x00000002bd087225 */ /* 0x000fc800078e00ff */
[----:B------:R-:W-:Y:S02]  /*7470*/  IMAD R13, R189, R3, R10 ;  /* 0x00000003bd0d7224 */ /* 0x000fe400078e020a */
[----:B------:R-:W-:Y:S02]  /*7480*/  IMAD.IADD R11, R7, 0x1, R11 ;  /* 0x00000001070b7824 */ /* 0x000fe400078e020b */
[----:B------:R-:W-:Y:S01]  /*7490*/  IMAD.SHL.U32 R57, R6, 0x40, RZ ;  /* 0x0000004006397824 */ /* 0x000fe200078e00ff */
[----:B------:R-:W-:Y:S01]  /*74a0*/  IADD3 R7, R9, R13, RZ ;  /* 0x0000000d09077210 */ /* 0x000fe20007ffe0ff */
[----:B------:R-:W-:Y:S01]  /*74b0*/  IMAD.SHL.U32 R54, R8, 0x40, RZ ;  /* 0x0000004008367824 */ /* 0x000fe200078e00ff */
[----:B------:R-:W-:Y:S02]  /*74c0*/  SHF.L.U64.HI R50, R6, 0x6, R11 ;  /* 0x0000000606327819 */ /* 0x000fe4000001020b */
[----:B------:R-:W-:Y:S02]  /*74d0*/  SHF.L.U64.HI R52, R8, 0x6, R7 ;  /* 0x0000000608347819 */ /* 0x000fe40000010207 */
[----:B------:R-:W-:Y:S01]  /*74e0*/  VIMNMX R6, R0, 0x40, PT ;  /* 0x0000004000067848 */ /* 0x000fe20003fe0100 */
[----:B------:R-:W-:Y:S06]  /*74f0*/  @!P0 BRA `(.L_x_2748) ;  /* 0x0000001400488947 */ /* 0x000fec0003800000 */
[----:B------:R-:W0:Y:S01]  /*7500*/  LDC R0, c[0x0][0x428] ;  /* 0x00010a00ff007b82 */ /* 0x000e220000000800 */
[----:B------:R-:W-:Y:S01]  /*7510*/  IMAD R7, R189, 0x40, R186 ;  /* 0x00000040bd077824 */ /* 0x000fe200078e02ba */
[-C--:B------:R-:W-:Y:S01]  /*7520*/  ISETP.GE.AND P0, PT, R186, R6.reuse, PT ;  /* 0x00000006ba00720c */ /* 0x080fe20003f06270 */
[----:B------:R-:W-:Y:S01]  /*7530*/  BSSY B1, `(.L_x_2749) ;  /* 0x000002c000017945 */ /* 0x000fe20003800000 */
[----:B------:R-:W-:Y:S01]  /*7540*/  ISETP.GE.AND P1, PT, R235, R6, PT ;  /* 0x00000006eb00720c */ /* 0x000fe20003f26270 */
[----:B------:R-:W-:Y:S01]  /*7550*/  IMAD R39, R220, 0x20, R7 ;  /* 0x00000020dc277824 */ /* 0x000fe200078e0207 */
[----:B------:R-:W-:Y:S01]  /*7560*/  CS2R R26, SRZ ;  /* 0x00000000001a7805 */ /* 0x000fe2000001ff00 */
[----:B------:R-:W-:Y:S01]  /*7570*/  IMAD.MOV.U32 R6, RZ, RZ, R42 ;  /* 0x000000ffff067224 */ /* 0x000fe200078e002a */
[----:B------:R-:W-:Y:S01]  /*7580*/  CS2R R34, SRZ ;  /* 0x0000000000227805 */ /* 0x000fe2000001ff00 */
[----:B------:R-:W-:Y:S01]  /*7590*/  IMAD.MOV.U32 R7, RZ, RZ, R47 ;  /* 0x000000ffff077224 */ /* 0x000fe200078e002f */
[----:B------:R-:W-:Y:S01]  /*75a0*/  CS2R R30, SRZ ;  /* 0x00000000001e7805 */ /* 0x000fe2000001ff00 */
[----:B------:R-:W-:Y:S01]  /*75b0*/  IMAD.MOV.U32 R10, RZ, RZ, R40 ;  /* 0x000000ffff0a7224 */ /* 0x000fe200078e0028 */
[----:B------:R-:W-:Y:S01]  /*75c0*/  CS2R R36, SRZ ;  /* 0x0000000000247805 */ /* 0x000fe2000001ff00 */
[----:B------:R-:W-:Y:S01]  /*75d0*/  IMAD.MOV.U32 R11, RZ, RZ, R49 ;  /* 0x000000ffff0b7224 */ /* 0x000fe200078e0031 */
[----:B------:R-:W-:-:S02]  /*75e0*/  CS2R R28, SRZ ;  /* 0x00000000001c7805 */ /* 0x000fc4000001ff00 */
[----:B------:R-:W-:Y:S02]  /*75f0*/  CS2R R20, SRZ ;  /* 0x0000000000147805 */ /* 0x000fe4000001ff00 */
[----:B------:R-:W-:Y:S02]  /*7600*/  CS2R R32, SRZ ;  /* 0x0000000000207805 */ /* 0x000fe4000001ff00 */
[----:B0-----:R-:W-:-:S13]  /*7610*/  ISETP.NE.AND P2, PT, R0, 0x1, PT ;  /* 0x000000010000780c */ /* 0x001fda0003f45270 */
[----:B------:R-:W0:Y:S08]  /*7620*/  @P2 LDC R0, c[0x0][0x42c] ;  /* 0x00010b00ff002b82 */ /* 0x000e300000000800 */
[----:B------:R-:W1:Y:S01]  /*7630*/  @P2 LDC R9, c[0x0][0x430] ;  /* 0x00010c00ff092b82 */ /* 0x000e620000000800 */
[----:B0-----:R-:W-:-:S05]  /*7640*/  @P2 IMAD.HI.U32 R0, R39, R0, RZ ;  /* 0x0000000027002227 */ /* 0x001fca00078e00ff */
[----:B-1----:R-:W-:Y:S02]  /*7650*/  @P2 SHF.R.U32.HI R39, RZ, R9, R0 ;  /* 0x00000009ff272219 */ /* 0x002fe40000011600 */
[----:B------:R-:W-:Y:S02]  /*7660*/  CS2R R8, SRZ ;  /* 0x0000000000087805 */ /* 0x000fe4000001ff00 */
[----:B------:R-:W-:Y:S01]  /*7670*/  SHF.R.S32.HI R41, RZ, 0x1f, R39 ;  /* 0x0000001fff297819 */ /* 0x000fe20000011427 */
[----:B------:R-:W-:Y:S06]  /*7680*/  @P0 BRA `(.L_x_2750) ;  /* 0x0000000000580947 */ /* 0x000fec0003800000 */
[----:B------:R-:W-:Y:S01]  /*7690*/  IADD3 R12, R24, 0x10, RZ ;  /* 0x00000010180c7810 */ /* 0x000fe20007ffe0ff */
[----:B------:R-:W-:Y:S01]  /*76a0*/  ULDC UR4, c[0x0][0x3d4] ;  /* 0x0000f50000047ab9 */ /* 0x000fe20000000800 */
[----:B------:R-:W-:Y:S01]  /*76b0*/  IADD3 R13, P4, R57, R48, RZ ;  /* 0x00000030390d7210 */ /* 0x000fe20007f9e0ff */
[----:B------:R-:W-:Y:S01]  /*76c0*/  ULDC.64 UR6, c[0x0][0x3c8] ;  /* 0x0000f20000067ab9 */ /* 0x000fe20000000a00 */
[----:B------:R-:W-:Y:S01]  /*76d0*/  IADD3 R0, P5, R54, R53, RZ ;  /* 0x0000003536007210 */ /* 0x000fe20007fbe0ff */
[----:B------:R-:W-:Y:S01]  /*76e0*/  ULDC.64 UR8, c[0x0][0x3e0] ;  /* 0x0000f80000087ab9 */ /* 0x000fe20000000a00 */
[----:B------:R-:W-:Y:S01]  /*76f0*/  ISETP.GE.AND P2, PT, R12, UR4, PT ;  /* 0x000000040c007c0c */ /* 0x000fe2000bf46270 */
[----:B------:R-:W-:Y:S01]  /*7700*/  IMAD.X R30, R50, 0x1, R51, P4 ;  /* 0x00000001321e7824 */ /* 0x000fe200020e0633 */
[----:B------:R-:W-:Y:S01]  /*7710*/  ISETP.GE.AND P3, PT, R24, UR4, PT ;  /* 0x0000000418007c0c */ /* 0x000fe2000bf66270 */
[----:B------:R-:W-:Y:S01]  /*7720*/  IMAD.X R15, R52, 0x1, R55, P5 ;  /* 0x00000001340f7824 */ /* 0x000fe200028e0637 */
[----:B------:R-:W-:-:S02]  /*7730*/  LEA R12, P4, R13, UR6, 0x1 ;  /* 0x000000060d0c7c11 */ /* 0x000fc4000f8808ff */
[----:B------:R-:W-:Y:S02]  /*7740*/  CS2R R36, SRZ ;  /* 0x0000000000247805 */ /* 0x000fe4000001ff00 */
[----:B------:R-:W-:Y:S02]  /*7750*/  LEA R14, P5, R0, UR8, 0x1 ;  /* 0x00000008000e7c11 */ /* 0x000fe4000f8a08ff */
[----:B------:R-:W-:Y:S02]  /*7760*/  CS2R R32, SRZ ;  /* 0x0000000000207805 */ /* 0x000fe4000001ff00 */
[----:B------:R-:W-:Y:S02]  /*7770*/  LEA.HI.X R13, R13, UR7, R30, 0x1, P4 ;  /* 0x000000070d0d7c11 */ /* 0x000fe4000a0f0c1e */
[----:B------:R-:W-:Y:S02]  /*7780*/  CS2R R34, SRZ ;  /* 0x0000000000227805 */ /* 0x000fe4000001ff00 */
[----:B------:R-:W-:-:S02]  /*7790*/  CS2R R30, SRZ ;  /* 0x00000000001e7805 */ /* 0x000fc4000001ff00 */
[----:B------:R-:W-:Y:S01]  /*77a0*/  LEA.HI.X R15, R0, UR9, R15, 0x1, P5 ;  /* 0x00000009000f7c11 */ /* 0x000fe2000a8f0c0f */
[----:B------:R0:W5:Y:S04]  /*77b0*/  @!P2 LDG.E.64 R32, desc[UR54][R12.64+0x20] ;  /* 0x000020360c20a981 */ /* 0x000168000c1e1b00 */
[----:B------:R0:W5:Y:S04]  /*77c0*/  @!P3 LDG.E.64 R36, desc[UR54][R12.64] ;  /* 0x000000360c24b981 */ /* 0x000168000c1e1b00 */
[----:B------:R0:W5:Y:S04]  /*77d0*/  @!P3 LDG.E.64 R34, desc[UR54][R14.64] ;  /* 0x000000360e22b981 */ /* 0x000168000c1e1b00 */
[----:B------:R0:W5:Y:S02]  /*77e0*/  @!P2 LDG.E.64 R30, desc[UR54][R14.64+0x20] ;  /* 0x000020360e1ea981 */ /* 0x000164000c1e1b00 */
.L_x_2750:
[----:B------:R-:W-:Y:S05]  /*77f0*/  BSYNC B1 ;  /* 0x0000000000017941 */ /* 0x000fea0003800000 */
.L_x_2749:
[----:B------:R-:W-:Y:S04]  /*7800*/  BSSY B1, `(.L_x_2751) ;  /* 0x0000018000017945 */ /* 0x000fe80003800000 */
[----:B------:R-:W-:Y:S05]  /*7810*/  @P1 BRA `(.L_x_2752) ;  /* 0x0000000000581947 */ /* 0x000fea0003800000 */
[----:B------:R-:W-:Y:S01]  /*7820*/  IADD3 R0, P4, P5, R53, R38, R54 ;  /* 0x0000002635007210 */ /* 0x000fe20007d9e036 */
[----:B0-----:R-:W-:Y:S01]  /*7830*/  VIADD R12, R24, 0x10 ;  /* 0x00000010180c7836 */ /* 0x001fe20000000000 */
[----:B------:R-:W-:Y:S01]  /*7840*/  IADD3 R8, P2, P3, R48, R45, R57 ;  /* 0x0000002d30087210 */ /* 0x000fe20007b5e039 */
[----:B------:R-:W-:Y:S01]  /*7850*/  ULDC UR4, c[0x0][0x3d4] ;  /* 0x0000f50000047ab9 */ /* 0x000fe20000000800 */
[----:B------:R-:W-:Y:S01]  /*7860*/  IADD3.X R9, R55, R44, R52, P4, P5 ;  /* 0x0000002c37097210 */ /* 0x000fe200027ea434 */
[----:B------:R-:W-:Y:S01]  /*7870*/  ULDC.64 UR6, c[0x0][0x3c8] ;  /* 0x0000f20000067ab9 */ /* 0x000fe20000000a00 */
[----:B------:R-:W-:Y:S02]  /*7880*/  ISETP.GE.AND P5, PT, R12, UR4, PT ;  /* 0x000000040c007c0c */ /* 0x000fe4000bfa6270 */
[----:B------:R-:W-:Y:S02]  /*7890*/  CS2R R28, SRZ ;  /* 0x00000000001c7805 */ /* 0x000fe4000001ff00 */
[----:B------:R-:W-:Y:S01]  /*78a0*/  ISETP.GE.AND P4, PT, R24, UR4, PT ;  /* 0x0000000418007c0c */ /* 0x000fe2000bf86270 */
[----:B------:R-:W-:Y:S01]  /*78b0*/  ULDC.64 UR4, c[0x0][0x3e0] ;  /* 0x0000f80000047ab9 */ /* 0x000fe20000000a00 */
[----:B------:R-:W-:-:S02]  /*78c0*/  IADD3.X R13, R51, R46, R50, P2, P3 ;  /* 0x0000002e330d7210 */ /* 0x000fc400017e6432 */
[----:B------:R-:W-:Y:S02]  /*78d0*/  CS2R R20, SRZ ;  /* 0x0000000000147805 */ /* 0x000fe4000001ff00 */
[----:B------:R-:W-:Y:S02]  /*78e0*/  LEA R12, P2, R8, UR6, 0x1 ;  /* 0x00000006080c7c11 */ /* 0x000fe4000f8408ff */
[----:B------:R-:W-:Y:S02]  /*78f0*/  CS2R R26, SRZ ;  /* 0x00000000001a7805 */ /* 0x000fe4000001ff00 */
[----:B------:R-:W-:Y:S02]  /*7900*/  LEA R14, P3, R0, UR4, 0x1 ;  /* 0x00000004000e7c11 */ /* 0x000fe4000f8608ff */
[----:B------:R-:W-:Y:S02]  /*7910*/  LEA.HI.X R13, R8, UR7, R13, 0x1, P2 ;  /* 0x00000007080d7c11 */ /* 0x000fe400090f0c0d */
[----:B------:R-:W-:-:S02]  /*7920*/  LEA.HI.X R15, R0, UR5, R9, 0x1, P3 ;  /* 0x00000005000f7c11 */ /* 0x000fc400098f0c09 */
[----:B------:R-:W-:Y:S01]  /*7930*/  CS2R R8, SRZ ;  /* 0x0000000000087805 */ /* 0x000fe2000001ff00 */
[----:B------:R1:W5:Y:S04]  /*7940*/  @!P4 LDG.E.64 R28, desc[UR54][R12.64] ;  /* 0x000000360c1cc981 */ /* 0x000368000c1e1b00 */
[----:B------:R1:W5:Y:S04]  /*7950*/  @!P5 LDG.E.64 R20, desc[UR54][R12.64+0x20] ;  /* 0x000020360c14d981 */ /* 0x000368000c1e1b00 */
[----:B------:R1:W5:Y:S04]  /*7960*/  @!P4 LDG.E.64 R26, desc[UR54][R14.64] ;  /* 0x000000360e1ac981 */ /* 0x000368000c1e1b00 */
[----:B------:R1:W5:Y:S02]  /*7970*/  @!P5 LDG.E.64 R8, desc[UR54][R14.64+0x20] ;  /* 0x000020360e08d981 */ /* 0x000364000c1e1b00 */
.L_x_2752:
[----:B------:R-:W-:Y:S05]  /*7980*/  BSYNC B1 ;  /* 0x0000000000017941 */ /* 0x000fea0003800000 */
.L_x_2751:
[----:B01----:R-:W-:Y:S01]  /*7990*/  IMAD.SHL.U32 R12, R194, 0x40, RZ ;  /* 0x00000040c20c7824 */ /* 0x003fe200078e00ff */
[----:B------:R-:W-:Y:S01]  /*79a0*/  LEA.HI R0, R218, R218, RZ, 0x1 ;  /* 0x000000dada007211 */ /* 0x000fe200078f08ff */
[C---:B------:R-:W-:Y:S01]  /*79b0*/  IMAD.WIDE.U32 R6, R39.reuse, R4, R6 ;  /* 0x0000000427067225 */ /* 0x040fe200078e0006 */
[----:B------:R-:W-:Y:S01]  /*79c0*/  ULDC.64 UR4, c[0x0][0x3c8] ;  /* 0x0000f20000047ab9 */ /* 0x000fe20000000a00 */
[----:B------:R-:W-:Y:S01]  /*79d0*/  ULDC.64 UR6, c[0x0][0x3e0] ;  /* 0x0000f80000067ab9 */ /* 0x000fe20000000a00 */
[----:B------:R-:W-:Y:S01]  /*79e0*/  LOP3.LUT R15, R12, 0x1c0, RZ, 0xc0, !PT ;  /* 0x000001c00c0f7812 */ /* 0x000fe200078ec0ff */
[----:B------:R-:W-:Y:S01]  /*79f0*/  IMAD.WIDE.U32 R10, R39, R2, R10 ;  /* 0x00000002270a7225 */ /* 0x000fe200078e000a */
[----:B------:R-:W-:-:S03]  /*7a00*/  LOP3.LUT R13, R0, 0xfffffffe, RZ, 0xc0, !PT ;  /* 0xfffffffe000d7812 */ /* 0x000fc600078ec0ff */
[C---:B------:R-:W-:Y:S01]  /*7a10*/  IMAD R4, R41.reuse, R4, RZ ;  /* 0x0000000429047224 */ /* 0x040fe200078e02ff */
[----:B------:R-:W-:Y:S01]  /*7a20*/  LEA R0, P3, R10, UR6, 0x1 ;  /* 0x000000060a007c11 */ /* 0x000fe2000f8608ff */
[----:B------:R-:W-:Y:S02]  /*7a30*/  IMAD R2, R41, R2, RZ ;  /* 0x0000000229027224 */ /* 0x000fe400078e02ff */
[C---:B------:R-:W-:Y:S02]  /*7a40*/  IMAD R5, R39.reuse, R5, R4 ;  /* 0x0000000527057224 */ /* 0x040fe400078e0204 */
[----:B------:R-:W-:Y:S01]  /*7a50*/  IMAD R39, R39, R3, R2 ;  /* 0x0000000327277224 */ /* 0x000fe200078e0202 */
[----:B------:R-:W-:Y:S01]  /*7a60*/  LOP3.LUT R2, R15, 0x18, R16, 0xf8, !PT ;  /* 0x000000180f027812 */ /* 0x000fe200078ef810 */
[----:B------:R-:W-:Y:S01]  /*7a70*/  IMAD.IADD R7, R7, 0x1, R5 ;  /* 0x0000000107077824 */ /* 0x000fe200078e0205 */
[----:B------:R-:W-:Y:S01]  /*7a80*/  SHF.R.U32.HI R15, RZ, 0x3, R15 ;  /* 0x00000003ff0f7819 */ /* 0x000fe2000001160f */
[----:B------:R-:W-:Y:S01]  /*7a90*/  IMAD.IADD R5, R11, 0x1, R39 ;  /* 0x000000010b057824 */ /* 0x000fe200078e0227 */
[----:B------:R-:W-:Y:S01]  /*7aa0*/  LEA R3, P2, R6, UR4, 0x1 ;  /* 0x0000000406037c11 */ /* 0x000fe2000f8408ff */
[----:B------:R-:W-:Y:S01]  /*7ab0*/  IMAD.IADD R56, R218, 0x1, -R13 ;  /* 0x00000001da387824 */ /* 0x000fe200078e0a0d */
[----:B------:R-:W-:Y:S01]  /*7ac0*/  UMOV UR4, 0xffffffff ;  /* 0xffffffff00047882 */ /* 0x000fe20000000000 */
[----:B------:R-:W-:-:S02]  /*7ad0*/  LOP3.LUT R38, R2, R15, RZ, 0x3c, !PT ;  /* 0x0000000f02267212 */ /* 0x000fc400078e3cff */
[----:B------:R-:W-:Y:S02]  /*7ae0*/  LEA.HI.X R4, R6, UR5, R7, 0x1, P2 ;  /* 0x0000000506047c11 */ /* 0x000fe400090f0c07 */
[----:B------:R-:W-:Y:S02]  /*7af0*/  LEA.HI.X R2, R10, UR7, R5, 0x1, P3 ;  /* 0x000000070a027c11 */ /* 0x000fe400098f0c05 */
[----:B------:R-:W-:Y:S01]  /*7b00*/  SHF.L.U32 R5, R56, 0x1f, RZ ;  /* 0x0000001f38057819 */ /* 0x000fe200000006ff */
[----:B------:R-:W-:Y:S06]  /*7b10*/  BRA.DIV UR4, `(.L_x_2753) ;  /* 0x000001be04287947 */ /* 0x000fec000b800000 */
.L_x_3001:
[----:B------:R-:W-:-:S03]  /*7b20*/  UMOV UR4, 0xffffffff ;  /* 0xffffffff00047882 */ /* 0x000fc60000000000 */
[----:B------:R-:W-:Y:S05]  /*7b30*/  BRA.DIV UR4, `(.L_x_2754) ;  /* 0x000001be04487947 */ /* 0x000fea000b800000 */
.L_x_3004:
[----:B------:R-:W-:-:S03]  /*7b40*/  UMOV UR4, 0xffffffff ;  /* 0xffffffff00047882 */ /* 0x000fc60000000000 */
[----:B------:R-:W-:Y:S05]  /*7b50*/  BRA.DIV UR4, `(.L_x_2755) ;  /* 0x000001be04687947 */ /* 0x000fea000b800000 */
.L_x_3007:
[----:B------:R-:W-:-:S03]  /*7b60*/  UMOV UR4, 0xffffffff ;  /* 0xffffffff00047882 */ /* 0x000fc60000000000 */
[----:B------:R-:W-:Y:S05]  /*7b70*/  BRA.DIV UR4, `(.L_x_2756) ;  /* 0x000001be04887947 */ /* 0x000fea000b800000 */
.L_x_3010:
[----:B------:R-:W-:-:S03]  /*7b80*/  UMOV UR4, 0xffffffff ;  /* 0xffffffff00047882 */ /* 0x000fc60000000000 */
[----:B------:R-:W-:Y:S05]  /*7b90*/  BRA.DIV UR4, `(.L_x_2757) ;  /* 0x000001be04a87947 */ /* 0x000fea000b800000 */
.L_x_3013:
[----:B------:R-:W-:-:S03]  /*7ba0*/  UMOV UR4, 0xffffffff ;  /* 0xffffffff00047882 */ /* 0x000fc60000000000 */
[----:B------:R-:W-:Y:S05]  /*7bb0*/  BRA.DIV UR4, `(.L_x_2758) ;  /* 0x000001be04c87947 */ /* 0x000fea000b800000 */
.L_x_3016:
[----:B------:R-:W-:-:S03]  /*7bc0*/  UMOV UR4, 0xffffffff ;  /* 0xffffffff00047882 */ /* 0x000fc60000000000 */
[----:B------:R-:W-:Y:S05]  /*7bd0*/  BRA.DIV UR4, `(.L_x_2759) ;  /* 0x000001be04e87947 */ /* 0x000fea000b800000 */
.L_x_3019:
[----:B------:R-:W-:-:S03]  /*7be0*/  UMOV UR4, 0xffffffff ;  /* 0xffffffff00047882 */ /* 0x000fc60000000000 */
[----:B------:R-:W-:Y:S05]  /*7bf0*/  BRA.DIV UR4, `(.L_x_2760) ;  /* 0x000001c204087947 */ /* 0x000fea000b800000 */
.L_x_3022:
[----:B------:R-:W0:Y:S01]  /*7c00*/  SYNCS.PHASECHK.TRANS64.TRYWAIT P2, [R18+URZ+0x38800], R5 ;  /* 0x03880005120075a7 */ /* 0x000e22000804017f */
[----:B-----5:R-:W-:Y:S01]  /*7c10*/  IMAD.MOV.U32 R3, RZ, RZ, R30 ;  /* 0x000000ffff037224 */ /* 0x020fe200078e001e */
[----:B------:R-:W-:Y:S01]  /*7c20*/  MOV R2, R35 ;  /* 0x0000002300027202 */ /* 0x000fe20000000f00 */
[----:B------:R-:W-:Y:S01]  /*7c30*/  IMAD.MOV.U32 R4, RZ, RZ, R31 ;  /* 0x000000ffff047224 */ /* 0x000fe200078e001f */
[----:B------:R-:W-:Y:S01]  /*7c40*/  LOP3.LUT P3, RZ, R194, 0x4, RZ, 0xc0, !PT ;  /* 0x00000004c2ff7812 */ /* 0x000fe2000786c0ff */
[----:B------:R-:W-:Y:S01]  /*7c50*/  IMAD.MOV.U32 R0, RZ, RZ, R34 ;  /* 0x000000ffff007224 */ /* 0x000fe200078e0022 */
[----:B------:R-:W-:Y:S01]  /*7c60*/  PRMT R40, R2, 0x5410, R3 ;  /* 0x0000541002287816 */ /* 0x000fe20000000003 */
[----:B------:R-:W-:Y:S01]  /*7c70*/  IMAD R3, R213, 0x200, R38 ;  /* 0x00000200d5037824 */ /* 0x000fe200078e0226 */
[----:B------:R-:W-:Y:S01]  /*7c80*/  PRMT R41, R4, 0x7610, R41 ;  /* 0x0000761004297816 */ /* 0x000fe20000000029 */
[----:B------:R-:W-:Y:S01]  /*7c90*/  IMAD.MOV.U32 R4, RZ, RZ, R37 ;  /* 0x000000ffff047224 */ /* 0x000fe200078e0025 */
[----:B------:R-:W-:Y:S01]  /*7ca0*/  PRMT R15, R0, 0x7610, R15 ;  /* 0x00007610000f7816 */ /* 0x000fe2000000000f */
[----:B------:R-:W-:Y:S01]  /*7cb0*/  IMAD.MOV.U32 R6, RZ, RZ, R32 ;  /* 0x000000ffff067224 */ /* 0x000fe200078e0020 */
[----:B------:R-:W-:Y:S01]  /*7cc0*/  BSSY B1, `(.L_x_2761) ;  /* 0x0000017000017945 */ /* 0x000fe20003800000 */
[----:B------:R-:W-:Y:S01]  /*7cd0*/  IMAD R2, R3, 0x2, R18 ;  /* 0x0000000203027824 */ /* 0x000fe200078e0212 */
[----:B------:R-:W-:Y:S01]  /*7ce0*/  PRMT R41, R41, 0x5410, R4 ;  /* 0x0000541029297816 */ /* 0x000fe20000000004 */
[----:B------:R-:W-:Y:S01]  /*7cf0*/  IMAD.MOV.U32 R0, RZ, RZ, R36 ;  /* 0x000000ffff007224 */ /* 0x000fe200078e0024 */
[----:B------:R-:W-:Y:S01]  /*7d00*/  PRMT R42, R6, 0x7610, R42 ;  /* 0x00007610062a7816 */ /* 0x000fe2000000002a */
[----:B------:R-:W-:Y:S01]  /*7d10*/  IMAD.MOV.U32 R4, RZ, RZ, R33 ;  /* 0x000000ffff047224 */ /* 0x000fe200078e0021 */
[----:B------:R-:W-:Y:S01]  /*7d20*/  IADD3 R3, R2, 0x20400, RZ ;  /* 0x0002040002037810 */ /* 0x000fe20007ffe0ff */
[----:B------:R-:W-:Y:S01]  /*7d30*/  IMAD.MOV.U32 R6, RZ, RZ, R26 ;  /* 0x000000ffff067224 */ /* 0x000fe200078e001a */
[----:B------:R-:W-:Y:S01]  /*7d40*/  PRMT R13, R0, 0x7610, R13 ;  /* 0x00007610000d7816 */ /* 0x000fe2000000000d */
[----:B------:R-:W-:Y:S01]  /*7d50*/  IMAD.MOV.U32 R7, RZ, RZ, R27 ;  /* 0x000000ffff077224 */ /* 0x000fe200078e001b */
[----:B------:R-:W-:Y:S01]  /*7d60*/  PRMT R42, R42, 0x5410, R4 ;  /* 0x000054102a2a7816 */ /* 0x000fe20000000004 */
[----:B------:R-:W-:-:S02]  /*7d70*/  VIADD R0, R2, 0x20440 ;  /* 0x0002044002007836 */ /* 0x000fc40000000000 */
[----:B------:R-:W-:Y:S01]  /*7d80*/  @P3 VIADD R0, R3, 0xffffffc0 ;  /* 0xffffffc003003836 */ /* 0x000fe20000000000 */
[----:B------:R-:W-:Y:S01]  /*7d90*/  PRMT R43, R6, 0x5410, R7 ;  /* 0x00005410062b7816 */ /* 0x000fe20000000007 */
[----:B------:R-:W-:Y:S02]  /*7da0*/  IMAD.MOV.U32 R3, RZ, RZ, R8 ;  /* 0x000000ffff037224 */ /* 0x000fe400078e0008 */
[----:B------:R-:W-:Y:S02]  /*7db0*/  IMAD.MOV.U32 R4, RZ, RZ, R9 ;  /* 0x000000ffff047224 */ /* 0x000fe400078e0009 */
[----:B------:R-:W-:Y:S02]  /*7dc0*/  IMAD.MOV.U32 R6, RZ, RZ, R28 ;  /* 0x000000ffff067224 */ /* 0x000fe400078e001c */
[----:B------:R-:W-:Y:S01]  /*7dd0*/  IMAD.MOV.U32 R7, RZ, RZ, R29 ;  /* 0x000000ffff077224 */ /* 0x000fe200078e001d */
[----:B------:R-:W-:Y:S01]  /*7de0*/  PRMT R44, R3, 0x5410, R4 ;  /* 0x00005410032c7816 */ /* 0x000fe20000000004 */
[----:B------:R-:W-:Y:S01]  /*7df0*/  IMAD.MOV.U32 R4, RZ, RZ, R21 ;  /* 0x000000ffff047224 */ /* 0x000fe200078e0015 */
[----:B------:R-:W-:-:S02]  /*7e00*/  MOV R3, R20 ;  /* 0x0000001400037202 */ /* 0x000fc40000000f00 */
[----:B------:R-:W-:Y:S01]  /*7e10*/  PRMT R45, R6, 0x5410, R7 ;  /* 0x00005410062d7816 */ /* 0x000fe20000000007 */
[----:B0-----:R-:W-:Y:S06]  /*7e20*/  @!P2 BRA `(.L_x_2762) ;  /* 0x000001bc00a4a947 */ /* 0x001fec0003800000 */
.L_x_3023:
[----:B------:R-:W-:Y:S05]  /*7e30*/  BSYNC B1 ;  /* 0x0000000000017941 */ /* 0x000fea0003800000 */
.L_x_2761:
        /* <DEDUP_REMOVED lines=10> */
[----:B------:R-:W-:Y:S01]  /*7ee0*/  SHF.R.U64 R38, R34, 0x10, R35 ;  /* 0x0000001022267819 */ /* 0x000fe20000001223 */
[----:B------:R-:W-:Y:S01]  /*7ef0*/  HADD2.F32 R15, -RZ, R15.H0_H0 ;  /* 0x2000000fff0f7230 */ /* 0x000fe20000004100 */
[----:B------:R-:W-:Y:S01]  /*7f00*/  SHF.R.U32.HI R14, RZ, 0x10, R37 ;  /* 0x00000010ff0e7819 */ /* 0x000fe20000011625 */
[----:B------:R-:W-:Y:S01]  /*7f10*/  HADD2.F32 R13, -RZ, R13.H0_H0 ;  /* 0x2000000dff0d7230 */ /* 0x000fe20000004100 */
[----:B------:R-:W-:Y:S02]  /*7f20*/  SHF.R.U32.HI R34, RZ, 0x10, R35 ;  /* 0x00000010ff227819 */ /* 0x000fe40000011623 */
[----:B------:R-:W-:Y:S01]  /*7f30*/  SHF.R.U64 R39, R36, 0x10, R37 ;  /* 0x0000001024277819 */ /* 0x000fe20000001225 */
[----:B------:R-:W-:Y:S02]  /*7f40*/  HADD2.F32 R14, -RZ, R14.H0_H0 ;  /* 0x2000000eff0e7230 */ /* 0x000fe40000004100 */
[----:B------:R-:W-:-:S02]  /*7f50*/  HADD2.F32 R34, -RZ, R34.H0_H0 ;  /* 0x20000022ff227230 */ /* 0x000fc40000004100 */
[--C-:B0-----:R-:W-:Y:S02]  /*7f60*/  HADD2.F32 R12, -RZ, R7.reuse.H1_H1 ;  /* 0x30000007ff0c7230 */ /* 0x101fe40000004100 */
[--C-:B------:R-:W-:Y:S02]  /*7f70*/  HADD2.F32 R3, -RZ, R4.reuse.H0_H0 ;  /* 0x20000004ff037230 */ /* 0x100fe40000004100 */
[----:B------:R-:W-:Y:S02]  /*7f80*/  HADD2.F32 R4, -RZ, R4.H1_H1 ;  /* 0x30000004ff047230 */ /* 0x000fe40000004100 */
[C---:B------:R-:W-:Y:S01]  /*7f90*/  FMUL.FTZ R36, R12.reuse, R34 ;  /* 0x000000220c247220 */ /* 0x040fe20000410000 */
[----:B------:R-:W-:Y:S02]  /*7fa0*/  HADD2.F32 R11, -RZ, R7.H0_H0 ;  /* 0x20000007ff0b7230 */ /* 0x000fe40000004100 */
[----:B------:R-:W-:Y:S01]  /*7fb0*/  FMUL.FTZ R35, R12, R14 ;  /* 0x0000000e0c237220 */ /* 0x000fe20000410000 */
[----:B------:R-:W-:-:S02]  /*7fc0*/  HADD2.F32 R7, -RZ, R6.H0_H0 ;  /* 0x20000006ff077230 */ /* 0x000fc40000004100 */
[C---:B------:R-:W-:Y:S01]  /*7fd0*/  FMUL.FTZ R12, R4.reuse, R15 ;  /* 0x0000000f040c7220 */ /* 0x040fe20000410000 */
[----:B------:R-:W-:Y:S02]  /*7fe0*/  HADD2.F32 R10, -RZ, R6.H1_H1 ;  /* 0x30000006ff0a7230 */ /* 0x000fe40000004100 */
[C---:B------:R-:W-:Y:S01]  /*7ff0*/  FFMA.FTZ R36, R11.reuse, R14, -R36 ;  /* 0x0000000e0b247223 */ /* 0x040fe20000010824 */
[----:B------:R-:W-:Y:S01]  /*8000*/  FFMA.FTZ R37, R11, R34, R35 ;  /* 0x000000220b257223 */ /* 0x000fe20000010023 */
[-C--:B------:R-:W-:Y:S01]  /*8010*/  FMUL.FTZ R34, R4, R13.reuse ;  /* 0x0000000d04227220 */ /* 0x080fe20000410000 */
[C---:B------:R-:W-:Y:S01]  /*8020*/  FFMA.FTZ R14, R3.reuse, R13, -R12 ;  /* 0x0000000d030e7223 */ /* 0x040fe2000001080c */
[--C-:B------:R-:W-:Y:S02]  /*8030*/  HADD2.F32 R6, -RZ, R5.reuse.H0_H0 ;  /* 0x20000005ff067230 */ /* 0x100fe40000004100 */
        /* <DEDUP_REMOVED lines=8> */
[----:B------:R-:W-:Y:S01]  /*80c0*/  FFMA.FTZ R34, R7, R11, -R34 ;  /* 0x0000000b07227223 */ /* 0x000fe20000010822 */
[C---:B------:R-:W-:Y:S01]  /*80d0*/  FMUL.FTZ R15, R5.reuse, R12 ;  /* 0x0000000c050f7220 */ /* 0x040fe20000410000 */
[----:B------:R-:W-:Y:S01]  /*80e0*/  FMUL.FTZ R35, R5, R4 ;  /* 0x0000000405237220 */ /* 0x000fe20000410000 */
[----:B------:R-:W-:-:S02]  /*80f0*/  FFMA.FTZ R13, R7, R13, R10 ;  /* 0x0000000d070d7223 */ /* 0x000fc4000001000a */
[C---:B------:R-:W-:Y:S01]  /*8100*/  FFMA.FTZ R5, R6.reuse, R4, -R15 ;  /* 0x0000000406057223 */ /* 0x040fe2000001080f */
[----:B------:R-:W-:Y:S01]  /*8110*/  F2FP.F16.F32.PACK_AB R7, R37, R36 ;  /* 0x000000242507723e */ /* 0x000fe200000000ff */
[----:B------:R-:W-:Y:S01]  /*8120*/  FFMA.FTZ R12, R6, R12, R35 ;  /* 0x0000000c060c7223 */ /* 0x000fe20000010023 */
[----:B------:R-:W-:Y:S02]  /*8130*/  F2FP.F16.F32.PACK_AB R4, R3, R14 ;  /* 0x0000000e0304723e */ /* 0x000fe400000000ff */
[----:B------:R-:W-:Y:S02]  /*8140*/  F2FP.F16.F32.PACK_AB R6, R13, R34 ;  /* 0x000000220d06723e */ /* 0x000fe400000000ff */
[----:B------:R-:W-:-:S05]  /*8150*/  F2FP.F16.F32.PACK_AB R5, R12, R5 ;  /* 0x000000050c05723e */ /* 0x000fca00000000ff */
[----:B------:R1:W-:Y:S02]  /*8160*/  STS.128 [R2+0x20400], R4 ;  /* 0x0204000402007388 */ /* 0x0003e40000000c00 */
.L_x_2766:
[----:B------:R-:W-:Y:S05]  /*8170*/  BSYNC B2 ;  /* 0x0000000000027941 */ /* 0x000fea0003800000 */
.L_x_2765:
[----:B------:R-:W-:Y:S05]  /*8180*/  @P2 BRA `(.L_x_2764) ;  /* 0x0000000000a82947 */ /* 0x000fea0003800000 */
[----:B01----:R-:W0:Y:S01]  /*8190*/  LDS.128 R4, [R0] ;  /* 0x0000000000047984 */ /* 0x003e220000000c00 */
[----:B------:R-:W-:Y:S01]  /*81a0*/  SHF.R.U64 R34, R30, 0x10, R31 ;  /* 0x000000101e227819 */ /* 0x000fe2000000121f */
[----:B------:R-:W-:Y:S01]  /*81b0*/  HADD2.F32 R15, -RZ, R40.H1_H1 ;  /* 0x30000028ff0f7230 */ /* 0x000fe20000004100 */
        /* <DEDUP_REMOVED lines=19> */
[----:B------:R-:W-:Y:S02]  /*82f0*/  HADD2.F32 R6, -RZ, R5.H0_H0 ;  /* 0x20000005ff067230 */ /* 0x000fe40000004100 */
        /* <DEDUP_REMOVED lines=18> */
[----:B------:R2:W-:Y:S02]  /*8420*/  STS.128 [R0], R4 ;  /* 0x0000000400007388 */ /* 0x0005e40000000c00 */
.L_x_2764:
[----:B------:R-:W-:Y:S05]  /*8430*/  BSYNC B1 ;  /* 0x0000000000017941 */ /* 0x000fea0003800000 */
.L_x_2763:
[----:B------:R-:W-:Y:S05]  /*8440*/  @P1 BRA `(.L_x_2767) ;  /* 0x0000001800201947 */ /* 0x000fea0003800000 */
[----:B------:R-:W3:Y:S01]  /*8450*/  LDC R3, c[0x0][0x3d4] ;  /* 0x0000f500ff037b82 */ /* 0x000ee20000000800 */
[C---:B-12---:R-:W-:Y:S01]  /*8460*/  VIADD R4, R24.reuse, 0x10 ;  /* 0x0000001018047836 */ /* 0x046fe20000000000 */
[----:B------:R-:W-:Y:S01]  /*8470*/  BSSY B1, `(.L_x_2768) ;  /* 0x000002e000017945 */ /* 0x000fe20003800000 */
[----:B---3--:R-:W-:-:S03]  /*8480*/  ISETP.GE.AND P0, PT, R24, R3, PT ;  /* 0x000000031800720c */ /* 0x008fc60003f06270 */
        /* <DEDUP_REMOVED lines=12> */
[--C-:B------:R-:W-:Y:S02]  /*8550*/  HADD2.F32 R3, -RZ, R4.reuse.H0_H0 ;  /* 0x20000004ff037230 */ /* 0x100fe40000004100 */
        /* <DEDUP_REMOVED lines=9> */
[-C--:B------:R-:W-:Y:S01]  /*85f0*/  FMUL.FTZ R24, R4, R13.reuse ;  /* 0x0000000d04187220 */ /* 0x080fe20000410000 */
[C---:B------:R-:W-:Y:S01]  /*8600*/  FFMA.FTZ R14, R3.reuse, R13, -R12 ;  /* 0x0000000d030e7223 */ /* 0x040fe2000001080c */
[----:B------:R-:W-:Y:S02]  /*8610*/  HADD2.F32 R6, -RZ, R5.H0_H0 ;  /* 0x20000005ff067230 */ /* 0x000fe40000004100 */
[----:B------:R-:W-:Y:S02]  /*8620*/  HADD2.F32 R13, -RZ, R43.H1_H1 ;  /* 0x3000002bff0d7230 */ /* 0x000fe40000004100 */
[----:B------:R-:W-:Y:S01]  /*8630*/  FFMA.FTZ R3, R3, R15, R24 ;  /* 0x0000000f03037223 */ /* 0x000fe20000010018 */
[----:B------:R-:W-:Y:S01]  /*8640*/  HADD2.F32 R5, -RZ, R5.H1_H1 ;  /* 0x30000005ff057230 */ /* 0x000fe20000004100 */
[----:B------:R-:W-:Y:S01]  /*8650*/  F2FP.F16.F32.PACK_AB R27, R25, R26 ;  /* 0x0000001a191b723e */ /* 0x000fe200000000ff */
[----:B------:R-:W-:-:S02]  /*8660*/  HADD2.F32 R11, -RZ, R45.H1_H1 ;  /* 0x3000002dff0b7230 */ /* 0x000fc40000004100 */
[C---:B------:R-:W-:Y:S01]  /*8670*/  FMUL.FTZ R24, R10.reuse, R13 ;  /* 0x0000000d0a187220 */ /* 0x040fe20000410000 */
[----:B------:R-:W-:Y:S02]  /*8680*/  HADD2.F32 R12, -RZ, R28.H0_H0 ;  /* 0x2000001cff0c7230 */ /* 0x000fe40000004100 */
[----:B------:R-:W-:Y:S02]  /*8690*/  HADD2.F32 R4, -RZ, R30.H0_H0 ;  /* 0x2000001eff047230 */ /* 0x000fe40000004100 */
[-C--:B------:R-:W-:Y:S01]  /*86a0*/  FMUL.FTZ R10, R10, R11.reuse ;  /* 0x0000000b0a0a7220 */ /* 0x080fe20000410000 */
[----:B------:R-:W-:Y:S01]  /*86b0*/  FFMA.FTZ R24, R7, R11, -R24 ;  /* 0x0000000b07187223 */ /* 0x000fe20000010818 */
[C---:B------:R-:W-:Y:S01]  /*86c0*/  FMUL.FTZ R15, R5.reuse, R12 ;  /* 0x0000000c050f7220 */ /* 0x040fe20000410000 */
[-C--:B------:R-:W-:Y:S01]  /*86d0*/  FMUL.FTZ R5, R5, R4.reuse ;  /* 0x0000000405057220 */ /* 0x080fe20000410000 */
[----:B------:R-:W-:Y:S02]  /*86e0*/  FFMA.FTZ R7, R7, R13, R10 ;  /* 0x0000000d07077223 */ /* 0x000fe4000001000a */
[C---:B------:R-:W-:Y:S01]  /*86f0*/  FFMA.FTZ R15, R6.reuse, R4, -R15 ;  /* 0x00000004060f7223 */ /* 0x040fe2000001080f */
[----:B------:R-:W-:-:S02]  /*8700*/  FFMA.FTZ R6, R6, R12, R5 ;  /* 0x0000000c06067223 */ /* 0x000fc40000010005 */
[----:B------:R-:W-:Y:S02]  /*8710*/  F2FP.F16.F32.PACK_AB R26, R7, R24 ;  /* 0x00000018071a723e */ /* 0x000fe400000000ff */
[----:B------:R-:W-:Y:S02]  /*8720*/  F2FP.F16.F32.PACK_AB R24, R3, R14 ;  /* 0x0000000e0318723e */ /* 0x000fe400000000ff */
[----:B------:R-:W-:-:S05]  /*8730*/  F2FP.F16.F32.PACK_AB R25, R6, R15 ;  /* 0x0000000f0619723e */ /* 0x000fca00000000ff */
[----:B------:R1:W-:Y:S02]  /*8740*/  STS.128 [R2+0x21400], R24 ;  /* 0x0214001802007388 */ /* 0x0003e40000000c00 */
.L_x_2769:
[----:B------:R-:W-:Y:S05]  /*8750*/  BSYNC B1 ;  /* 0x0000000000017941 */ /* 0x000fea0003800000 */
.L_x_2768:
        /* <DEDUP_REMOVED lines=8> */
[----:B-1----:R-:W-:Y:S01]  /*87e0*/  SHF.R.U64 R24, R20, 0x10, R21 ;  /* 0x0000001014187819 */ /* 0x002fe20000001215 */
        /* <DEDUP_REMOVED lines=10> */
[----:B------:R-:W-:Y:S01]  /*8890*/  FFMA.FTZ R20, R8, R10, -R15 ;  /* 0x0000000a08147223 */ /* 0x000fe2000001080f */
[-C--:B------:R-:W-:Y:S01]  /*88a0*/  FMUL.FTZ R15, R4, R11.reuse ;  /* 0x0000000b040f7220 */ /* 0x080fe20000410000 */
[----:B------:R-:W-:Y:S01]  /*88b0*/  FFMA.FTZ R21, R8, R12, R21 ;  /* 0x0000000c08157223 */ /* 0x000fe20000010015 */
[C---:B------:R-:W-:Y:S01]  /*88c0*/  FFMA.FTZ R11, R2.reuse, R11, -R9 ;  /* 0x0000000b020b7223 */ /* 0x040fe20000010809 */
[--C-:B------:R-:W-:Y:S02]  /*88d0*/  HADD2.F32 R3, -RZ, R5.reuse.H0_H0 ;  /* 0x20000005ff037230 */ /* 0x100fe40000004100 */
[----:B------:R-:W-:Y:S01]  /*88e0*/  FFMA.FTZ R2, R2, R13, R15 ;  /* 0x0000000d02027223 */ /* 0x000fe2000001000f */
[----:B------:R-:W-:Y:S01]  /*88f0*/  HADD2.F32 R9, -RZ, R44.H1_H1 ;  /* 0x3000002cff097230 */ /* 0x000fe20000004100 */
[----:B------:R-:W-:Y:S01]  /*8900*/  F2FP.F16.F32.PACK_AB R15, R21, R20 ;  /* 0x00000014150f723e */ /* 0x000fe200000000ff */
[----:B------:R-:W-:Y:S02]  /*8910*/  HADD2.F32 R8, -RZ, R46.H1_H1 ;  /* 0x3000002eff087230 */ /* 0x000fe40000004100 */
[----:B------:R-:W-:-:S02]  /*8920*/  HADD2.F32 R5, -RZ, R5.H1_H1 ;  /* 0x30000005ff057230 */ /* 0x000fc40000004100 */
[CC--:B------:R-:W-:Y:S01]  /*8930*/  FMUL.FTZ R12, R6.reuse, R9.reuse ;  /* 0x00000009060c7220 */ /* 0x0c0fe20000410000 */
[----:B------:R-:W-:Y:S02]  /*8940*/  HADD2.F32 R10, -RZ, R14.H0_H0 ;  /* 0x2000000eff0a7230 */ /* 0x000fe40000004100 */
[-C--:B------:R-:W-:Y:S01]  /*8950*/  FMUL.FTZ R14, R6, R8.reuse ;  /* 0x00000008060e7220 */ /* 0x080fe20000410000 */
[----:B------:R-:W-:Y:S02]  /*8960*/  HADD2.F32 R4, -RZ, R24.H0_H0 ;  /* 0x20000018ff047230 */ /* 0x000fe40000004100 */
[----:B------:R-:W-:Y:S01]  /*8970*/  FFMA.FTZ R12, R7, R8, -R12 ;  /* 0x00000008070c7223 */ /* 0x000fe2000001080c */
[----:B------:R-:W-:Y:S01]  /*8980*/  FMUL.FTZ R6, R5, R10 ;  /* 0x0000000a05067220 */ /* 0x000fe20000410000 */
[----:B------:R-:W-:Y:S01]  /*8990*/  FFMA.FTZ R7, R7, R9, R14 ;  /* 0x0000000907077223 */ /* 0x000fe2000001000e */
[-C--:B------:R-:W-:Y:S02]  /*89a0*/  FMUL.FTZ R5, R5, R4.reuse ;  /* 0x0000000405057220 */ /* 0x080fe40000410000 */
[----:B------:R-:W-:-:S02]  /*89b0*/  FFMA.FTZ R6, R3, R4, -R6 ;  /* 0x0000000403067223 */ /* 0x000fc40000010806 */
[----:B------:R-:W-:Y:S01]  /*89c0*/  FFMA.FTZ R5, R3, R10, R5 ;  /* 0x0000000a03057223 */ /* 0x000fe20000010005 */
[----:B------:R-:W-:Y:S02]  /*89d0*/  F2FP.F16.F32.PACK_AB R14, R7, R12 ;  /* 0x0000000c070e723e */ /* 0x000fe400000000ff */
[----:B------:R-:W-:Y:S02]  /*89e0*/  F2FP.F16.F32.PACK_AB R12, R2, R11 ;  /* 0x0000000b020c723e */ /* 0x000fe400000000ff */
[----:B------:R-:W-:-:S05]  /*89f0*/  F2FP.F16.F32.PACK_AB R13, R5, R6 ;  /* 0x00000006050d723e */ /* 0x000fca00000000ff */
[----:B------:R3:W-:Y:S01]  /*8a00*/  STS.128 [R0+0x1000], R12 ;  /* 0x0010000c00007388 */ /* 0x0007e20000000c00 */
[----:B------:R-:W-:Y:S05]  /*8a10*/  BRA `(.L_x_2767) ;  /* 0x0000001000ac7947 */ /* 0x000fea0003800000 */
.L_x_2748:
        /* <DEDUP_REMOVED lines=13> */
[----:B------:R-:W-:Y:S01]  /*8af0*/  @!P0 IMAD.X R8, R50, 0x1, R27, P4 ;  /* 0x0000000132088824 */ /* 0x000fe200020e061b */
[----:B------:R-:W-:Y:S01]  /*8b00*/  @!P0 LEA R6, P4, R7, UR4, 0x1 ;  /* 0x0000000407068c11 */ /* 0x000fe2000f8808ff */
[----:B------:R-:W1:Y:S01]  /*8b10*/  @!P1 LDC.64 R24, c[0x0][0x3c8] ;  /* 0x0000f200ff189b82 */ /* 0x000e620000000a00 */
[----:B------:R-:W-:-:S02]  /*8b20*/  @!P0 IADD3 R9, P5, R54, R29, RZ ;  /* 0x0000001d36098210 */ /* 0x000fc40007fbe0ff */
[----:B------:R-:W-:Y:S02]  /*8b30*/  @!P0 LEA.HI.X R7, R7, UR5, R8, 0x1, P4 ;  /* 0x0000000507078c11 */ /* 0x000fe4000a0f0c08 */
[----:B------:R-:W-:Y:S01]  /*8b40*/  @!P1 IADD3.X R13, R31, R44, R52, P2, P3 ;  /* 0x0000002c1f0d9210 */ /* 0x000fe200017e6434 */
[----:B------:R-:W-:Y:S01]  /*8b50*/  @!P0 IMAD.X R20, R52, 0x1, R31, P5 ;  /* 0x0000000134148824 */ /* 0x000fe200028e061f */
[----:B------:R-:W-:Y:S02]  /*8b60*/  CS2R R28, SRZ ;  /* 0x00000000001c7805 */ /* 0x000fe4000001ff00 */
[----:B------:R-:W-:Y:S02]  /*8b70*/  CS2R R30, SRZ ;  /* 0x00000000001e7805 */ /* 0x000fe4000001ff00 */
[C---:B------:R-:W-:Y:S01]  /*8b80*/  @!P0 LEA R8, P2, R9.reuse, UR6, 0x1 ;  /* 0x0000000609088c11 */ /* 0x040fe2000f8408ff */
[----:B------:R2:W5:Y:S03]  /*8b90*/  @!P0 LDG.E.128 R32, desc[UR54][R6.64] ;  /* 0x0000003606208981 */ /* 0x000566000c1e1d00 */
[----:B------:R-:W-:-:S02]  /*8ba0*/  @!P0 LEA.HI.X R9, R9, UR7, R20, 0x1, P2 ;  /* 0x0000000709098c11 */ /* 0x000fc400090f0c14 */
[----:B0-----:R-:W-:-:S04]  /*8bb0*/  @!P1 LEA R12, P4, R0, R36, 0x1 ;  /* 0x00000024000c9211 */ /* 0x001fc800078808ff */
[----:B------:R-:W-:Y:S02]  /*8bc0*/  @!P1 LEA.HI.X R13, R0, R37, R13, 0x1, P4 ;  /* 0x00000025000d9211 */ /* 0x000fe400020f0c0d */
[----:B------:R-:W0:Y:S03]  /*8bd0*/  LDC R0, c[0x0][0x428] ;  /* 0x00010a00ff007b82 */ /* 0x000e260000000800 */
[----:B------:R-:W5:Y:S01]  /*8be0*/  @!P1 LDG.E.128 R28, desc[UR54][R12.64] ;  /* 0x000000360c1c9981 */ /* 0x000f62000c1e1d00 */
[----:B------:R-:W-:Y:S01]  /*8bf0*/  IMAD R15, R189, 0x40, R186 ;  /* 0x00000040bd0f7824 */ /* 0x000fe200078e02ba */
[C---:B-1----:R-:W-:Y:S02]  /*8c00*/  @!P1 LEA R10, P3, R11.reuse, R24, 0x1 ;  /* 0x000000180b0a9211 */ /* 0x042fe400078608ff */
[----:B0-----:R-:W-:Y:S01]  /*8c10*/  ISETP.NE.AND P2, PT, R0, 0x1, PT ;  /* 0x000000010000780c */ /* 0x001fe20003f45270 */
[----:B------:R-:W-:Y:S01]  /*8c20*/  IMAD R15, R220, 0x20, R15 ;  /* 0x00000020dc0f7824 */ /* 0x000fe200078e020f */
[----:B------:R-:W-:-:S11]  /*8c30*/  @!P1 LEA.HI.X R11, R11, R25, R14, 0x1, P3 ;  /* 0x000000190b0b9211 */ /* 0x000fd600018f0c0e */
[----:B------:R-:W0:Y:S08]  /*8c40*/  @P2 LDC R0, c[0x0][0x42c] ;  /* 0x00010b00ff002b82 */ /* 0x000e300000000800 */
[----:B--2---:R-:W1:Y:S01]  /*8c50*/  @P2 LDC R7, c[0x0][0x430] ;  /* 0x00010c00ff072b82 */ /* 0x004e620000000800 */
[----:B------:R-:W-:Y:S02]  /*8c60*/  CS2R R36, SRZ ;  /* 0x0000000000247805 */ /* 0x000fe4000001ff00 */
[----:B------:R-:W-:-:S02]  /*8c70*/  CS2R R38, SRZ ;  /* 0x0000000000267805 */ /* 0x000fc4000001ff00 */
[----:B------:R-:W-:Y:S02]  /*8c80*/  CS2R R24, SRZ ;  /* 0x0000000000187805 */ /* 0x000fe4000001ff00 */
[----:B------:R-:W-:Y:S01]  /*8c90*/  CS2R R26, SRZ ;  /* 0x00000000001a7805 */ /* 0x000fe2000001ff00 */
[----:B------:R-:W-:Y:S01]  /*8ca0*/  IMAD.MOV.U32 R6, RZ, RZ, R42 ;  /* 0x000000ffff067224 */ /* 0x000fe200078e002a */
[----:B------:R2:W5:Y:S04]  /*8cb0*/  @!P0 LDG.E.128 R36, desc[UR54][R8.64] ;  /* 0x0000003608248981 */ /* 0x000568000c1e1d00 */
[----:B------:R3:W5:Y:S01]  /*8cc0*/  @!P1 LDG.E.128 R24, desc[UR54][R10.64] ;  /* 0x000000360a189981 */ /* 0x000762000c1e1d00 */
[----:B0-----:R-:W-:-:S05]  /*8cd0*/  @P2 IMAD.HI.U32 R0, R15, R0, RZ ;  /* 0x000000000f002227 */ /* 0x001fca00078e00ff */
[----:B-1----:R-:W-:-:S04]  /*8ce0*/  @P2 SHF.R.U32.HI R15, RZ, R7, R0 ;  /* 0x00000007ff0f2219 */ /* 0x002fc80000011600 */
[----:B------:R-:W-:Y:S01]  /*8cf0*/  SHF.R.S32.HI R21, RZ, 0x1f, R15 ;  /* 0x0000001fff157819 */ /* 0x000fe2000001140f */
[----:B--2---:R-:W-:Y:S01]  /*8d00*/  IMAD.MOV.U32 R8, RZ, RZ, R40 ;  /* 0x000000ffff087224 */ /* 0x004fe200078e0028 */
[----:B------:R-:W-:Y:S01]  /*8d10*/  MOV R7, R47 ;  /* 0x0000002f00077202 */ /* 0x000fe20000000f00 */
[----:B------:R-:W-:Y:S02]  /*8d20*/  IMAD.MOV.U32 R9, RZ, RZ, R49 ;  /* 0x000000ffff097224 */ /* 0x000fe400078e0031 */
[C---:B------:R-:W-:Y:S02]  /*8d30*/  IMAD R0, R21.reuse, R4, RZ ;  /* 0x0000000415007224 */ /* 0x040fe400078e02ff */
[----:B---3--:R-:W-:Y:S02]  /*8d40*/  IMAD R10, R21, R2, RZ ;  /* 0x00000002150a7224 */ /* 0x008fe400078e02ff */
[----:B------:R-:W-:-:S04]  /*8d50*/  IMAD.WIDE.U32 R6, R15, R4, R6 ;  /* 0x000000040f067225 */ /* 0x000fc800078e0006 */
[----:B------:R-:W-:-:S04]  /*8d60*/  IMAD.WIDE.U32 R8, R15, R2, R8 ;  /* 0x000000020f087225 */ /* 0x000fc800078e0008 */
[C---:B------:R-:W-:Y:S02]  /*8d70*/  IMAD R5, R15.reuse, R5, R0 ;  /* 0x000000050f057224 */ /* 0x040fe400078e0200 */
[----:B------:R-:W-:Y:S02]  /*8d80*/  IMAD R15, R15, R3, R10 ;  /* 0x000000030f0f7224 */ /* 0x000fe400078e020a */
[----:B------:R-:W-:Y:S01]  /*8d90*/  IMAD.IADD R7, R7, 0x1, R5 ;  /* 0x0000000107077824 */ /* 0x000fe200078e0205 */
[----:B------:R-:W-:Y:S01]  /*8da0*/  LEA R3, P2, R6, UR4, 0x1 ;  /* 0x0000000406037c11 */ /* 0x000fe2000f8408ff */
[----:B------:R-:W-:Y:S01]  /*8db0*/  IMAD.IADD R5, R9, 0x1, R15 ;  /* 0x0000000109057824 */ /* 0x000fe200078e020f */
[----:B------:R-:W-:Y:S01]  /*8dc0*/  LEA R0, P3, R8, UR6, 0x1 ;  /* 0x0000000608007c11 */ /* 0x000fe2000f8608ff */
[----:B------:R-:W-:Y:S01]  /*8dd0*/  UMOV UR4, 0xffffffff ;  /* 0xffffffff00047882 */ /* 0x000fe20000000000 */
[----:B------:R-:W-:Y:S02]  /*8de0*/  LEA.HI.X R4, R6, UR5, R7, 0x1, P2 ;  /* 0x0000000506047c11 */ /* 0x000fe400090f0c07 */
[----:B------:R-:W-:-:S02]  /*8df0*/  LEA.HI.X R2, R8, UR7, R5, 0x1, P3 ;  /* 0x0000000708027c11 */ /* 0x000fc400098f0c05 */
[----:B------:R-:W-:Y:S01]  /*8e00*/  LEA.HI R5, R218, R218, RZ, 0x1 ;  /* 0x000000dada057211 */ /* 0x000fe200078f08ff */
[----:B------:R-:W-:Y:S06]  /*8e10*/  BRA.DIV UR4, `(.L_x_2770) ;  /* 0x000001ae04bc7947 */ /* 0x000fec000b800000 */
.L_x_3026:
[----:B------:R-:W-:-:S03]  /*8e20*/  UMOV UR4, 0xffffffff ;  /* 0xffffffff00047882 */ /* 0x000fc60000000000 */
[----:B------:R-:W-:Y:S05]  /*8e30*/  BRA.DIV UR4, `(.L_x_2771) ;  /* 0x000001ae04dc7947 */ /* 0x000fea000b800000 */
.L_x_3029:
[----:B------:R-:W-:-:S03]  /*8e40*/  UMOV UR4, 0xffffffff ;  /* 0xffffffff00047882 */ /* 0x000fc60000000000 */
[----:B------:R-:W-:Y:S05]  /*8e50*/  BRA.DIV UR4, `(.L_x_2772) ;  /* 0x000001ae04fc7947 */ /* 0x000fea000b800000 */
.L_x_3032:
[----:B------:R-:W-:-:S03]  /*8e60*/  UMOV UR4, 0xffffffff ;  /* 0xffffffff00047882 */ /* 0x000fc60000000000 */
[----:B------:R-:W-:Y:S05]  /*8e70*/  BRA.DIV UR4, `(.L_x_2773) ;  /* 0x000001b2041c7947 */ /* 0x000fea000b800000 */
.L_x_3035:
[----:B------:R-:W-:-:S03]  /*8e80*/  UMOV UR4, 0xffffffff ;  /* 0xffffffff00047882 */ /* 0x000fc60000000000 */
[----:B------:R-:W-:Y:S05]  /*8e90*/  BRA.DIV UR4, `(.L_x_2774) ;  /* 0x000001b2043c7947 */ /* 0x000fea000b800000 */
.L_x_3038:
[----:B------:R-:W-:Y:S01]  /*8ea0*/  UMOV UR4, 0xffffffff ;  /* 0xffffffff00047882 */ /* 0x000fe20000000000 */
[----:B------:R-:W-:Y:S02]  /*8eb0*/  LOP3.LUT R5, R5, 0xfffffffe, RZ, 0xc0, !PT ;  /* 0xfffffffe05057812 */ /* 0x000fe400078ec0ff */
[----:B------:R-:W-:Y:S05]  /*8ec0*/  BRA.DIV UR4, `(.L_x_2775) ;  /* 0x000001b204587947 */ /* 0x000fea000b800000 */
.L_x_3041:
[----:B------:R-:W-:Y:S01]  /*8ed0*/  UMOV UR4, 0xffffffff ;  /* 0xffffffff00047882 */ /* 0x000fe20000000000 */
[----:B------:R-:W-:Y:S02]  /*8ee0*/  IMAD.IADD R56, R218, 0x1, -R5 ;  /* 0x00000001da387824 */ /* 0x000fe400078e0a05 */
[----:B------:R-:W-:Y:S05]  /*8ef0*/  BRA.DIV UR4, `(.L_x_2776) ;  /* 0x000001b204747947 */ /* 0x000fea000b800000 */
.L_x_3044:
[----:B------:R-:W-:Y:S01]  /*8f00*/  UMOV UR4, 0xffffffff ;  /* 0xffffffff00047882 */ /* 0x000fe20000000000 */
[----:B------:R-:W-:Y:S02]  /*8f10*/  SHF.L.U32 R3, R56, 0x1f, RZ ;  /* 0x0000001f38037819 */ /* 0x000fe400000006ff */
[----:B------:R-:W-:Y:S05]  /*8f20*/  BRA.DIV UR4, `(.L_x_2777) ;  /* 0x000001b204907947 */ /* 0x000fea000b800000 */
.L_x_3047:
        /* <DEDUP_REMOVED lines=15> */
[----:B------:R-:W-:-:S02]  /*9020*/  IMAD.MOV.U32 R0, RZ, RZ, R38 ;  /* 0x000000ffff007224 */ /* 0x000fc400078e0026 */
[----:B------:R-:W-:Y:S01]  /*9030*/  IMAD.MOV.U32 R5, RZ, RZ, R25 ;  /* 0x000000ffff057224 */ /* 0x000fe200078e0019 */
[----:B------:R-:W-:Y:S01]  /*9040*/  PRMT R49, R2, 0x7610, R49 ;  /* 0x0000761002317816 */ /* 0x000fe20000000031 */
[----:B------:R-:W-:Y:S01]  /*9050*/  IMAD.MOV.U32 R2, RZ, RZ, R29 ;  /* 0x000000ffff027224 */ /* 0x000fe200078e001d */
[----:B------:R-:W-:Y:S02]  /*9060*/  PRMT R48, R48, 0x5410, R0 ;  /* 0x0000541030307816 */ /* 0x000fe40000000000 */
[----:B------:R-:W-:Y:S01]  /*9070*/  PRMT R52, R4, 0x5410, R5 ;  /* 0x0000541004347816 */ /* 0x000fe20000000005 */
[----:B------:R-:W-:Y:S01]  /*9080*/  IMAD.MOV.U32 R4, RZ, RZ, R26 ;  /* 0x000000ffff047224 */ /* 0x000fe200078e001a */
[----:B------:R-:W-:Y:S01]  /*9090*/  MOV R0, R28 ;  /* 0x0000001c00007202 */ /* 0x000fe20000000f00 */
[----:B------:R-:W-:-:S03]  /*90a0*/  IMAD.MOV.U32 R5, RZ, RZ, R27 ;  /* 0x000000ffff057224 */ /* 0x000fc600078e001b */
[----:B------:R-:W-:Y:S01]  /*90b0*/  PRMT R51, R0, 0x5410, R2 ;  /* 0x0000541000337816 */ /* 0x000fe20000000002 */
[----:B------:R-:W-:Y:S01]  /*90c0*/  IMAD.IADD R0, R16, 0x1, R41 ;  /* 0x0000000110007824 */ /* 0x000fe200078e0229 */
[----:B------:R-:W-:Y:S01]  /*90d0*/  PRMT R53, R4, 0x5410, R5 ;  /* 0x0000541004357816 */ /* 0x000fe20000000005 */
[----:B0-----:R-:W-:Y:S06]  /*90e0*/  @!P2 BRA `(.L_x_2779) ;  /* 0x000001b00048a947 */ /* 0x001fec0003800000 */
.L_x_3048:
[----:B------:R-:W-:Y:S05]  /*90f0*/  BSYNC B1 ;  /* 0x0000000000017941 */ /* 0x000fea0003800000 */
.L_x_2778:
[----:B------:R-:W-:Y:S01]  /*9100*/  BSSY B1, `(.L_x_2780) ;  /* 0x0000063000017945 */ /* 0x000fe20003800000 */
[----:B------:R-:W-:Y:S01]  /*9110*/  IMAD.MOV.U32 R54, RZ, RZ, R30 ;  /* 0x000000ffff367224 */ /* 0x000fe200078e001e */
[----:B0-----:R-:W-:Y:S01]  /*9120*/  LOP3.LUT R3, R0, 0x38, RZ, 0xc0, !PT ;  /* 0x0000003800037812 */ /* 0x001fe200078ec0ff */
[----:B------:R-:W-:Y:S01]  /*9130*/  IMAD.MOV.U32 R55, RZ, RZ, R31 ;  /* 0x000000ffff377224 */ /* 0x000fe200078e001f */
[----:B------:R-:W-:Y:S06]  /*9140*/  @P0 BRA `(.L_x_2781) ;  /* 0x0000000400780947 */ /* 0x000fec0003800000 */
[----:B------:R-:W-:Y:S01]  /*9150*/  IMAD.SHL.U32 R0, R194, 0x40, RZ ;  /* 0x00000040c2007824 */ /* 0x000fe200078e00ff */
[--C-:B------:R-:W-:Y:S02]  /*9160*/  SHF.R.U64 R47, R32, 0x10, R33.reuse ;  /* 0x00000010202f7819 */ /* 0x100fe40000001221 */
[----:B------:R-:W-:Y:S01]  /*9170*/  SHF.R.U32.HI R41, RZ, 0x10, R33 ;  /* 0x00000010ff297819 */ /* 0x000fe20000011621 */
[----:B------:R-:W-:Y:S01]  /*9180*/  HADD2.F32 R33, -RZ, R14.H1_H1 ;  /* 0x3000000eff217230 */ /* 0x000fe20000004100 */
[----:B------:R-:W-:Y:S02]  /*9190*/  LOP3.LUT R2, R0, 0x1c0, RZ, 0xc0, !PT ;  /* 0x000001c000027812 */ /* 0x000fe400078ec0ff */
[----:B------:R-:W-:Y:S02]  /*91a0*/  SHF.R.U64 R46, R34, 0x10, R35 ;  /* 0x00000010222e7819 */ /* 0x000fe40000001223 */
[----:B------:R-:W-:Y:S02]  /*91b0*/  LOP3.LUT R0, R2, 0x38, R16, 0xf8, !PT ;  /* 0x0000003802007812 */ /* 0x000fe400078ef810 */
[----:B------:R-:W-:-:S02]  /*91c0*/  SHF.R.U32.HI R7, RZ, 0x3, R2 ;  /* 0x00000003ff077819 */ /* 0x000fc40000011602 */
[----:B------:R-:W-:Y:S01]  /*91d0*/  SHF.R.U32.HI R40, RZ, 0x10, R35 ;  /* 0x00000010ff287819 */ /* 0x000fe20000011623 */
[----:B------:R-:W-:Y:S01]  /*91e0*/  HADD2.F32 R35, -RZ, R14.H0_H0 ;  /* 0x2000000eff237230 */ /* 0x000fe20000004100 */
[----:B------:R-:W-:Y:S02]  /*91f0*/  LOP3.LUT R0, R0, R7, RZ, 0x3c, !PT ;  /* 0x0000000700007212 */ /* 0x000fe400078e3cff */
[--C-:B------:R-:W-:Y:S02]  /*9200*/  SHF.R.U32.HI R32, RZ, 0x10, R37.reuse ;  /* 0x00000010ff207819 */ /* 0x100fe40000011625 */
[----:B------:R-:W-:Y:S01]  /*9210*/  SHF.R.U64 R45, R36, 0x10, R37 ;  /* 0x00000010242d7819 */ /* 0x000fe20000001225 */
[----:B------:R-:W-:Y:S01]  /*9220*/  IMAD R5, R213, 0x200, R0 ;  /* 0x00000200d5057824 */ /* 0x000fe200078e0200 */
[----:B------:R-:W-:Y:S01]  /*9230*/  LOP3.LUT R0, R7, R3, R2, 0x1e, !PT ;  /* 0x0000000307007212 */ /* 0x000fe200078e1e02 */
[----:B------:R-:W-:Y:S01]  /*9240*/  HADD2.F32 R32, -RZ, R32.H0_H0 ;  /* 0x20000020ff207230 */ /* 0x000fe20000004100 */
[--C-:B------:R-:W-:Y:S01]  /*9250*/  SHF.R.U64 R44, R38, 0x10, R39.reuse ;  /* 0x00000010262c7819 */ /* 0x100fe20000001227 */
[----:B------:R-:W-:Y:S01]  /*9260*/  IMAD R42, R5, 0x2, R18 ;  /* 0x00000002052a7824 */ /* 0x000fe200078e0212 */
[----:B------:R-:W-:Y:S01]  /*9270*/  SHF.R.U32.HI R38, RZ, 0x10, R39 ;  /* 0x00000010ff267819 */ /* 0x000fe20000011627 */
[----:B------:R-:W-:-:S03]  /*9280*/  IMAD R9, R213, 0x200, R0 ;  /* 0x00000200d5097824 */ /* 0x000fc600078e0200 */
[----:B------:R-:W0:Y:S02]  /*9290*/  LDS.128 R4, [R42+0x20400] ;  /* 0x020400002a047984 */ /* 0x000e240000000c00 */
[----:B------:R-:W-:-:S05]  /*92a0*/  LEA R43, R9, R18, 0x1 ;  /* 0x00000012092b7211 */ /* 0x000fca00078e08ff */
[----:B------:R-:W1:Y:S01]  /*92b0*/  LDS.128 R8, [R43+0x20400] ;  /* 0x020400002b087984 */ /* 0x000e620000000c00 */
[--C-:B0-----:R-:W-:Y:S02]  /*92c0*/  HADD2.F32 R2, -RZ, R5.reuse.H0_H0 ;  /* 0x20000005ff027230 */ /* 0x101fe40000004100 */
[----:B------:R-:W-:Y:S02]  /*92d0*/  HADD2.F32 R5, -RZ, R5.H1_H1 ;  /* 0x30000005ff057230 */ /* 0x000fe40000004100 */
[--C-:B------:R-:W-:Y:S02]  /*92e0*/  HADD2.F32 R12, -RZ, R7.reuse.H0_H0 ;  /* 0x20000007ff0c7230 */ /* 0x100fe40000004100 */
[----:B------:R-:W-:Y:S02]  /*92f0*/  HADD2.F32 R13, -RZ, R7.H1_H1 ;  /* 0x30000007ff0d7230 */ /* 0x000fe40000004100 */
[--C-:B-1----:R-:W-:Y:S02]  /*9300*/  HADD2.F32 R14, -RZ, R9.reuse.H0_H0 ;  /* 0x20000009ff0e7230 */ /* 0x102fe40000004100 */
[----:B------:R-:W-:-:S02]  /*9310*/  HADD2.F32 R15, -RZ, R9.H1_H1 ;  /* 0x30000009ff0f7230 */ /* 0x000fc40000004100 */
[----:B------:R-:W-:Y:S02]  /*9320*/  HADD2.F32 R20, -RZ, R11.H0_H0 ;  /* 0x2000000bff147230 */ /* 0x000fe40000004100 */
[C---:B------:R-:W-:Y:S01]  /*9330*/  FMUL.FTZ R37, R14.reuse, R35 ;  /* 0x000000230e257220 */ /* 0x040fe20000410000 */
[-C--:B------:R-:W-:Y:S01]  /*9340*/  FMUL.FTZ R39, R14, R33.reuse ;  /* 0x000000210e277220 */ /* 0x080fe20000410000 */
[----:B------:R-:W-:Y:S02]  /*9350*/  HADD2.F32 R14, -RZ, R41.H0_H0 ;  /* 0x20000029ff0e7230 */ /* 0x000fe40000004100 */
[----:B------:R-:W-:Y:S01]  /*9360*/  FMUL.FTZ R34, R15, R32 ;  /* 0x000000200f227220 */ /* 0x000fe20000410000 */
[C---:B------:R-:W-:Y:S01]  /*9370*/  FFMA.FTZ R36, R2.reuse, R33, -R37 ;  /* 0x0000002102247223 */ /* 0x040fe20000010825 */
[----:B------:R-:W-:Y:S02]  /*9380*/  HADD2.F32 R37, -RZ, R49.H0_H0 ;  /* 0x20000031ff257230 */ /* 0x000fe40000004100 */
[----:B------:R-:W-:Y:S01]  /*9390*/  FFMA.FTZ R39, R2, R35, R39 ;  /* 0x0000002302277223 */ /* 0x000fe20000010027 */
[----:B------:R-:W-:-:S02]  /*93a0*/  HADD2.F32 R33, -RZ, R50.H1_H1 ;  /* 0x30000032ff217230 */ /* 0x000fc40000004100 */
[-C--:B------:R-:W-:Y:S01]  /*93b0*/  FMUL.FTZ R2, R15, R14.reuse ;  /* 0x0000000e0f027220 */ /* 0x080fe20000410000 */
[C---:B------:R-:W-:Y:S01]  /*93c0*/  FFMA.FTZ R35, R5.reuse, R14, -R34 ;  /* 0x0000000e05237223 */ /* 0x040fe20000010822 */
[C---:B------:R-:W-:Y:S01]  /*93d0*/  FMUL.FTZ R15, R20.reuse, R37 ;  /* 0x00000025140f7220 */ /* 0x040fe20000410000 */
[----:B------:R-:W-:Y:S02]  /*93e0*/  HADD2.F32 R21, -RZ, R11.H1_H1 ;  /* 0x3000000bff157230 */ /* 0x000fe40000004100 */
[-C--:B------:R-:W-:Y:S01]  /*93f0*/  FMUL.FTZ R20, R20, R33.reuse ;  /* 0x0000002114147220 */ /* 0x080fe20000410000 */
[----:B------:R-:W-:Y:S02]  /*9400*/  HADD2.F32 R34, -RZ, R38.H0_H0 ;  /* 0x20000026ff227230 */ /* 0x000fe40000004100 */
[----:B------:R-:W-:Y:S01]  /*9410*/  FFMA.FTZ R32, R5, R32, R2 ;  /* 0x0000002005207223 */ /* 0x000fe20000010002 */
[----:B------:R-:W-:Y:S01]  /*9420*/  FFMA.FTZ R38, R12, R33, -R15 ;  /* 0x000000210c267223 */ /* 0x000fe2000001080f */
[----:B------:R-:W-:-:S02]  /*9430*/  HADD2.F32 R14, -RZ, R40.H0_H0 ;  /* 0x20000028ff0e7230 */ /* 0x000fc40000004100 */
[----:B------:R-:W-:Y:S01]  /*9440*/  FFMA.FTZ R37, R12, R37, R20 ;  /* 0x000000250c257223 */ /* 0x000fe20000010014 */
[----:B------:R-:W-:Y:S02]  /*9450*/  HADD2.F32 R9, -RZ, R8.H0_H0 ;  /* 0x20000008ff097230 */ /* 0x000fe40000004100 */
[C---:B------:R-:W-:Y:S01]  /*9460*/  FMUL.FTZ R12, R21.reuse, R34 ;  /* 0x00000022150c7220 */ /* 0x040fe20000410000 */
[----:B------:R-:W-:Y:S02]  /*9470*/  HADD2.F32 R2, -RZ, R49.H1_H1 ;  /* 0x30000031ff027230 */ /* 0x000fe40000004100 */
[-C--:B------:R-:W-:Y:S01]  /*9480*/  FMUL.FTZ R40, R21, R14.reuse ;  /* 0x0000000e15287220 */ /* 0x080fe20000410000 */
[----:B------:R-:W-:Y:S02]  /*9490*/  HADD2.F32 R5, -RZ, R48.H0_H0 ;  /* 0x20000030ff057230 */ /* 0x000fe40000004100 */
[----:B------:R-:W-:Y:S01]  /*94a0*/  FFMA.FTZ R41, R13, R14, -R12 ;  /* 0x0000000e0d297223 */ /* 0x000fe2000001080c */
[----:B------:R-:W-:-:S02]  /*94b0*/  HADD2.F32 R0, -RZ, R4.H0_H0 ;  /* 0x20000004ff007230 */ /* 0x000fc40000004100 */
[C---:B------:R-:W-:Y:S01]  /*94c0*/  FMUL.FTZ R20, R9.reuse, R2 ;  /* 0x0000000209147220 */ /* 0x040fe20000410000 */
[----:B------:R-:W-:Y:S02]  /*94d0*/  HADD2.F32 R11, -RZ, R10.H0_H0 ;  /* 0x2000000aff0b7230 */ /* 0x000fe40000004100 */
[-C--:B------:R-:W-:Y:S01]  /*94e0*/  FMUL.FTZ R15, R9, R5.reuse ;  /* 0x00000005090f7220 */ /* 0x080fe20000410000 */
[----:B------:R-:W-:Y:S02]  /*94f0*/  HADD2.F32 R14, -RZ, R48.H1_H1 ;  /* 0x30000030ff0e7230 */ /* 0x000fe40000004100 */
[----:B------:R-:W-:Y:S01]  /*9500*/  FFMA.FTZ R40, R13, R34, R40 ;  /* 0x000000220d287223 */ /* 0x000fe20000010028 */
[----:B------:R-:W-:Y:S02]  /*9510*/  HADD2.F32 R12, -RZ, R50.H0_H0 ;  /* 0x20000032ff0c7230 */ /* 0x000fe40000004100 */
[C---:B------:R-:W-:Y:S01]  /*9520*/  FFMA.FTZ R15, R0.reuse, R2, -R15 ;  /* 0x00000002000f7223 */ /* 0x040fe2000001080f */
[----:B------:R-:W-:Y:S01]  /*9530*/  FFMA.FTZ R20, R0, R5, R20 ;  /* 0x0000000500147223 */ /* 0x000fe20000010014 */
[----:B------:R-:W-:-:S02]  /*9540*/  HADD2.F32 R7, -RZ, R6.H0_H0 ;  /* 0x20000006ff077230 */ /* 0x000fc40000004100 */
[C---:B------:R-:W-:Y:S01]  /*9550*/  FMUL.FTZ R34, R11.reuse, R14 ;  /* 0x0000000e0b227220 */ /* 0x040fe20000410000 */
[-C--:B------:R-:W-:Y:S01]  /*9560*/  FMUL.FTZ R0, R11, R12.reuse ;  /* 0x0000000c0b007220 */ /* 0x080fe20000410000 */
[----:B------:R-:W-:Y:S02]  /*9570*/  HADD2.F32 R8, -RZ, R8.H1_H1 ;  /* 0x30000008ff087230 */ /* 0x000fe40000004100 */
[----:B------:R-:W-:Y:S02]  /*9580*/  HADD2.F32 R10, -RZ, R10.H1_H1 ;  /* 0x3000000aff0a7230 */ /* 0x000fe40000004100 */
[C---:B------:R-:W-:Y:S01]  /*9590*/  FFMA.FTZ R34, R7.reuse, R12, -R34 ;  /* 0x0000000c07227223 */ /* 0x040fe20000010822 */
[----:B------:R-:W-:Y:S02]  /*95a0*/  HADD2.F32 R11, -RZ, R45.H0_H0 ;  /* 0x2000002dff0b7230 */ /* 0x000fe40000004100 */
[----:B------:R-:W-:Y:S01]  /*95b0*/  FFMA.FTZ R14, R7, R14, R0 ;  /* 0x0000000e070e7223 */ /* 0x000fe20000010000 */
[----:B------:R-:W-:-:S02]  /*95c0*/  HADD2.F32 R13, -RZ, R44.H0_H0 ;  /* 0x2000002cff0d7230 */ /* 0x000fc40000004100 */
[----:B------:R-:W-:Y:S02]  /*95d0*/  HADD2.F32 R5, -RZ, R47.H0_H0 ;  /* 0x2000002fff057230 */ /* 0x000fe40000004100 */
[----:B------:R-:W-:Y:S01]  /*95e0*/  FMUL.FTZ R7, R8, R11 ;  /* 0x0000000b08077220 */ /* 0x000fe20000410000 */
[----:B------:R-:W-:Y:S02]  /*95f0*/  HADD2.F32 R9, -RZ, R46.H0_H0 ;  /* 0x2000002eff097230 */ /* 0x000fe40000004100 */
[----:B------:R-:W-:Y:S01]  /*9600*/  FMUL.FTZ R33, R10, R13 ;  /* 0x0000000d0a217220 */ /* 0x000fe20000410000 */
[----:B------:R-:W-:Y:S02]  /*9610*/  HADD2.F32 R4, -RZ, R4.H1_H1 ;  /* 0x30000004ff047230 */ /* 0x000fe40000004100 */
[----:B------:R-:W-:Y:S01]  /*9620*/  FMUL.FTZ R8, R8, R5 ;  /* 0x0000000508087220 */ /* 0x000fe20000410000 */
[----:B------:R-:W-:Y:S02]  /*9630*/  HADD2.F32 R6, -RZ, R6.H1_H1 ;  /* 0x30000006ff067230 */ /* 0x000fe40000004100 */
[----:B------:R-:W-:Y:S01]  /*9640*/  FMUL.FTZ R10, R10, R9 ;  /* 0x000000090a0a7220 */ /* 0x000fe20000410000 */
[C---:B------:R-:W-:Y:S01]  /*9650*/  FFMA.FTZ R0, R4.reuse, R5, -R7 ;  /* 0x0000000504007223 */ /* 0x040fe20000010807 */
[----:B------:R-:W-:Y:S01]  /*9660*/  FFMA.FTZ R21, R4, R11, R8 ;  /* 0x0000000b04157223 */ /* 0x000fe20000010008 */
[C---:B------:R-:W-:Y:S01]  /*9670*/  FFMA.FTZ R33, R6.reuse, R9, -R33 ;  /* 0x0000000906217223 */ /* 0x040fe20000010821 */
        /* <DEDUP_REMOVED lines=11> */
.L_x_2781:
[----:B------:R-:W-:Y:S05]  /*9730*/  BSYNC B1 ;  /* 0x0000000000017941 */ /* 0x000fea0003800000 */
.L_x_2780:
[----:B------:R-:W-:Y:S01]  /*9740*/  PRMT R33, R54, 0x5410, R55 ;  /* 0x0000541036217816 */ /* 0x000fe20000000037 */
[----:B------:R-:W-:Y:S06]  /*9750*/  @P1 BRA `(.L_x_2767) ;  /* 0x00000004005c1947 */ /* 0x000fec0003800000 */
[----:B------:R-:W-:Y:S01]  /*9760*/  LOP3.LUT R0, R234, R3, R230, 0x1e, !PT ;  /* 0x00000003ea007212 */ /* 0x000fe200078e1ee6 */
[----:B0-----:R-:W0:Y:S01]  /*9770*/  LDS.128 R8, [R228+0x20400] ;  /* 0x02040000e4087984 */ /* 0x001e220000000c00 */
[--C-:B------:R-:W-:Y:S02]  /*9780*/  SHF.R.U64 R38, R24, 0x10, R25.reuse ;  /* 0x0000001018267819 */ /* 0x100fe40000001219 */
[----:B------:R-:W-:Y:S01]  /*9790*/  SHF.R.U32.HI R24, RZ, 0x10, R25 ;  /* 0x00000010ff187819 */ /* 0x000fe20000011619 */
[----:B------:R-:W-:Y:S01]  /*97a0*/  IMAD.IADD R3, R231, 0x1, R0 ;  /* 0x00000001e7037824 */ /* 0x000fe200078e0200 */
[--C-:B------:R-:W-:Y:S01]  /*97b0*/  SHF.R.U64 R37, R26, 0x10, R27.reuse ;  /* 0x000000101a257819 */ /* 0x100fe2000000121b */
[----:B------:R-:W-:Y:S01]  /*97c0*/  HADD2.F32 R25, -RZ, R52.H1_H1 ;  /* 0x30000034ff197230 */ /* 0x000fe20000004100 */
[----:B------:R-:W-:Y:S01]  /*97d0*/  SHF.R.U32.HI R35, RZ, 0x10, R27 ;  /* 0x00000010ff237819 */ /* 0x000fe2000001161b */
[----:B------:R-:W-:Y:S01]  /*97e0*/  IMAD R3, R3, 0x2, R18 ;  /* 0x0000000203037824 */ /* 0x000fe200078e0212 */
[--C-:B------:R-:W-:Y:S01]  /*97f0*/  SHF.R.U64 R36, R28, 0x10, R29.reuse ;  /* 0x000000101c247819 */ /* 0x100fe2000000121d */
[----:B------:R-:W-:Y:S01]  /*9800*/  HADD2.F32 R27, -RZ, R51.H1_H1 ;  /* 0x30000033ff1b7230 */ /* 0x000fe20000004100 */
[----:B------:R-:W-:-:S02]  /*9810*/  SHF.R.U32.HI R28, RZ, 0x10, R29 ;  /* 0x00000010ff1c7819 */ /* 0x000fc4000001161d */
[----:B------:R-:W1:Y:S01]  /*9820*/  LDS.128 R4, [R3+0x20400] ;  /* 0x0204000003047984 */ /* 0x000e620000000c00 */
[--C-:B------:R-:W-:Y:S02]  /*9830*/  SHF.R.U64 R34, R30, 0x10, R31.reuse ;  /* 0x000000101e227819 */ /* 0x100fe4000000121f */
[----:B------:R-:W-:Y:S01]  /*9840*/  SHF.R.U32.HI R32, RZ, 0x10, R31 ;  /* 0x00000010ff207819 */ /* 0x000fe2000001161f */
[----:B------:R-:W-:Y:S02]  /*9850*/  HADD2.F32 R26, -RZ, R28.H0_H0 ;  /* 0x2000001cff1a7230 */ /* 0x000fe40000004100 */
[--C-:B0-----:R-:W-:Y:S02]  /*9860*/  HADD2.F32 R2, -RZ, R9.reuse.H0_H0 ;  /* 0x20000009ff027230 */ /* 0x101fe40000004100 */
[----:B------:R-:W-:Y:S02]  /*9870*/  HADD2.F32 R9, -RZ, R9.H1_H1 ;  /* 0x30000009ff097230 */ /* 0x000fe40000004100 */
[----:B------:R-:W-:-:S02]  /*9880*/  HADD2.F32 R0, -RZ, R8.H0_H0 ;  /* 0x20000008ff007230 */ /* 0x000fc40000004100 */
[----:B------:R-:W-:Y:S02]  /*9890*/  HADD2.F32 R12, -RZ, R10.H0_H0 ;  /* 0x2000000aff0c7230 */ /* 0x000fe40000004100 */
[--C-:B------:R-:W-:Y:S02]  /*98a0*/  HADD2.F32 R13, -RZ, R11.reuse.H0_H0 ;  /* 0x2000000bff0d7230 */ /* 0x100fe40000004100 */
[----:B------:R-:W-:Y:S02]  /*98b0*/  HADD2.F32 R11, -RZ, R11.H1_H1 ;  /* 0x3000000bff0b7230 */ /* 0x000fe40000004100 */
[----:B------:R-:W-:Y:S02]  /*98c0*/  HADD2.F32 R8, -RZ, R8.H1_H1 ;  /* 0x30000008ff087230 */ /* 0x000fe40000004100 */
[--C-:B-1----:R-:W-:Y:S02]  /*98d0*/  HADD2.F32 R14, -RZ, R5.reuse.H0_H0 ;  /* 0x20000005ff0e7230 */ /* 0x102fe40000004100 */
[----:B------:R-:W-:-:S02]  /*98e0*/  HADD2.F32 R15, -RZ, R5.H1_H1 ;  /* 0x30000005ff0f7230 */ /* 0x000fc40000004100 */
[----:B------:R-:W-:Y:S02]  /*98f0*/  HADD2.F32 R5, -RZ, R4.H0_H0 ;  /* 0x20000004ff057230 */ /* 0x000fe40000004100 */
[C---:B------:R-:W-:Y:S01]  /*9900*/  FMUL.FTZ R29, R14.reuse, R27 ;  /* 0x0000001b0e1d7220 */ /* 0x040fe20000410000 */
[-C--:B------:R-:W-:Y:S01]  /*9910*/  FMUL.FTZ R31, R14, R25.reuse ;  /* 0x000000190e1f7220 */ /* 0x080fe20000410000 */
[----:B------:R-:W-:Y:S02]  /*9920*/  HADD2.F32 R14, -RZ, R24.H0_H0 ;  /* 0x20000018ff0e7230 */ /* 0x000fe40000004100 */
[C---:B------:R-:W-:Y:S01]  /*9930*/  FMUL.FTZ R28, R15.reuse, R26 ;  /* 0x0000001a0f1c7220 */ /* 0x040fe20000410000 */
[C---:B------:R-:W-:Y:S01]  /*9940*/  FFMA.FTZ R29, R2.reuse, R25, -R29 ;  /* 0x00000019021d7223 */ /* 0x040fe2000001081d */
[----:B------:R-:W-:Y:S01]  /*9950*/  FFMA.FTZ R31, R2, R27, R31 ;  /* 0x0000001b021f7223 */ /* 0x000fe2000001001f */
[----:B------:R-:W-:Y:S02]  /*9960*/  HADD2.F32 R24, -RZ, R51.H0_H0 ;  /* 0x20000033ff187230 */ /* 0x000fe40000004100 */
[----:B------:R-:W-:Y:S01]  /*9970*/  FMUL.FTZ R30, R15, R14 ;  /* 0x0000000e0f1e7220 */ /* 0x000fe20000410000 */
[----:B------:R-:W-:-:S02]  /*9980*/  HADD2.F32 R2, -RZ, R52.H0_H0 ;  /* 0x20000034ff027230 */ /* 0x000fc40000004100 */
[----:B------:R-:W-:Y:S01]  /*9990*/  FFMA.FTZ R28, R9, R14, -R28 ;  /* 0x0000000e091c7223 */ /* 0x000fe2000001081c */
[----:B------:R-:W-:Y:S02]  /*99a0*/  HADD2.F32 R20, -RZ, R6.H0_H0 ;  /* 0x20000006ff147230 */ /* 0x000fe40000004100 */
[C---:B------:R-:W-:Y:S01]  /*99b0*/  FMUL.FTZ R25, R5.reuse, R24 ;  /* 0x0000001805197220 */ /* 0x040fe20000410000 */
[----:B------:R-:W-:Y:S02]  /*99c0*/  HADD2.F32 R21, -RZ, R7.H0_H0 ;  /* 0x20000007ff157230 */ /* 0x000fe40000004100 */
[-C--:B------:R-:W-:Y:S01]  /*99d0*/  FMUL.FTZ R27, R5, R2.reuse ;  /* 0x00000002051b7220 */ /* 0x080fe20000410000 */
[----:B------:R-:W-:Y:S02]  /*99e0*/  HADD2.F32 R15, -RZ, R33.H0_H0 ;  /* 0x20000021ff0f7230 */ /* 0x000fe40000004100 */
[----:B------:R-:W-:Y:S01]  /*99f0*/  FFMA.FTZ R25, R0, R2, -R25 ;  /* 0x0000000200197223 */ /* 0x000fe20000010819 */
[----:B------:R-:W-:-:S02]  /*9a00*/  HADD2.F32 R5, -RZ, R53.H0_H0 ;  /* 0x20000035ff057230 */ /* 0x000fc40000004100 */
[----:B------:R-:W-:Y:S01]  /*9a10*/  FFMA.FTZ R27, R0, R24, R27 ;  /* 0x00000018001b7223 */ /* 0x000fe2000001001b */
[----:B------:R-:W-:Y:S02]  /*9a20*/  HADD2.F32 R14, -RZ, R33.H1_H1 ;  /* 0x30000021ff0e7230 */ /* 0x000fe40000004100 */
[----:B------:R-:W-:Y:S01]  /*9a30*/  FFMA.FTZ R30, R9, R26, R30 ;  /* 0x0000001a091e7223 */ /* 0x000fe2000001001e */
[----:B------:R-:W-:Y:S02]  /*9a40*/  HADD2.F32 R0, -RZ, R53.H1_H1 ;  /* 0x30000035ff007230 */ /* 0x000fe40000004100 */
[C---:B------:R-:W-:Y:S01]  /*9a50*/  FMUL.FTZ R9, R20.reuse, R15 ;  /* 0x0000000f14097220 */ /* 0x040fe20000410000 */
[----:B------:R-:W-:Y:S01]  /*9a60*/  FMUL.FTZ R33, R20, R5 ;  /* 0x0000000514217220 */ /* 0x000fe20000410000 */
[C---:B------:R-:W-:Y:S01]  /*9a70*/  FMUL.FTZ R26, R21.reuse, R14 ;  /* 0x0000000e151a7220 */ /* 0x040fe20000410000 */
[----:B------:R-:W-:Y:S02]  /*9a80*/  HADD2.F32 R7, -RZ, R7.H1_H1 ;  /* 0x30000007ff077230 */ /* 0x000fe40000004100 */
[----:B------:R-:W-:Y:S01]  /*9a90*/  FMUL.FTZ R21, R21, R0 ;  /* 0x0000000015157220 */ /* 0x000fe20000410000 */
[----:B------:R-:W-:-:S02]  /*9aa0*/  HADD2.F32 R20, -RZ, R32.H0_H0 ;  /* 0x20000020ff147230 */ /* 0x000fc40000004100 */
[C---:B------:R-:W-:Y:S01]  /*9ab0*/  FFMA.FTZ R24, R12.reuse, R5, -R9 ;  /* 0x000000050c187223 */ /* 0x040fe20000010809 */
[----:B------:R-:W-:Y:S02]  /*9ac0*/  HADD2.F32 R2, -RZ, R35.H0_H0 ;  /* 0x20000023ff027230 */ /* 0x000fe40000004100 */
[----:B------:R-:W-:Y:S01]  /*9ad0*/  FFMA.FTZ R33, R12, R15, R33 ;  /* 0x0000000f0c217223 */ /* 0x000fe20000010021 */
[C---:B------:R-:W-:Y:S01]  /*9ae0*/  FFMA.FTZ R26, R13.reuse, R0, -R26 ;  /* 0x000000000d1a7223 */ /* 0x040fe2000001081a */
[----:B------:R-:W-:Y:S01]  /*9af0*/  FFMA.FTZ R21, R13, R14, R21 ;  /* 0x0000000e0d157223 */ /* 0x000fe20000010015 */
[----:B------:R-:W-:Y:S02]  /*9b00*/  HADD2.F32 R4, -RZ, R4.H1_H1 ;  /* 0x30000004ff047230 */ /* 0x000fe40000004100 */
[C---:B------:R-:W-:Y:S01]  /*9b10*/  FMUL.FTZ R12, R7.reuse, R20 ;  /* 0x00000014070c7220 */ /* 0x040fe20000410000 */
[----:B------:R-:W-:Y:S02]  /*9b20*/  HADD2.F32 R6, -RZ, R6.H1_H1 ;  /* 0x30000006ff067230 */ /* 0x000fe40000004100 */
[----:B------:R-:W-:Y:S01]  /*9b30*/  FMUL.FTZ R0, R7, R2 ;  /* 0x0000000207007220 */ /* 0x000fe20000410000 */
[----:B------:R-:W-:-:S02]  /*9b40*/  HADD2.F32 R9, -RZ, R36.H0_H0 ;  /* 0x20000024ff097230 */ /* 0x000fc40000004100 */
[C---:B------:R-:W-:Y:S01]  /*9b50*/  FFMA.FTZ R35, R11.reuse, R2, -R12 ;  /* 0x000000020b237223 */ /* 0x040fe2000001080c */
[----:B------:R-:W-:Y:S02]  /*9b60*/  HADD2.F32 R13, -RZ, R34.H0_H0 ;  /* 0x20000022ff0d7230 */ /* 0x000fe40000004100 */
[----:B------:R-:W-:Y:S01]  /*9b70*/  FFMA.FTZ R20, R11, R20, R0 ;  /* 0x000000140b147223 */ /* 0x000fe20000010000 */
[----:B------:R-:W-:Y:S02]  /*9b80*/  HADD2.F32 R5, -RZ, R38.H0_H0 ;  /* 0x20000026ff057230 */ /* 0x000fe40000004100 */
[----:B------:R-:W-:Y:S01]  /*9b90*/  FMUL.FTZ R11, R4, R9 ;  /* 0x00000009040b7220 */ /* 0x000fe20000410000 */
[----:B------:R-:W-:Y:S02]  /*9ba0*/  HADD2.F32 R7, -RZ, R37.H0_H0 ;  /* 0x20000025ff077230 */ /* 0x000fe40000004100 */
[----:B------:R-:W-:Y:S01]  /*9bb0*/  FMUL.FTZ R15, R6, R13 ;  /* 0x0000000d060f7220 */ /* 0x000fe20000410000 */
[----:B------:R-:W-:-:S02]  /*9bc0*/  HADD2.F32 R10, -RZ, R10.H1_H1 ;  /* 0x3000000aff0a7230 */ /* 0x000fc40000004100 */
[-C--:B------:R-:W-:Y:S01]  /*9bd0*/  FMUL.FTZ R0, R4, R5.reuse ;  /* 0x0000000504007220 */ /* 0x080fe20000410000 */
[----:B------:R-:W-:Y:S01]  /*9be0*/  FFMA.FTZ R4, R8, R5, -R11 ;  /* 0x0000000508047223 */ /* 0x000fe2000001080b */
[----:B------:R-:W-:Y:S01]  /*9bf0*/  FMUL.FTZ R6, R6, R7 ;  /* 0x0000000706067220 */ /* 0x000fe20000410000 */
[----:B------:R-:W-:Y:S01]  /*9c00*/  F2FP.F16.F32.PACK_AB R5, R28, R29 ;  /* 0x0000001d1c05723e */ /* 0x000fe200000000ff */
[----:B------:R-:W-:Y:S01]  /*9c10*/  FFMA.FTZ R15, R10, R7, -R15 ;  /* 0x000000070a0f7223 */ /* 0x000fe2000001080f */
[----:B------:R-:W-:Y:S01]  /*9c20*/  FFMA.FTZ R0, R8, R9, R0 ;  /* 0x0000000908007223 */ /* 0x000fe20000010000 */
[----:B------:R-:W-:Y:S01]  /*9c30*/  FFMA.FTZ R10, R10, R13, R6 ;  /* 0x0000000d0a0a7223 */ /* 0x000fe20000010006 */
[----:B------:R-:W-:Y:S02]  /*9c40*/  F2FP.F16.F32.PACK_AB R7, R35, R26 ;  /* 0x0000001a2307723e */ /* 0x000fe400000000ff */
[----:B------:R-:W-:Y:S02]  /*9c50*/  F2FP.F16.F32.PACK_AB R4, R4, R25 ;  /* 0x000000190404723e */ /* 0x000fe400000000ff */
[----:B------:R-:W-:-:S02]  /*9c60*/  F2FP.F16.F32.PACK_AB R6, R15, R24 ;  /* 0x000000180f06723e */ /* 0x000fc400000000ff */
[----:B------:R-:W-:Y:S02]  /*9c70*/  F2FP.F16.F32.PACK_AB R11, R20, R21 ;  /* 0x00000015140b723e */ /* 0x000fe400000000ff */
[----:B------:R-:W-:Y:S01]  /*9c80*/  F2FP.F16.F32.PACK_AB R9, R30, R31 ;  /* 0x0000001f1e09723e */ /* 0x000fe200000000ff */
[----:B------:R4:W-:Y:S01]  /*9c90*/  STS.128 [R228+0x20400], R4 ;  /* 0x02040004e4007388 */ /* 0x0009e20000000c00 */
[----:B------:R-:W-:Y:S02]  /*9ca0*/  F2FP.F16.F32.PACK_AB R8, R0, R27 ;  /* 0x0000001b0008723e */ /* 0x000fe400000000ff */
[----:B------:R-:W-:-:S05]  /*9cb0*/  F2FP.F16.F32.PACK_AB R10, R10, R33 ;  /* 0x000000210a0a723e */ /* 0x000fca00000000ff */
[----:B------:R4:W-:Y:S02]  /*9cc0*/  STS.128 [R3+0x20400], R8 ;  /* 0x0204000803007388 */ /* 0x0009e40000000c00 */
.L_x_2767:
[----:B------:R-:W-:Y:S05]  /*9cd0*/  BSYNC B0 ;  /* 0x0000000000007941 */ /* 0x000fea0003800000 */
.L_x_2747:
        /* <DEDUP_REMOVED lines=8> */
.L_x_2744:
[----:B--23--:R-:W-:-:S05]  /*9d60*/  IMAD.U32 R0, RZ, RZ, UR36 ;  /* 0x00000024ff007e24 */ /* 0x00cfca000f8e00ff */
[----:B------:R-:W-:-:S13]  /*9d70*/  ISETP.NE.AND P0, PT, R0, 0x3, PT ;  /* 0x000000030000780c */ /* 0x000fda0003f05270 */
[----:B------:R-:W-:Y:S05]  /*9d80*/  @!P0 BRA `(.L_x_2782) ;  /* 0x0000000000048947 */ /* 0x000fea0003800000 */
[----:B------:R-:W-:Y:S01]  /*9d90*/  BPT.TRAP 0x1 ;  /* 0x000000040000795c */ /* 0x000fe20000300000 */
.L_x_2782:
[----:B------:R-:W-:Y:S01]  /*9da0*/  IMAD R14, R19, 0x8, R18 ;  /* 0x00000008130e7824 */ /* 0x000fe200078e0212 */
[----:B01--4-:R-:W-:-:S04]  /*9db0*/  SHF.L.U32 R7, R22, 0x1f, RZ ;  /* 0x0000001f16077819 */ /* 0x013fc800000006ff */
[----:B------:R0:W1:Y:S01]  /*9dc0*/  SYNCS.PHASECHK.TRANS64.TRYWAIT P1, [R14+URZ+0x38830], R7 ;  /* 0x038830070e0075a7 */ /* 0x000062000802017f */
[----:B------:R-:W-:Y:S05]  /*9dd0*/  @!P0 BRA `(.L_x_2783) ;  /* 0x0000000000048947 */ /* 0x000fea0003800000 */
[----:B------:R-:W-:Y:S01]  /*9de0*/  BPT.TRAP 0x1 ;  /* 0x000000040000795c */ /* 0x000fe20000300000 */
.L_x_2783:
[C---:B------:R-:W-:Y:S02]  /*9df0*/  VIADD R0, R18.reuse, 0x22400 ;  /* 0x0002240012007836 */ /* 0x040fe40000000000 */
[----:B------:R-:W-:-:S03]  /*9e00*/  VIADD R2, R18, 0x20400 ;  /* 0x0002040012027836 */ /* 0x000fc60000000000 */
[----:B------:R-:W-:Y:S02]  /*9e10*/  SHF.R.U32.HI R0, RZ, 0x4, R0 ;  /* 0x00000004ff007819 */ /* 0x000fe40000011600 */
[----:B------:R-:W-:Y:S02]  /*9e20*/  SHF.R.U32.HI R2, RZ, 0x4, R2 ;  /* 0x00000004ff027819 */ /* 0x000fe40000011602 */
[----:B------:R-:W-:Y:S02]  /*9e30*/  LOP3.LUT R0, R0, 0x3fff, RZ, 0xc0, !PT ;  /* 0x00003fff00007812 */ /* 0x000fe400078ec0ff */
[----:B------:R-:W-:Y:S02]  /*9e40*/  LOP3.LUT R2, R2, 0x3fff, RZ, 0xc0, !PT ;  /* 0x00003fff02027812 */ /* 0x000fe400078ec0ff */
[----:B------:R-:W-:Y:S01]  /*9e50*/  LOP3.LUT R15, R0, 0x10000, RZ, 0xfc, !PT ;  /* 0x00010000000f7812 */ /* 0x000fe200078efcff */
[----:B-1----:R-:W-:Y:S06]  /*9e60*/  @P1 BRA `(.L_x_2784) ;  /* 0x0000000000081947 */ /* 0x002fec0003800000 */
[----:B------:R-:W1:Y:S02]  /*9e70*/  SYNCS.PHASECHK.TRANS64.TRYWAIT P1, [R14+URZ+0x38830], R7 ;  /* 0x038830070e0075a7 */ /* 0x000e64000802017f */
[----:B-1----:R-:W-:Y:S05]  /*9e80*/  @!P1 BRA `(.L_x_2785) ;  /* 0x000001a000f49947 */ /* 0x002fea0003800000 */
.L_x_2784:
[----:B------:R-:W-:Y:S01]  /*9e90*/  LOP3.LUT R4, R2, 0x10000, RZ, 0xfc, !PT ;  /* 0x0001000002047812 */ /* 0x000fe200078efcff */
[----:B------:R-:W-:Y:S01]  /*9ea0*/  IMAD R2, R19, 0x200, R15 ;  /* 0x0000020013027824 */ /* 0x000fe200078e020f */
[----:B------:R-:W-:Y:S01]  /*9eb0*/  MOV R3, 0x40000040 ;  /* 0x4000004000037802 */ /* 0x000fe20000000f00 */
[----:B------:R-:W-:Y:S01]  /*9ec0*/  IMAD.MOV.U32 R5, RZ, RZ, 0x40000040 ;  /* 0x40000040ff057424 */ /* 0x000fe200078e00ff */
[----:B------:R-:W-:Y:S05]  /*9ed0*/  WARPSYNC.ALL ;  /* 0x0000000000007948 */ /* 0x000fea0003800000 */
[C---:B------:R-:W-:Y:S01]  /*9ee0*/  R2UR UR4, R4.reuse ;  /* 0x00000000040472ca */ /* 0x040fe200000e0000 */
[----:B-----5:R-:W-:Y:S01]  /*9ef0*/  WARPGROUP.ARRIVE ;  /* 0x00000000000079c5 */ /* 0x020fe20000000000 */
[----:B------:R-:W-:Y:S01]  /*9f00*/  R2UR UR5, R5 ;  /* 0x00000000050572ca */ /* 0x000fe200000e0000 */
[----:B------:R-:W-:Y:S01]  /*9f10*/  VIADD R12, R4, 0x2 ;  /* 0x00000002040c7836 */ /* 0x000fe20000000000 */
[C---:B------:R-:W-:Y:S01]  /*9f20*/  R2UR UR6, R2.reuse ;  /* 0x00000000020672ca */ /* 0x040fe200000e0000 */
[----:B------:R-:W-:Y:S01]  /*9f30*/  VIADD R8, R2, 0x2 ;  /* 0x0000000202087836 */ /* 0x000fe20000000000 */
[----:B------:R-:W-:Y:S01]  /*9f40*/  R2UR UR7, R3 ;  /* 0x00000000030772ca */ /* 0x000fe200000e0000 */
[----:B------:R-:W-:Y:S01]  /*9f50*/  IMAD.MOV.U32 R13, RZ, RZ, 0x40000040 ;  /* 0x40000040ff0d7424 */ /* 0x000fe200078e00ff */
[----:B------:R-:W-:Y:S01]  /*9f60*/  BSSY B0, `(.L_x_2786) ;  /* 0x0000024000007945 */ /* 0x000fe20003800000 */
[----:B------:R-:W-:-:S02]  /*9f70*/  IMAD.MOV.U32 R9, RZ, RZ, 0x40000040 ;  /* 0x40000040ff097424 */ /* 0x000fc400078e00ff */
[----:B------:R-:W-:Y:S02]  /*9f80*/  VIADD R10, R4, 0x4 ;  /* 0x00000004040a7836 */ /* 0x000fe40000000000 */
[----:B------:R-:W-:Y:S02]  /*9f90*/  IMAD.MOV.U32 R11, RZ, RZ, 0x40000040 ;  /* 0x40000040ff0b7424 */ /* 0x000fe400078e00ff */
[----:B------:R-:W-:-:S04]  /*9fa0*/  IMAD.MOV.U32 R3, RZ, RZ, 0x40000040 ;  /* 0x40000040ff037424 */ /* 0x000fc800078e00ff */
[----:B------:R-:W-:Y:S01]  /*9fb0*/  HGMMA.64x64x16.F32 R24, gdesc[UR4], RZ, !UPT, gsb0 ;  /* 0x00e00000041879f0 */ /* 0x000fe2000c0008ff */
        /* <DEDUP_REMOVED lines=15> */
[----:B------:R-:W-:Y:S01]  /*a0b0*/  IADD3 R8, R4, 0x6, RZ ;  /* 0x0000000604087810 */ /* 0x000fe20007ffe0ff */
[----:B------:R-:W-:-:S02]  /*a0c0*/  WARPGROUP.DEPBAR.LE gsb0, 0x0 ;  /* 0x00008000000079c5 */ /* 0x000fc40000010000 */
[----:B------:R-:W-:-:S08]  /*a0d0*/  WARPGROUP.ARRIVE ;  /* 0x00000000000079c5 */ /* 0x000fd00000000000 */
[----:B------:R-:W-:Y:S01]  /*a0e0*/  HGMMA.64x64x16.F32 R24, gdesc[UR4], R24, gsb0 ;  /* 0x00e00000041879f0 */ /* 0x000fe20008000818 */
[----:B------:R-:W-:Y:S02]  /*a0f0*/  R2UR UR4, R8 ;  /* 0x00000000080472ca */ /* 0x000fe400000e0000 */
[----:B------:R-:W-:Y:S02]  /*a100*/  R2UR UR5, R9 ;  /* 0x00000000090572ca */ /* 0x000fe400000e0000 */
[----:B------:R-:W-:Y:S02]  /*a110*/  R2UR UR6, R2 ;  /* 0x00000000020672ca */ /* 0x000fe400000e0000 */
[----:B------:R-:W-:Y:S02]  /*a120*/  R2UR UR7, R3 ;  /* 0x00000000030772ca */ /* 0x000fe400000e0000 */
[----:B------:R-:W-:Y:S01]  /*a130*/  SHF.L.U32 R3, R56, 0x1f, RZ ;  /* 0x0000001f38037819 */ /* 0x000fe200000006ff */
[----:B------:R-:W-:-:S02]  /*a140*/  WARPGROUP.DEPBAR.LE gsb0, 0x0 ;  /* 0x00008000000079c5 */ /* 0x000fc40000010000 */
[----:B------:R-:W-:-:S08]  /*a150*/  WARPGROUP.ARRIVE ;  /* 0x00000000000079c5 */ /* 0x000fd00000000000 */
[----:B------:R-:W-:Y:S03]  /*a160*/  HGMMA.64x64x16.F32 R24, gdesc[UR4], R24, gsb0 ;  /* 0x00e00000041879f0 */ /* 0x000fe60008000818 */
[----:B------:R-:W-:Y:S02]  /*a170*/  WARPGROUP.DEPBAR.LE gsb0, 0x0 ;  /* 0x00008000000079c5 */ /* 0x000fe40000010000 */
[----:B------:R-:W2:Y:S02]  /*a180*/  SYNCS.PHASECHK.TRANS64.TRYWAIT P1, [R18+URZ+0x38810], R3 ;  /* 0x03881003120075a7 */ /* 0x000ea4000802017f */
[----:B--2---:R-:W-:Y:S05]  /*a190*/  @!P1 BRA `(.L_x_2787) ;  /* 0x000001a000449947 */ /* 0x004fea0003800000 */
.L_x_3049:
[----:B------:R-:W-:Y:S05]  /*a1a0*/  BSYNC B0 ;  /* 0x0000000000007941 */ /* 0x000fea0003800000 */
.L_x_2786:
[----:B------:R-:W-:Y:S05]  /*a1b0*/  @!P0 BRA `(.L_x_2788) ;  /* 0x0000000000048947 */ /* 0x000fea0003800000 */
[----:B------:R-:W-:Y:S01]  /*a1c0*/  BPT.TRAP 0x1 ;  /* 0x000000040000795c */ /* 0x000fe20000300000 */
.L_x_2788:
[----:B------:R3:W4:Y:S01]  /*a1d0*/  SYNCS.PHASECHK.TRANS64.TRYWAIT P2, [R14+URZ+0x38850], R7 ;  /* 0x038850070e0075a7 */ /* 0x000722000804017f */
[----:B------:R-:W-:Y:S05]  /*a1e0*/  @!P0 BRA `(.L_x_2789) ;  /* 0x0000000000048947 */ /* 0x000fea0003800000 */
[----:B------:R-:W-:Y:S01]  /*a1f0*/  BPT.TRAP 0x1 ;  /* 0x000000040000795c */ /* 0x000fe20000300000 */
.L_x_2789:
[----:B------:R-:W5:Y:S02]  /*a200*/  S2R R0, SR_TID.X ;  /* 0x0000000000007919 */ /* 0x000f640000002100 */
[----:B-----5:R-:W-:-:S04]  /*a210*/  LOP3.LUT R0, R0, 0x7f, RZ, 0xc0, !PT ;  /* 0x0000007f00007812 */ /* 0x020fc800078ec0ff */
[----:B------:R-:W-:Y:S01]  /*a220*/  ISETP.NE.AND P1, PT, R0, RZ, PT ;  /* 0x000000ff0000720c */ /* 0x000fe20003f25270 */
[----:B------:R-:W-:-:S05]  /*a230*/  VIADD R0, R18, 0x400 ;  /* 0x0000040012007836 */ /* 0x000fca0000000000 */
[----:B------:R-:W-:Y:S01]  /*a240*/  SHF.R.U32.HI R0, RZ, 0x4, R0 ;  /* 0x00000004ff007819 */ /* 0x000fe20000011600 */
[----:B----4-:R-:W-:Y:S06]  /*a250*/  @P2 BRA `(.L_x_2790) ;  /* 0x0000000000082947 */ /* 0x010fec0003800000 */
[----:B------:R-:W4:Y:S02]  /*a260*/  SYNCS.PHASECHK.TRANS64.TRYWAIT P2, [R14+URZ+0x38850], R7 ;  /* 0x038850070e0075a7 */ /* 0x000f24000804017f */
[----:B----4-:R-:W-:Y:S05]  /*a270*/  @!P2 BRA `(.L_x_2791) ;  /* 0x000001a00020a947 */ /* 0x010fea0003800000 */
.L_x_2790:
[----:B------:R-:W-:Y:S01]  /*a280*/  LOP3.LUT R0, R0, 0x3fff, RZ, 0xc0, !PT ;  /* 0x00003fff00007812 */ /* 0x000fe200078ec0ff */
[----:B------:R-:W-:Y:S05]  /*a290*/  WARPSYNC.ALL ;  /* 0x0000000000007948 */ /* 0x000fea0003800000 */
[----:B------:R-:W-:Y:S01]  /*a2a0*/  LOP3.LUT R20, R0, 0x10000, RZ, 0xfc, !PT ;  /* 0x0001000000147812 */ /* 0x000fe200078efcff */
[----:B------:R-:W-:Y:S01]  /*a2b0*/  VIADD R0, R18, 0x26400 ;  /* 0x0002640012007836 */ /* 0x000fe20000000000 */
[----:B------:R-:W-:-:S03]  /*a2c0*/  WARPGROUP.ARRIVE ;  /* 0x00000000000079c5 */ /* 0x000fc60000000000 */
[----:B------:R-:W-:-:S03]  /*a2d0*/  IMAD R6, R19, 0x1000, R20 ;  /* 0x0000100013067824 */ /* 0x000fc600078e0214 */
[----:B------:R-:W5:Y:S01]  /*a2e0*/  S2R R21, SR_TID.X ;  /* 0x0000000000157919 */ /* 0x000f620000002100 */
[----:B01-34-:R-:W-:Y:S01]  /*a2f0*/  IMAD.MOV.U32 R7, RZ, RZ, 0x40000040 ;  /* 0x40000040ff077424 */ /* 0x01bfe200078e00ff */
[----:B------:R-:W-:Y:S01]  /*a300*/  SHF.R.U32.HI R0, RZ, 0x4, R0 ;  /* 0x00000004ff007819 */ /* 0x000fe20000011600 */
[----:B--2---:R-:W-:Y:S01]  /*a310*/  IMAD.MOV.U32 R3, RZ, RZ, 0x40000040 ;  /* 0x40000040ff037424 */ /* 0x004fe200078e00ff */
[----:B------:R-:W-:Y:S01]  /*a320*/  R2UR UR6, R6 ;  /* 0x00000000060672ca */ /* 0x000fe200000e0000 */
[----:B------:R-:W-:Y:S01]  /*a330*/  IMAD.MOV.U32 R57, RZ, RZ, 0x40000040 ;  /* 0x40000040ff397424 */ /* 0x000fe200078e00ff */
[----:B------:R-:W-:Y:S01]  /*a340*/  LOP3.LUT R0, R0, 0x3fff, RZ, 0xc0, !PT ;  /* 0x00003fff00007812 */ /* 0x000fe200078ec0ff */
[----:B------:R-:W-:Y:S01]  /*a350*/  IMAD.MOV.U32 R59, RZ, RZ, 0x40000040 ;  /* 0x40000040ff3b7424 */ /* 0x000fe200078e00ff */
[----:B------:R-:W-:Y:S01]  /*a360*/  R2UR UR7, R7 ;  /* 0x00000000070772ca */ /* 0x000fe200000e0000 */
[----:B------:R-:W-:Y:S01]  /*a370*/  IMAD.MOV.U32 R62, RZ, RZ, 0x4 ;  /* 0x00000004ff3e7424 */ /* 0x000fe200078e00ff */
[----:B------:R-:W-:Y:S01]  /*a380*/  LOP3.LUT R2, R0, 0x10000, RZ, 0xfc, !PT ;  /* 0x0001000000027812 */ /* 0x000fe200078efcff */
[----:B------:R-:W-:Y:S01]  /*a390*/  IMAD.MOV.U32 R67, RZ, RZ, 0x40000040 ;  /* 0x40000040ff437424 */ /* 0x000fe200078e00ff */
[----:B------:R-:W-:Y:S01]  /*a3a0*/  R2UR UR5, R3 ;  /* 0x00000000030572ca */ /* 0x000fe200000e0000 */
[----:B------:R-:W-:Y:S01]  /*a3b0*/  IMAD.MOV.U32 R65, RZ, RZ, 0x40000040 ;  /* 0x40000040ff417424 */ /* 0x000fe200078e00ff */
[C---:B------:R-:W-:Y:S01]  /*a3c0*/  R2UR UR4, R2.reuse ;  /* 0x00000000020472ca */ /* 0x040fe200000e0000 */
[----:B------:R-:W-:Y:S01]  /*a3d0*/  VIADD R58, R2, 0x2 ;  /* 0x00000002023a7836 */ /* 0x000fe20000000000 */
[----:B------:R-:W-:Y:S01]  /*a3e0*/  IADD3 R56, R6, 0x2, RZ ;  /* 0x0000000206387810 */ /* 0x000fe20007ffe0ff */
[----:B------:R-:W-:Y:S01]  /*a3f0*/  VIADD R7, R2, 0x800 ;  /* 0x0000080002077836 */ /* 0x000fe20000000000 */
[----:B------:R-:W-:-:S02]  /*a400*/  ULDC.64 UR46, c[0x0][0xad0] ;  /* 0x0002b400002e7ab9 */ /* 0x000fc40000000a00 */
[----:B------:R-:W-:-:S07]  /*a410*/  ULOP3.LUT UR47, URZ, UR47, URZ, 0x33, !UPT ;  /* 0x0000002f3f2f7292 */ /* 0x000fce000f8e333f */
        /* <DEDUP_REMOVED lines=9> */
[----:B-----5:R-:W-:-:S05]  /*a4b0*/  SHF.R.U32.HI R21, RZ, 0x7, R21 ;  /* 0x00000007ff157819 */ /* 0x020fca0000011615 */
[----:B------:R0:W1:Y:S02]  /*a4c0*/  SHFL.IDX PT, R0, R21, RZ, 0x1f ;  /* 0x00001fff15007589 */ /* 0x00006400000e0000 */
[----:B0-----:R-:W-:Y:S01]  /*a4d0*/  VIADD R21, R6, 0x800 ;  /* 0x0000080006157836 */ /* 0x001fe20000000000 */
[----:B-1----:R-:W-:-:S04]  /*a4e0*/  ISETP.GT.AND P2, PT, R0, 0x7f, PT ;  /* 0x0000007f0000780c */ /* 0x002fc80003f44270 */
        /* <DEDUP_REMOVED lines=153> */
[C---:B------:R-:W-:Y:S01]  /*ae80*/  IMAD.IADD R58, R0.reuse, 0x1, R21 ;  /* 0x00000001003a7824 */ /* 0x040fe200078e0215 */
[----:B------:R-:W-:Y:S01]  /*ae90*/  R2UR UR5, R59 ;  /* 0x000000003b0572ca */ /* 0x000fe200000e0000 */
[----:B------:R-:W-:Y:S01]  /*aea0*/  IMAD.MOV.U32 R59, RZ, RZ, 0x40000040 ;  /* 0x40000040ff3b7424 */ /* 0x000fe200078e00ff */
[----:B------:R-:W-:Y:S01]  /*aeb0*/  IADD3 R56, R0, R7, RZ ;  /* 0x0000000700387210 */ /* 0x000fe20007ffe0ff */
[----:B------:R-:W-:-:S02]  /*aec0*/  WARPGROUP.DEPBAR.LE gsb0, 0x0 ;  /* 0x00008000000079c5 */ /* 0x000fc40000010000 */
[----:B------:R-:W-:-:S08]  /*aed0*/  WARPGROUP.ARRIVE ;  /* 0x00000000000079c5 */ /* 0x000fd00000000000 */
        /* <DEDUP_REMOVED lines=16> */
[----:B------:R-:W-:Y:S01]  /*afe0*/  R2UR UR4, R56 ;  /* 0x00000000380472ca */ /* 0x000fe200000e0000 */
[----:B------:R-:W-:Y:S01]  /*aff0*/  IMAD.MOV.U32 R21, RZ, RZ, 0xa00 ;  /* 0x00000a00ff157424 */ /* 0x000fe200078e00ff */
[----:B------:R-:W-:Y:S01]  /*b000*/  R2UR UR5, R57 ;  /* 0x00000000390572ca */ /* 0x000fe200000e0000 */
[----:B------:R-:W-:Y:S01]  /*b010*/  IMAD.MOV.U32 R57, RZ, RZ, 0x40000040 ;  /* 0x40000040ff397424 */ /* 0x000fe200078e00ff */
[----:B------:R-:W-:Y:S01]  /*b020*/  IADD3 R56, R7, R62, RZ ;  /* 0x0000003e07387210 */ /* 0x000fe20007ffe0ff */
[----:B------:R-:W-:Y:S01]  /*b030*/  IMAD.MOV.U32 R7, RZ, RZ, 0x28 ;  /* 0x00000028ff077424 */ /* 0x000fe200078e00ff */
[----:B------:R-:W-:-:S04]  /*b040*/  SEL R21, R21, 0x980, P2 ;  /* 0x0000098015157807 */ /* 0x000fc80001000000 */
[----:B------:R-:W-:Y:S02]  /*b050*/  SEL R7, R7, 0x26, P2 ;  /* 0x0000002607077807 */ /* 0x000fe40001000000 */
[----:B------:R-:W-:Y:S02]  /*b060*/  LOP3.LUT R21, R21, 0xa00, RZ, 0xc0, !PT ;  /* 0x00000a0015157812 */ /* 0x000fe400078ec0ff */
[----:B------:R-:W-:Y:S01]  /*b070*/  LOP3.LUT R7, R7, 0x6, RZ, 0xc0, !PT ;  /* 0x0000000607077812 */ /* 0x000fe200078ec0ff */
        /* <DEDUP_REMOVED lines=9> */
[CC--:B------:R-:W-:Y:S02]  /*b110*/  IADD3 R58, R7.reuse, R21.reuse, R2 ;  /* 0x00000015073a7210 */ /* 0x0c0fe40007ffe002 */
[----:B------:R-:W-:Y:S01]  /*b120*/  IADD3 R56, R7, R21, R6 ;  /* 0x0000001507387210 */ /* 0x000fe20007ffe006 */
[----:B------:R-:W-:-:S02]  /*b130*/  IMAD.MOV.U32 R7, RZ, RZ, 0x30 ;  /* 0x00000030ff077424 */ /* 0x000fc400078e00ff */
[----:B------:R-:W-:-:S03]  /*b140*/  IMAD.MOV.U32 R21, RZ, RZ, 0xc00 ;  /* 0x00000c00ff157424 */ /* 0x000fc600078e00ff */
[----:B------:R-:W-:Y:S02]  /*b150*/  SEL R7, R7, 0x2e, P2 ;  /* 0x0000002e07077807 */ /* 0x000fe40001000000 */
        /* <DEDUP_REMOVED lines=8> */
[----:B------:R-:W-:Y:S01]  /*b1e0*/  VIADD R59, R6, 0xa00 ;  /* 0x00000a00063b7836 */ /* 0x000fe20000000000 */
[----:B------:R-:W-:Y:S02]  /*b1f0*/  R2UR UR6, R56 ;  /* 0x00000000380672ca */ /* 0x000fe400000e0000 */
[----:B------:R-:W-:Y:S01]  /*b200*/  R2UR UR7, R57 ;  /* 0x00000000390772ca */ /* 0x000fe200000e0000 */
[----:B------:R-:W-:Y:S01]  /*b210*/  VIADD R57, R2, 0xa00 ;  /* 0x00000a0002397836 */ /* 0x000fe20000000000 */
[----:B------:R-:W-:Y:S01]  /*b220*/  IADD3 R66, R0, R59, RZ ;  /* 0x0000003b00427210 */ /* 0x000fe20007ffe0ff */
[----:B------:R-:W-:-:S02]  /*b230*/  IMAD.IADD R58, R62, 0x1, R59 ;  /* 0x000000013e3a7824 */ /* 0x000fc400078e023b */
[----:B------:R-:W-:Y:S01]  /*b240*/  IMAD.IADD R64, R0, 0x1, R57 ;  /* 0x0000000100407824 */ /* 0x000fe200078e0239 */
[----:B------:R-:W-:Y:S01]  /*b250*/  IADD3 R56, R62, R57, RZ ;  /* 0x000000393e387210 */ /* 0x000fe20007ffe0ff */
        /* <DEDUP_REMOVED lines=10> */
[----:B------:R-:W-:Y:S02]  /*b300*/  IMAD.MOV.U32 R65, RZ, RZ, 0x40000040 ;  /* 0x40000040ff417424 */ /* 0x000fe400078e00ff */
[----:B------:R-:W-:-:S02]  /*b310*/  IMAD.MOV.U32 R59, RZ, RZ, 0x40000040 ;  /* 0x40000040ff3b7424 */ /* 0x000fc400078e00ff */
        /* <DEDUP_REMOVED lines=72> */
[----:B------:R-:W-:-:S02]  /*b7a0*/  VIADD R7, R2, 0xe00 ;  /* 0x00000e0002077836 */ /* 0x000fc40000000000 */
        /* <DEDUP_REMOVED lines=8> */
[----:B------:R-:W-:Y:S01]  /*b830*/  VIADD R59, R6, 0xe00 ;  /* 0x00000e00063b7836 */ /* 0x000fe20000000000 */
[----:B------:R-:W-:Y:S01]  /*b840*/  R2UR UR6, R56 ;  /* 0x00000000380672ca */ /* 0x000fe200000e0000 */
[C---:B------:R-:W-:Y:S01]  /*b850*/  IMAD.IADD R56, R0.reuse, 0x1, R7 ;  /* 0x0000000100387824 */ /* 0x040fe200078e0207 */
[----:B------:R-:W-:Y:S01]  /*b860*/  R2UR UR7, R57 ;  /* 0x00000000390772ca */ /* 0x000fe200000e0000 */
[----:B------:R-:W-:Y:S01]  /*b870*/  IMAD.MOV.U32 R57, RZ, RZ, 0x40000040 ;  /* 0x40000040ff397424 */ /* 0x000fe200078e00ff */
[----:B------:R-:W-:Y:S01]  /*b880*/  IADD3 R64, R0, R59, RZ ;  /* 0x0000003b00407210 */ /* 0x000fe20007ffe0ff */
[----:B------:R-:W-:-:S02]  /*b890*/  IMAD.IADD R58, R62, 0x1, R59 ;  /* 0x000000013e3a7824 */ /* 0x000fc400078e023b */
[----:B------:R-:W-:-:S05]  /*b8a0*/  IMAD.MOV.U32 R0, RZ, RZ, 0x40 ;  /* 0x00000040ff007424 */ /* 0x000fca00078e00ff */
[----:B------:R-:W-:Y:S01]  /*b8b0*/  SEL R0, R0, 0x3e, P2 ;  /* 0x0000003e00007807 */ /* 0x000fe20001000000 */
        /* <DEDUP_REMOVED lines=11> */
[----:B------:R-:W-:Y:S01]  /*b970*/  IMAD.MOV.U32 R59, RZ, RZ, 0x40000040 ;  /* 0x40000040ff3b7424 */ /* 0x000fe200078e00ff */
        /* <DEDUP_REMOVED lines=8> */
[----:B------:R-:W-:Y:S02]  /*ba00*/  IADD3 R56, R62, R7, RZ ;  /* 0x000000073e387210 */ /* 0x000fe40007ffe0ff */
[----:B------:R-:W-:Y:S01]  /*ba10*/  LOP3.LUT R7, R0, 0x6, RZ, 0xc0, !PT ;  /* 0x0000000600077812 */ /* 0x000fe200078ec0ff */
[----:B------:R-:W-:-:S03]  /*ba20*/  @!P1 VIADD R0, R14, 0x38840 ;  /* 0x000388400e009836 */ /* 0x000fc60000000000 */
[----:B------:R-:W-:Y:S02]  /*ba30*/  IADD3 R6, R7, R21, R6 ;  /* 0x0000001507067210 */ /* 0x000fe40007ffe006 */
[----:B------:R-:W-:Y:S01]  /*ba40*/  @!P1 PRMT R0, RZ, 0x654, R0 ;  /* 0x00000654ff009816 */ /* 0x000fe20000000000 */
        /* <DEDUP_REMOVED lines=8> */
[----:B------:R-:W-:Y:S01]  /*bad0*/  IADD3 R56, R7, R21, R2 ;  /* 0x0000001507387210 */ /* 0x000fe20007ffe002 */
[----:B------:R-:W-:Y:S01]  /*bae0*/  IMAD.MOV.U32 R7, RZ, RZ, 0x40000040 ;  /* 0x40000040ff077424 */ /* 0x000fe200078e00ff */
[----:B------:R-:W-:-:S04]  /*baf0*/  LEA R58, R169, 0xffffffc0, 0x6 ;  /* 0xffffffc0a93a7811 */ /* 0x000fc800078e30ff */
[----:B------:R-:W-:Y:S01]  /*bb00*/  IADD3 R59, -R185, R23, -R58 ;  /* 0x00000017b93b7210 */ /* 0x000fe20007ffe93a */
[----:B------:R-:W-:Y:S02]  /*bb10*/  WARPGROUP.DEPBAR.LE gsb0, 0x0 ;  /* 0x00008000000079c5 */ /* 0x000fe40000010000 */
[----:B------:R-:W-:-:S06]  /*bb20*/  WARPGROUP.ARRIVE ;  /* 0x00000000000079c5 */ /* 0x000fcc0000000000 */
[----:B------:R-:W-:Y:S01]  /*bb30*/  HGMMA.64x64x16.F32 R24, gdesc[UR4], R24, gsb0 ;  /* 0x00e00000041879f0 */ /* 0x000fe20008000818 */
[----:B------:R-:W-:Y:S02]  /*bb40*/  R2UR UR4, R56 ;  /* 0x00000000380472ca */ /* 0x000fe400000e0000 */
[----:B------:R-:W-:Y:S02]  /*bb50*/  R2UR UR5, R57 ;  /* 0x00000000390572ca */ /* 0x000fe400000e0000 */
[----:B------:R-:W-:Y:S01]  /*bb60*/  R2UR UR6, R6 ;  /* 0x00000000060672ca */ /* 0x000fe200000e0000 */
[----:B------:R-:W-:Y:S01]  /*bb70*/  IMAD.MOV.U32 R6, RZ, RZ, -0x40 ;  /* 0xffffffc0ff067424 */ /* 0x000fe200078e00ff */
[----:B------:R-:W-:-:S03]  /*bb80*/  R2UR UR7, R7 ;  /* 0x00000000070772ca */ /* 0x000fc600000e0000 */
[----:B------:R-:W-:-:S04]  /*bb90*/  IMAD R6, R169, R6, 0x41 ;  /* 0x00000041a9067424 */ /* 0x000fc800078e0206 */
[----:B------:R-:W-:Y:S01]  /*bba0*/  VIADD R62, R6, 0xffffffff ;  /* 0xffffffff063e7836 */ /* 0x000fe20000000000 */
[----:B------:R-:W-:Y:S02]  /*bbb0*/  WARPGROUP.DEPBAR.LE gsb0, 0x0 ;  /* 0x00008000000079c5 */ /* 0x000fe40000010000 */
[----:B------:R-:W-:-:S06]  /*bbc0*/  WARPGROUP.ARRIVE ;  /* 0x00000000000079c5 */ /* 0x000fcc0000000000 */
[----:B------:R-:W-:Y:S01]  /*bbd0*/  HGMMA.64x64x16.F32 R24, gdesc[UR4], R24, gsb0 ;  /* 0x00e00000041879f0 */ /* 0x000fe20008000818 */
[----:B------:R-:W-:Y:S02]  /*bbe0*/  ULDC.64 UR4, c[0x0][0xad8] ;  /* 0x0002b60000047ab9 */ /* 0x000fe40000000a00 */
[----:B------:R-:W-:-:S06]  /*bbf0*/  UISETP.GE.AND UP0, UPT, UR5, 0x1, UPT ;  /* 0x000000010500788c */ /* 0x000fcc000bf06270 */
[----:B------:R-:W-:Y:S01]  /*bc00*/  PLOP3.LUT P2, PT, PT, PT, UP0, 0x40, 0x0 ;  /* 0x000000000000781c */ /* 0x000fe20003f4e808 */
        /* <DEDUP_REMOVED lines=35> */
[----:B------:R-:W-:Y:S01]  /*be40*/  UP2UR UR46, UPR, URZ, 0x1 ;  /* 0x000000013f2e7883 */ /* 0x000fe20008000000 */
[----:B0-----:R-:W-:-:S06]  /*be50*/  IADD3 R0, -R184, R6, R23 ;  /* 0x00000006b8007210 */ /* 0x001fcc0007ffe117 */
[----:B------:R0:W2:Y:S01]  /*be60*/  MUFU.TANH R56, R24 ;  /* 0x0000001800387308 */ /* 0x0000a20000002400 */
[----:B------:R-:W-:Y:S01]  /*be70*/  IADD3 R7, -R185, R0, RZ ;  /* 0x00000000b9077210 */ /* 0x000fe20007ffe1ff */
[----:B------:R-:W-:-:S06]  /*be80*/  IMAD R0, R189, 0x40, R193 ;  /* 0x00000040bd007824 */ /* 0x000fcc00078e02c1 */
[----:B------:R-:W3:Y:S01]  /*be90*/  MUFU.TANH R26, R26 ;  /* 0x0000001a001a7308 */ /* 0x000ee20000002400 */
        /* <DEDUP_REMOVED lines=32> */
[----:B------:R0:W0:Y:S01]  /*c0a0*/  MUFU.TANH R57, R55 ;  /* 0x0000003700397308 */ /* 0x0000220000002400 */
        /* <DEDUP_REMOVED lines=9> */
[----:B0-----:R-:W-:-:S05]  /*c140*/  @P2 IMAD.HI.U32 R24, R21, UR6, RZ ;  /* 0x0000000615182c27 */ /* 0x001fca000f8e00ff */
[----:B------:R-:W-:-:S04]  /*c150*/  @P2 SHF.R.U32.HI R21, RZ, UR7, R24 ;  /* 0x00000007ff152c19 */ /* 0x000fc80008011618 */
[----:B------:R-:W-:Y:S01]  /*c160*/  LOP3.LUT R21, RZ, R21, RZ, 0x33, !PT ;  /* 0x00000015ff157212 */ /* 0x000fe200078e33ff */
[----:B------:R-:W-:Y:S06]  /*c170*/  BRA `(.L_x_2795) ;  /* 0x0000000000147947 */ /* 0x000fec0003800000 */
.L_x_2794:
[----:B------:R-:W-:-:S06]  /*c180*/  UISETP.NE.AND UP0, UPT, UR5, 0x1, UPT ;  /* 0x000000010500788c */ /* 0x000fcc000bf05270 */
[----:B------:R-:W-:-:S05]  /*c190*/  PLOP3.LUT P2, PT, PT, PT, UP0, 0x80, 0x0 ;  /* 0x000000000000781c */ /* 0x000fca0003f4f008 */
[----:B------:R-:W-:-:S08]  /*c1a0*/  @UP0 ULDC.64 UR6, c[0x0][0xae0] ;  /* 0x0002b80000060ab9 */ /* 0x000fd00000000a00 */
[----:B0-----:R-:W-:-:S05]  /*c1b0*/  @P2 IMAD.HI.U32 R24, R21, UR6, RZ ;  /* 0x0000000615182c27 */ /* 0x001fca000f8e00ff */
[----:B------:R-:W-:-:S07]  /*c1c0*/  @P2 SHF.R.U32.HI R21, RZ, UR7, R24 ;  /* 0x00000007ff152c19 */ /* 0x000fce0008011618 */
.L_x_2795:
[----:B------:R-:W-:Y:S05]  /*c1d0*/  BSYNC B0 ;  /* 0x0000000000007941 */ /* 0x000fea0003800000 */
.L_x_2793:
[----:B------:R-:W-:-:S04]  /*c1e0*/  IMAD R24, R21, UR5, -R58 ;  /* 0x0000000515187c24 */ /* 0x000fc8000f8e0a3a */
[----:B------:R-:W-:-:S05]  /*c1f0*/  IMAD.IADD R24, R24, 0x1, -R185 ;  /* 0x0000000118187824 */ /* 0x000fca00078e0ab9 */
[----:B------:R-:W-:Y:S02]  /*c200*/  VIMNMX R7, R7, R24, !PT ;  /* 0x0000001807077248 */ /* 0x000fe40007fe0100 */
[----:B------:R-:W-:-:S07]  /*c210*/  VIADDMNMX R6, R24, UR5, R6, PT ;  /* 0x0000000518067c46 */ /* 0x000fce000b800106 */
.L_x_2792:
[C---:B------:R-:W-:Y:S01]  /*c220*/  ISETP.GE.AND P2, PT, R62.reuse, 0x2, PT ;  /* 0x000000023e00780c */ /* 0x040fe20003f46270 */
[----:B------:R-:W-:Y:S01]  /*c230*/  UISETP.NE.AND UP0, UPT, UR46, URZ, UPT ;  /* 0x0000003f2e00728c */ /* 0x000fe2000bf05270 */
[C---:B------:R-:W-:Y:S02]  /*c240*/  ISETP.GE.AND P6, PT, R62.reuse, 0xa, PT ;  /* 0x0000000a3e00780c */ /* 0x040fe40003fc6270 */
[----:B------:R-:W-:Y:S02]  /*c250*/  ISETP.GT.AND P4, PT, R7, 0x1, !P2 ;  /* 0x000000010700780c */ /* 0x000fe40005784270 */
[----:B------:R-:W-:Y:S02]  /*c260*/  ISETP.GE.AND P3, PT, R62, 0x9, PT ;  /* 0x000000093e00780c */ /* 0x000fe40003f66270 */
[----:B------:R-:W-:Y:S02]  /*c270*/  ISETP.LT.OR P4, PT, R6, 0x2, P4 ;  /* 0x000000020600780c */ /* 0x000fe40002781670 */
[----:B0-----:R-:W-:-:S02]  /*c280*/  P2R R55, PR, RZ, 0x40 ;  /* 0x00000040ff377803 */ /* 0x001fc40000000000 */
[----:B------:R-:W-:Y:S02]  /*c290*/  FSEL R172, R25, -INF , !P4 ;  /* 0xff80000019ac7808 */ /* 0x000fe40006000000 */
[C---:B------:R-:W-:Y:S02]  /*c2a0*/  ISETP.GT.AND P4, PT, R7.reuse, 0x9, !P6 ;  /* 0x000000090700780c */ /* 0x040fe40007784270 */
[----:B------:R-:W-:Y:S02]  /*c2b0*/  ISETP.GT.AND P5, PT, R7, 0x8, !P3 ;  /* 0x000000080700780c */ /* 0x000fe40005fa4270 */
[----:B------:R-:W-:Y:S02]  /*c2c0*/  ISETP.LT.OR P4, PT, R6, 0xa, P4 ;  /* 0x0000000a0600780c */ /* 0x000fe40002781670 */
[----:B------:R-:W-:Y:S02]  /*c2d0*/  ISETP.GE.AND P6, PT, R62, 0x11, PT ;  /* 0x000000113e00780c */ /* 0x000fe40003fc6270 */
[----:B------:R-:W-:-:S02]  /*c2e0*/  FSEL R174, R29, -INF , !P4 ;  /* 0xff8000001dae7808 */ /* 0x000fc40006000000 */
[----:B------:R-:W-:Y:S02]  /*c2f0*/  ISETP.LT.OR P5, PT, R6, 0x9, P5 ;  /* 0x000000090600780c */ /* 0x000fe40002fa1670 */
[----:B------:R-:W-:Y:S02]  /*c300*/  ISETP.GT.AND P4, PT, R7, 0x10, !P6 ;  /* 0x000000100700780c */ /* 0x000fe40007784270 */
[----:B------:R-:W-:Y:S02]  /*c310*/  FSEL R64, R28, -INF , !P5 ;  /* 0xff8000001c407808 */ /* 0x000fe40006800000 */
        /* <DEDUP_REMOVED lines=80> */
.L_x_2798:
[----:B------:R-:W-:-:S06]  /*c820*/  UISETP.NE.AND UP0, UPT, UR5, 0x1, UPT ;  /* 0x000000010500788c */ /* 0x000fcc000bf05270 */
[----:B------:R-:W-:-:S05]  /*c830*/  PLOP3.LUT P6, PT, PT, PT, UP0, 0x80, 0x0 ;  /* 0x000000000000781c */ /* 0x000fca0003fcf008 */
[----:B------:R-:W-:-:S08]  /*c840*/  @UP0 ULDC.64 UR6, c[0x0][0xae0] ;  /* 0x0002b80000060ab9 */ /* 0x000fd00000000a00 */
[----:B------:R-:W-:Y:S01]  /*c850*/  @P6 IMAD.HI.U32 R24, R21, UR6, RZ ;  /* 0x0000000615186c27 */ /* 0x000fe2000f8e00ff */
[----:B------:R-:W-:-:S13]  /*c860*/  PLOP3.LUT P6, PT, PT, PT, UP0, 0x80, 0x0 ;  /* 0x000000000000781c */ /* 0x000fda0003fcf008 */
[----:B------:R-:W-:-:S07]  /*c870*/  @P6 SHF.R.U32.HI R21, RZ, UR7, R24 ;  /* 0x00000007ff156c19 */ /* 0x000fce0008011618 */
.L_x_2799:
[----:B------:R-:W-:Y:S05]  /*c880*/  BSYNC B0 ;  /* 0x0000000000007941 */ /* 0x000fea0003800000 */
.L_x_2797:
[----:B------:R-:W-:-:S05]  /*c890*/  IMAD R24, R21, UR5, -R58 ;  /* 0x0000000515187c24 */ /* 0x000fca000f8e0a3a */
[----:B------:R-:W-:-:S04]  /*c8a0*/  IADD3 R24, -R185, R24, RZ ;  /* 0x00000018b9187210 */ /* 0x000fc80007ffe1ff */
[----:B------:R-:W-:Y:S02]  /*c8b0*/  VIMNMX R7, R7, R24, !PT ;  /* 0x0000001807077248 */ /* 0x000fe40007fe0100 */
[----:B------:R-:W-:-:S07]  /*c8c0*/  VIADDMNMX R6, R24, UR5, R6, PT ;  /* 0x0000000518067c46 */ /* 0x000fce000b800106 */
.L_x_2796:
[C---:B------:R-:W-:Y:S01]  /*c8d0*/  ISETP.GT.AND P2, PT, R7.reuse, 0x1, !P2 ;  /* 0x000000010700780c */ /* 0x040fe20005744270 */
[----:B------:R-:W-:Y:S01]  /*c8e0*/  ULDC UR6, c[0x0][0xa80] ;  /* 0x0002a00000067ab9 */ /* 0x000fe20000000800 */
[----:B------:R-:W-:Y:S01]  /*c8f0*/  ISETP.GT.AND P3, PT, R7, 0x8, !P3 ;  /* 0x000000080700780c */ /* 0x000fe20005f64270 */
[----:B------:R-:W-:Y:S01]  /*c900*/  IMAD.U32 R168, RZ, RZ, UR6 ;  /* 0x00000006ffa87e24 */ /* 0x000fe2000f8e00ff */
[C---:B------:R-:W-:Y:S01]  /*c910*/  ISETP.LT.OR P2, PT, R6.reuse, 0x2, P2 ;  /* 0x000000020600780c */ /* 0x040fe20001741670 */
[----:B------:R-:W-:Y:S01]  /*c920*/  UISETP.NE.AND UP0, UPT, UR46, URZ, UPT ;  /* 0x0000003f2e00728c */ /* 0x000fe2000bf05270 */
[----:B------:R-:W-:Y:S01]  /*c930*/  BAR.SYNC.DEFER_BLOCKING 0xf, 0x100 ;  /* 0x03c4000000007b1d */ /* 0x000fe20000010000 */
[----:B------:R-:W-:Y:S01]  /*c940*/  ISETP.LT.OR P3, PT, R6, 0x9, P3 ;  /* 0x000000090600780c */ /* 0x000fe20001f61670 */
[----:B------:R-:W-:Y:S01]  /*c950*/  @!P1 VIADD R14, R14, 0x38860 ;  /* 0x000388600e0e9836 */ /* 0x000fe20000000000 */
[----:B------:R-:W-:Y:S02]  /*c960*/  FSEL R24, R27, -INF , !P2 ;  /* 0xff8000001b187808 */ /* 0x000fe40005000000 */
[----:B------:R-:W-:-:S02]  /*c970*/  ISETP.NE.AND P2, PT, R55, RZ, PT ;  /* 0x000000ff3700720c */ /* 0x000fc40003f45270 */
[----:B------:R-:W-:Y:S02]  /*c980*/  FSEL R27, R30, -INF , !P3 ;  /* 0xff8000001e1b7808 */ /* 0x000fe40005800000 */
[----:B------:R-:W-:Y:S02]  /*c990*/  ISETP.GT.AND P2, PT, R7, 0x9, !P2 ;  /* 0x000000090700780c */ /* 0x000fe40005744270 */
[----:B------:R-:W-:Y:S02]  /*c9a0*/  ISETP.NE.AND P3, PT, R29, RZ, PT ;  /* 0x000000ff1d00720c */ /* 0x000fe40003f65270 */
        /* <DEDUP_REMOVED lines=33> */
[----:B------:R-:W-:Y:S02]  /*cbc0*/  ISETP.GT.AND P2, PT, R7, 0x20, !P2 ;  /* 0x000000200700780c */ /* 0x000fe40005744270 */
[----:B------:R-:W-:Y:S02]  /*cbd0*/  FMNMX.FTZ R28, R62, R21, !PT ;  /* 0x000000153e1c7209 */ /* 0x000fe40007810000 */
[----:B------:R-:W-:Y:S02]  /*cbe0*/  ISETP.LT.OR P2, PT, R6, 0x21, P2 ;  /* 0x000000210600780c */ /* 0x000fe40001741670 */
[----:B------:R-:W-:Y:S01]  /*cbf0*/  ISETP.NE.AND P6, PT, R25, RZ, PT ;  /* 0x000000ff1900720c */ /* 0x000fe20003fc5270 */
[----:B------:R-:W0:Y:S01]  /*cc00*/  SHFL.BFLY PT, R21, R28, 0x2, 0x1f ;  /* 0x0c401f001c157f89 */ /* 0x000e2200000e0000 */
[----:B------:R-:W-:Y:S02]  /*cc10*/  FSEL R39, R42, -INF , !P2 ;  /* 0xff8000002a277808 */ /* 0x000fe40005000000 */
[----:B------:R-:W-:-:S02]  /*cc20*/  ISETP.NE.AND P2, PT, R69, RZ, PT ;  /* 0x000000ff4500720c */ /* 0x000fc40003f45270 */
[C---:B------:R-:W-:Y:S02]  /*cc30*/  ISETP.GT.AND P4, PT, R7.reuse, 0x31, !P4 ;  /* 0x000000310700780c */ /* 0x040fe40006784270 */
[C---:B------:R-:W-:Y:S02]  /*cc40*/  ISETP.GT.AND P2, PT, R7.reuse, 0x21, !P2 ;  /* 0x000000210700780c */ /* 0x040fe40005744270 */
[----:B------:R-:W-:Y:S02]  /*cc50*/  ISETP.GT.AND P5, PT, R7, 0x38, !P5 ;  /* 0x000000380700780c */ /* 0x000fe40006fa4270 */
[C---:B------:R-:W-:Y:S02]  /*cc60*/  ISETP.LT.OR P2, PT, R6.reuse, 0x22, P2 ;  /* 0x000000220600780c */ /* 0x040fe40001741670 */
[----:B------:R-:W-:Y:S02]  /*cc70*/  ISETP.LT.OR P4, PT, R6, 0x32, P4 ;  /* 0x000000320600780c */ /* 0x000fe40002781670 */
[----:B------:R-:W-:-:S02]  /*cc80*/  FSEL R41, R43, -INF , !P2 ;  /* 0xff8000002b297808 */ /* 0x000fc40005000000 */
[----:B------:R-:W-:Y:S02]  /*cc90*/  ISETP.GT.AND P2, PT, R7, 0x28, !P3 ;  /* 0x000000280700780c */ /* 0x000fe40005f44270 */
[----:B------:R-:W-:Y:S02]  /*cca0*/  ISETP.NE.AND P3, PT, R45, RZ, PT ;  /* 0x000000ff2d00720c */ /* 0x000fe40003f65270 */
[----:B------:R-:W-:Y:S02]  /*ccb0*/  ISETP.LT.OR P2, PT, R6, 0x29, P2 ;  /* 0x000000290600780c */ /* 0x000fe40001741670 */
[C---:B------:R-:W-:Y:S02]  /*ccc0*/  ISETP.GT.AND P3, PT, R7.reuse, 0x30, !P3 ;  /* 0x000000300700780c */ /* 0x040fe40005f64270 */
[----:B------:R-:W-:Y:S02]  /*ccd0*/  FSEL R43, R46, -INF , !P2 ;  /* 0xff8000002e2b7808 */ /* 0x000fe40005000000 */
[----:B------:R-:W-:-:S02]  /*cce0*/  ISETP.GT.AND P2, PT, R7, RZ, !P6 ;  /* 0x000000ff0700720c */ /* 0x000fc40007744270 */
[----:B0-----:R-:W-:Y:S02]  /*ccf0*/  FMNMX.FTZ R30, R28, R21, !PT ;  /* 0x000000151c1e7209 */ /* 0x001fe40007810000 */
[----:B------:R-:W-:Y:S02]  /*cd00*/  ISETP.LT.OR P2, PT, R6, 0x1, P2 ;  /* 0x000000010600780c */ /* 0x000fe40001741670 */
[----:B------:R-:W-:Y:S01]  /*cd10*/  ISETP.NE.AND P6, PT, R49, RZ, PT ;  /* 0x000000ff3100720c */ /* 0x000fe20003fc5270 */
[----:B------:R-:W0:Y:S01]  /*cd20*/  SHFL.BFLY PT, R21, R30, 0x1, 0x1f ;  /* 0x0c201f001e157f89 */ /* 0x000e2200000e0000 */
[----:B------:R-:W-:Y:S02]  /*cd30*/  FSEL R25, R26, -INF , !P2 ;  /* 0xff8000001a197808 */ /* 0x000fe40005000000 */
[----:B------:R-:W-:Y:S02]  /*cd40*/  ISETP.NE.AND P2, PT, R70, RZ, PT ;  /* 0x000000ff4600720c */ /* 0x000fe40003f45270 */
[----:B------:R-:W-:-:S02]  /*cd50*/  FMNMX.FTZ R26, R25, R24, !PT ;  /* 0x00000018191a7209 */ /* 0x000fc40007810000 */
[----:B------:R-:W-:Y:S02]  /*cd60*/  ISETP.GT.AND P2, PT, R7, 0x29, !P2 ;  /* 0x000000290700780c */ /* 0x000fe40005744270 */
[----:B------:R-:W-:Y:S02]  /*cd70*/  FMNMX.FTZ R26, R27, R26, !PT ;  /* 0x0000001a1b1a7209 */ /* 0x000fe40007810000 */
[----:B------:R-:W-:Y:S02]  /*cd80*/  ISETP.LT.OR P2, PT, R6, 0x2a, P2 ;  /* 0x0000002a0600780c */ /* 0x000fe40001741670 */
[----:B------:R-:W-:Y:S02]  /*cd90*/  FMNMX.FTZ R26, R29, R26, !PT ;  /* 0x0000001a1d1a7209 */ /* 0x000fe40007810000 */
[----:B------:R-:W-:Y:S02]  /*cda0*/  FSEL R45, R47, -INF , !P2 ;  /* 0xff8000002f2d7808 */ /* 0x000fe40005000000 */
[----:B------:R-:W-:-:S02]  /*cdb0*/  FMNMX.FTZ R26, R31, R26, !PT ;  /* 0x0000001a1f1a7209 */ /* 0x000fc40007810000 */
[C---:B------:R-:W-:Y:S02]  /*cdc0*/  ISETP.LT.OR P3, PT, R6.reuse, 0x31, P3 ;  /* 0x000000310600780c */ /* 0x040fe40001f61670 */
[----:B------:R-:W-:Y:S02]  /*cdd0*/  FMNMX.FTZ R26, R33, R26, !PT ;  /* 0x0000001a211a7209 */ /* 0x000fe40007810000 */
[----:B------:R-:W-:Y:S02]  /*cde0*/  ISETP.LT.OR P5, PT, R6, 0x39, P5 ;  /* 0x000000390600780c */ /* 0x000fe40002fa1670 */
[----:B------:R-:W-:Y:S02]  /*cdf0*/  FMNMX.FTZ R26, R35, R26, !PT ;  /* 0x0000001a231a7209 */ /* 0x000fe40007810000 */
[----:B0-----:R-:W-:Y:S02]  /*ce00*/  FMNMX.FTZ R21, R30, R21, !PT ;  /* 0x000000151e157209 */ /* 0x001fe40007810000 */
[----:B------:R-:W-:-:S02]  /*ce10*/  FMNMX.FTZ R26, R37, R26, !PT ;  /* 0x0000001a251a7209 */ /* 0x000fc40007810000 */
[C---:B------:R-:W-:Y:S01]  /*ce20*/  FSETP.NEU.FTZ.AND P2, PT, R21.reuse, -INF , PT ;  /* 0xff8000001500780b */ /* 0x040fe20003f5d000 */
[----:B------:R-:W-:Y:S01]  /*ce30*/  FMUL.FTZ R28, R21, R168 ;  /* 0x000000a8151c7220 */ /* 0x000fe20000410000 */
[----:B------:R-:W-:Y:S02]  /*ce40*/  FMNMX.FTZ R26, R39, R26, !PT ;  /* 0x0000001a271a7209 */ /* 0x000fe40007810000 */
[----:B------:R-:W-:Y:S02]  /*ce50*/  FSEL R47, R51, -INF , !P4 ;  /* 0xff800000332f7808 */ /* 0x000fe40006000000 */
[----:B------:R-:W-:Y:S02]  /*ce60*/  FMNMX.FTZ R26, R41, R26, !PT ;  /* 0x0000001a291a7209 */ /* 0x000fe40007810000 */
[----:B------:R-:W-:Y:S02]  /*ce70*/  FSEL R55, R28, RZ, P2 ;  /* 0x000000ff1c377208 */ /* 0x000fe40001000000 */
[----:B------:R-:W-:-:S02]  /*ce80*/  FMNMX.FTZ R26, R43, R26, !PT ;  /* 0x0000001a2b1a7209 */ /* 0x000fc40007810000 */
[----:B------:R-:W-:Y:S01]  /*ce90*/  ISETP.GT.AND P2, PT, R7, 0x39, !P6 ;  /* 0x000000390700780c */ /* 0x000fe20007744270 */
[-CC-:B------:R-:W-:Y:S01]  /*cea0*/  FFMA.FTZ R171, R56, R168.reuse, -R55.reuse ;  /* 0x000000a838ab7223 */ /* 0x180fe20000010837 */
[----:B------:R-:W-:Y:S01]  /*ceb0*/  FSEL R7, R50, -INF , !P3 ;  /* 0xff80000032077808 */ /* 0x000fe20005800000 */
[--C-:B------:R-:W-:Y:S01]  /*cec0*/  FFMA.FTZ R172, R172, R168, -R55.reuse ;  /* 0x000000a8acac7223 */ /* 0x100fe20000010837 */
[----:B------:R-:W-:Y:S01]  /*ced0*/  FMNMX.FTZ R26, R45, R26, !PT ;  /* 0x0000001a2d1a7209 */ /* 0x000fe20007810000 */
[-CC-:B------:R-:W-:Y:S01]  /*cee0*/  FFMA.FTZ R173, R64, R168.reuse, -R55.reuse ;  /* 0x000000a840ad7223 */ /* 0x180fe20000010837 */
[----:B------:R-:W-:Y:S01]  /*cef0*/  ISETP.LT.OR P2, PT, R6, 0x3a, P2 ;  /* 0x0000003a0600780c */ /* 0x000fe20001741670 */
[--C-:B------:R-:W-:Y:S01]  /*cf00*/  FFMA.FTZ R174, R174, R168, -R55.reuse ;  /* 0x000000a8aeae7223 */ /* 0x100fe20000010837 */
[----:B------:R-:W-:Y:S01]  /*cf10*/  FMNMX.FTZ R26, R7, R26, !PT ;  /* 0x0000001a071a7209 */ /* 0x000fe20007810000 */
[-CC-:B------:R-:W-:Y:S01]  /*cf20*/  FFMA.FTZ R175, R32, R168.reuse, -R55.reuse ;  /* 0x000000a820af7223 */ /* 0x180fe20000010837 */
[----:B------:R-:W-:Y:S01]  /*cf30*/  FSEL R49, R54, -INF , !P5 ;  /* 0xff80000036317808 */ /* 0x000fe20006800000 */
[--C-:B------:R-:W-:Y:S01]  /*cf40*/  FFMA.FTZ R176, R176, R168, -R55.reuse ;  /* 0x000000a8b0b07223 */ /* 0x100fe20000010837 */
[----:B------:R-:W-:Y:S01]  /*cf50*/  FMNMX.FTZ R26, R47, R26, !PT ;  /* 0x0000001a2f1a7209 */ /* 0x000fe20007810000 */
[-CC-:B------:R-:W-:Y:S01]  /*cf60*/  FFMA.FTZ R177, R36, R168.reuse, -R55.reuse ;  /* 0x000000a824b17223 */ /* 0x180fe20000010837 */
[----:B------:R-:W-:Y:S01]  /*cf70*/  FSEL R51, R57, -INF , !P2 ;  /* 0xff80000039337808 */ /* 0x000fe20005000000 */
        /* <DEDUP_REMOVED lines=11> */
[----:B------:R-:W-:Y:S01]  /*d030*/  FFMA.FTZ R199, R62, R168, -R55 ;  /* 0x000000a83ec77223 */ /* 0x000fe20000010837 */
[----:B------:R-:W-:Y:S01]  /*d040*/  MUFU.EX2 R171, R171 ;  /* 0x000000ab00ab7308 */ /* 0x000fe20000000800 */
[----:B------:R-:W-:-:S07]  /*d050*/  @!P1 PRMT R14, RZ, 0x654, R14 ;  /* 0x00000654ff0e9816 */ /* 0x000fce000000000e */
[----:B------:R-:W1:Y:S08]  /*d060*/  MUFU.EX2 R172, R172 ;  /* 0x000000ac00ac7308 */ /* 0x000e700000000800 */
[----:B------:R-:W-:Y:S01]  /*d070*/  MUFU.EX2 R173, R173 ;  /* 0x000000ad00ad7308 */ /* 0x000fe20000000800 */
[----:B0-----:R-:W-:-:S07]  /*d080*/  FMNMX.FTZ R53, R26, R53, !PT ;  /* 0x000000351a357209 */ /* 0x001fce0007810000 */
[----:B------:R-:W0:Y:S01]  /*d090*/  MUFU.EX2 R174, R174 ;  /* 0x000000ae00ae7308 */ /* 0x000e220000000800 */
[----:B-1----:R-:W-:Y:S01]  /*d0a0*/  F2FP.F16.F32.PACK_AB R164, R172, R171 ;  /* 0x000000abaca4723e */ /* 0x002fe200000000ff */
[----:B------:R-:W-:Y:S01]  /*d0b0*/  FADD.FTZ R172, R171, R172 ;  /* 0x000000acabac7221 */ /* 0x000fe20000010000 */
[----:B------:R-:W1:Y:S05]  /*d0c0*/  SHFL.BFLY PT, R190, R53, 0x1, 0x1f ;  /* 0x0c201f0035be7f89 */ /* 0x000e6a00000e0000 */
[----:B------:R-:W-:Y:S08]  /*d0d0*/  MUFU.EX2 R175, R175 ;  /* 0x000000af00af7308 */ /* 0x000ff00000000800 */
[----:B------:R-:W2:Y:S01]  /*d0e0*/  MUFU.EX2 R176, R176 ;  /* 0x000000b000b07308 */ /* 0x000ea20000000800 */
[----:B0-----:R-:W-:Y:S01]  /*d0f0*/  F2FP.F16.F32.PACK_AB R166, R174, R173 ;  /* 0x000000adaea6723e */ /* 0x001fe200000000ff */
[----:B------:R-:W-:-:S04]  /*d100*/  FADD.FTZ R173, R173, R172 ;  /* 0x000000acadad7221 */ /* 0x000fc80000010000 */
[----:B------:R-:W-:Y:S02]  /*d110*/  FADD.FTZ R174, R174, R173 ;  /* 0x000000adaeae7221 */ /* 0x000fe40000010000 */
[----:B------:R-:W-:Y:S01]  /*d120*/  MUFU.EX2 R177, R177 ;  /* 0x000000b100b17308 */ /* 0x000fe20000000800 */
[----:B-1----:R-:W-:-:S04]  /*d130*/  FMNMX.FTZ R190, R53, R190, !PT ;  /* 0x000000be35be7209 */ /* 0x002fc80007810000 */
[C---:B------:R-:W-:Y:S01]  /*d140*/  FSETP.NEU.FTZ.AND P2, PT, R190.reuse, -INF , PT ;  /* 0xff800000be00780b */ /* 0x040fe20003f5d000 */
[-C--:B------:R-:W-:Y:S02]  /*d150*/  FMUL.FTZ R6, R190, R168.reuse ;  /* 0x000000a8be067220 */ /* 0x080fe40000410000 */
[----:B------:R-:W0:Y:S01]  /*d160*/  MUFU.EX2 R178, R178 ;  /* 0x000000b200b27308 */ /* 0x000e220000000800 */
[----:B--2---:R-:W-:Y:S01]  /*d170*/  F2FP.F16.F32.PACK_AB R160, R176, R175 ;  /* 0x000000afb0a0723e */ /* 0x004fe200000000ff */
[----:B------:R-:W-:Y:S01]  /*d180*/  FADD.FTZ R175, R175, R174 ;  /* 0x000000aeafaf7221 */ /* 0x000fe20000010000 */
[----:B------:R-:W-:Y:S01]  /*d190*/  FSEL R26, R6, RZ, P2 ;  /* 0x000000ff061a7208 */ /* 0x000fe20001000000 */
[----:B------:R-:W-:Y:S02]  /*d1a0*/  IMAD R6, R19, 0x1000, R188 ;  /* 0x0000100013067824 */ /* 0x000fe400078e02bc */
[----:B------:R-:W-:Y:S01]  /*d1b0*/  FADD.FTZ R176, R176, R175 ;  /* 0x000000afb0b07221 */ /* 0x000fe20000010000 */
[----:B------:R-:W-:Y:S01]  /*d1c0*/  PLOP3.LUT P2, PT, PT, PT, UP0, 0x40, 0x0 ;  /* 0x000000000000781c */ /* 0x000fe20003f4e808 */
        /* <DEDUP_REMOVED lines=17> */
[----:B------:R-:W-:Y:S01]  /*d2e0*/  MUFU.EX2 R200, R200 ;  /* 0x000000c800c87308 */ /* 0x000fe20000000800 */
[----:B------:R-:W-:Y:S01]  /*d2f0*/  IMAD.MOV.U32 R7, RZ, RZ, 0x40000040 ;  /* 0x40000040ff077424 */ /* 0x000fe200078e00ff */
[----:B0-----:R-:W-:Y:S01]  /*d300*/  F2FP.F16.F32.PACK_AB R162, R178, R177 ;  /* 0x000000b1b2a2723e */ /* 0x001fe200000000ff */
[----:B------:R-:W-:Y:S01]  /*d310*/  FADD.FTZ R177, R177, R176 ;  /* 0x000000b0b1b17221 */ /* 0x000fe20000010000 */
[----:B------:R-:W-:-:S02]  /*d320*/  R2UR UR6, R6 ;  /* 0x00000000060672ca */ /* 0x000fc400000e0000 */
[----:B------:R-:W-:Y:S01]  /*d330*/  R2UR UR7, R7 ;  /* 0x00000000070772ca */ /* 0x000fe200000e0000 */
[----:B------:R-:W-:Y:S01]  /*d340*/  FADD.FTZ R178, R178, R177 ;  /* 0x000000b1b2b27221 */ /* 0x000fe20000010000 */
[----:B------:R-:W0:Y:S01]  /*d350*/  MUFU.EX2 R201, R201 ;  /* 0x000000c900c97308 */ /* 0x000e220000000800 */
[----:B------:R-:W-:-:S07]  /*d360*/  MOV R7, 0x40000040 ;  /* 0x4000004000077802 */ /* 0x000fce0000000f00 */
        /* <DEDUP_REMOVED lines=21> */
[----:B------:R-:W3:Y:S01]  /*d4c0*/  MUFU.EX2 R182, R182 ;  /* 0x000000b600b67308 */ /* 0x000ee20000000800 */
[----:B0-----:R-:W-:Y:S01]  /*d4d0*/  F2FP.F16.F32.PACK_AB R156, R180, R179 ;  /* 0x000000b3b49c723e */ /* 0x001fe200000000ff */
[----:B------:R-:W-:-:S04]  /*d4e0*/  FADD.FTZ R179, R179, R178 ;  /* 0x000000b2b3b37221 */ /* 0x000fc80000010000 */
[----:B------:R-:W-:Y:S02]  /*d4f0*/  FADD.FTZ R180, R180, R179 ;  /* 0x000000b3b4b47221 */ /* 0x000fe40000010000 */
[----:B------:R-:W0:Y:S08]  /*d500*/  MUFU.EX2 R210, R210 ;  /* 0x000000d200d27308 */ /* 0x000e300000000800 */
[----:B------:R-:W4:Y:S01]  /*d510*/  MUFU.EX2 R222, R222 ;  /* 0x000000de00de7308 */ /* 0x000f220000000800 */
[----:B---3--:R-:W-:Y:S01]  /*d520*/  F2FP.F16.F32.PACK_AB R158, R182, R181 ;  /* 0x000000b5b69e723e */ /* 0x008fe200000000ff */
[----:B------:R-:W-:-:S04]  /*d530*/  FADD.FTZ R181, R181, R180 ;  /* 0x000000b4b5b57221 */ /* 0x000fc80000010000 */
[----:B------:R-:W-:Y:S02]  /*d540*/  FADD.FTZ R182, R182, R181 ;  /* 0x000000b5b6b67221 */ /* 0x000fe40000010000 */
[----:B------:R-:W-:Y:S01]  /*d550*/  MUFU.EX2 R223, R223 ;  /* 0x000000df00df7308 */ /* 0x000fe20000000800 */
[----:B0-----:R-:W-:-:S07]  /*d560*/  FADD.FTZ R207, R210, R207 ;  /* 0x000000cfd2cf7221 */ /* 0x001fce0000010000 */
[----:B------:R-:W0:Y:S01]  /*d570*/  MUFU.EX2 R224, R224 ;  /* 0x000000e000e07308 */ /* 0x000e220000000800 */
[C---:B----4-:R-:W-:Y:S01]  /*d580*/  F2FP.F16.F32.PACK_AB R157, R222.reuse, R210 ;  /* 0x000000d2de9d723e */ /* 0x050fe200000000ff */
[----:B------:R-:W-:-:S06]  /*d590*/  FADD.FTZ R222, R222, R207 ;  /* 0x000000cfdede7221 */ /* 0x000fcc0000010000 */
[----:B------:R-:W3:Y:S08]  /*d5a0*/  MUFU.EX2 R183, R183 ;  /* 0x000000b700b77308 */ /* 0x000ef00000000800 */
[----:B------:R-:W4:Y:S01]  /*d5b0*/  MUFU.EX2 R191, R191 ;  /* 0x000000bf00bf7308 */ /* 0x000f220000000800 */
[----:B0-----:R-:W-:Y:S01]  /*d5c0*/  F2FP.F16.F32.PACK_AB R159, R224, R223 ;  /* 0x000000dfe09f723e */ /* 0x001fe200000000ff */
[----:B------:R-:W-:-:S04]  /*d5d0*/  FADD.FTZ R223, R223, R222 ;  /* 0x000000dedfdf7221 */ /* 0x000fc80000010000 */
[----:B------:R-:W-:Y:S01]  /*d5e0*/  STSM.16.M88.4 [R209], R156 ;  /* 0x0000009cd1007844 */ /* 0x000fe20000000200 */
[----:B------:R-:W-:Y:S01]  /*d5f0*/  FADD.FTZ R224, R224, R223 ;  /* 0x000000dfe0e07221 */ /* 0x000fe20000010000 */
[----:B------:R-:W-:Y:S01]  /*d600*/  MUFU.EX2 R198, R198 ;  /* 0x000000c600c67308 */ /* 0x000fe20000000800 */
[----:B---3--:R-:W-:-:S07]  /*d610*/  FADD.FTZ R182, R183, R182 ;  /* 0x000000b6b7b67221 */ /* 0x008fce0000010000 */
[----:B------:R-:W0:Y:S01]  /*d620*/  MUFU.EX2 R199, R199 ;  /* 0x000000c700c77308 */ /* 0x000e220000000800 */
[C---:B----4-:R-:W-:Y:S01]  /*d630*/  F2FP.F16.F32.PACK_AB R152, R191.reuse, R183 ;  /* 0x000000b7bf98723e */ /* 0x050fe200000000ff */
[----:B------:R-:W-:-:S06]  /*d640*/  FADD.FTZ R191, R191, R182 ;  /* 0x000000b6bfbf7221 */ /* 0x000fcc0000010000 */
[----:B------:R-:W-:Y:S08]  /*d650*/  MUFU.EX2 R225, R225 ;  /* 0x000000e100e17308 */ /* 0x000ff00000000800 */
[----:B------:R-:W3:Y:S01]  /*d660*/  MUFU.EX2 R226, R226 ;  /* 0x000000e200e27308 */ /* 0x000ee20000000800 */
[----:B0-----:R-:W-:-:S07]  /*d670*/  F2FP.F16.F32.PACK_AB R154, R199, R198 ;  /* 0x000000c6c79a723e */ /* 0x001fce00000000ff */
[----:B------:R-:W-:Y:S08]  /*d680*/  MUFU.EX2 R229, R229 ;  /* 0x000000e500e57308 */ /* 0x000ff00000000800 */
[----:B------:R-:W0:Y:S01]  /*d690*/  MUFU.EX2 R170, R170 ;  /* 0x000000aa00aa7308 */ /* 0x000e220000000800 */
[----:B---3--:R-:W-:Y:S01]  /*d6a0*/  F2FP.F16.F32.PACK_AB R153, R226, R225 ;  /* 0x000000e1e299723e */ /* 0x008fe200000000ff */
[----:B------:R-:W-:-:S04]  /*d6b0*/  FADD.FTZ R225, R225, R224 ;  /* 0x000000e0e1e17221 */ /* 0x000fc80000010000 */
[----:B------:R-:W-:Y:S01]  /*d6c0*/  FADD.FTZ R226, R226, R225 ;  /* 0x000000e1e2e27221 */ /* 0x000fe20000010000 */
[----:B0-----:R-:W-:-:S05]  /*d6d0*/  F2FP.F16.F32.PACK_AB R155, R170, R229 ;  /* 0x000000e5aa9b723e */ /* 0x001fca00000000ff */
[----:B------:R0:W-:Y:S01]  /*d6e0*/  STSM.16.M88.4 [R208], R152 ;  /* 0x00000098d0007844 */ /* 0x0001e20000000200 */
[----:B------:R-:W-:-:S06]  /*d6f0*/  WARPGROUP.ARRIVE ;  /* 0x00000000000079c5 */ /* 0x000fcc0000000000 */
[----:B------:R-:W-:Y:S03]  /*d700*/  HGMMA.64x256x16.F32 R24, R164, gdesc[UR4].tnspB, RZ, !UPT, gsb0 ;  /* 0x43e00004a4187df0 */ /* 0x000fe6000c0008ff */
[----:B------:R-:W-:Y:S02]  /*d710*/  WARPGROUP.DEPBAR.LE gsb0, 0x0 ;  /* 0x00008000000079c5 */ /* 0x000fe40000010000 */
[----:B-1----:R-:W-:Y:S01]  /*d720*/  VIADD R164, R6, 0x80 ;  /* 0x0000008006a47836 */ /* 0x002fe20000000000 */
[----:B------:R-:W-:Y:S01]  /*d730*/  WARPGROUP.ARRIVE ;  /* 0x00000000000079c5 */ /* 0x000fe20000000000 */
[----:B------:R-:W-:-:S03]  /*d740*/  IMAD.MOV.U32 R165, RZ, RZ, 0x40000040 ;  /* 0x40000040ffa57424 */ /* 0x000fc600078e00ff */
[----:B------:R-:W-:Y:S02]  /*d750*/  R2UR UR6, R164 ;  /* 0x00000000a40672ca */ /* 0x000fe400000e0000 */
[----:B------:R-:W-:-:S15]  /*d760*/  R2UR UR7, R165 ;  /* 0x00000000a50772ca */ /* 0x000fde00000e0000 */
[----:B------:R-:W-:-:S01]  /*d770*/  NOP ;  /* 0x0000000000007918 */ /* 0x000fc20000000000 */
[----:B------:R-:W-:Y:S03]  /*d780*/  HGMMA.64x256x16.F32 R24, R160, gdesc[UR4].tnspB, R24, gsb0 ;  /* 0x43e00004a0187df0 */ /* 0x000fe60008000818 */
[----:B------:R-:W-:Y:S02]  /*d790*/  WARPGROUP.DEPBAR.LE gsb0, 0x0 ;  /* 0x00008000000079c5 */ /* 0x000fe40000010000 */
[C---:B--2---:R-:W-:Y:S01]  /*d7a0*/  VIADD R160, R6.reuse, 0x100 ;  /* 0x0000010006a07836 */ /* 0x044fe20000000000 */
[----:B------:R-:W-:Y:S01]  /*d7b0*/  WARPGROUP.ARRIVE ;  /* 0x00000000000079c5 */ /* 0x000fe20000000000 */
[----:B------:R-:W-:Y:S02]  /*d7c0*/  IMAD.MOV.U32 R161, RZ, RZ, 0x40000040 ;  /* 0x40000040ffa17424 */ /* 0x000fe400078e00ff */
[----:B------:R-:W-:Y:S01]  /*d7d0*/  VIADD R6, R6, 0x180 ;  /* 0x0000018006067836 */ /* 0x000fe20000000000 */
[----:B------:R-:W-:-:S02]  /*d7e0*/  R2UR UR6, R160 ;  /* 0x00000000a00672ca */ /* 0x000fc400000e0000 */
[----:B------:R-:W-:-:S15]  /*d7f0*/  R2UR UR7, R161 ;  /* 0x00000000a10772ca */ /* 0x000fde00000e0000 */
[----:B------:R-:W-:-:S01]  /*d800*/  NOP ;  /* 0x0000000000007918 */ /* 0x000fc20000000000 */
[----:B------:R-:W-:Y:S01]  /*d810*/  HGMMA.64x256x16.F32 R24, R156, gdesc[UR4].tnspB, R24, gsb0 ;  /* 0x43e000049c187df0 */ /* 0x000fe20008000818 */
[----:B------:R-:W-:Y:S01]  /*d820*/  R2UR UR6, R6 ;  /* 0x00000000060672ca */ /* 0x000fe200000e0000 */
[----:B------:R-:W-:Y:S01]  /*d830*/  FADD.FTZ R6, R198, R191 ;  /* 0x000000bfc6067221 */ /* 0x000fe20000010000 */
[----:B------:R-:W-:Y:S01]  /*d840*/  R2UR UR7, R7 ;  /* 0x00000000070772ca */ /* 0x000fe200000e0000 */
[----:B------:R-:W-:Y:S02]  /*d850*/  FADD.FTZ R7, R229, R226 ;  /* 0x000000e2e5077221 */ /* 0x000fe40000010000 */
[----:B------:R-:W-:Y:S02]  /*d860*/  FADD.FTZ R6, R199, R6 ;  /* 0x00000006c7067221 */ /* 0x000fe40000010000 */
[----:B------:R-:W-:Y:S01]  /*d870*/  FADD.FTZ R7, R170, R7 ;  /* 0x00000007aa077221 */ /* 0x000fe20000010000 */
[----:B------:R-:W-:Y:S02]  /*d880*/  WARPGROUP.DEPBAR.LE gsb0, 0x0 ;  /* 0x00008000000079c5 */ /* 0x000fe40000010000 */
[----:B------:R-:W-:-:S15]  /*d890*/  WARPGROUP.ARRIVE ;  /* 0x00000000000079c5 */ /* 0x000fde0000000000 */
[----:B------:R-:W-:-:S02]  /*d8a0*/  NOP ;  /* 0x0000000000007918 */ /* 0x000fc40000000000 */
[----:B------:R-:W-:Y:S03]  /*d8b0*/  HGMMA.64x256x16.F32 R24, R152, gdesc[UR4].tnspB, R24, gsb0 ;  /* 0x43e0000498187df0 */ /* 0x000fe60008000818 */
[----:B------:R-:W-:Y:S02]  /*d8c0*/  WARPGROUP.DEPBAR.LE gsb0, 0x0 ;  /* 0x00008000000079c5 */ /* 0x000fe40000010000 */
[----:B------:R1:W-:Y:S06]  /*d8d0*/  MEMBAR.ALL.CTA ;  /* 0x0000000000007992 */ /* 0x0003ec0000008000 */
[----:B-1----:R-:W1:Y:S02]  /*d8e0*/  FENCE.VIEW.ASYNC.S ;  /* 0x00000000000073c6 */ /* 0x002e640000000000 */
[----:B-1----:R-:W-:Y:S01]  /*d8f0*/  NOP ;  /* 0x0000000000007918 */ /* 0x002fe20000000000 */
[----:B------:R-:W-:Y:S06]  /*d900*/  BAR.ARV 0xe, 0x100 ;  /* 0x0384000000007b1d */ /* 0x000fec0000002000 */
[----:B------:R1:W-:Y:S02]  /*d910*/  @!P1 SYNCS.ARRIVE.TRANS64.RED.A1T0 RZ, [R14+URZ], RZ ;  /* 0x000000ff0eff99a7 */ /* 0x0003e4000810043f */
[----:B-1----:R-:W-:-:S04]  /*d920*/  IMAD.IADD R14, R23, 0x1, -R184 ;  /* 0x00000001170e7824 */ /* 0x002fc800078e0ab8 */
[----:B0-----:R-:W-:Y:S02]  /*d930*/  IMAD R154, R189, 0x40, R14 ;  /* 0x00000040bd9a7824 */ /* 0x001fe400078e020e */
[----:B------:R-:W-:Y:S02]  /*d940*/  VIADD R14, R169, 0xfffffffe ;  /* 0xfffffffea90e7836 */ /* 0x000fe40000000000 */
[----:B------:R-:W-:Y:S01]  /*d950*/  VIADD R152, R154, UR4 ;  /* 0x000000049a987c36 */ /* 0x000fe20008000000 */
        /* <DEDUP_REMOVED lines=13> */
.L_x_2802:
[----:B------:R-:W-:-:S06]  /*da30*/  UISETP.NE.AND UP0, UPT, UR5, 0x1, UPT ;  /* 0x000000010500788c */ /* 0x000fcc000bf05270 */
[----:B------:R-:W-:-:S05]  /*da40*/  PLOP3.LUT P2, PT, PT, PT, UP0, 0x80, 0x0 ;  /* 0x000000000000781c */ /* 0x000fca0003f4f008 */
[----:B------:R-:W-:-:S08]  /*da50*/  @UP0 ULDC.64 UR6, c[0x0][0xae0] ;  /* 0x0002b80000060ab9 */ /* 0x000fd00000000a00 */
[----:B------:R-:W-:-:S05]  /*da60*/  @P2 IMAD.HI.U32 R154, R153, UR6, RZ ;  /* 0x00000006999a2c27 */ /* 0x000fca000f8e00ff */
[----:B------:R-:W-:-:S07]  /*da70*/  @P2 SHF.R.U32.HI R153, RZ, UR7, R154 ;  /* 0x00000007ff992c19 */ /* 0x000fce000801169a */
.L_x_2803:
[----:B------:R-:W-:Y:S05]  /*da80*/  BSYNC B0 ;  /* 0x0000000000007941 */ /* 0x000fea0003800000 */
.L_x_2801:
[----:B------:R-:W-:-:S04]  /*da90*/  IMAD.U32 R154, RZ, RZ, UR5 ;  /* 0x00000005ff9a7e24 */ /* 0x000fc8000f8e00ff */
[----:B------:R-:W-:-:S05]  /*daa0*/  IMAD R153, R153, R154, UR5 ;  /* 0x0000000599997e24 */ /* 0x000fca000f8e029a */
[----:B------:R-:W-:-:S07]  /*dab0*/  VIMNMX R152, R152, R153, PT ;  /* 0x0000009998987248 */ /* 0x000fce0003fe0100 */
.L_x_2800:
[----:B------:R-:W-:Y:S01]  /*dac0*/  SHF.R.S32.HI R153, RZ, 0x1f, R152 ;  /* 0x0000001fff997819 */ /* 0x000fe20000011498 */
[----:B------:R-:W-:Y:S01]  /*dad0*/  ULDC UR38, c[0x0][0xadc] ;  /* 0x0002b70000267ab9 */ /* 0x000fe20000000800 */
[----:B------:R-:W-:Y:S01]  /*dae0*/  ULDC UR41, c[0x0][0xadc] ;  /* 0x0002b70000297ab9 */ /* 0x000fe20000000800 */
[----:B------:R-:W-:Y:S01]  /*daf0*/  ULDC UR37, c[0x0][0xa80] ;  /* 0x0002a00000257ab9 */ /* 0x000fe20000000800 */
[----:B------:R-:W-:Y:S01]  /*db00*/  LEA.HI R153, R153, R152, RZ, 0x6 ;  /* 0x0000009899997211 */ /* 0x000fe200078f30ff */
[----:B------:R-:W-:Y:S01]  /*db10*/  ULDC UR40, c[0x0][0xa80] ;  /* 0x0002a00000287ab9 */ /* 0x000fe20000000800 */
[----:B------:R-:W-:Y:S01]  /*db20*/  ULDC UR39, c[0x0][0xa80] ;  /* 0x0002a00000277ab9 */ /* 0x000fe20000000800 */
[----:B------:R-:W-:Y:S01]  /*db30*/  ULDC UR45, c[0x0][0xad0] ;  /* 0x0002b400002d7ab9 */ /* 0x000fe20000000800 */
[----:B------:R-:W-:Y:S01]  /*db40*/  SHF.R.S32.HI R153, RZ, 0x6, R153 ;  /* 0x00000006ff997819 */ /* 0x000fe20000011499 */
[----:B------:R-:W-:Y:S01]  /*db50*/  ULDC UR44, c[0x0][0xad0] ;  /* 0x0002b400002c7ab9 */ /* 0x000fe20000000800 */
[----:B------:R-:W-:Y:S01]  /*db60*/  ULDC UR43, c[0x0][0xad0] ;  /* 0x0002b400002b7ab9 */ /* 0x000fe20000000800 */
[----:B------:R-:W-:Y:S01]  /*db70*/  ULDC UR42, c[0x0][0xad8] ;  /* 0x0002b600002a7ab9 */ /* 0x000fe20000000800 */
[----:B------:R-:W-:Y:S01]  /*db80*/  VIMNMX R210, R212, R153, !PT ;  /* 0x00000099d4d27248 */ /* 0x000fe20007fe0100 */
[----:B------:R-:W-:Y:S01]  /*db90*/  ULDC UR48, c[0x0][0xad8] ;  /* 0x0002b60000307ab9 */ /* 0x000fe20000000800 */
[----:B------:R-:W-:Y:S02]  /*dba0*/  BSSY B1, `(.L_x_2804) ;  /* 0x0000414000017945 */ /* 0x000fe40003800000 */
[----:B------:R-:W-:-:S13]  /*dbb0*/  ISETP.GE.AND P2, PT, R14, R210, PT ;  /* 0x000000d20e00720c */ /* 0x000fda0003f46270 */
[----:B------:R-:W-:Y:S05]  /*dbc0*/  @!P2 BRA `(.L_x_2805) ;  /* 0x000000400044a947 */ /* 0x000fea0003800000 */
[----:B------:R-:W-:Y:S01]  /*dbd0*/  IADD3 R191, R0, R23, -R184 ;  /* 0x0000001700bf7210 */ /* 0x000fe20007ffe8b8 */
[----:B------:R-:W-:Y:S03]  /*dbe0*/  BSSY B0, `(.L_x_2806) ;  /* 0x000040b000007945 */ /* 0x000fe60003800000 */
[----:B------:R-:W-:-:S07]  /*dbf0*/  IADD3 R191, R191, 0x8, RZ ;  /* 0x00000008bfbf7810 */ /* 0x000fce0007ffe0ff */
.L_x_2825:
[----:B------:R-:W-:-:S05]  /*dc00*/  VIADD R198, R19, 0x1 ;  /* 0x0000000113c67836 */ /* 0x000fca0000000000 */
[----:B------:R-:W-:-:S04]  /*dc10*/  ISETP.NE.AND P2, PT, R198, 0x2, PT ;  /* 0x00000002c600780c */ /* 0x000fc80003f45270 */
[----:B------:R-:W-:Y:S02]  /*dc20*/  SEL R153, RZ, 0x1, P2 ;  /* 0x00000001ff997807 */ /* 0x000fe40001000000 */
[----:B------:R-:W-:Y:S02]  /*dc30*/  SEL R198, R198, RZ, P2 ;  /* 0x000000ffc6c67207 */ /* 0x000fe40001000000 */
[----:B------:R-:W-:Y:S01]  /*dc40*/  LOP3.LUT R22, R22, R153, RZ, 0x3c, !PT ;  /* 0x0000009916167212 */ /* 0x000fe200078e3cff */
[----:B0-----:R-:W-:Y:S06]  /*dc50*/  @!P0 BRA `(.L_x_2807) ;  /* 0x0000000000048947 */ /* 0x001fec0003800000 */
[----:B------:R-:W-:Y:S01]  /*dc60*/  BPT.TRAP 0x1 ;  /* 0x000000040000795c */ /* 0x000fe20000300000 */
.L_x_2807:
[----:B------:R-:W-:Y:S01]  /*dc70*/  IMAD R199, R198, 0x8, R18 ;  /* 0x00000008c6c77824 */ /* 0x000fe200078e0212 */
[----:B------:R-:W-:-:S04]  /*dc80*/  SHF.L.U32 R204, R22, 0x1f, RZ ;  /* 0x0000001f16cc7819 */ /* 0x000fc800000006ff */
[----:B------:R0:W1:Y:S01]  /*dc90*/  SYNCS.PHASECHK.TRANS64.TRYWAIT P2, [R199+URZ+0x38830], R204 ;  /* 0x038830ccc70075a7 */ /* 0x000062000804017f */
[----:B------:R-:W-:Y:S05]  /*dca0*/  @!P0 BRA `(.L_x_2808) ;  /* 0x0000000000048947 */ /* 0x000fea0003800000 */
[----:B------:R-:W-:Y:S01]  /*dcb0*/  BPT.TRAP 0x1 ;  /* 0x000000040000795c */ /* 0x000fe20000300000 */
.L_x_2808:
[----:B------:R-:W-:Y:S01]  /*dcc0*/  BSSY B2, `(.L_x_2809) ;  /* 0x0000006000027945 */ /* 0x000fe20003800000 */
[----:B------:R-:W-:Y:S02]  /*dcd0*/  IMAD R200, R198, 0x200, R15 ;  /* 0x00000200c6c87824 */ /* 0x000fe400078e020f */
[----:B------:R-:W-:Y:S01]  /*dce0*/  IMAD.MOV.U32 R201, RZ, RZ, 0x40000040 ;  /* 0x40000040ffc97424 */ /* 0x000fe200078e00ff */
[----:B-1----:R-:W-:Y:S06]  /*dcf0*/  @P2 BRA `(.L_x_2810) ;  /* 0x0000000000082947 */ /* 0x002fec0003800000 */
[----:B------:R-:W1:Y:S02]  /*dd00*/  SYNCS.PHASECHK.TRANS64.TRYWAIT P2, [R199+URZ+0x38830], R204 ;  /* 0x038830ccc70075a7 */ /* 0x000e64000804017f */
[----:B-1----:R-:W-:Y:S05]  /*dd10*/  @!P2 BRA `(.L_x_2811) ;  /* 0x00000164008ca947 */ /* 0x002fea0003800000 */
.L_x_2810:
[----:B------:R-:W-:Y:S05]  /*dd20*/  BSYNC B2 ;  /* 0x0000000000027941 */ /* 0x000fea0003800000 */
.L_x_2809:
        /* <DEDUP_REMOVED lines=9> */
[----:B------:R-:W-:Y:S01]  /*ddc0*/  R2UR UR6, R202 ;  /* 0x00000000ca0672ca */ /* 0x000fe200000e0000 */
[----:B------:R-:W-:Y:S01]  /*ddd0*/  VIADD R202, R200, 0x4 ;  /* 0x00000004c8ca7836 */ /* 0x000fe20000000000 */
        /* <DEDUP_REMOVED lines=25> */
.L_x_2812:
[----:B------:R2:W3:Y:S01]  /*df70*/  SYNCS.PHASECHK.TRANS64.TRYWAIT P2, [R199+URZ+0x38850], R204 ;  /* 0x038850ccc70075a7 */ /* 0x0004e2000804017f */
[----:B------:R-:W-:Y:S05]  /*df80*/  @!P0 BRA `(.L_x_2813) ;  /* 0x0000000000048947 */ /* 0x000fea0003800000 */
[----:B------:R-:W-:Y:S01]  /*df90*/  BPT.TRAP 0x1 ;  /* 0x000000040000795c */ /* 0x000fe20000300000 */
.L_x_2813:
[----:B------:R-:W-:Y:S04]  /*dfa0*/  BSSY B2, `(.L_x_2814) ;  /* 0x0000004000027945 */ /* 0x000fe80003800000 */
[----:B---3--:R-:W-:Y:S05]  /*dfb0*/  @P2 BRA `(.L_x_2815) ;  /* 0x0000000000082947 */ /* 0x008fea0003800000 */
[----:B------:R-:W3:Y:S02]  /*dfc0*/  SYNCS.PHASECHK.TRANS64.TRYWAIT P2, [R199+URZ+0x38850], R204 ;  /* 0x038850ccc70075a7 */ /* 0x000ee4000804017f */
[----:B---3--:R-:W-:Y:S05]  /*dfd0*/  @!P2 BRA `(.L_x_2816) ;  /* 0x0000016000f0a947 */ /* 0x008fea0003800000 */
.L_x_2815:
[----:B------:R-:W-:Y:S05]  /*dfe0*/  BSYNC B2 ;  /* 0x0000000000027941 */ /* 0x000fea0003800000 */
.L_x_2814:
[----:B------:R-:W-:Y:S01]  /*dff0*/  IMAD R202, R198, 0x1000, R20 ;  /* 0x00001000c6ca7824 */ /* 0x000fe200078e0214 */
[----:B------:R-:W-:Y:S01]  /*e000*/  R2UR UR4, R2 ;  /* 0x00000000020472ca */ /* 0x000fe200000e0000 */
[----:B------:R-:W-:Y:S01]  /*e010*/  IMAD.MOV.U32 R203, RZ, RZ, 0x40000040 ;  /* 0x40000040ffcb7424 */ /* 0x000fe200078e00ff */
[----:B------:R-:W-:Y:S01]  /*e020*/  R2UR UR5, R3 ;  /* 0x00000000030572ca */ /* 0x000fe200000e0000 */
[----:B------:R-:W-:Y:S01]  /*e030*/  WARPGROUP.ARRIVE ;  /* 0x00000000000079c5 */ /* 0x000fe20000000000 */
[----:B------:R-:W-:Y:S01]  /*e040*/  R2UR UR6, R202 ;  /* 0x00000000ca0672ca */ /* 0x000fe200000e0000 */
[C---:B------:R-:W-:Y:S01]  /*e050*/  VIADD R200, R2.reuse, 0x2 ;  /* 0x0000000202c87836 */ /* 0x040fe20000000000 */
[----:B------:R-:W-:Y:S01]  /*e060*/  R2UR UR7, R203 ;  /* 0x00000000cb0772ca */ /* 0x000fe200000e0000 */
[----:B------:R-:W-:Y:S02]  /*e070*/  IMAD.MOV.U32 R201, RZ, RZ, 0x40000040 ;  /* 0x40000040ffc97424 */ /* 0x000fe400078e00ff */
[----:B------:R-:W4:Y:S01]  /*e080*/  S2R R206, SR_TID.X ;  /* 0x0000000000ce7919 */ /* 0x000f220000002100 */
[----:B------:R-:W-:Y:S01]  /*e090*/  IMAD.MOV.U32 R205, RZ, RZ, 0x40000040 ;  /* 0x40000040ffcd7424 */ /* 0x000fe200078e00ff */
[----:B------:R-:W-:Y:S01]  /*e0a0*/  UISETP.NE.AND UP0, UPT, UR46, URZ, UPT ;  /* 0x0000003f2e00728c */ /* 0x000fe2000bf05270 */
[----:B------:R-:W-:-:S07]  /*e0b0*/  VIADD R207, R2, 0x800 ;  /* 0x0000080002cf7836 */ /* 0x000fce0000000000 */
        /* <DEDUP_REMOVED lines=8> */
[----:B------:R-:W-:Y:S02]  /*e140*/  MOV R201, 0x40000040 ;  /* 0x4000004000c97802 */ /* 0x000fe40000000f00 */
[----:B----4-:R-:W-:Y:S01]  /*e150*/  SHF.R.U32.HI R206, RZ, 0x7, R206 ;  /* 0x00000007ffce7819 */ /* 0x010fe200000116ce */
[----:B------:R-:W-:Y:S02]  /*e160*/  WARPGROUP.DEPBAR.LE gsb0, 0x0 ;  /* 0x00008000000079c5 */ /* 0x000fe40000010000 */
[----:B------:R-:W-:-:S06]  /*e170*/  WARPGROUP.ARRIVE ;  /* 0x00000000000079c5 */ /* 0x000fcc0000000000 */
        /* <DEDUP_REMOVED lines=148> */
[----:B------:R-:W-:Y:S02]  /*eac0*/  R2UR UR6, R200 ;  /* 0x00000000c80672ca */ /* 0x000fe400000e0000 */
[----:B------:R-:W-:Y:S01]  /*ead0*/  R2UR UR7, R201 ;  /* 0x00000000c90772ca */ /* 0x000fe200000e0000 */
[----:B------:R4:W5:Y:S01]  /*eae0*/  SHFL.IDX PT, R200, R206, RZ, 0x1f ;  /* 0x00001fffcec87589 */ /* 0x00096200000e0000 */
[----:B------:R-:W-:-:S02]  /*eaf0*/  IMAD.MOV.U32 R201, RZ, RZ, 0x4 ;  /* 0x00000004ffc97424 */ /* 0x000fc400078e00ff */
[----:B----4-:R-:W-:Y:S01]  /*eb00*/  VIADD R206, R202, 0x800 ;  /* 0x00000800cace7836 */ /* 0x010fe20000000000 */
[----:B-----5:R-:W-:-:S04]  /*eb10*/  ISETP.GT.AND P2, PT, R200, 0x7f, PT ;  /* 0x0000007fc800780c */ /* 0x020fc80003f44270 */
[----:B------:R-:W-:Y:S02]  /*eb20*/  SEL R200, RZ, 0x2, !P2 ;  /* 0x00000002ffc87807 */ /* 0x000fe40005000000 */
[C---:B------:R-:W-:Y:S02]  /*eb30*/  SEL R203, R201.reuse, 0x2, P2 ;  /* 0x00000002c9cb7807 */ /* 0x040fe40001000000 */
[----:B------:R-:W-:Y:S01]  /*eb40*/  SEL R201, R201, 0x6, !P2 ;  /* 0x00000006c9c97807 */ /* 0x000fe20005000000 */
[----:B0123--:R-:W-:Y:S01]  /*eb50*/  IMAD.IADD R204, R200, 0x1, R206 ;  /* 0x00000001c8cc7824 */ /* 0x00ffe200078e02ce */
[----:B------:R-:W-:Y:S02]  /*eb60*/  WARPGROUP.DEPBAR.LE gsb0, 0x0 ;  /* 0x00008000000079c5 */ /* 0x000fe40000010000 */
[----:B------:R-:W-:-:S06]  /*eb70*/  WARPGROUP.ARRIVE ;  /* 0x00000000000079c5 */ /* 0x000fcc0000000000 */
[----:B------:R-:W-:Y:S01]  /*eb80*/  HGMMA.64x64x16.F32 R152, gdesc[UR4], R152, gsb0 ;  /* 0x00e00000049879f0 */ /* 0x000fe20008000898 */
[----:B------:R-:W-:Y:S01]  /*eb90*/  R2UR UR6, R204 ;  /* 0x00000000cc0672ca */ /* 0x000fe200000e0000 */
[----:B------:R-:W-:Y:S01]  /*eba0*/  IMAD.IADD R204, R207, 0x1, R200 ;  /* 0x00000001cfcc7824 */ /* 0x000fe200078e02c8 */
[----:B------:R-:W-:Y:S01]  /*ebb0*/  R2UR UR7, R205 ;  /* 0x00000000cd0772ca */ /* 0x000fe200000e0000 */
[----:B------:R-:W-:-:S03]  /*ebc0*/  IMAD.MOV.U32 R205, RZ, RZ, 0x40000040 ;  /* 0x40000040ffcd7424 */ /* 0x000fc600078e00ff */
[----:B------:R-:W-:Y:S01]  /*ebd0*/  R2UR UR4, R204 ;  /* 0x00000000cc0472ca */ /* 0x000fe200000e0000 */
[----:B------:R-:W-:Y:S01]  /*ebe0*/  IMAD.IADD R204, R206, 0x1, R203 ;  /* 0x00000001cecc7824 */ /* 0x000fe200078e02cb */
[----:B------:R-:W-:Y:S02]  /*ebf0*/  R2UR UR5, R205 ;  /* 0x00000000cd0572ca */ /* 0x000fe400000e0000 */
[----:B------:R-:W-:Y:S01]  /*ec00*/  MOV R205, 0x40000040 ;  /* 0x4000004000cd7802 */ /* 0x000fe20000000f00 */
        /* <DEDUP_REMOVED lines=17> */
[----:B------:R-:W-:-:S03]  /*ed20*/  IMAD.MOV.U32 R205, RZ, RZ, 0x40000040 ;  /* 0x40000040ffcd7424 */ /* 0x000fc600078e00ff */
[----:B------:R-:W-:Y:S01]  /*ed30*/  R2UR UR6, R204 ;  /* 0x00000000cc0672ca */ /* 0x000fe200000e0000 */
[----:B------:R-:W-:Y:S01]  /*ed40*/  IMAD.MOV.U32 R204, RZ, RZ, 0x28 ;  /* 0x00000028ffcc7424 */ /* 0x000fe200078e00ff */
[----:B------:R-:W-:Y:S01]  /*ed50*/  R2UR UR7, R205 ;  /* 0x00000000cd0772ca */ /* 0x000fe200000e0000 */
[----:B------:R-:W-:-:S03]  /*ed60*/  IMAD.MOV.U32 R205, RZ, RZ, 0xa00 ;  /* 0x00000a00ffcd7424 */ /* 0x000fc600078e00ff */
[----:B------:R-:W-:Y:S02]  /*ed70*/  SEL R204, R204, 0x26, P2 ;  /* 0x00000026cccc7807 */ /* 0x000fe40001000000 */
[----:B------:R-:W-:Y:S02]  /*ed80*/  SEL R205, R205, 0x980, P2 ;  /* 0x00000980cdcd7807 */ /* 0x000fe40001000000 */
[----:B------:R-:W-:Y:S02]  /*ed90*/  LOP3.LUT R207, R204, 0x6, RZ, 0xc0, !PT ;  /* 0x00000006cccf7812 */ /* 0x000fe400078ec0ff */
[----:B------:R-:W-:-:S04]  /*eda0*/  LOP3.LUT R205, R205, 0xa00, RZ, 0xc0, !PT ;  /* 0x00000a00cdcd7812 */ /* 0x000fc800078ec0ff */
[CC--:B------:R-:W-:Y:S02]  /*edb0*/  IADD3 R204, R207.reuse, R205.reuse, R2 ;  /* 0x000000cdcfcc7210 */ /* 0x0c0fe40007ffe002 */
[----:B------:R-:W-:Y:S01]  /*edc0*/  IADD3 R206, R207, R205, R202 ;  /* 0x000000cdcfce7210 */ /* 0x000fe20007ffe0ca */
[----:B------:R-:W-:Y:S01]  /*edd0*/  IMAD.MOV.U32 R207, RZ, RZ, 0x40000040 ;  /* 0x40000040ffcf7424 */ /* 0x000fe200078e00ff */
[----:B------:R-:W-:Y:S01]  /*ede0*/  MOV R205, 0x40000040 ;  /* 0x4000004000cd7802 */ /* 0x000fe20000000f00 */
[----:B------:R-:W-:Y:S02]  /*edf0*/  WARPGROUP.DEPBAR.LE gsb0, 0x0 ;  /* 0x00008000000079c5 */ /* 0x000fe40000010000 */
[----:B------:R-:W-:-:S06]  /*ee00*/  WARPGROUP.ARRIVE ;  /* 0x00000000000079c5 */ /* 0x000fcc0000000000 */
[----:B------:R-:W-:Y:S01]  /*ee10*/  HGMMA.64x64x16.F32 R152, gdesc[UR4], R152, gsb0 ;  /* 0x00e00000049879f0 */ /* 0x000fe20008000898 */
[----:B------:R-:W-:Y:S02]  /*ee20*/  R2UR UR4, R204 ;  /* 0x00000000cc0472ca */ /* 0x000fe400000e0000 */
[----:B------:R-:W-:Y:S01]  /*ee30*/  R2UR UR5, R205 ;  /* 0x00000000cd0572ca */ /* 0x000fe200000e0000 */
[----:B------:R-:W-:Y:S01]  /*ee40*/  IMAD.MOV.U32 R205, RZ, RZ, 0x40000040 ;  /* 0x40000040ffcd7424 */ /* 0x000fe200078e00ff */
[----:B------:R-:W-:Y:S01]  /*ee50*/  R2UR UR6, R206 ;  /* 0x00000000ce0672ca */ /* 0x000fe200000e0000 */
[----:B------:R-:W-:Y:S01]  /*ee60*/  VIADD R206, R2, 0xa00 ;  /* 0x00000a0002ce7836 */ /* 0x000fe20000000000 */
[----:B------:R-:W-:Y:S01]  /*ee70*/  R2UR UR7, R207 ;  /* 0x00000000cf0772ca */ /* 0x000fe200000e0000 */
[----:B------:R-:W-:Y:S02]  /*ee80*/  VIADD R207, R202, 0xa00 ;  /* 0x00000a00cacf7836 */ /* 0x000fe40000000000 */
[----:B------:R-:W-:Y:S01]  /*ee90*/  IMAD.IADD R204, R206, 0x1, R200 ;  /* 0x00000001cecc7824 */ /* 0x000fe200078e02c8 */
[----:B------:R-:W-:-:S02]  /*eea0*/  WARPGROUP.DEPBAR.LE gsb0, 0x0 ;  /* 0x00008000000079c5 */ /* 0x000fc40000010000 */
[----:B------:R-:W-:-:S07]  /*eeb0*/  WARPGROUP.ARRIVE ;  /* 0x00000000000079c5 */ /* 0x000fce0000000000 */
        /* <DEDUP_REMOVED lines=108> */
[----:B------:R-:W-:Y:S02]  /*f580*/  IMAD.MOV.U32 R205, RZ, RZ, 0x40000040 ;  /* 0x40000040ffcd7424 */ /* 0x000fe400078e00ff */
[----:B------:R-:W-:Y:S01]  /*f590*/  IMAD.IADD R200, R207, 0x1, R201 ;  /* 0x00000001cfc87824 */ /* 0x000fe200078e02c9 */
        /* <DEDUP_REMOVED lines=14> */
[----:B------:R-:W-:Y:S02]  /*f680*/  IMAD.MOV.U32 R201, RZ, RZ, 0x40000040 ;  /* 0x40000040ffc97424 */ /* 0x000fe400078e00ff */
[----:B------:R-:W-:Y:S01]  /*f690*/  IMAD.MOV.U32 R205, RZ, RZ, 0x40000040 ;  /* 0x40000040ffcd7424 */ /* 0x000fe200078e00ff */
[----:B------:R-:W-:Y:S02]  /*f6a0*/  WARPGROUP.DEPBAR.LE gsb0, 0x0 ;  /* 0x00008000000079c5 */ /* 0x000fe40000010000 */
[----:B------:R-:W-:-:S07]  /*f6b0*/  WARPGROUP.ARRIVE ;  /* 0x00000000000079c5 */ /* 0x000fce0000000000 */
[----:B------:R-:W-:Y:S01]  /*f6c0*/  HGMMA.64x64x16.F32 R152, gdesc[UR4], R152, gsb0 ;  /* 0x00e00000049879f0 */ /* 0x000fe20008000898 */
[----:B------:R-:W-:Y:S02]  /*f6d0*/  R2UR UR4, R200 ;  /* 0x00000000c80472ca */ /* 0x000fe400000e0000 */
[----:B------:R-:W-:Y:S01]  /*f6e0*/  R2UR UR5, R201 ;  /* 0x00000000c90572ca */ /* 0x000fe200000e0000 */
[----:B------:R-:W-:Y:S01]  /*f6f0*/  IMAD.MOV.U32 R201, RZ, RZ, 0x1000 ;  /* 0x00001000ffc97424 */ /* 0x000fe200078e00ff */
[----:B------:R-:W-:Y:S02]  /*f700*/  R2UR UR6, R204 ;  /* 0x00000000cc0672ca */ /* 0x000fe400000e0000 */
[----:B------:R-:W-:Y:S02]  /*f710*/  R2UR UR7, R205 ;  /* 0x00000000cd0772ca */ /* 0x000fe400000e0000 */
[----:B------:R-:W-:Y:S02]  /*f720*/  MOV R200, 0x40 ;  /* 0x0000004000c87802 */ /* 0x000fe40000000f00 */
[----:B------:R-:W-:-:S02]  /*f730*/  SEL R201, R201, 0xf80, P2 ;  /* 0x00000f80c9c97807 */ /* 0x000fc40001000000 */
[----:B------:R-:W-:Y:S02]  /*f740*/  SEL R200, R200, 0x3e, P2 ;  /* 0x0000003ec8c87807 */ /* 0x000fe40001000000 */
[----:B------:R-:W-:Y:S02]  /*f750*/  LOP3.LUT R201, R201, 0x1e00, RZ, 0xc0, !PT ;  /* 0x00001e00c9c97812 */ /* 0x000fe400078ec0ff */
[----:B------:R-:W-:Y:S02]  /*f760*/  LOP3.LUT R203, R200, 0x6, RZ, 0xc0, !PT ;  /* 0x00000006c8cb7812 */ /* 0x000fe400078ec0ff */
[----:B------:R-:W-:Y:S02]  /*f770*/  PLOP3.LUT P2, PT, PT, PT, UP0, 0x40, 0x0 ;  /* 0x000000000000781c */ /* 0x000fe40003f4e808 */
[CC--:B------:R-:W-:Y:S02]  /*f780*/  IADD3 R200, R203.reuse, R201.reuse, R2 ;  /* 0x000000c9cbc87210 */ /* 0x0c0fe40007ffe002 */
[----:B------:R-:W-:Y:S01]  /*f790*/  IADD3 R202, R203, R201, R202 ;  /* 0x000000c9cbca7210 */ /* 0x000fe20007ffe0ca */
        /* <DEDUP_REMOVED lines=20> */
[----:B------:R-:W-:-:S02]  /*f8e0*/  @!P1 VIADD R154, R199, 0x38840 ;  /* 0x00038840c79a9836 */ /* 0x000fc40000000000 */
        /* <DEDUP_REMOVED lines=29> */
[----:B0-----:R-:W-:-:S07]  /*fac0*/  IADD3 R154, R23, 0x1, -R178 ;  /* 0x00000001179a7810 */ /* 0x001fce0007ffe8b2 */
[----:B------:R-:W0:Y:S01]  /*fad0*/  MUFU.TANH R201, R201 ;  /* 0x000000c900c97308 */ /* 0x000e220000002400 */
[----:B------:R-:W-:-:S07]  /*fae0*/  IADD3 R154, -R185, R154, -R184 ;  /* 0x0000009ab99a7210 */ /* 0x000fce0007ffe9b8 */
[----:B------:R-:W2:Y:S01]  /*faf0*/  MUFU.TANH R152, R152 ;  /* 0x0000009800987308 */ /* 0x000ea20000002400 */
[C---:B------:R-:W-:Y:S02]  /*fb00*/  VIADD R206, R154.reuse, UR48 ;  /* 0x000000309ace7c36 */ /* 0x040fe40008000000 */
[----:B------:R-:W-:-:S03]  /*fb10*/  VIADD R183, R154, UR47 ;  /* 0x0000002f9ab77c36 */ /* 0x000fc60008000000 */
        /* <DEDUP_REMOVED lines=44> */
.L_x_2819:
[----:B------:R-:W-:-:S05]  /*fde0*/  IMAD.U32 R207, RZ, RZ, UR41 ;  /* 0x00000029ffcf7e24 */ /* 0x000fca000f8e00ff */
[----:B------:R-:W-:-:S13]  /*fdf0*/  ISETP.NE.AND P2, PT, R207, 0x1, PT ;  /* 0x00000001cf00780c */ /* 0x000fda0003f45270 */
[----:B------:R-:W1:Y:S02]  /*fe00*/  @P2 LDC.64 R154, c[0x0][0xae0] ;  /* 0x0002b800ff9a2b82 */ /* 0x000e640000000a00 */
[----:B-1----:R-:W-:-:S04]  /*fe10*/  @P2 IMAD.HI.U32 R222, R223, R154, RZ ;  /* 0x0000009adfde2227 */ /* 0x002fc800078e00ff */
[----:B------:R-:W-:Y:S01]  /*fe20*/  IMAD.MOV.U32 R154, RZ, RZ, R223 ;  /* 0x000000ffff9a7224 */ /* 0x000fe200078e00df */
[----:B------:R-:W-:-:S07]  /*fe30*/  @P2 SHF.R.U32.HI R154, RZ, R155, R222 ;  /* 0x0000009bff9a2219 */ /* 0x000fce00000116de */
.L_x_2820:
[----:B------:R-:W-:Y:S05]  /*fe40*/  BSYNC B2 ;  /* 0x0000000000027941 */ /* 0x000fea0003800000 */
.L_x_2818:
[----:B------:R-:W-:-:S04]  /*fe50*/  IMAD R154, R154, R207, -R178 ;  /* 0x000000cf9a9a7224 */ /* 0x000fc800078e0ab2 */
[----:B------:R-:W-:-:S05]  /*fe60*/  IMAD.IADD R154, R154, 0x1, -R185 ;  /* 0x000000019a9a7824 */ /* 0x000fca00078e0ab9 */
[----:B------:R-:W-:Y:S02]  /*fe70*/  VIADDMNMX R182, R154, R207, R182, PT ;  /* 0x000000cf9ab67246 */ /* 0x000fe400038001b6 */
[----:B------:R-:W-:-:S07]  /*fe80*/  VIMNMX R181, R181, R154, !PT ;  /* 0x0000009ab5b57248 */ /* 0x000fce0007fe0100 */
.L_x_2817:
[----:B------:R-:W-:Y:S01]  /*fe90*/  ISETP.GT.AND P2, PT, R14, -0x1, PT ;  /* 0xffffffff0e00780c */ /* 0x000fe20003f44270 */
[----:B------:R-:W-:Y:S01]  /*fea0*/  UISETP.NE.AND UP0, UPT, UR46, URZ, UPT ;  /* 0x0000003f2e00728c */ /* 0x000fe2000bf05270 */
[----:B------:R-:W-:Y:S02]  /*feb0*/  IADD3 R206, R206, 0x8, R0 ;  /* 0x00000008cece7810 */ /* 0x000fe40007ffe000 */
[C---:B------:R-:W-:Y:S02]  /*fec0*/  ISETP.GT.AND P5, PT, R181.reuse, RZ, P2 ;  /* 0x000000ffb500720c */ /* 0x040fe400017a4270 */
[C---:B------:R-:W-:Y:S02]  /*fed0*/  ISETP.GT.AND P4, PT, R181.reuse, 0x1, P2 ;  /* 0x00000001b500780c */ /* 0x040fe40001784270 */
[----:B------:R-:W-:Y:S02]  /*fee0*/  ISETP.LT.OR P5, PT, R182, 0x1, P5 ;  /* 0x00000001b600780c */ /* 0x000fe40002fa1670 */
[----:B------:R-:W-:-:S02]  /*fef0*/  ISETP.GT.AND P6, PT, R181, 0x8, P2 ;  /* 0x00000008b500780c */ /* 0x000fc400017c4270 */
[----:B------:R-:W-:Y:S02]  /*ff00*/  FSEL R200, R200, -INF , !P5 ;  /* 0xff800000c8c87808 */ /* 0x000fe40006800000 */
[C---:B------:R-:W-:Y:S02]  /*ff10*/  ISETP.GT.AND P5, PT, R181.reuse, 0x10, P2 ;  /* 0x00000010b500780c */ /* 0x040fe400017a4270 */
[----:B------:R-:W-:Y:S02]  /*ff20*/  ISETP.GT.AND P3, PT, R181, 0x9, P2 ;  /* 0x00000009b500780c */ /* 0x000fe40001764270 */
[C---:B------:R-:W-:Y:S02]  /*ff30*/  ISETP.LT.OR P5, PT, R182.reuse, 0x11, P5 ;  /* 0x00000011b600780c */ /* 0x040fe40002fa1670 */
[----:B------:R-:W-:Y:S02]  /*ff40*/  ISETP.LT.OR P4, PT, R182, 0x2, P4 ;  /* 0x00000002b600780c */ /* 0x000fe40002781670 */
[----:B0-----:R-:W-:-:S02]  /*ff50*/  FSEL R204, R204, -INF , !P5 ;  /* 0xff800000cccc7808 */ /* 0x001fc40006800000 */
[----:B------:R-:W-:Y:S02]  /*ff60*/  ISETP.GT.AND P5, PT, R181, 0x20, P2 ;  /* 0x00000020b500780c */ /* 0x000fe400017a4270 */
[C---:B------:R-:W-:Y:S02]  /*ff70*/  ISETP.LT.OR P6, PT, R182.reuse, 0x9, P6 ;  /* 0x00000009b600780c */ /* 0x040fe400037c1670 */
[C---:B------:R-:W-:Y:S02]  /*ff80*/  ISETP.LT.OR P3, PT, R182.reuse, 0xa, P3 ;  /* 0x0000000ab600780c */ /* 0x040fe40001f61670 */
[----:B------:R-:W-:Y:S02]  /*ff90*/  ISETP.LT.OR P5, PT, R182, 0x21, P5 ;  /* 0x00000021b600780c */ /* 0x000fe40002fa1670 */
[----:B------:R-:W-:Y:S02]  /*ffa0*/  FSEL R201, R201, -INF , !P4 ;  /* 0xff800000c9c97808 */ /* 0x000fe40006000000 */
[----:B------:R-:W-:-:S02]  /*ffb0*/  FSEL R202, R202, -INF , !P6 ;  /* 0xff800000caca7808 */ /* 0x000fc40007000000 */
[----:B------:R-:W-:Y:S02]  /*ffc0*/  FSEL R203, R203, -INF , !P3 ;  /* 0xff800000cbcb7808 */ /* 0x000fe40005800000 */
[C---:B------:R-:W-:Y:S02]  /*ffd0*/  ISETP.GT.AND P4, PT, R181.reuse, 0x11, P2 ;  /* 0x00000011b500780c */ /* 0x040fe40001784270 */
[C---:B------:R-:W-:Y:S02]  /*ffe0*/  ISETP.GT.AND P6, PT, R181.reuse, 0x18, P2 ;  /* 0x00000018b500780c */ /* 0x040fe400017c4270 */
[C---:B------:R-:W-:Y:S02]  /*fff0*/  ISETP.GT.AND P3, PT, R181.reuse, 0x19, P2 ;  /* 0x00000019b500780c */ /* 0x040fe40001764270 */
[----:B------:R-:W-:Y:S02]  /*10000*/  FSEL R207, R168, -INF , !P5 ;  /* 0xff800000a8cf7808 */ /* 0x000fe40006800000 */
[----:B------:R-:W-:-:S02]  /*10010*/  ISETP.GT.AND P5, PT, R181, 0x30, P2 ;  /* 0x00000030b500780c */ /* 0x000fc400017a4270 */
[C---:B------:R-:W-:Y:S02]  /*10020*/  ISETP.LT.OR P4, PT, R182.reuse, 0x12, P4 ;  /* 0x00000012b600780c */ /* 0x040fe40002781670 */
        /* <DEDUP_REMOVED lines=8> */
[----:B------:R-:W-:Y:S02]  /*100b0*/  ISETP.GT.AND P3, PT, R181, 0x29, P2 ;  /* 0x00000029b500780c */ /* 0x000fe40001764270 */
[----:B------:R-:W-:Y:S02]  /*100c0*/  FSEL R176, R176, -INF , !P5 ;  /* 0xff800000b0b07808 */ /* 0x000fe40006800000 */
[----:B------:R-:W-:-:S02]  /*100d0*/  PLOP3.LUT P5, PT, PT, PT, UP0, 0x40, 0x0 ;  /* 0x000000000000781c */ /* 0x000fc40003fae808 */
        /* <DEDUP_REMOVED lines=20> */
[----:B------:R-:W-:Y:S01]  /*10220*/  IMAD.U32 R171, RZ, RZ, UR41 ;  /* 0x00000029ffab7e24 */ /* 0x000fe2000f8e00ff */
[----:B------:R-:W-:-:S04]  /*10230*/  IADD3 R168, R0, R23, -R184 ;  /* 0x0000001700a87210 */ /* 0x000fc80007ffe8b8 */
[----:B------:R-:W-:Y:S01]  /*10240*/  ISETP.NE.AND P3, PT, R171, 0x1, PT ;  /* 0x00000001ab00780c */ /* 0x000fe20003f65270 */
[----:B------:R-:W-:-:S05]  /*10250*/  VIADD R168, R168, 0x8 ;  /* 0x00000008a8a87836 */ /* 0x000fca0000000000 */
[----:B------:R-:W-:-:S07]  /*10260*/  LOP3.LUT R181, RZ, R168, RZ, 0x33, !PT ;  /* 0x000000a8ffb57212 */ /* 0x000fce00078e33ff */
[----:B------:R-:W0:Y:S02]  /*10270*/  @P3 LDC.64 R154, c[0x0][0xae0] ;  /* 0x0002b800ff9a3b82 */ /* 0x000e240000000a00 */
[----:B0-----:R-:W-:-:S05]  /*10280*/  @P3 IMAD.HI.U32 R154, R181, R154, RZ ;  /* 0x0000009ab59a3227 */ /* 0x001fca00078e00ff */
[----:B------:R-:W-:-:S04]  /*10290*/  @P3 SHF.R.U32.HI R181, RZ, R155, R154 ;  /* 0x0000009bffb53219 */ /* 0x000fc8000001169a */
[----:B------:R-:W-:Y:S01]  /*102a0*/  LOP3.LUT R154, RZ, R181, RZ, 0x33, !PT ;  /* 0x000000b5ff9a7212 */ /* 0x000fe200078e33ff */
[----:B------:R-:W-:Y:S06]  /*102b0*/  BRA `(.L_x_2824) ;  /* 0x0000000000187947 */ /* 0x000fec0003800000 */
.L_x_2823:
[----:B------:R-:W-:-:S04]  /*102c0*/  MOV R171, UR41 ;  /* 0x0000002900ab7c02 */ /* 0x000fc80008000f00 */
[----:B------:R-:W-:-:S13]  /*102d0*/  ISETP.NE.AND P3, PT, R171, 0x1, PT ;  /* 0x00000001ab00780c */ /* 0x000fda0003f65270 */
[----:B------:R-:W0:Y:S02]  /*102e0*/  @P3 LDC.64 R154, c[0x0][0xae0] ;  /* 0x0002b800ff9a3b82 */ /* 0x000e240000000a00 */
[----:B0-----:R-:W-:-:S04]  /*102f0*/  @P3 IMAD.HI.U32 R168, R191, R154, RZ ;  /* 0x0000009abfa83227 */ /* 0x001fc800078e00ff */
[----:B------:R-:W-:Y:S01]  /*10300*/  IMAD.MOV.U32 R154, RZ, RZ, R191 ;  /* 0x000000ffff9a7224 */ /* 0x000fe200078e00bf */
[----:B------:R-:W-:-:S07]  /*10310*/  @P3 SHF.R.U32.HI R154, RZ, R155, R168 ;  /* 0x0000009bff9a3219 */ /* 0x000fce00000116a8 */
.L_x_2824:
[----:B------:R-:W-:Y:S05]  /*10320*/  BSYNC B2 ;  /* 0x0000000000027941 */ /* 0x000fea0003800000 */
.L_x_2822:
[----:B------:R-:W-:-:S04]  /*10330*/  IMAD R178, R154, R171, -R178 ;  /* 0x000000ab9ab27224 */ /* 0x000fc800078e0ab2 */
[----:B------:R-:W-:-:S05]  /*10340*/  IMAD.IADD R178, R178, 0x1, -R185 ;  /* 0x00000001b2b27824 */ /* 0x000fca00078e0ab9 */
[----:B------:R-:W-:Y:S02]  /*10350*/  VIADDMNMX R206, R178, R171, R206, PT ;  /* 0x000000abb2ce7246 */ /* 0x000fe400038001ce */
[----:B------:R-:W-:-:S07]  /*10360*/  VIMNMX R183, R183, R178, !PT ;  /* 0x000000b2b7b77248 */ /* 0x000fce0007fe0100 */
.L_x_2821:
[----:B------:R-:W-:Y:S01]  /*10370*/  FMNMX.FTZ R154, R200, R21, !PT ;  /* 0x00000015c89a7209 */ /* 0x000fe20007810000 */
[----:B------:R-:W-:Y:S01]  /*10380*/  IMAD.MOV.U32 R171, RZ, RZ, 0x40000040 ;  /* 0x40000040ffab7424 */ /* 0x000fe200078e00ff */
[----:B------:R-:W-:Y:S01]  /*10390*/  ISETP.GT.AND P4, PT, R183, 0x9, P2 ;  /* 0x00000009b700780c */ /* 0x000fe20001784270 */
[----:B------:R-:W-:Y:S01]  /*103a0*/  IMAD R170, R198, 0x1000, R188 ;  /* 0x00001000c6aa7824 */ /* 0x000fe200078e02bc */
[----:B------:R-:W-:Y:S01]  /*103b0*/  FMNMX.FTZ R155, R201, R154, !PT ;  /* 0x0000009ac99b7209 */ /* 0x000fe20007810000 */
[----:B------:R-:W-:Y:S01]  /*103c0*/  @!P1 VIADD R199, R199, 0x38860 ;  /* 0x00038860c7c79836 */ /* 0x000fe20000000000 */
        /* <DEDUP_REMOVED lines=8> */
[----:B------:R-:W-:-:S02]  /*10450*/  R2UR UR7, R171 ;  /* 0x00000000ab0772ca */ /* 0x000fc400000e0000 */
[----:B------:R-:W-:Y:S02]  /*10460*/  FMNMX.FTZ R154, R163, R154, !PT ;  /* 0x0000009aa39a7209 */ /* 0x000fe40007810000 */
[----:B------:R-:W-:Y:S02]  /*10470*/  FSEL R161, R161, -INF , !P4 ;  /* 0xff800000a1a17808 */ /* 0x000fe40006000000 */
[----:B------:R-:W-:Y:S02]  /*10480*/  FMNMX.FTZ R154, R165, R154, !PT ;  /* 0x0000009aa59a7209 */ /* 0x000fe40007810000 */
[----:B------:R-:W-:Y:S02]  /*10490*/  ISETP.GT.AND P4, PT, R183, RZ, P2 ;  /* 0x000000ffb700720c */ /* 0x000fe40001784270 */
[----:B------:R-:W-:Y:S02]  /*104a0*/  FMNMX.FTZ R154, R207, R154, !PT ;  /* 0x0000009acf9a7209 */ /* 0x000fe40007810000 */
[----:B------:R-:W-:-:S02]  /*104b0*/  ISETP.GT.AND P3, PT, R183, 0x1, P2 ;  /* 0x00000001b700780c */ /* 0x000fc40001764270 */
[----:B------:R-:W-:Y:S02]  /*104c0*/  FMNMX.FTZ R155, R169, R154, !PT ;  /* 0x0000009aa99b7209 */ /* 0x000fe40007810000 */
[----:B------:R-:W-:Y:S02]  /*104d0*/  ISETP.LT.OR P4, PT, R206, 0x1, P4 ;  /* 0x00000001ce00780c */ /* 0x000fe40002781670 */
[----:B------:R-:W-:Y:S02]  /*104e0*/  FMNMX.FTZ R154, R222, R155, !PT ;  /* 0x0000009bde9a7209 */ /* 0x000fe40007810000 */
[----:B------:R-:W-:Y:S02]  /*104f0*/  ISETP.GT.AND P6, PT, R183, 0x8, P2 ;  /* 0x00000008b700780c */ /* 0x000fe400017c4270 */
        /* <DEDUP_REMOVED lines=9> */
[----:B------:R-:W-:Y:S02]  /*10590*/  FMNMX.FTZ R168, R152, R190, !PT ;  /* 0x000000be98a87209 */ /* 0x000fe40007810000 */
[C---:B------:R-:W-:Y:S01]  /*105a0*/  ISETP.GT.AND P5, PT, R183.reuse, 0x10, P2 ;  /* 0x00000010b700780c */ /* 0x040fe200017a4270 */
[----:B------:R-:W0:Y:S01]  /*105b0*/  SHFL.BFLY PT, R154, R155, 0x2, 0x1f ;  /* 0x0c401f009b9a7f89 */ /* 0x000e2200000e0000 */
[----:B------:R-:W-:Y:S02]  /*105c0*/  FSEL R156, R156, -INF , !P6 ;  /* 0xff8000009c9c7808 */ /* 0x000fe40007000000 */
[----:B------:R-:W-:Y:S02]  /*105d0*/  ISETP.GT.AND P3, PT, R183, 0x11, P2 ;  /* 0x00000011b700780c */ /* 0x000fe40001764270 */
[----:B------:R-:W-:-:S02]  /*105e0*/  ISETP.LT.OR P5, PT, R206, 0x11, P5 ;  /* 0x00000011ce00780c */ /* 0x000fc40002fa1670 */
[C---:B------:R-:W-:Y:S02]  /*105f0*/  ISETP.GT.AND P6, PT, R183.reuse, 0x18, P2 ;  /* 0x00000018b700780c */ /* 0x040fe400017c4270 */
[----:B------:R-:W-:Y:S02]  /*10600*/  ISETP.LT.OR P3, PT, R206, 0x12, P3 ;  /* 0x00000012ce00780c */ /* 0x000fe40001f61670 */
[----:B------:R-:W-:Y:S02]  /*10610*/  FSEL R158, R158, -INF , !P5 ;  /* 0xff8000009e9e7808 */ /* 0x000fe40006800000 */
[----:B------:R-:W-:Y:S02]  /*10620*/  ISETP.GT.AND P5, PT, R183, 0x20, P2 ;  /* 0x00000020b700780c */ /* 0x000fe400017a4270 */
[----:B------:R-:W-:Y:S02]  /*10630*/  ISETP.LT.OR P6, PT, R206, 0x19, P6 ;  /* 0x00000019ce00780c */ /* 0x000fe400037c1670 */
[----:B------:R-:W-:-:S02]  /*10640*/  FSEL R159, R159, -INF , !P3 ;  /* 0xff8000009f9f7808 */ /* 0x000fc40005800000 */
[----:B------:R-:W-:Y:S02]  /*10650*/  ISETP.LT.OR P5, PT, R206, 0x21, P5 ;  /* 0x00000021ce00780c */ /* 0x000fe40002fa1670 */
[----:B------:R-:W-:Y:S02]  /*10660*/  FSEL R160, R160, -INF , !P6 ;  /* 0xff800000a0a07808 */ /* 0x000fe40007000000 */
[----:B------:R-:W-:Y:S02]  /*10670*/  FSEL R162, R162, -INF , !P5 ;  /* 0xff800000a2a27808 */ /* 0x000fe40006800000 */
[----:B0-----:R-:W-:Y:S02]  /*10680*/  FMNMX.FTZ R171, R155, R154, !PT ;  /* 0x0000009a9bab7209 */ /* 0x001fe40007810000 */
[----:B------:R-:W-:Y:S02]  /*10690*/  FMNMX.FTZ R155, R153, R168, !PT ;  /* 0x000000a8999b7209 */ /* 0x000fe40007810000 */
[----:B------:R-:W-:Y:S01]  /*106a0*/  ISETP.GT.AND P5, PT, R183, 0x29, P2 ;  /* 0x00000029b700780c */ /* 0x000fe200017a4270 */
[----:B------:R-:W0:Y:S01]  /*106b0*/  SHFL.BFLY PT, R154, R171, 0x1, 0x1f ;  /* 0x0c201f00ab9a7f89 */ /* 0x000e2200000e0000 */
[----:B------:R-:W-:-:S02]  /*106c0*/  FMNMX.FTZ R168, R156, R155, !PT ;  /* 0x0000009b9ca87209 */ /* 0x000fc40007810000 */
[----:B------:R-:W-:Y:S02]  /*106d0*/  ISETP.GT.AND P3, PT, R183, 0x21, P2 ;  /* 0x00000021b700780c */ /* 0x000fe40001764270 */
[----:B------:R-:W-:Y:S01]  /*106e0*/  FMNMX.FTZ R155, R157, R168, !PT ;  /* 0x000000a89d9b7209 */ /* 0x000fe20007810000 */
[----:B------:R-:W-:Y:S01]  /*106f0*/  IMAD.U32 R168, RZ, RZ, UR40 ;  /* 0x00000028ffa87e24 */ /* 0x000fe2000f8e00ff */
[C---:B------:R-:W-:Y:S02]  /*10700*/  ISETP.LT.OR P5, PT, R206.reuse, 0x2a, P5 ;  /* 0x0000002ace00780c */ /* 0x040fe40002fa1670 */
[----:B------:R-:W-:Y:S02]  /*10710*/  ISETP.GT.AND P6, PT, R183, 0x28, P2 ;  /* 0x00000028b700780c */ /* 0x000fe400017c4270 */
[----:B------:R-:W-:Y:S02]  /*10720*/  ISETP.LT.OR P3, PT, R206, 0x22, P3 ;  /* 0x00000022ce00780c */ /* 0x000fe40001f61670 */
[----:B------:R-:W-:-:S02]  /*10730*/  FSEL R166, R166, -INF , !P5 ;  /* 0xff800000a6a67808 */ /* 0x000fc40006800000 */
[----:B------:R-:W-:Y:S02]  /*10740*/  ISETP.LT.OR P6, PT, R206, 0x29, P6 ;  /* 0x00000029ce00780c */ /* 0x000fe400037c1670 */
[----:B------:R-:W-:Y:S02]  /*10750*/  FSEL R164, R164, -INF , !P3 ;  /* 0xff800000a4a47808 */ /* 0x000fe40005800000 */
[----:B------:R-:W-:Y:S02]  /*10760*/  ISETP.GT.AND P3, PT, R183, 0x30, P2 ;  /* 0x00000030b700780c */ /* 0x000fe40001764270 */
[----:B------:R-:W-:Y:S02]  /*10770*/  FSEL R167, R167, -INF , !P6 ;  /* 0xff800000a7a77808 */ /* 0x000fe40007000000 */
[----:B------:R-:W-:Y:S02]  /*10780*/  ISETP.GT.AND P4, PT, R183, 0x31, P2 ;  /* 0x00000031b700780c */ /* 0x000fe40001784270 */
[----:B0-----:R-:W-:-:S02]  /*10790*/  FMNMX.FTZ R171, R171, R154, !PT ;  /* 0x0000009aabab7209 */ /* 0x001fc40007810000 */
[----:B------:R-:W-:Y:S02]  /*107a0*/  FMNMX.FTZ R154, R158, R155, !PT ;  /* 0x0000009b9e9a7209 */ /* 0x000fe40007810000 */
[C---:B------:R-:W-:Y:S01]  /*107b0*/  FSETP.NEU.FTZ.AND P5, PT, R171.reuse, -INF , PT ;  /* 0xff800000ab00780b */ /* 0x040fe20003fbd000 */
[----:B------:R-:W-:Y:S01]  /*107c0*/  FMUL.FTZ R178, R171, R168 ;  /* 0x000000a8abb27220 */ /* 0x000fe20000410000 */
[----:B------:R-:W-:Y:S02]  /*107d0*/  FMNMX.FTZ R155, R159, R154, !PT ;  /* 0x0000009a9f9b7209 */ /* 0x000fe40007810000 */
[----:B------:R-:W-:Y:S02]  /*107e0*/  ISETP.LT.OR P3, PT, R206, 0x31, P3 ;  /* 0x00000031ce00780c */ /* 0x000fe40001f61670 */
[----:B------:R-:W-:Y:S02]  /*107f0*/  FMNMX.FTZ R154, R160, R155, !PT ;  /* 0x0000009ba09a7209 */ /* 0x000fe40007810000 */
[----:B------:R-:W-:-:S02]  /*10800*/  FSEL R155, R178, RZ, P5 ;  /* 0x000000ffb29b7208 */ /* 0x000fc40002800000 */
[----:B------:R-:W-:Y:S02]  /*10810*/  FMNMX.FTZ R181, R161, R154, !PT ;  /* 0x0000009aa1b57209 */ /* 0x000fe40007810000 */
[----:B------:R-:W-:Y:S01]  /*10820*/  ISETP.GT.AND P6, PT, R183, 0x38, P2 ;  /* 0x00000038b700780c */ /* 0x000fe200017c4270 */
[-CC-:B------:R-:W-:Y:S01]  /*10830*/  FFMA.FTZ R154, R200, R168.reuse, -R155.reuse ;  /* 0x000000a8c89a7223 */ /* 0x180fe2000001089b */
[----:B------:R-:W-:Y:S01]  /*10840*/  FMNMX.FTZ R181, R162, R181, !PT ;  /* 0x000000b5a2b57209 */ /* 0x000fe20007810000 */
[-CC-:B------:R-:W-:Y:S01]  /*10850*/  FFMA.FTZ R202, R202, R168.reuse, -R155.reuse ;  /* 0x000000a8caca7223 */ /* 0x180fe2000001089b */
[----:B------:R-:W-:Y:S01]  /*10860*/  ISETP.LT.OR P4, PT, R206, 0x32, P4 ;  /* 0x00000032ce00780c */ /* 0x000fe20002781670 */
[-CC-:B------:R-:W-:Y:S01]  /*10870*/  FFMA.FTZ R203, R203, R168.reuse, -R155.reuse ;  /* 0x000000a8cbcb7223 */ /* 0x180fe2000001089b */
[----:B------:R-:W-:Y:S01]  /*10880*/  FMNMX.FTZ R178, R164, R181, !PT ;  /* 0x000000b5a4b27209 */ /* 0x000fe20007810000 */
[-CC-:B------:R-:W-:Y:S01]  /*10890*/  FFMA.FTZ R169, R169, R168.reuse, -R155.reuse ;  /* 0x000000a8a9a97223 */ /* 0x180fe2000001089b */
[----:B------:R-:W-:Y:S01]  /*108a0*/  FSEL R200, R172, -INF , !P3 ;  /* 0xff800000acc87808 */ /* 0x000fe20005800000 */
[--C-:B------:R-:W-:Y:S01]  /*108b0*/  FFMA.FTZ R176, R176, R168, -R155.reuse ;  /* 0x000000a8b0b07223 */ /* 0x100fe2000001089b */
[----:B------:R-:W-:Y:S01]  /*108c0*/  FMNMX.FTZ R181, R167, R178, !PT ;  /* 0x000000b2a7b57209 */ /* 0x000fe20007810000 */
[-CC-:B------:R-:W-:Y:S01]  /*108d0*/  FFMA.FTZ R178, R207, R168.reuse, -R155.reuse ;  /* 0x000000a8cfb27223 */ /* 0x180fe2000001089b */
[----:B------:R-:W-:Y:S01]  /*108e0*/  ISETP.GT.AND P2, PT, R183, 0x39, P2 ;  /* 0x00000039b700780c */ /* 0x000fe20001744270 */
[-CC-:B------:R-:W-:Y:S01]  /*108f0*/  FFMA.FTZ R183, R201, R168.reuse, -R155.reuse ;  /* 0x000000a8c9b77223 */ /* 0x180fe2000001089b */
[----:B------:R-:W-:Y:S01]  /*10900*/  FMNMX.FTZ R181, R166, R181, !PT ;  /* 0x000000b5a6b57209 */ /* 0x000fe20007810000 */
[----:B------:R-:W-:Y:S01]  /*10910*/  FFMA.FTZ R177, R177, R168, -R155 ;  /* 0x000000a8b1b17223 */ /* 0x000fe2000001089b */
[----:B------:R-:W-:Y:S01]  /*10920*/  ISETP.LT.OR P6, PT, R206, 0x39, P6 ;  /* 0x00000039ce00780c */ /* 0x000fe200037c1670 */
[----:B------:R-:W-:Y:S01]  /*10930*/  MUFU.EX2 R154, R154 ;  /* 0x0000009a009a7308 */ /* 0x000fe20000000800 */
[----:B------:R-:W-:-:S02]  /*10940*/  FSEL R201, R173, -INF , !P4 ;  /* 0xff800000adc97808 */ /* 0x000fc40006000000 */
[----:B------:R-:W-:Y:S02]  /*10950*/  FMNMX.FTZ R172, R200, R181, !PT ;  /* 0x000000b5c8ac7209 */ /* 0x000fe40007810000 */
[----:B------:R-:W-:Y:S02]  /*10960*/  ISETP.LT.OR P2, PT, R206, 0x3a, P2 ;  /* 0x0000003ace00780c */ /* 0x000fe40001741670 */
[----:B------:R-:W-:Y:S01]  /*10970*/  FSEL R206, R174, -INF , !P6 ;  /* 0xff800000aece7808 */ /* 0x000fe20007000000 */
[--C-:B------:R-:W-:Y:S01]  /*10980*/  FFMA.FTZ R174, R163, R168, -R155.reuse ;  /* 0x000000a8a3ae7223 */ /* 0x100fe2000001089b */
[----:B------:R-:W-:Y:S01]  /*10990*/  FMNMX.FTZ R173, R201, R172, !PT ;  /* 0x000000acc9ad7209 */ /* 0x000fe20007810000 */
[-CC-:B------:R-:W-:Y:S01]  /*109a0*/  FFMA.FTZ R172, R204, R168.reuse, -R155.reuse ;  /* 0x000000a8ccac7223 */ /* 0x180fe2000001089b */
[----:B------:R-:W-:Y:S01]  /*109b0*/  FSEL R224, R175, -INF , !P2 ;  /* 0xff800000afe07808 */ /* 0x000fe20005000000 */
[-CC-:B------:R-:W-:Y:S01]  /*109c0*/  FFMA.FTZ R175, R165, R168.reuse, -R155.reuse ;  /* 0x000000a8a5af7223 */ /* 0x180fe2000001089b */
[----:B------:R-:W-:Y:S01]  /*109d0*/  FMNMX.FTZ R173, R206, R173, !PT ;  /* 0x000000adcead7209 */ /* 0x000fe20007810000 */
[----:B------:R-:W-:Y:S01]  /*109e0*/  FFMA.FTZ R165, R179, R168, -R155 ;  /* 0x000000a8b3a57223 */ /* 0x000fe2000001089b */
[----:B------:R-:W-:Y:S01]  /*109f0*/  MUFU.EX2 R183, R183 ;  /* 0x000000b700b77308 */ /* 0x000fe20000000800 */
[----:B------:R-:W-:-:S02]  /*10a00*/  R2UR UR6, R170 ;  /* 0x00000000aa0672ca */ /* 0x000fc400000e0000 */
[----:B------:R-:W-:Y:S01]  /*10a10*/  FMNMX.FTZ R181, R224, R173, !PT ;  /* 0x000000ade0b57209 */ /* 0x000fe20007810000 */
[-CC-:B------:R-:W-:Y:S01]  /*10a20*/  FFMA.FTZ R173, R205, R168.reuse, -R155.reuse ;  /* 0x000000a8cdad7223 */ /* 0x180fe2000001089b */
[----:B------:R-:W-:Y:S01]  /*10a30*/  FFMA.FTZ R205, R180, R168, -R155 ;  /* 0x000000a8b4cd7223 */ /* 0x000fe2000001089b */
[----:B------:R-:W-:Y:S02]  /*10a40*/  @!P1 PRMT R199, RZ, 0x654, R199 ;  /* 0x00000654ffc79816 */ /* 0x000fe400000000c7 */
[----:B------:R-:W0:Y:S01]  /*10a50*/  SHFL.BFLY PT, R182, R181, 0x2, 0x1f ;  /* 0x0c401f00b5b67f89 */ /* 0x000e2200000e0000 */
[----:B------:R1:W-:Y:S08]  /*10a60*/  MUFU.EX2 R180, R165 ;  /* 0x000000a500b47308 */ /* 0x0003f00000000800 */
[----:B------:R-:W-:Y:S08]  /*10a70*/  MUFU.EX2 R202, R202 ;  /* 0x000000ca00ca7308 */ /* 0x000ff00000000800 */
[----:B------:R-:W-:Y:S01]  /*10a80*/  MUFU.EX2 R203, R203 ;  /* 0x000000cb00cb7308 */ /* 0x000fe20000000800 */
[----:B0-----:R-:W-:Y:S01]  /*10a90*/  FMNMX.FTZ R163, R181, R182, !PT ;  /* 0x000000b6b5a37209 */ /* 0x001fe20007810000 */
[-CC-:B------:R-:W-:Y:S01]  /*10aa0*/  FFMA.FTZ R181, R222, R168.reuse, -R155.reuse ;  /* 0x000000a8deb57223 */ /* 0x180fe2000001089b */
[----:B------:R-:W-:Y:S01]  /*10ab0*/  FFMA.FTZ R182, R223, R168, -R155 ;  /* 0x000000a8dfb67223 */ /* 0x000fe2000001089b */
[----:B------:R-:W-:-:S04]  /*10ac0*/  IMAD.MOV R222, RZ, RZ, -R195 ;  /* 0x000000ffffde7224 */ /* 0x000fc800078e0ac3 */
[----:B------:R-:W-:Y:S01]  /*10ad0*/  MUFU.EX2 R172, R172 ;  /* 0x000000ac00ac7308 */ /* 0x000fe20000000800 */
[----:B------:R-:W0:Y:S01]  /*10ae0*/  SHFL.BFLY PT, R204, R163, 0x1, 0x1f ;  /* 0x0c201f00a3cc7f89 */ /* 0x000e2200000e0000 */
[----:B------:R-:W-:-:S06]  /*10af0*/  ISETP.NE.AND P2, PT, R185, R222, PT ;  /* 0x000000deb900720c */ /* 0x000fcc0003f45270 */
[----:B------:R-:W-:Y:S08]  /*10b00*/  MUFU.EX2 R173, R173 ;  /* 0x000000ad00ad7308 */ /* 0x000ff00000000800 */
[----:B------:R-:W-:Y:S01]  /*10b10*/  MUFU.EX2 R174, R174 ;  /* 0x000000ae00ae7308 */ /* 0x000fe20000000800 */
[----:B------:R-:W-:-:S05]  /*10b20*/  @!P2 IMAD R19, R19, 0x40, R193 ;  /* 0x000000401313a824 */ /* 0x000fca00078e02c1 */
[----:B------:R-:W-:Y:S02]  /*10b30*/  @!P2 LEA R19, R19, R18, 0x2 ;  /* 0x000000121313a211 */ /* 0x000fe400078e10ff */
[----:B------:R-:W-:Y:S01]  /*10b40*/  MUFU.EX2 R175, R175 ;  /* 0x000000af00af7308 */ /* 0x000fe20000000800 */
[----:B0-----:R-:W-:Y:S02]  /*10b50*/  FMNMX.FTZ R179, R163, R204, !PT ;  /* 0x000000cca3b37209 */ /* 0x001fe40007810000 */
[----:B------:R-:W-:Y:S02]  /*10b60*/  FSEL R204, R171, RZ, P5 ;  /* 0x000000ffabcc7208 */ /* 0x000fe40002800000 */
[----:B------:R-:W-:-:S03]  /*10b70*/  FSETP.NEU.FTZ.AND P3, PT, R179, -INF , PT ;  /* 0xff800000b300780b */ /* 0x000fc60003f7d000 */
[----:B------:R-:W-:Y:S01]  /*10b80*/  FADD.FTZ R155, -R204, R21 ;  /* 0x00000015cc9b7221 */ /* 0x000fe20000010100 */
[C---:B------:R-:W-:Y:S01]  /*10b90*/  FSEL R163, R179.reuse, RZ, P3 ;  /* 0x000000ffb3a37208 */ /* 0x040fe20001800000 */
[-C--:B------:R-:W-:Y:S01]  /*10ba0*/  FMUL.FTZ R204, R179, R168.reuse ;  /* 0x000000a8b3cc7220 */ /* 0x080fe20000410000 */
[----:B------:R0:W-:Y:S01]  /*10bb0*/  MUFU.EX2 R21, R205 ;  /* 0x000000cd00157308 */ /* 0x0001e20000000800 */
[----:B------:R-:W-:Y:S02]  /*10bc0*/  FMUL.FTZ R155, R155, R168 ;  /* 0x000000a89b9b7220 */ /* 0x000fe40000410000 */
[----:B-1----:R-:W-:Y:S01]  /*10bd0*/  FADD.FTZ R165, -R163, R190 ;  /* 0x000000bea3a57221 */ /* 0x002fe20000010100 */
[----:B------:R-:W-:-:S03]  /*10be0*/  FSEL R204, R204, RZ, P3 ;  /* 0x000000ffcccc7208 */ /* 0x000fc60001800000 */
[-C--:B------:R-:W-:Y:S01]  /*10bf0*/  FMUL.FTZ R165, R165, R168.reuse ;  /* 0x000000a8a5a57220 */ /* 0x080fe20000410000 */
[----:B------:R-:W1:Y:S01]  /*10c00*/  MUFU.EX2 R155, R155 ;  /* 0x0000009b009b7308 */ /* 0x000e620000000800 */
[-CC-:B------:R-:W-:Y:S01]  /*10c10*/  FFMA.FTZ R207, R152, R168.reuse, -R204.reuse ;  /* 0x000000a898cf7223 */ /* 0x180fe200000108cc */
[-CC-:B------:R-:W-:Y:S01]  /*10c20*/  FFMA.FTZ R153, R153, R168.reuse, -R204.reuse ;  /* 0x000000a899997223 */ /* 0x180fe200000108cc */
[-CC-:B0-----:R-:W-:Y:S01]  /*10c30*/  FFMA.FTZ R205, R167, R168.reuse, -R204.reuse ;  /* 0x000000a8a7cd7223 */ /* 0x181fe200000108cc */
[-CC-:B------:R-:W-:Y:S01]  /*10c40*/  FFMA.FTZ R152, R156, R168.reuse, -R204.reuse ;  /* 0x000000a89c987223 */ /* 0x180fe200000108cc */
[-CC-:B------:R-:W-:Y:S01]  /*10c50*/  FFMA.FTZ R190, R158, R168.reuse, -R204.reuse ;  /* 0x000000a89ebe7223 */ /* 0x180fe200000108cc */
[-CC-:B------:R-:W-:Y:S01]  /*10c60*/  FFMA.FTZ R223, R157, R168.reuse, -R204.reuse ;  /* 0x000000a89ddf7223 */ /* 0x180fe200000108cc */
[-CC-:B------:R-:W-:Y:S01]  /*10c70*/  FFMA.FTZ R159, R159, R168.reuse, -R204.reuse ;  /* 0x000000a89f9f7223 */ /* 0x180fe200000108cc */
[----:B------:R-:W0:Y:S01]  /*10c80*/  MUFU.EX2 R165, R165 ;  /* 0x000000a500a57308 */ /* 0x000e220000000800 */
[-CC-:B------:R-:W-:Y:S01]  /*10c90*/  FFMA.FTZ R160, R160, R168.reuse, -R204.reuse ;  /* 0x000000a8a0a07223 */ /* 0x180fe200000108cc */
[-CC-:B------:R-:W-:Y:S01]  /*10ca0*/  FFMA.FTZ R161, R161, R168.reuse, -R204.reuse ;  /* 0x000000a8a1a17223 */ /* 0x180fe200000108cc */
[-CC-:B------:R-:W-:Y:S01]  /*10cb0*/  FFMA.FTZ R222, R201, R168.reuse, -R204.reuse ;  /* 0x000000a8c9de7223 */ /* 0x180fe200000108cc */
[-CC-:B------:R-:W-:Y:S01]  /*10cc0*/  FFMA.FTZ R224, R224, R168.reuse, -R204.reuse ;  /* 0x000000a8e0e07223 */ /* 0x180fe200000108cc */
[-CC-:B------:R-:W-:Y:S01]  /*10cd0*/  FFMA.FTZ R162, R162, R168.reuse, -R204.reuse ;  /* 0x000000a8a2a27223 */ /* 0x180fe200000108cc */
[-CC-:B------:R-:W-:Y:S01]  /*10ce0*/  FFMA.FTZ R164, R164, R168.reuse, -R204.reuse ;  /* 0x000000a8a4a47223 */ /* 0x180fe200000108cc */
[----:B------:R-:W-:Y:S01]  /*10cf0*/  FFMA.FTZ R166, R166, R168, -R204 ;  /* 0x000000a8a6a67223 */ /* 0x000fe200000108cc */
[----:B------:R2:W3:Y:S01]  /*10d00*/  MUFU.EX2 R163, R207 ;  /* 0x000000cf00a37308 */ /* 0x0004e20000000800 */
[----:B-1----:R-:W-:Y:S01]  /*10d10*/  FFMA.FTZ R6, R155, R6, R154 ;  /* 0x000000069b067223 */ /* 0x002fe2000001009a */
[----:B------:R-:W-:Y:S01]  /*10d20*/  @!P2 STS [R19+0x38400], R155 ;  /* 0x0384009b1300a388 */ /* 0x000fe20000000800 */
[-C--:B------:R-:W-:Y:S01]  /*10d30*/  FFMA.FTZ R156, R206, R168.reuse, -R204 ;  /* 0x000000a8ce9c7223 */ /* 0x080fe200000108cc */
[-C--:B------:R-:W-:Y:S01]  /*10d40*/  FMUL.FTZ R24, R24, R155.reuse ;  /* 0x0000009b18187220 */ /* 0x080fe20000410000 */
[----:B------:R-:W-:Y:S01]  /*10d50*/  FADD.FTZ R167, R183, R6 ;  /* 0x00000006b7a77221 */ /* 0x000fe20000010000 */
[-C--:B------:R-:W-:Y:S01]  /*10d60*/  FMUL.FTZ R25, R25, R155.reuse ;  /* 0x0000009b19197220 */ /* 0x080fe20000410000 */
[-C--:B------:R-:W-:Y:S01]  /*10d70*/  FMUL.FTZ R28, R28, R155.reuse ;  /* 0x0000009b1c1c7220 */ /* 0x080fe20000410000 */
[----:B------:R-:W1:Y:S01]  /*10d80*/  MUFU.EX2 R153, R153 ;  /* 0x0000009900997308 */ /* 0x000e620000000800 */
[----:B--2---:R-:W-:Y:S01]  /*10d90*/  FFMA.FTZ R207, R200, R168, -R204 ;  /* 0x000000a8c8cf7223 */ /* 0x004fe200000108cc */
[----:B0-----:R0:W-:Y:S01]  /*10da0*/  @!P2 STS [R19+0x38420], R165 ;  /* 0x038420a51300a388 */ /* 0x0011e20000000800 */
[----:B------:R-:W-:Y:S01]  /*10db0*/  FADD.FTZ R6, R202, R167 ;  /* 0x000000a7ca067221 */ /* 0x000fe20000010000 */
        /* <DEDUP_REMOVED lines=11> */
[----:B------:R-:W-:Y:S01]  /*10e70*/  FMUL.FTZ R49, R49, R155 ;  /* 0x0000009b31317220 */ /* 0x000fe20000410000 */
[----:B0-----:R-:W0:Y:S01]  /*10e80*/  MUFU.EX2 R19, R223 ;  /* 0x000000df00137308 */ /* 0x001e220000000800 */
[----:B--2---:R-:W-:Y:S01]  /*10e90*/  F2FP.F16.F32.PACK_AB R152, R183, R154 ;  /* 0x0000009ab798723e */ /* 0x004fe200000000ff */
[C---:B------:R-:W-:Y:S01]  /*10ea0*/  FADD.FTZ R183, R203.reuse, R6 ;  /* 0x00000006cbb77221 */ /* 0x040fe20000010000 */
[----:B------:R-:W-:Y:S01]  /*10eb0*/  F2FP.F16.F32.PACK_AB R154, R203, R202 ;  /* 0x000000cacb9a723e */ /* 0x000fe200000000ff */
[----:B---3--:R-:W-:Y:S01]  /*10ec0*/  FFMA.FTZ R6, R165, R7, R163 ;  /* 0x00000007a5067223 */ /* 0x008fe200000100a3 */
[-C--:B------:R-:W-:Y:S01]  /*10ed0*/  FMUL.FTZ R52, R52, R155.reuse ;  /* 0x0000009b34347220 */ /* 0x080fe20000410000 */
[-C--:B------:R-:W-:Y:S01]  /*10ee0*/  FMUL.FTZ R53, R53, R155.reuse ;  /* 0x0000009b35357220 */ /* 0x080fe20000410000 */
[-C--:B------:R-:W-:Y:S01]  /*10ef0*/  FMUL.FTZ R56, R56, R155.reuse ;  /* 0x0000009b38387220 */ /* 0x080fe20000410000 */
[----:B------:R-:W-:Y:S01]  /*10f00*/  MUFU.EX2 R190, R190 ;  /* 0x000000be00be7308 */ /* 0x000fe20000000800 */
        /* <DEDUP_REMOVED lines=54> */
[----:B------:R-:W-:Y:S01]  /*11270*/  F2FP.F16.F32.PACK_AB R153, R153, R163 ;  /* 0x000000a39999723e */ /* 0x000fe200000000ff */
[----:B------:R-:W5:Y:S01]  /*11280*/  MUFU.EX2 R182, R182 ;  /* 0x000000b600b67308 */ /* 0x000f620000000800 */
[----:B----4-:R-:W-:Y:S01]  /*11290*/  FADD.FTZ R225, R157, R6 ;  /* 0x000000069de17221 */ /* 0x010fe20000010000 */
[----:B0-----:R-:W-:Y:S01]  /*112a0*/  F2FP.F16.F32.PACK_AB R155, R19, R157 ;  /* 0x0000009d139b723e */ /* 0x001fe200000000ff */
[----:B------:R-:W-:Y:S01]  /*112b0*/  BAR.SYNC.DEFER_BLOCKING 0xf, 0x100 ;  /* 0x03c4000000007b1d */ /* 0x000fe20000010000 */
[----:B------:R-:W-:Y:S01]  /*112c0*/  F2FP.F16.F32.PACK_AB R158, R175, R174 ;  /* 0x000000aeaf9e723e */ /* 0x000fe200000000ff */
[-C--:B------:R-:W-:Y:S01]  /*112d0*/  FMUL.FTZ R26, R26, R165.reuse ;  /* 0x000000a51a1a7220 */ /* 0x080fe20000410000 */
[----:B-1----:R-:W-:Y:S01]  /*112e0*/  F2FP.F16.F32.PACK_AB R157, R200, R190 ;  /* 0x000000bec89d723e */ /* 0x002fe200000000ff */
[----:B------:R-:W-:Y:S01]  /*112f0*/  FMUL.FTZ R27, R27, R165 ;  /* 0x000000a51b1b7220 */ /* 0x000fe20000410000 */
[----:B--2---:R-:W-:Y:S01]  /*11300*/  F2FP.F16.F32.PACK_AB R159, R202, R201 ;  /* 0x000000c9ca9f723e */ /* 0x004fe200000000ff */
        /* <DEDUP_REMOVED lines=70> */
[----:B------:R-:W-:Y:S01]  /*11770*/  FMUL.FTZ R151, R151, R165 ;  /* 0x000000a597977220 */ /* 0x000fe20000410000 */
[----:B---3--:R-:W-:Y:S01]  /*11780*/  F2FP.F16.F32.PACK_AB R160, R169, R178 ;  /* 0x000000b2a9a0723e */ /* 0x008fe200000000ff */
[----:B------:R-:W3:Y:S01]  /*11790*/  MUFU.EX2 R224, R224 ;  /* 0x000000e000e07308 */ /* 0x000ee20000000800 */
[----:B-----5:R-:W-:Y:S01]  /*117a0*/  F2FP.F16.F32.PACK_AB R156, R173, R172 ;  /* 0x000000acad9c723e */ /* 0x020fe200000000ff */
[----:B------:R5:W-:Y:S01]  /*117b0*/  STSM.16.M88.4 [R196+0x36400], R152 ;  /* 0x03640098c4007844 */ /* 0x000be20000000200 */
[----:B------:R-:W-:Y:S01]  /*117c0*/  F2FP.F16.F32.PACK_AB R162, R182, R181 ;  /* 0x000000b5b6a2723e */ /* 0x000fe200000000ff */
[----:B------:R-:W-:Y:S01]  /*117d0*/  VIADD R6, R170, 0x80 ;  /* 0x00000080aa067836 */ /* 0x000fe20000000000 */
[----:B0-----:R-:W-:Y:S01]  /*117e0*/  F2FP.F16.F32.PACK_AB R161, R204, R203 ;  /* 0x000000cbcca1723e */ /* 0x001fe200000000ff */
[----:B------:R0:W-:Y:S01]  /*117f0*/  STSM.16.M88.4 [R197], R156 ;  /* 0x0000009cc5007844 */ /* 0x0001e20000000200 */
[----:B-1----:R-:W-:Y:S01]  /*11800*/  F2FP.F16.F32.PACK_AB R163, R206, R205 ;  /* 0x000000cdcea3723e */ /* 0x002fe200000000ff */
[----:B------:R-:W-:Y:S01]  /*11810*/  IMAD.MOV.U32 R7, RZ, RZ, 0x40000040 ;  /* 0x40000040ff077424 */ /* 0x000fe200078e00ff */
[----:B--2---:R-:W-:Y:S01]  /*11820*/  F2FP.F16.F32.PACK_AB R164, R177, R176 ;  /* 0x000000b0b1a4723e */ /* 0x004fe200000000ff */
[----:B------:R-:W-:Y:S01]  /*11830*/  FADD.FTZ R225, R19, R225 ;  /* 0x000000e113e17221 */ /* 0x000fe20000010000 */
[----:B------:R-:W-:Y:S01]  /*11840*/  F2FP.F16.F32.PACK_AB R166, R21, R180 ;  /* 0x000000b415a6723e */ /* 0x000fe200000000ff */
[----:B------:R0:W-:Y:S01]  /*11850*/  STSM.16.M88.4 [R209], R160 ;  /* 0x000000a0d1007844 */ /* 0x0001e20000000200 */
[----:B----4-:R-:W-:Y:S01]  /*11860*/  F2FP.F16.F32.PACK_AB R165, R222, R207 ;  /* 0x000000cfdea5723e */ /* 0x010fe200000000ff */
[----:B------:R-:W-:Y:S01]  /*11870*/  FADD.FTZ R172, R172, R183 ;  /* 0x000000b7acac7221 */ /* 0x000fe20000010000 */
[----:B------:R-:W-:Y:S01]  /*11880*/  FADD.FTZ R225, R190, R225 ;  /* 0x000000e1bee17221 */ /* 0x000fe20000010000 */
[----:B------:R-:W-:Y:S01]  /*11890*/  ISETP.GT.AND P2, PT, R14, R210, PT ;  /* 0x000000d20e00720c */ /* 0x000fe20003f44270 */
[----:B------:R-:W-:Y:S01]  /*118a0*/  IMAD.MOV.U32 R19, RZ, RZ, R198 ;  /* 0x000000ffff137224 */ /* 0x000fe200078e00c6 */
[----:B---3--:R-:W-:Y:S01]  /*118b0*/  F2FP.F16.F32.PACK_AB R167, R224, R223 ;  /* 0x000000dfe0a7723e */ /* 0x008fe200000000ff */
[----:B------:R-:W-:Y:S01]  /*118c0*/  FADD.FTZ R173, R173, R172 ;  /* 0x000000acadad7221 */ /* 0x000fe20000010000 */
[----:B------:R-:W-:Y:S01]  /*118d0*/  FADD.FTZ R200, R200, R225 ;  /* 0x000000e1c8c87221 */ /* 0x000fe20000010000 */
[----:B------:R-:W-:-:S02]  /*118e0*/  IMAD.MOV.U32 R190, RZ, RZ, R179 ;  /* 0x000000ffffbe7224 */ /* 0x000fc400078e00b3 */
[----:B------:R0:W-:Y:S01]  /*118f0*/  STSM.16.M88.4 [R208], R164 ;  /* 0x000000a4d0007844 */ /* 0x0001e20000000200 */
[----:B------:R-:W-:Y:S01]  /*11900*/  WARPGROUP.ARRIVE ;  /* 0x00000000000079c5 */ /* 0x000fe20000000000 */
[----:B------:R-:W-:Y:S01]  /*11910*/  FADD.FTZ R174, R174, R173 ;  /* 0x000000adaeae7221 */ /* 0x000fe20000010000 */
[----:B------:R-:W-:-:S03]  /*11920*/  FADD.FTZ R201, R201, R200 ;  /* 0x000000c8c9c97221 */ /* 0x000fc60000010000 */
[----:B------:R-:W-:Y:S01]  /*11930*/  FADD.FTZ R175, R175, R174 ;  /* 0x000000aeafaf7221 */ /* 0x000fe20000010000 */
[----:B------:R-:W-:Y:S01]  /*11940*/  HGMMA.64x256x16.F32 R24, R152, gdesc[UR4].tnspB, R24, gsb0 ;  /* 0x43e0000498187df0 */ /* 0x000fe20008000818 */
[----:B------:R-:W-:Y:S01]  /*11950*/  R2UR UR6, R6 ;  /* 0x00000000060672ca */ /* 0x000fe200000e0000 */
[----:B------:R-:W-:Y:S01]  /*11960*/  VIADD R6, R170, 0x100 ;  /* 0x00000100aa067836 */ /* 0x000fe20000000000 */
[----:B------:R-:W-:Y:S01]  /*11970*/  R2UR UR7, R7 ;  /* 0x00000000070772ca */ /* 0x000fe200000e0000 */
[----:B------:R-:W-:Y:S02]  /*11980*/  IMAD.MOV.U32 R7, RZ, RZ, 0x40000040 ;  /* 0x40000040ff077424 */ /* 0x000fe400078e00ff */
        /* <DEDUP_REMOVED lines=14> */
[----:B------:R-:W-:Y:S01]  /*11a70*/  WARPGROUP.ARRIVE ;  /* 0x00000000000079c5 */ /* 0x000fe20000000000 */
[----:B-----5:R-:W-:-:S05]  /*11a80*/  IADD3 R152, R14, -0x1, RZ ;  /* 0xffffffff0e987810 */ /* 0x020fca0007ffe0ff */
[----:B------:R-:W-:Y:S01]  /*11a90*/  HGMMA.64x256x16.F32 R24, R156, gdesc[UR4].tnspB, R24, gsb0 ;  /* 0x43e000049c187df0 */ /* 0x000fe20008000818 */
[----:B------:R-:W-:Y:S01]  /*11aa0*/  R2UR UR6, R6 ;  /* 0x00000000060672ca */ /* 0x000fe200000e0000 */
[----:B------:R-:W-:Y:S01]  /*11ab0*/  VIADD R6, R170, 0x180 ;  /* 0x00000180aa067836 */ /* 0x000fe20000000000 */
[----:B------:R-:W-:Y:S01]  /*11ac0*/  R2UR UR7, R7 ;  /* 0x00000000070772ca */ /* 0x000fe200000e0000 */
[----:B------:R-:W-:Y:S02]  /*11ad0*/  IMAD.MOV.U32 R7, RZ, RZ, 0x40000040 ;  /* 0x40000040ff077424 */ /* 0x000fe400078e00ff */
[----:B------:R-:W-:Y:S01]  /*11ae0*/  IMAD.MOV.U32 R14, RZ, RZ, R152 ;  /* 0x000000ffff0e7224 */ /* 0x000fe200078e0098 */
[----:B------:R-:W-:Y:S02]  /*11af0*/  WARPGROUP.DEPBAR.LE gsb0, 0x0 ;  /* 0x00008000000079c5 */ /* 0x000fe40000010000 */
[----:B------:R-:W-:-:S15]  /*11b00*/  WARPGROUP.ARRIVE ;  /* 0x00000000000079c5 */ /* 0x000fde0000000000 */
[----:B------:R-:W-:-:S04]  /*11b10*/  NOP ;  /* 0x0000000000007918 */ /* 0x000fc80000000000 */
[----:B------:R-:W-:Y:S01]  /*11b20*/  HGMMA.64x256x16.F32 R24, R160, gdesc[UR4].tnspB, R24, gsb0 ;  /* 0x43e00004a0187df0 */ /* 0x000fe20008000818 */
[----:B------:R-:W-:Y:S01]  /*11b30*/  R2UR UR6, R6 ;  /* 0x00000000060672ca */ /* 0x000fe200000e0000 */
[----:B------:R-:W-:Y:S01]  /*11b40*/  FADD.FTZ R6, R180, R177 ;  /* 0x000000b1b4067221 */ /* 0x000fe20000010000 */
[----:B------:R-:W-:Y:S01]  /*11b50*/  R2UR UR7, R7 ;  /* 0x00000000070772ca */ /* 0x000fe200000e0000 */
[----:B------:R-:W-:Y:S02]  /*11b60*/  FADD.FTZ R7, R223, R222 ;  /* 0x000000dedf077221 */ /* 0x000fe40000010000 */
[----:B------:R-:W-:Y:S01]  /*11b70*/  FADD.FTZ R6, R21, R6 ;  /* 0x0000000615067221 */ /* 0x000fe20000010000 */
[----:B------:R-:W-:Y:S02]  /*11b80*/  IMAD.MOV.U32 R21, RZ, RZ, R171 ;  /* 0x000000ffff157224 */ /* 0x000fe400078e00ab */
[----:B------:R-:W-:Y:S01]  /*11b90*/  FADD.FTZ R7, R224, R7 ;  /* 0x00000007e0077221 */ /* 0x000fe20000010000 */
[----:B------:R-:W-:-:S02]  /*11ba0*/  WARPGROUP.DEPBAR.LE gsb0, 0x0 ;  /* 0x00008000000079c5 */ /* 0x000fc40000010000 */
[----:B------:R-:W-:-:S15]  /*11bb0*/  WARPGROUP.ARRIVE ;  /* 0x00000000000079c5 */ /* 0x000fde0000000000 */
[----:B------:R-:W-:-:S01]  /*11bc0*/  NOP ;  /* 0x0000000000007918 */ /* 0x000fc20000000000 */
        /* <DEDUP_REMOVED lines=12> */
[----:B------:R-:W-:Y:S05]  /*11c90*/  BSYNC B0 ;  /* 0x0000000000007941 */ /* 0x000fea0003800000 */
.L_x_2806:
[----:B------:R-:W-:Y:S01]  /*11ca0*/  IMAD.MOV.U32 R190, RZ, RZ, R179 ;  /* 0x000000ffffbe7224 */ /* 0x000fe200078e00b3 */
[----:B------:R-:W-:Y:S01]  /*11cb0*/  MOV R14, R152 ;  /* 0x00000098000e7202 */ /* 0x000fe20000000f00 */
[----:B------:R-:W-:Y:S02]  /*11cc0*/  IMAD.MOV.U32 R21, RZ, RZ, R171 ;  /* 0x000000ffff157224 */ /* 0x000fe400078e00ab */
[----:B------:R-:W-:-:S07]  /*11cd0*/  IMAD.MOV.U32 R19, RZ, RZ, R198 ;  /* 0x000000ffff137224 */ /* 0x000fce00078e00c6 */
.L_x_2805:
[----:B------:R-:W-:Y:S05]  /*11ce0*/  BSYNC B1 ;  /* 0x0000000000017941 */ /* 0x000fea0003800000 */
.L_x_2804:
[----:B0-----:R-:W0:Y:S01]  /*11cf0*/  LDC R156, c[0x0][0xadc] ;  /* 0x0002b700ff9c7b82 */ /* 0x001e220000000800 */
[----:B------:R-:W-:Y:S01]  /*11d00*/  IADD3 R152, R23, 0x40, -R184 ;  /* 0x0000004017987810 */ /* 0x000fe20007ffe8b8 */
[----:B------:R-:W-:-:S04]  /*11d10*/  ULDC UR4, c[0x0][0xad4] ;  /* 0x0002b50000047ab9 */ /* 0x000fc80000000800 */
[----:B------:R-:W-:-:S04]  /*11d20*/  IMAD R152, R189, 0x40, R152 ;  /* 0x00000040bd987824 */ /* 0x000fc800078e0298 */
[----:B------:R-:W-:Y:S01]  /*11d30*/  VIADD R154, R152, -UR4 ;  /* 0x80000004989a7c36 */ /* 0x000fe20008000000 */
[----:B0-----:R-:W-:-:S13]  /*11d40*/  ISETP.GE.AND P6, PT, R156, 0x1, PT ;  /* 0x000000019c00780c */ /* 0x001fda0003fc6270 */
[----:B------:R-:W-:Y:S05]  /*11d50*/  @!P6 BRA `(.L_x_2826) ;  /* 0x000000000048e947 */ /* 0x000fea0003800000 */
[----:B------:R-:W-:Y:S01]  /*11d60*/  IMAD.MOV.U32 R155, RZ, RZ, R152 ;  /* 0x000000ffff9b7224 */ /* 0x000fe200078e0098 */
[----:B------:R-:W-:Y:S04]  /*11d70*/  BSSY B0, `(.L_x_2827) ;  /* 0x000000e000007945 */ /* 0x000fe80003800000 */
        /* <DEDUP_REMOVED lines=9> */
.L_x_2828:
[----:B------:R-:W-:-:S13]  /*11e10*/  ISETP.NE.AND P2, PT, R156, 0x1, PT ;  /* 0x000000019c00780c */ /* 0x000fda0003f45270 */
[----:B------:R-:W0:Y:S02]  /*11e20*/  @P2 LDC.64 R152, c[0x0][0xae0] ;  /* 0x0002b800ff982b82 */ /* 0x000e240000000a00 */
[----:B0-----:R-:W-:-:S05]  /*11e30*/  @P2 IMAD.HI.U32 R152, R155, R152, RZ ;  /* 0x000000989b982227 */ /* 0x001fca00078e00ff */
[----:B------:R-:W-:-:S07]  /*11e40*/  @P2 SHF.R.U32.HI R155, RZ, R153, R152 ;  /* 0x00000099ff9b2219 */ /* 0x000fce0000011698 */
.L_x_2829:
[----:B------:R-:W-:Y:S05]  /*11e50*/  BSYNC B0 ;  /* 0x0000000000007941 */ /* 0x000fea0003800000 */
.L_x_2827:
[----:B------:R-:W-:-:S05]  /*11e60*/  IMAD R155, R155, R156, RZ ;  /* 0x0000009c9b9b7224 */ /* 0x000fca00078e02ff */
[----:B------:R-:W-:-:S07]  /*11e70*/  VIMNMX R154, R154, R155, !PT ;  /* 0x0000009b9a9a7248 */ /* 0x000fce0007fe0100 */
.L_x_2826:
        /* <DEDUP_REMOVED lines=13> */
.L_x_2843:
[----:B------:R-:W-:Y:S01]  /*11f50*/  VIADD R19, R201, 0x1 ;  /* 0x00000001c9137836 */ /* 0x000fe20000000000 */
[C---:B------:R-:W-:Y:S01]  /*11f60*/  ISETP.GT.AND P2, PT, R189.reuse, R210, PT ;  /* 0x000000d2bd00720c */ /* 0x040fe20003f44270 */
[----:B------:R-:W-:-:S03]  /*11f70*/  VIADD R189, R189, 0xffffffff ;  /* 0xffffffffbdbd7836 */ /* 0x000fc60000000000 */
[----:B------:R-:W-:-:S04]  /*11f80*/  ISETP.NE.AND P3, PT, R19, 0x2, PT ;  /* 0x000000021300780c */ /* 0x000fc80003f65270 */
[----:B------:R-:W-:Y:S02]  /*11f90*/  SEL R21, RZ, 0x1, P3 ;  /* 0x00000001ff157807 */ /* 0x000fe40001800000 */
[----:B------:R-:W-:Y:S02]  /*11fa0*/  SEL R19, R19, RZ, P3 ;  /* 0x000000ff13137207 */ /* 0x000fe40001800000 */
[----:B------:R-:W-:Y:S01]  /*11fb0*/  LOP3.LUT R22, R22, R21, RZ, 0x3c, !PT ;  /* 0x0000001516167212 */ /* 0x000fe200078e3cff */
[----:B0-----:R-:W-:Y:S06]  /*11fc0*/  @!P0 BRA `(.L_x_2833) ;  /* 0x0000000000048947 */ /* 0x001fec0003800000 */
[----:B------:R-:W-:Y:S01]  /*11fd0*/  BPT.TRAP 0x1 ;  /* 0x000000040000795c */ /* 0x000fe20000300000 */
.L_x_2833:
[----:B------:R-:W-:Y:S01]  /*11fe0*/  IMAD R14, R19, 0x8, R18 ;  /* 0x00000008130e7824 */ /* 0x000fe200078e0212 */
[----:B------:R-:W-:-:S04]  /*11ff0*/  SHF.L.U32 R21, R22, 0x1f, RZ ;  /* 0x0000001f16157819 */ /* 0x000fc800000006ff */
[----:B------:R0:W1:Y:S01]  /*12000*/  SYNCS.PHASECHK.TRANS64.TRYWAIT P3, [R14+URZ+0x38830], R21 ;  /* 0x038830150e0075a7 */ /* 0x000062000806017f */
[----:B------:R-:W-:Y:S05]  /*12010*/  @!P0 BRA `(.L_x_2834) ;  /* 0x0000000000048947 */ /* 0x000fea0003800000 */
[----:B------:R-:W-:Y:S01]  /*12020*/  BPT.TRAP 0x1 ;  /* 0x000000040000795c */ /* 0x000fe20000300000 */
.L_x_2834:
[----:B------:R-:W-:Y:S01]  /*12030*/  BSSY B2, `(.L_x_2835) ;  /* 0x0000006000027945 */ /* 0x000fe20003800000 */
[----:B------:R-:W-:Y:S02]  /*12040*/  IMAD R198, R19, 0x200, R15 ;  /* 0x0000020013c67824 */ /* 0x000fe400078e020f */
[----:B------:R-:W-:Y:S01]  /*12050*/  IMAD.MOV.U32 R199, RZ, RZ, 0x40000040 ;  /* 0x40000040ffc77424 */ /* 0x000fe200078e00ff */
[----:B-1----:R-:W-:Y:S06]  /*12060*/  @P3 BRA `(.L_x_2836) ;  /* 0x0000000000083947 */ /* 0x002fec0003800000 */
[----:B------:R-:W1:Y:S02]  /*12070*/  SYNCS.PHASECHK.TRANS64.TRYWAIT P3, [R14+URZ+0x38830], R21 ;  /* 0x038830150e0075a7 */ /* 0x000e64000806017f */
[----:B-1----:R-:W-:Y:S05]  /*12080*/  @!P3 BRA `(.L_x_2837) ;  /* 0x0000012000d8b947 */ /* 0x002fea0003800000 */
.L_x_2836:
[----:B------:R-:W-:Y:S05]  /*12090*/  BSYNC B2 ;  /* 0x0000000000027941 */ /* 0x000fea0003800000 */
.L_x_2835:
        /* <DEDUP_REMOVED lines=36> */
.L_x_2838:
[----:B------:R2:W3:Y:S01]  /*122e0*/  SYNCS.PHASECHK.TRANS64.TRYWAIT P3, [R14+URZ+0x38850], R21 ;  /* 0x038850150e0075a7 */ /* 0x0004e2000806017f */
[----:B------:R-:W-:Y:S05]  /*122f0*/  @!P0 BRA `(.L_x_2839) ;  /* 0x0000000000048947 */ /* 0x000fea0003800000 */
[----:B------:R-:W-:Y:S01]  /*12300*/  BPT.TRAP 0x1 ;  /* 0x000000040000795c */ /* 0x000fe20000300000 */
.L_x_2839:
[----:B------:R-:W-:Y:S04]  /*12310*/  BSSY B2, `(.L_x_2840) ;  /* 0x0000004000027945 */ /* 0x000fe80003800000 */
[----:B---3--:R-:W-:Y:S05]  /*12320*/  @P3 BRA `(.L_x_2841) ;  /* 0x0000000000083947 */ /* 0x008fea0003800000 */
[----:B------:R-:W3:Y:S02]  /*12330*/  SYNCS.PHASECHK.TRANS64.TRYWAIT P3, [R14+URZ+0x38850], R21 ;  /* 0x038850150e0075a7 */ /* 0x000ee4000806017f */
[----:B---3--:R-:W-:Y:S05]  /*12340*/  @!P3 BRA `(.L_x_2842) ;  /* 0x00000120003cb947 */ /* 0x008fea0003800000 */
.L_x_2841:
[----:B------:R-:W-:Y:S05]  /*12350*/  BSYNC B2 ;  /* 0x0000000000027941 */ /* 0x000fea0003800000 */
.L_x_2840:
        /* <DEDUP_REMOVED lines=8> */
[----:B------:R-:W-:Y:S02]  /*123e0*/  VIADD R198, R2, 0x2 ;  /* 0x0000000202c67836 */ /* 0x000fe40000000000 */
[----:B------:R-:W4:Y:S01]  /*123f0*/  S2R R190, SR_TID.X ;  /* 0x0000000000be7919 */ /* 0x000f220000002100 */
[----:B------:R-:W-:-:S02]  /*12400*/  VIADD R203, R202, 0x800 ;  /* 0x00000800cacb7836 */ /* 0x000fc40000000000 */
[----:B------:R-:W-:Y:S02]  /*12410*/  VIADD R206, R2, 0x800 ;  /* 0x0000080002ce7836 */ /* 0x000fe40000000000 */
[----:B------:R-:W-:Y:S02]  /*12420*/  IMAD.MOV.U32 R205, RZ, RZ, 0x40000040 ;  /* 0x40000040ffcd7424 */ /* 0x000fe400078e00ff */
[----:B------:R-:W-:-:S03]  /*12430*/  IMAD.MOV.U32 R207, RZ, RZ, 0x40000040 ;  /* 0x40000040ffcf7424 */ /* 0x000fc600078e00ff */
        /* <DEDUP_REMOVED lines=9> */
[----:B----4-:R-:W-:-:S05]  /*124d0*/  SHF.R.U32.HI R190, RZ, 0x7, R190 ;  /* 0x00000007ffbe7819 */ /* 0x010fca00000116be */
[----:B0123--:R0:W1:Y:S02]  /*124e0*/  SHFL.IDX PT, R21, R190, RZ, 0x1f ;  /* 0x00001fffbe157589 */ /* 0x00f06400000e0000 */
[----:B0-----:R-:W-:Y:S02]  /*124f0*/  MOV R190, 0x4 ;  /* 0x0000000400be7802 */ /* 0x001fe40000000f00 */
[----:B-1----:R-:W-:-:S04]  /*12500*/  ISETP.GT.AND P3, PT, R21, 0x7f, PT ;  /* 0x0000007f1500780c */ /* 0x002fc80003f64270 */
[----:B------:R-:W-:Y:S01]  /*12510*/  SEL R21, RZ, 0x2, !P3 ;  /* 0x00000002ff157807 */ /* 0x000fe20005800000 */
        /* <DEDUP_REMOVED lines=153> */
[----:B------:R-:W-:Y:S01]  /*12eb0*/  IMAD.IADD R198, R21, 0x1, R203 ;  /* 0x0000000115c67824 */ /* 0x000fe200078e02cb */
[----:B------:R-:W-:-:S02]  /*12ec0*/  WARPGROUP.DEPBAR.LE gsb0, 0x0 ;  /* 0x00008000000079c5 */ /* 0x000fc40000010000 */
[----:B------:R-:W-:-:S09]  /*12ed0*/  WARPGROUP.ARRIVE ;  /* 0x00000000000079c5 */ /* 0x000fd20000000000 */
        /* <DEDUP_REMOVED lines=8> */
[C---:B------:R-:W-:Y:S02]  /*12f60*/  SEL R198, R190.reuse, 0x2, P3 ;  /* 0x00000002bec67807 */ /* 0x040fe40001800000 */
[----:B------:R-:W-:Y:S02]  /*12f70*/  SEL R190, R190, 0x6, !P3 ;  /* 0x00000006bebe7807 */ /* 0x000fe40005800000 */
[----:B------:R-:W-:Y:S01]  /*12f80*/  SEL R199, R199, 0x26, P3 ;  /* 0x00000026c7c77807 */ /* 0x000fe20001800000 */
[----:B------:R-:W-:-:S03]  /*12f90*/  IMAD.IADD R204, R203, 0x1, R198 ;  /* 0x00000001cbcc7824 */ /* 0x000fc600078e02c6 */
[----:B------:R-:W-:Y:S01]  /*12fa0*/  LOP3.LUT R199, R199, 0x6, RZ, 0xc0, !PT ;  /* 0x00000006c7c77812 */ /* 0x000fe200078ec0ff */
        /* <DEDUP_REMOVED lines=19> */
[----:B------:R-:W-:Y:S02]  /*130e0*/  R2UR UR6, R204 ;  /* 0x00000000cc0672ca */ /* 0x000fe400000e0000 */
[----:B------:R-:W-:Y:S01]  /*130f0*/  R2UR UR7, R205 ;  /* 0x00000000cd0772ca */ /* 0x000fe200000e0000 */
[----:B------:R-:W-:Y:S01]  /*13100*/  IMAD.MOV.U32 R205, RZ, RZ, 0x40000040 ;  /* 0x40000040ffcd7424 */ /* 0x000fe200078e00ff */
[----:B------:R-:W-:-:S04]  /*13110*/  SEL R203, R203, 0x980, P3 ;  /* 0x00000980cbcb7807 */ /* 0x000fc80001800000 */
[----:B------:R-:W-:-:S04]  /*13120*/  LOP3.LUT R203, R203, 0xa00, RZ, 0xc0, !PT ;  /* 0x00000a00cbcb7812 */ /* 0x000fc800078ec0ff */
[CC--:B------:R-:W-:Y:S02]  /*13130*/  IADD3 R204, R199.reuse, R203.reuse, R2 ;  /* 0x000000cbc7cc7210 */ /* 0x0c0fe40007ffe002 */
[----:B------:R-:W-:Y:S01]  /*13140*/  IADD3 R206, R199, R203, R202 ;  /* 0x000000cbc7ce7210 */ /* 0x000fe20007ffe0ca */
[----:B------:R-:W-:Y:S01]  /*13150*/  VIADD R199, R2, 0xa00 ;  /* 0x00000a0002c77836 */ /* 0x000fe20000000000 */
        /* <DEDUP_REMOVED lines=44> */
[----:B------:R-:W-:Y:S02]  /*13420*/  R2UR UR6, R204 ;  /* 0x00000000cc0672ca */ /* 0x000fe400000e0000 */
[----:B------:R-:W-:Y:S01]  /*13430*/  R2UR UR7, R205 ;  /* 0x00000000cd0772ca */ /* 0x000fe200000e0000 */
[----:B------:R-:W-:Y:S01]  /*13440*/  IMAD.MOV.U32 R205, RZ, RZ, 0x40000040 ;  /* 0x40000040ffcd7424 */ /* 0x000fe200078e00ff */
[----:B------:R-:W-:-:S04]  /*13450*/  SEL R203, R203, 0xb80, P3 ;  /* 0x00000b80cbcb7807 */ /* 0x000fc80001800000 */
[----:B------:R-:W-:-:S04]  /*13460*/  LOP3.LUT R203, R203, 0xe00, RZ, 0xc0, !PT ;  /* 0x00000e00cbcb7812 */ /* 0x000fc800078ec0ff */
[CC--:B------:R-:W-:Y:S02]  /*13470*/  IADD3 R204, R199.reuse, R203.reuse, R2 ;  /* 0x000000cbc7cc7210 */ /* 0x0c0fe40007ffe002 */
[----:B------:R-:W-:Y:S01]  /*13480*/  IADD3 R206, R199, R203, R202 ;  /* 0x000000cbc7ce7210 */ /* 0x000fe20007ffe0ca */
[----:B------:R-:W-:Y:S02]  /*13490*/  VIADD R199, R2, 0xc00 ;  /* 0x00000c0002c77836 */ /* 0x000fe40000000000 */
        /* <DEDUP_REMOVED lines=8> */
[----:B------:R-:W-:Y:S02]  /*13520*/  R2UR UR7, R207 ;  /* 0x00000000cf0772ca */ /* 0x000fe400000e0000 */
[----:B------:R-:W-:Y:S02]  /*13530*/  IADD3 R204, R199, R21, RZ ;  /* 0x00000015c7cc7210 */ /* 0x000fe40007ffe0ff */
[----:B------:R-:W-:Y:S01]  /*13540*/  MOV R207, 0x40000040 ;  /* 0x4000004000cf7802 */ /* 0x000fe20000000f00 */
[----:B------:R-:W-:-:S02]  /*13550*/  WARPGROUP.DEPBAR.LE gsb0, 0x0 ;  /* 0x00008000000079c5 */ /* 0x000fc40000010000 */
        /* <DEDUP_REMOVED lines=20> */
[----:B------:R-:W-:-:S02]  /*136a0*/  IMAD.MOV.U32 R205, RZ, RZ, 0x40000040 ;  /* 0x40000040ffcd7424 */ /* 0x000fc400078e00ff */
        /* <DEDUP_REMOVED lines=33> */
[----:B------:R-:W-:Y:S01]  /*138c0*/  R2UR UR6, R204 ;  /* 0x00000000cc0672ca */ /* 0x000fe200000e0000 */
[----:B------:R-:W-:Y:S01]  /*138d0*/  IMAD.IADD R204, R206, 0x1, R21 ;  /* 0x00000001cecc7824 */ /* 0x000fe200078e0215 */
[----:B------:R-:W-:Y:S01]  /*138e0*/  R2UR UR7, R205 ;  /* 0x00000000cd0772ca */ /* 0x000fe200000e0000 */
[----:B------:R-:W-:Y:S02]  /*138f0*/  IMAD.MOV.U32 R205, RZ, RZ, 0x40000040 ;  /* 0x40000040ffcd7424 */ /* 0x000fe400078e00ff */
[----:B------:R-:W-:Y:S01]  /*13900*/  IMAD.MOV.U32 R21, RZ, RZ, 0x40 ;  /* 0x00000040ff157424 */ /* 0x000fe200078e00ff */
[----:B------:R-:W-:Y:S01]  /*13910*/  R2UR UR4, R204 ;  /* 0x00000000cc0472ca */ /* 0x000fe200000e0000 */
[----:B------:R-:W-:Y:S01]  /*13920*/  IMAD.IADD R204, R206, 0x1, R198 ;  /* 0x00000001cecc7824 */ /* 0x000fe200078e02c6 */
[----:B------:R-:W-:Y:S01]  /*13930*/  R2UR UR5, R205 ;  /* 0x00000000cd0572ca */ /* 0x000fe200000e0000 */
[----:B------:R-:W-:Y:S01]  /*13940*/  IMAD.IADD R198, R198, 0x1, R203 ;  /* 0x00000001c6c67824 */ /* 0x000fe200078e02cb */
[----:B------:R-:W-:-:S02]  /*13950*/  MOV R205, 0x40000040 ;  /* 0x4000004000cd7802 */ /* 0x000fc40000000f00 */
        /* <DEDUP_REMOVED lines=13> */
[----:B------:R-:W-:Y:S01]  /*13a30*/  MOV R190, 0x1000 ;  /* 0x0000100000be7802 */ /* 0x000fe20000000f00 */
[----:B------:R-:W-:-:S03]  /*13a40*/  IMAD.MOV.U32 R203, RZ, RZ, 0x40000040 ;  /* 0x40000040ffcb7424 */ /* 0x000fc600078e00ff */
[----:B------:R-:W-:-:S04]  /*13a50*/  SEL R190, R190, 0xf80, P3 ;  /* 0x00000f80bebe7807 */ /* 0x000fc80001800000 */
[----:B------:R-:W-:-:S04]  /*13a60*/  LOP3.LUT R190, R190, 0x1e00, RZ, 0xc0, !PT ;  /* 0x00001e00bebe7812 */ /* 0x000fc800078ec0ff */
[----:B------:R-:W-:Y:S01]  /*13a70*/  IADD3 R202, R21, R190, R202 ;  /* 0x000000be15ca7210 */ /* 0x000fe20007ffe0ca */
        /* <DEDUP_REMOVED lines=8> */
[----:B------:R-:W-:Y:S01]  /*13b00*/  IADD3 R198, R21, R190, R2 ;  /* 0x000000be15c67210 */ /* 0x000fe20007ffe002 */
[----:B------:R-:W-:-:S02]  /*13b10*/  WARPGROUP.DEPBAR.LE gsb0, 0x0 ;  /* 0x00008000000079c5 */ /* 0x000fc40000010000 */
[----:B------:R-:W-:-:S08]  /*13b20*/  WARPGROUP.ARRIVE ;  /* 0x00000000000079c5 */ /* 0x000fd00000000000 */
[----:B------:R-:W-:Y:S01]  /*13b30*/  HGMMA.64x64x16.F32 R152, gdesc[UR4], R152, gsb0 ;  /* 0x00e00000049879f0 */ /* 0x000fe20008000898 */
[----:B------:R-:W-:Y:S01]  /*13b40*/  R2UR UR4, R198 ;  /* 0x00000000c60472ca */ /* 0x000fe200000e0000 */
[----:B------:R-:W-:Y:S01]  /*13b50*/  IMAD R198, R19, 0x1000, R188 ;  /* 0x0000100013c67824 */ /* 0x000fe200078e02bc */
[----:B------:R-:W-:Y:S01]  /*13b60*/  R2UR UR5, R199 ;  /* 0x00000000c70572ca */ /* 0x000fe200000e0000 */
[----:B------:R-:W-:Y:S01]  /*13b70*/  IMAD.MOV.U32 R199, RZ, RZ, 0x40000040 ;  /* 0x40000040ffc77424 */ /* 0x000fe200078e00ff */
[----:B------:R-:W-:Y:S02]  /*13b80*/  R2UR UR6, R202 ;  /* 0x00000000ca0672ca */ /* 0x000fe400000e0000 */
[----:B------:R-:W-:Y:S01]  /*13b90*/  R2UR UR7, R203 ;  /* 0x00000000cb0772ca */ /* 0x000fe200000e0000 */
[----:B------:R-:W-:Y:S02]  /*13ba0*/  WARPGROUP.DEPBAR.LE gsb0, 0x0 ;  /* 0x00008000000079c5 */ /* 0x000fe40000010000 */
[----:B------:R-:W-:-:S10]  /*13bb0*/  WARPGROUP.ARRIVE ;  /* 0x00000000000079c5 */ /* 0x000fd40000000000 */
[----:B------:R-:W-:Y:S01]  /*13bc0*/  HGMMA.64x64x16.F32 R152, gdesc[UR4], R152, gsb0 ;  /* 0x00e00000049879f0 */ /* 0x000fe20008000898 */
[----:B------:R-:W-:Y:S02]  /*13bd0*/  R2UR UR7, R199 ;  /* 0x00000000c70772ca */ /* 0x000fe400000e0000 */
[----:B------:R-:W-:Y:S01]  /*13be0*/  R2UR UR6, R198 ;  /* 0x00000000c60672ca */ /* 0x000fe200000e0000 */
        /* <DEDUP_REMOVED lines=66> */
[----:B0-----:R-:W-:-:S05]  /*14010*/  FMNMX.FTZ R168, R180, R21, !PT ;  /* 0x00000015b4a87209 */ /* 0x001fca0007810000 */
[----:B------:R-:W0:Y:S02]  /*14020*/  SHFL.BFLY PT, R21, R168, 0x2, 0x1f ;  /* 0x0c401f00a8157f89 */ /* 0x000e2400000e0000 */
[----:B------:R-:W3:Y:S01]  /*14030*/  MUFU.TANH R156, R156 ;  /* 0x0000009c009c7308 */ /* 0x000ee20000002400 */
[----:B-1----:R-:W-:-:S07]  /*14040*/  FMNMX.FTZ R171, R153, R200, !PT ;  /* 0x000000c899ab7209 */ /* 0x002fce0007810000 */
[----:B------:R-:W1:Y:S01]  /*14050*/  MUFU.TANH R158, R158 ;  /* 0x0000009e009e7308 */ /* 0x000e620000002400 */
[----:B--2---:R-:W-:-:S07]  /*14060*/  FMNMX.FTZ R171, R154, R171, !PT ;  /* 0x000000ab9aab7209 */ /* 0x004fce0007810000 */
[----:B------:R-:W2:Y:S01]  /*14070*/  MUFU.TANH R162, R162 ;  /* 0x000000a200a27308 */ /* 0x000ea20000002400 */
[----:B---3--:R-:W-:Y:S02]  /*14080*/  FMNMX.FTZ R171, R156, R171, !PT ;  /* 0x000000ab9cab7209 */ /* 0x008fe40007810000 */
[----:B0-----:R-:W-:-:S05]  /*14090*/  FMNMX.FTZ R21, R168, R21, !PT ;  /* 0x00000015a8157209 */ /* 0x001fca0007810000 */
[----:B------:R-:W0:Y:S01]  /*140a0*/  MUFU.TANH R163, R163 ;  /* 0x000000a300a37308 */ /* 0x000e220000002400 */
[----:B-1----:R-:W-:Y:S01]  /*140b0*/  FMNMX.FTZ R171, R158, R171, !PT ;  /* 0x000000ab9eab7209 */ /* 0x002fe20007810000 */
[----:B------:R-:W1:Y:S06]  /*140c0*/  SHFL.BFLY PT, R168, R21, 0x1, 0x1f ;  /* 0x0c201f0015a87f89 */ /* 0x000e6c00000e0000 */
[----:B------:R-:W3:Y:S08]  /*140d0*/  MUFU.TANH R166, R166 ;  /* 0x000000a600a67308 */ /* 0x000ef00000002400 */
[----:B------:R-:W4:Y:S08]  /*140e0*/  MUFU.TANH R167, R167 ;  /* 0x000000a700a77308 */ /* 0x000f300000002400 */
[----:B------:R-:W5:Y:S01]  /*140f0*/  MUFU.TANH R181, R181 ;  /* 0x000000b500b57308 */ /* 0x000f620000002400 */
[----:B-1----:R-:W-:-:S02]  /*14100*/  FMNMX.FTZ R21, R21, R168, !PT ;  /* 0x000000a815157209 */ /* 0x002fc40007810000 */
[----:B--2---:R-:W-:-:S05]  /*14110*/  FMNMX.FTZ R168, R162, R171, !PT ;  /* 0x000000aba2a87209 */ /* 0x004fca0007810000 */
[----:B------:R-:W1:Y:S01]  /*14120*/  MUFU.TANH R202, R202 ;  /* 0x000000ca00ca7308 */ /* 0x000e620000002400 */
[----:B0-----:R-:W-:Y:S01]  /*14130*/  FMNMX.FTZ R171, R163, R168, !PT ;  /* 0x000000a8a3ab7209 */ /* 0x001fe20007810000 */
[----:B------:R-:W-:Y:S02]  /*14140*/  IMAD.U32 R168, RZ, RZ, UR39 ;  /* 0x00000027ffa87e24 */ /* 0x000fe4000f8e00ff */
[C---:B------:R-:W-:Y:S01]  /*14150*/  FADD.FTZ R175, -R21.reuse, R191 ;  /* 0x000000bf15af7221 */ /* 0x040fe20000010100 */
[----:B---3--:R-:W-:Y:S01]  /*14160*/  FMNMX.FTZ R170, R166, R171, !PT ;  /* 0x000000aba6aa7209 */ /* 0x008fe20007810000 */
[-C--:B------:R-:W-:Y:S02]  /*14170*/  FMUL.FTZ R191, R21, R168.reuse ;  /* 0x000000a815bf7220 */ /* 0x080fe40000410000 */
[----:B------:R-:W-:Y:S01]  /*14180*/  FMUL.FTZ R175, R175, R168 ;  /* 0x000000a8afaf7220 */ /* 0x000fe20000410000 */
[----:B------:R-:W0:Y:S01]  /*14190*/  MUFU.TANH R203, R203 ;  /* 0x000000cb00cb7308 */ /* 0x000e220000002400 */
[----:B----4-:R-:W-:Y:S01]  /*141a0*/  FMNMX.FTZ R170, R167, R170, !PT ;  /* 0x000000aaa7aa7209 */ /* 0x010fe20007810000 */
[-CC-:B------:R-:W-:Y:S01]  /*141b0*/  FFMA.FTZ R179, R157, R168.reuse, -R191.reuse ;  /* 0x000000a89db37223 */ /* 0x180fe200000108bf */
[-CC-:B------:R-:W-:Y:S01]  /*141c0*/  FFMA.FTZ R225, R190, R168.reuse, -R191.reuse ;  /* 0x000000a8bee17223 */ /* 0x180fe200000108bf */
[--C-:B------:R-:W-:Y:S01]  /*141d0*/  FFMA.FTZ R152, R152, R168, -R191.reuse ;  /* 0x000000a898987223 */ /* 0x100fe200000108bf */
[----:B-----5:R-:W-:Y:S01]  /*141e0*/  FMNMX.FTZ R171, R181, R170, !PT ;  /* 0x000000aab5ab7209 */ /* 0x020fe20007810000 */
[-CC-:B------:R-:W-:Y:S01]  /*141f0*/  FFMA.FTZ R155, R155, R168.reuse, -R191.reuse ;  /* 0x000000a89b9b7223 */ /* 0x180fe200000108bf */
[-CC-:B------:R-:W-:Y:S01]  /*14200*/  FFMA.FTZ R174, R160, R168.reuse, -R191.reuse ;  /* 0x000000a8a0ae7223 */ /* 0x180fe200000108bf */
[----:B------:R-:W2:Y:S01]  /*14210*/  MUFU.TANH R204, R204 ;  /* 0x000000cc00cc7308 */ /* 0x000ea20000002400 */
[----:B-1----:R-:W-:Y:S01]  /*14220*/  FMNMX.FTZ R170, R202, R171, !PT ;  /* 0x000000abcaaa7209 */ /* 0x002fe20007810000 */
[-CC-:B------:R-:W-:Y:S01]  /*14230*/  FFMA.FTZ R178, R164, R168.reuse, -R191.reuse ;  /* 0x000000a8a4b27223 */ /* 0x180fe200000108bf */
[-CC-:B------:R-:W-:Y:S01]  /*14240*/  FFMA.FTZ R169, R169, R168.reuse, -R191.reuse ;  /* 0x000000a8a9a97223 */ /* 0x180fe200000108bf */
[-CC-:B------:R-:W-:Y:S01]  /*14250*/  FFMA.FTZ R172, R172, R168.reuse, -R191.reuse ;  /* 0x000000a8acac7223 */ /* 0x180fe200000108bf */
[-CC-:B------:R-:W-:Y:S01]  /*14260*/  FFMA.FTZ R173, R173, R168.reuse, -R191.reuse ;  /* 0x000000a8adad7223 */ /* 0x180fe200000108bf */
[-CC-:B------:R-:W-:Y:S01]  /*14270*/  FFMA.FTZ R176, R176, R168.reuse, -R191.reuse ;  /* 0x000000a8b0b07223 */ /* 0x180fe200000108bf */
[--C-:B------:R-:W-:Y:S01]  /*14280*/  FFMA.FTZ R177, R177, R168, -R191.reuse ;  /* 0x000000a8b1b17223 */ /* 0x100fe200000108bf */
[----:B------:R-:W1:Y:S01]  /*14290*/  MUFU.TANH R205, R205 ;  /* 0x000000cd00cd7308 */ /* 0x000e620000002400 */
[----:B0-----:R-:W-:Y:S01]  /*142a0*/  FMNMX.FTZ R171, R203, R170, !PT ;  /* 0x000000aacbab7209 */ /* 0x001fe20007810000 */
[----:B------:R-:W-:-:S06]  /*142b0*/  FFMA.FTZ R180, R180, R168, -R191 ;  /* 0x000000a8b4b47223 */ /* 0x000fcc00000108bf */
[----:B------:R-:W0:Y:S01]  /*142c0*/  MUFU.TANH R206, R206 ;  /* 0x000000ce00ce7308 */ /* 0x000e220000002400 */
[----:B--2---:R-:W-:-:S07]  /*142d0*/  FMNMX.FTZ R170, R204, R171, !PT ;  /* 0x000000abccaa7209 */ /* 0x004fce0007810000 */
[----:B------:R-:W2:Y:S01]  /*142e0*/  MUFU.TANH R207, R207 ;  /* 0x000000cf00cf7308 */ /* 0x000ea20000002400 */
[----:B-1----:R-:W-:-:S07]  /*142f0*/  FMNMX.FTZ R171, R205, R170, !PT ;  /* 0x000000aacdab7209 */ /* 0x002fce0007810000 */
[----:B------:R-:W1:Y:S01]  /*14300*/  MUFU.TANH R222, R222 ;  /* 0x000000de00de7308 */ /* 0x000e620000002400 */
[----:B0-----:R-:W-:Y:S01]  /*14310*/  FMNMX.FTZ R170, R206, R171, !PT ;  /* 0x000000abceaa7209 */ /* 0x001fe20007810000 */
[----:B------:R-:W-:-:S06]  /*14320*/  FFMA.FTZ R171, R159, R168, -R191 ;  /* 0x000000a89fab7223 */ /* 0x000fcc00000108bf */
[----:B------:R0:W3:Y:S01]  /*14330*/  MUFU.EX2 R183, R175 ;  /* 0x000000af00b77308 */ /* 0x0000e20000000800 */
[----:B--2---:R-:W-:-:S07]  /*14340*/  FMNMX.FTZ R157, R207, R170, !PT ;  /* 0x000000aacf9d7209 */ /* 0x004fce0007810000 */
[----:B------:R2:W-:Y:S01]  /*14350*/  MUFU.EX2 R170, R179 ;  /* 0x000000b300aa7308 */ /* 0x0005e20000000800 */
[----:B-1----:R-:W-:Y:S01]  /*14360*/  FMNMX.FTZ R157, R222, R157, !PT ;  /* 0x0000009dde9d7209 */ /* 0x002fe20007810000 */
[----:B0-----:R-:W-:-:S04]  /*14370*/  FFMA.FTZ R175, R161, R168, -R191 ;  /* 0x000000a8a1af7223 */ /* 0x001fc800000108bf */
[----:B------:R-:W0:Y:S02]  /*14380*/  SHFL.BFLY PT, R182, R157, 0x2, 0x1f ;  /* 0x0c401f009db67f89 */ /* 0x000e2400000e0000 */
[----:B------:R-:W1:Y:S01]  /*14390*/  MUFU.EX2 R152, R152 ;  /* 0x0000009800987308 */ /* 0x000e620000000800 */
[--C-:B--2---:R-:W-:Y:S01]  /*143a0*/  FFMA.FTZ R179, R165, R168, -R191.reuse ;  /* 0x000000a8a5b37223 */ /* 0x104fe200000108bf */
[-C--:B---3--:R-:W-:Y:S01]  /*143b0*/  FMUL.FTZ R24, R24, R183.reuse ;  /* 0x000000b718187220 */ /* 0x088fe20000410000 */
        /* <DEDUP_REMOVED lines=16> */
[-C--:B------:R-:W-:Y:S01]  /*144c0*/  FMUL.FTZ R52, R52, R183.reuse ;  /* 0x000000b734347220 */ /* 0x080fe20000410000 */
[-C--:B------:R-:W-:Y:S01]  /*144d0*/  FMUL.FTZ R53, R53, R183.reuse ;  /* 0x000000b735357220 */ /* 0x080fe20000410000 */
[-C--:B------:R-:W-:Y:S01]  /*144e0*/  FMUL.FTZ R56, R56, R183.reuse ;  /* 0x000000b738387220 */ /* 0x080fe20000410000 */
[----:B0-----:R-:W-:Y:S01]  /*144f0*/  FMNMX.FTZ R159, R157, R182, !PT ;  /* 0x000000b69d9f7209 */ /* 0x001fe20007810000 */
[----:B------:R-:W-:Y:S01]  /*14500*/  FFMA.FTZ R182, R199, R168, -R191 ;  /* 0x000000a8c7b67223 */ /* 0x000fe200000108bf */
[----:B------:R-:W-:Y:S01]  /*14510*/  MUFU.EX2 R171, R171 ;  /* 0x000000ab00ab7308 */ /* 0x000fe20000000800 */
[-C--:B------:R-:W-:Y:S01]  /*14520*/  FMUL.FTZ R57, R57, R183.reuse ;  /* 0x000000b739397220 */ /* 0x080fe20000410000 */
[-C--:B------:R-:W-:Y:S01]  /*14530*/  FMUL.FTZ R60, R60, R183.reuse ;  /* 0x000000b73c3c7220 */ /* 0x080fe20000410000 */
        /* <DEDUP_REMOVED lines=41> */
[----:B------:R-:W0:Y:S01]  /*147d0*/  MUFU.EX2 R157, R157 ;  /* 0x0000009d009d7308 */ /* 0x000e220000000800 */
[-CC-:B------:R-:W-:Y:S01]  /*147e0*/  FFMA.FTZ R160, R204, R168.reuse, -R159.reuse ;  /* 0x000000a8cca07223 */ /* 0x180fe2000001089f */
[-CC-:B------:R-:W-:Y:S01]  /*147f0*/  FFMA.FTZ R200, R162, R168.reuse, -R159.reuse ;  /* 0x000000a8a2c87223 */ /* 0x180fe2000001089f */
[-CC-:B------:R-:W-:Y:S01]  /*14800*/  FFMA.FTZ R223, R163, R168.reuse, -R159.reuse ;  /* 0x000000a8a3df7223 */ /* 0x180fe2000001089f */
[----:B------:R-:W-:Y:S01]  /*14810*/  @!P1 PRMT R158, RZ, 0x654, R158 ;  /* 0x00000654ff9e9816 */ /* 0x000fe2000000009e */
[-CC-:B------:R-:W-:Y:S01]  /*14820*/  FFMA.FTZ R224, R166, R168.reuse, -R159.reuse ;  /* 0x000000a8a6e07223 */ /* 0x180fe2000001089f */
[-CC-:B------:R-:W-:Y:S01]  /*14830*/  FFMA.FTZ R226, R167, R168.reuse, -R159.reuse ;  /* 0x000000a8a7e27223 */ /* 0x180fe2000001089f */
[-CC-:B------:R-:W-:Y:S01]  /*14840*/  FFMA.FTZ R204, R205, R168.reuse, -R159.reuse ;  /* 0x000000a8cdcc7223 */ /* 0x180fe2000001089f */
[----:B------:R1:W-:Y:S01]  /*14850*/  @!P1 SYNCS.ARRIVE.TRANS64.RED.A1T0 RZ, [R158+URZ], RZ ;  /* 0x000000ff9eff99a7 */ /* 0x0003e2000810043f */
[----:B------:R-:W2:Y:S01]  /*14860*/  MUFU.EX2 R153, R153 ;  /* 0x0000009900997308 */ /* 0x000ea20000000800 */
[-CC-:B------:R-:W-:Y:S01]  /*14870*/  FFMA.FTZ R181, R181, R168.reuse, -R159.reuse ;  /* 0x000000a8b5b57223 */ /* 0x180fe2000001089f */
[----:B------:R-:W-:Y:S01]  /*14880*/  @!P3 LEA R161, R201, R193, 0x6 ;  /* 0x000000c1c9a1b211 */ /* 0x000fe200078e30ff */
[-CC-:B------:R-:W-:Y:S01]  /*14890*/  FFMA.FTZ R202, R202, R168.reuse, -R159.reuse ;  /* 0x000000a8caca7223 */ /* 0x180fe2000001089f */
[-CC-:B------:R-:W-:Y:S01]  /*148a0*/  FFMA.FTZ R203, R203, R168.reuse, -R159.reuse ;  /* 0x000000a8cbcb7223 */ /* 0x180fe2000001089f */
[-CC-:B------:R-:W-:Y:S01]  /*148b0*/  FFMA.FTZ R205, R206, R168.reuse, -R159.reuse ;  /* 0x000000a8cecd7223 */ /* 0x180fe2000001089f */
[-CC-:B------:R-:W-:Y:S01]  /*148c0*/  FFMA.FTZ R206, R222, R168.reuse, -R159.reuse ;  /* 0x000000a8dece7223 */ /* 0x180fe2000001089f */
[----:B-1----:R-:W-:Y:S01]  /*148d0*/  @!P3 IMAD R158, R161, 0x4, R18 ;  /* 0x00000004a19eb824 */ /* 0x002fe200078e0212 */
[----:B------:R-:W1:Y:S01]  /*148e0*/  MUFU.EX2 R154, R154 ;  /* 0x0000009a009a7308 */ /* 0x000e620000000800 */
[----:B------:R-:W-:Y:S01]  /*148f0*/  FFMA.FTZ R207, R207, R168, -R159 ;  /* 0x000000a8cfcf7223 */ /* 0x000fe2000001089f */
[-C--:B------:R-:W-:Y:S01]  /*14900*/  FMUL.FTZ R112, R112, R183.reuse ;  /* 0x000000b770707220 */ /* 0x080fe20000410000 */
[-C--:B------:R-:W-:Y:S01]  /*14910*/  FMUL.FTZ R113, R113, R183.reuse ;  /* 0x000000b771717220 */ /* 0x080fe20000410000 */
[----:B------:R-:W-:Y:S01]  /*14920*/  @!P3 STS [R158+0x38400], R183 ;  /* 0x038400b79e00b388 */ /* 0x000fe20000000800 */
[-C--:B------:R-:W-:Y:S01]  /*14930*/  FMUL.FTZ R116, R116, R183.reuse ;  /* 0x000000b774747220 */ /* 0x080fe20000410000 */
[-C--:B------:R-:W-:Y:S01]  /*14940*/  FMUL.FTZ R117, R117, R183.reuse ;  /* 0x000000b775757220 */ /* 0x080fe20000410000 */
[-C--:B------:R-:W-:Y:S01]  /*14950*/  FMUL.FTZ R120, R120, R183.reuse ;  /* 0x000000b778787220 */ /* 0x080fe20000410000 */
[----:B0-----:R0:W-:Y:S01]  /*14960*/  @!P3 STS [R158+0x38420], R157 ;  /* 0x0384209d9e00b388 */ /* 0x0011e20000000800 */
        /* <DEDUP_REMOVED lines=18> */
[----:B--2---:R-:W-:Y:S01]  /*14a90*/  FFMA.FTZ R7, R157, R7, R153 ;  /* 0x000000079d077223 */ /* 0x004fe20000010099 */
[C---:B------:R-:W-:Y:S01]  /*14aa0*/  FADD.FTZ R6, R225.reuse, R6 ;  /* 0x00000006e1067221 */ /* 0x040fe20000010000 */
[----:B-1----:R-:W-:Y:S01]  /*14ab0*/  F2FP.F16.F32.PACK_AB R153, R154, R153 ;  /* 0x000000999a99723e */ /* 0x002fe200000000ff */
[----:B------:R-:W-:Y:S01]  /*14ac0*/  FMUL.FTZ R26, R26, R157 ;  /* 0x0000009d1a1a7220 */ /* 0x000fe20000410000 */
[----:B------:R-:W-:Y:S01]  /*14ad0*/  FADD.FTZ R7, R154, R7 ;  /* 0x000000079a077221 */ /* 0x000fe20000010000 */
[----:B------:R-:W-:Y:S01]  /*14ae0*/  F2FP.F16.F32.PACK_AB R154, R170, R155 ;  /* 0x0000009baa9a723e */ /* 0x000fe200000000ff */
[----:B------:R-:W1:Y:S01]  /*14af0*/  MUFU.EX2 R223, R223 ;  /* 0x000000df00df7308 */ /* 0x000e620000000800 */
        /* <DEDUP_REMOVED lines=71> */
[----:B------:R4:W5:Y:S01]  /*14f70*/  MUFU.EX2 R201, R160 ;  /* 0x000000a000c97308 */ /* 0x0009620000000800 */
[----:B------:R-:W-:Y:S01]  /*14f80*/  FMUL.FTZ R151, R151, R157 ;  /* 0x0000009d97977220 */ /* 0x000fe20000410000 */
[----:B---3--:R-:W-:Y:S01]  /*14f90*/  FADD.FTZ R222, R156, R7 ;  /* 0x000000079cde7221 */ /* 0x008fe20000010000 */
[----:B0-----:R-:W-:Y:S01]  /*14fa0*/  F2FP.F16.F32.PACK_AB R158, R178, R175 ;  /* 0x000000afb29e723e */ /* 0x001fe200000000ff */
[----:B------:R-:W-:Y:S01]  /*14fb0*/  IMAD.MOV.U32 R7, RZ, RZ, 0x40000040 ;  /* 0x40000040ff077424 */ /* 0x000fe200078e00ff */
[----:B-1----:R-:W-:Y:S01]  /*14fc0*/  F2FP.F16.F32.PACK_AB R157, R223, R200 ;  /* 0x000000c8df9d723e */ /* 0x002fe200000000ff */
[----:B------:R-:W-:Y:S01]  /*14fd0*/  IMAD.MOV.U32 R199, RZ, RZ, 0x40000040 ;  /* 0x40000040ffc77424 */ /* 0x000fe200078e00ff */
[----:B--2---:R-:W-:Y:S01]  /*14fe0*/  F2FP.F16.F32.PACK_AB R159, R226, R224 ;  /* 0x000000e0e29f723e */ /* 0x004fe200000000ff */
[----:B------:R-:W-:Y:S01]  /*14ff0*/  MUFU.EX2 R176, R176 ;  /* 0x000000b000b07308 */ /* 0x000fe20000000800 */
[----:B----4-:R-:W-:-:S02]  /*15000*/  F2FP.F16.F32.PACK_AB R160, R169, R179 ;  /* 0x000000b3a9a0723e */ /* 0x010fc400000000ff */
[----:B-----5:R-:W-:Y:S02]  /*15010*/  F2FP.F16.F32.PACK_AB R161, R202, R181 ;  /* 0x000000b5caa1723e */ /* 0x020fe400000000ff */
[----:B------:R-:W-:Y:S02]  /*15020*/  F2FP.F16.F32.PACK_AB R162, R173, R172 ;  /* 0x000000acada2723e */ /* 0x000fe400000000ff */
[----:B------:R-:W-:Y:S01]  /*15030*/  @!P1 IADD3 R14, R14, 0x38860, RZ ;  /* 0x000388600e0e9810 */ /* 0x000fe20007ffe0ff */
[----:B------:R-:W0:Y:S01]  /*15040*/  MUFU.EX2 R182, R182 ;  /* 0x000000b600b67308 */ /* 0x000e220000000800 */
[----:B------:R-:W-:Y:S02]  /*15050*/  F2FP.F16.F32.PACK_AB R163, R201, R203 ;  /* 0x000000cbc9a3723e */ /* 0x000fe400000000ff */
[----:B------:R-:W-:-:S05]  /*15060*/  @!P1 PRMT R14, RZ, 0x654, R14 ;  /* 0x00000654ff0e9816 */ /* 0x000fca000000000e */
[----:B------:R-:W-:Y:S08]  /*15070*/  MUFU.EX2 R177, R177 ;  /* 0x000000b100b17308 */ /* 0x000ff00000000800 */
[----:B------:R-:W1:Y:S01]  /*15080*/  MUFU.EX2 R180, R180 ;  /* 0x000000b400b47308 */ /* 0x000e620000000800 */
[----:B0-----:R-:W-:-:S07]  /*15090*/  F2FP.F16.F32.PACK_AB R164, R182, R176 ;  /* 0x000000b0b6a4723e */ /* 0x001fce00000000ff */
[----:B------:R-:W-:Y:S08]  /*150a0*/  MUFU.EX2 R204, R204 ;  /* 0x000000cc00cc7308 */ /* 0x000ff00000000800 */
[----:B------:R-:W0:Y:S01]  /*150b0*/  MUFU.EX2 R205, R205 ;  /* 0x000000cd00cd7308 */ /* 0x000e220000000800 */
[----:B-1----:R-:W-:-:S07]  /*150c0*/  F2FP.F16.F32.PACK_AB R166, R180, R177 ;  /* 0x000000b1b4a6723e */ /* 0x002fce00000000ff */
[----:B------:R1:W-:Y:S08]  /*150d0*/  MUFU.EX2 R183, R207 ;  /* 0x000000cf00b77308 */ /* 0x0003f00000000800 */
[----:B------:R-:W2:Y:S01]  /*150e0*/  MUFU.EX2 R206, R206 ;  /* 0x000000ce00ce7308 */ /* 0x000ea20000000800 */
[----:B-1----:R-:W-:Y:S01]  /*150f0*/  FADD.FTZ R207, R155, R6 ;  /* 0x000000069bcf7221 */ /* 0x002fe20000010000 */
[----:B------:R-:W-:Y:S01]  /*15100*/  F2FP.F16.F32.PACK_AB R155, R191, R156 ;  /* 0x0000009cbf9b723e */ /* 0x000fe200000000ff */
[----:B------:R-:W-:Y:S01]  /*15110*/  BAR.SYNC.DEFER_BLOCKING 0xf, 0x100 ;  /* 0x03c4000000007b1d */ /* 0x000fe20000010000 */
[----:B------:R-:W-:Y:S01]  /*15120*/  F2FP.F16.F32.PACK_AB R156, R174, R171 ;  /* 0x000000abae9c723e */ /* 0x000fe200000000ff */
[----:B------:R-:W-:Y:S01]  /*15130*/  VIADD R6, R198, 0x80 ;  /* 0x00000080c6067836 */ /* 0x000fe20000000000 */
[----:B0-----:R-:W-:Y:S01]  /*15140*/  F2FP.F16.F32.PACK_AB R165, R205, R204 ;  /* 0x000000cccda5723e */ /* 0x001fe200000000ff */
[----:B------:R-:W-:Y:S01]  /*15150*/  FADD.FTZ R170, R170, R207 ;  /* 0x000000cfaaaa7221 */ /* 0x000fe20000010000 */
[----:B------:R-:W-:-:S03]  /*15160*/  FADD.FTZ R191, R191, R222 ;  /* 0x000000debfbf7221 */ /* 0x000fc60000010000 */
[----:B------:R-:W-:Y:S01]  /*15170*/  FADD.FTZ R171, R171, R170 ;  /* 0x000000aaabab7221 */ /* 0x000fe20000010000 */
[----:B------:R-:W-:Y:S01]  /*15180*/  FADD.FTZ R200, R200, R191 ;  /* 0x000000bfc8c87221 */ /* 0x000fe20000010000 */
[----:B------:R-:W-:Y:S02]  /*15190*/  IMAD.MOV.U32 R191, RZ, RZ, R21 ;  /* 0x000000ffffbf7224 */ /* 0x000fe400078e0015 */
[----:B------:R-:W-:Y:S01]  /*151a0*/  FADD.FTZ R174, R174, R171 ;  /* 0x000000abaeae7221 */ /* 0x000fe20000010000 */
[----:B------:R-:W-:Y:S01]  /*151b0*/  FADD.FTZ R223, R223, R200 ;  /* 0x000000c8dfdf7221 */ /* 0x000fe20000010000 */
[----:B--2---:R-:W-:Y:S01]  /*151c0*/  F2FP.F16.F32.PACK_AB R167, R206, R183 ;  /* 0x000000b7cea7723e */ /* 0x004fe200000000ff */
[----:B------:R-:W-:Y:S02]  /*151d0*/  IMAD.MOV.U32 R200, RZ, RZ, R190 ;  /* 0x000000ffffc87224 */ /* 0x000fe400078e00be */
[----:B------:R-:W-:Y:S01]  /*151e0*/  FADD.FTZ R175, R175, R174 ;  /* 0x000000aeafaf7221 */ /* 0x000fe20000010000 */
[----:B------:R-:W-:-:S03]  /*151f0*/  FADD.FTZ R223, R224, R223 ;  /* 0x000000dfe0df7221 */ /* 0x000fc60000010000 */
[----:B------:R-:W-:Y:S01]  /*15200*/  FADD.FTZ R178, R178, R175 ;  /* 0x000000afb2b27221 */ /* 0x000fe20000010000 */
[----:B------:R-:W-:Y:S01]  /*15210*/  FADD.FTZ R226, R226, R223 ;  /* 0x000000dfe2e27221 */ /* 0x000fe20000010000 */
[----:B------:R0:W-:Y:S02]  /*15220*/  STSM.16.M88.4 [R196+0x36400], R152 ;  /* 0x03640098c4007844 */ /* 0x0001e40000000200 */
[----:B------:R-:W-:Y:S01]  /*15230*/  FADD.FTZ R178, R179, R178 ;  /* 0x000000b2b3b27221 */ /* 0x000fe20000010000 */
[----:B------:R-:W-:Y:S01]  /*15240*/  FADD.FTZ R181, R181, R226 ;  /* 0x000000e2b5b57221 */ /* 0x000fe20000010000 */
[----:B------:R0:W-:Y:S02]  /*15250*/  STSM.16.M88.4 [R197], R156 ;  /* 0x0000009cc5007844 */ /* 0x0001e40000000200 */
[----:B------:R-:W-:Y:S01]  /*15260*/  FADD.FTZ R169, R169, R178 ;  /* 0x000000b2a9a97221 */ /* 0x000fe20000010000 */
[----:B------:R-:W-:Y:S01]  /*15270*/  FADD.FTZ R202, R202, R181 ;  /* 0x000000b5caca7221 */ /* 0x000fe20000010000 */
[----:B------:R0:W-:Y:S02]  /*15280*/  STSM.16.M88.4 [R209], R160 ;  /* 0x000000a0d1007844 */ /* 0x0001e40000000200 */
[----:B------:R-:W-:Y:S01]  /*15290*/  FADD.FTZ R172, R172, R169 ;  /* 0x000000a9acac7221 */ /* 0x000fe20000010000 */
[----:B------:R-:W-:Y:S01]  /*152a0*/  FADD.FTZ R202, R203, R202 ;  /* 0x000000cacbca7221 */ /* 0x000fe20000010000 */
        /* <DEDUP_REMOVED lines=11> */
[----:B------:R-:W-:Y:S02]  /*15360*/  VIADD R198, R198, 0x180 ;  /* 0x00000180c6c67836 */ /* 0x000fe40000000000 */
[----:B------:R-:W-:Y:S01]  /*15370*/  FADD.FTZ R182, R182, R173 ;  /* 0x000000adb6b67221 */ /* 0x000fe20000010000 */
[----:B------:R-:W-:-:S02]  /*15380*/  IMAD.MOV.U32 R201, RZ, RZ, R19 ;  /* 0x000000ffffc97224 */ /* 0x000fc400078e0013 */
[----:B------:R-:W-:Y:S01]  /*15390*/  FADD.FTZ R204, R205, R204 ;  /* 0x000000cccdcc7221 */ /* 0x000fe20000010000 */
[----:B------:R-:W-:Y:S01]  /*153a0*/  FADD.FTZ R177, R177, R182 ;  /* 0x000000b6b1b17221 */ /* 0x000fe20000010000 */
[----:B------:R-:W-:Y:S02]  /*153b0*/  WARPGROUP.DEPBAR.LE gsb0, 0x0 ;  /* 0x00008000000079c5 */ /* 0x000fe40000010000 */
[----:B------:R-:W-:-:S12]  /*153c0*/  WARPGROUP.ARRIVE ;  /* 0x00000000000079c5 */ /* 0x000fd80000000000 */
[----:B------:R-:W-:Y:S01]  /*153d0*/  HGMMA.64x256x16.F32 R24, R156, gdesc[UR4].tnspB, R24, gsb0 ;  /* 0x43e000049c187df0 */ /* 0x000fe20008000818 */
[----:B------:R-:W-:Y:S01]  /*153e0*/  R2UR UR6, R6 ;  /* 0x00000000060672ca */ /* 0x000fe200000e0000 */
[----:B------:R-:W-:Y:S01]  /*153f0*/  FADD.FTZ R6, R180, R177 ;  /* 0x000000b1b4067221 */ /* 0x000fe20000010000 */
[----:B------:R-:W-:Y:S01]  /*15400*/  R2UR UR7, R7 ;  /* 0x00000000070772ca */ /* 0x000fe200000e0000 */
[----:B------:R-:W-:-:S04]  /*15410*/  FADD.FTZ R7, R183, R204 ;  /* 0x000000ccb7077221 */ /* 0x000fc80000010000 */
[----:B------:R-:W-:Y:S01]  /*15420*/  FADD.FTZ R7, R206, R7 ;  /* 0x00000007ce077221 */ /* 0x000fe20000010000 */
[----:B------:R-:W-:Y:S02]  /*15430*/  WARPGROUP.DEPBAR.LE gsb0, 0x0 ;  /* 0x00008000000079c5 */ /* 0x000fe40000010000 */
[----:B------:R-:W-:-:S15]  /*15440*/  WARPGROUP.ARRIVE ;  /* 0x00000000000079c5 */ /* 0x000fde0000000000 */
[----:B------:R-:W-:-:S02]  /*15450*/  NOP ;  /* 0x0000000000007918 */ /* 0x000fc40000000000 */
        /* <DEDUP_REMOVED lines=19> */
.L_x_2832:
[----:B0-----:R-:W-:-:S07]  /*15590*/  IMAD.MOV.U32 R14, RZ, RZ, R189 ;  /* 0x000000ffff0e7224 */ /* 0x001fce00078e00bd */
.L_x_2831:
[----:B------:R-:W-:Y:S05]  /*155a0*/  BSYNC B1 ;  /* 0x0000000000017941 */ /* 0x000fea0003800000 */
.L_x_2830:
        /* <DEDUP_REMOVED lines=8> */
.L_x_2864:
[----:B------:R-:W-:-:S05]  /*15630*/  VIADD R19, R200, 0x1 ;  /* 0x00000001c8137836 */ /* 0x000fca0000000000 */
[----:B------:R-:W-:-:S04]  /*15640*/  ISETP.NE.AND P2, PT, R19, 0x2, PT ;  /* 0x000000021300780c */ /* 0x000fc80003f45270 */
[----:B------:R-:W-:Y:S02]  /*15650*/  SEL R21, RZ, 0x1, P2 ;  /* 0x00000001ff157807 */ /* 0x000fe40001000000 */
[----:B------:R-:W-:Y:S02]  /*15660*/  SEL R19, R19, RZ, P2 ;  /* 0x000000ff13137207 */ /* 0x000fe40001000000 */
[----:B------:R-:W-:Y:S01]  /*15670*/  LOP3.LUT R22, R22, R21, RZ, 0x3c, !PT ;  /* 0x0000001516167212 */ /* 0x000fe200078e3cff */
[----:B-1----:R-:W-:Y:S06]  /*15680*/  @!P0 BRA `(.L_x_2846) ;  /* 0x0000000000048947 */ /* 0x002fec0003800000 */
[----:B------:R-:W-:Y:S01]  /*15690*/  BPT.TRAP 0x1 ;  /* 0x000000040000795c */ /* 0x000fe20000300000 */
.L_x_2846:
[----:B------:R-:W-:Y:S01]  /*156a0*/  IMAD R191, R19, 0x8, R18 ;  /* 0x0000000813bf7824 */ /* 0x000fe200078e0212 */
[----:B------:R-:W-:-:S04]  /*156b0*/  SHF.L.U32 R190, R22, 0x1f, RZ ;  /* 0x0000001f16be7819 */ /* 0x000fc800000006ff */
[----:B------:R0:W1:Y:S01]  /*156c0*/  SYNCS.PHASECHK.TRANS64.TRYWAIT P2, [R191+URZ+0x38830], R190 ;  /* 0x038830bebf0075a7 */ /* 0x000062000804017f */
[----:B------:R-:W-:Y:S05]  /*156d0*/  @!P0 BRA `(.L_x_2847) ;  /* 0x0000000000048947 */ /* 0x000fea0003800000 */
[----:B------:R-:W-:Y:S01]  /*156e0*/  BPT.TRAP 0x1 ;  /* 0x000000040000795c */ /* 0x000fe20000300000 */
.L_x_2847:
[----:B------:R-:W-:Y:S01]  /*156f0*/  BSSY B1, `(.L_x_2848) ;  /* 0x0000006000017945 */ /* 0x000fe20003800000 */
[----:B------:R-:W-:Y:S02]  /*15700*/  IMAD R202, R19, 0x200, R15 ;  /* 0x0000020013ca7824 */ /* 0x000fe400078e020f */
[----:B------:R-:W-:Y:S01]  /*15710*/  IMAD.MOV.U32 R203, RZ, RZ, 0x40000040 ;  /* 0x40000040ffcb7424 */ /* 0x000fe200078e00ff */
[----:B-1----:R-:W-:Y:S06]  /*15720*/  @P2 BRA `(.L_x_2849) ;  /* 0x0000000000082947 */ /* 0x002fec0003800000 */
[----:B------:R-:W1:Y:S02]  /*15730*/  SYNCS.PHASECHK.TRANS64.TRYWAIT P2, [R191+URZ+0x38830], R190 ;  /* 0x038830bebf0075a7 */ /* 0x000e64000804017f */
[----:B-1----:R-:W-:Y:S05]  /*15740*/  @!P2 BRA `(.L_x_2850) ;  /* 0x000000ec0050a947 */ /* 0x002fea0003800000 */
.L_x_2849:
[----:B------:R-:W-:Y:S05]  /*15750*/  BSYNC B1 ;  /* 0x0000000000017941 */ /* 0x000fea0003800000 */
.L_x_2848:
        /* <DEDUP_REMOVED lines=36> */
.L_x_2851:
[----:B------:R2:W3:Y:S01]  /*159a0*/  SYNCS.PHASECHK.TRANS64.TRYWAIT P2, [R191+URZ+0x38850], R190 ;  /* 0x038850bebf0075a7 */ /* 0x0004e2000804017f */
[----:B------:R-:W-:Y:S05]  /*159b0*/  @!P0 BRA `(.L_x_2852) ;  /* 0x0000000000048947 */ /* 0x000fea0003800000 */
[----:B------:R-:W-:Y:S01]  /*159c0*/  BPT.TRAP 0x1 ;  /* 0x000000040000795c */ /* 0x000fe20000300000 */
.L_x_2852:
[----:B------:R-:W-:Y:S04]  /*159d0*/  BSSY B1, `(.L_x_2853) ;  /* 0x0000004000017945 */ /* 0x000fe80003800000 */
[----:B---3--:R-:W-:Y:S05]  /*159e0*/  @P2 BRA `(.L_x_2854) ;  /* 0x0000000000082947 */ /* 0x008fea0003800000 */
[----:B------:R-:W3:Y:S02]  /*159f0*/  SYNCS.PHASECHK.TRANS64.TRYWAIT P2, [R191+URZ+0x38850], R190 ;  /* 0x038850bebf0075a7 */ /* 0x000ee4000804017f */
[----:B---3--:R-:W-:Y:S05]  /*15a00*/  @!P2 BRA `(.L_x_2855) ;  /* 0x000000e800b4a947 */ /* 0x008fea0003800000 */
.L_x_2854:
[----:B------:R-:W-:Y:S05]  /*15a10*/  BSYNC B1 ;  /* 0x0000000000017941 */ /* 0x000fea0003800000 */
.L_x_2853:
[----:B------:R-:W-:Y:S01]  /*15a20*/  IMAD R202, R19, 0x1000, R20 ;  /* 0x0000100013ca7824 */ /* 0x000fe200078e0214 */
[----:B------:R-:W-:Y:S01]  /*15a30*/  R2UR UR4, R2 ;  /* 0x00000000020472ca */ /* 0x000fe200000e0000 */
[----:B------:R-:W-:Y:S01]  /*15a40*/  IMAD.MOV.U32 R203, RZ, RZ, 0x40000040 ;  /* 0x40000040ffcb7424 */ /* 0x000fe200078e00ff */
[----:B------:R-:W-:Y:S01]  /*15a50*/  R2UR UR5, R3 ;  /* 0x00000000030572ca */ /* 0x000fe200000e0000 */
[----:B------:R-:W-:Y:S01]  /*15a60*/  WARPGROUP.ARRIVE ;  /* 0x00000000000079c5 */ /* 0x000fe20000000000 */
[----:B------:R-:W-:Y:S01]  /*15a70*/  R2UR UR6, R202 ;  /* 0x00000000ca0672ca */ /* 0x000fe200000e0000 */
[----:B------:R-:W-:Y:S01]  /*15a80*/  VIADD R204, R2, 0x2 ;  /* 0x0000000202cc7836 */ /* 0x000fe20000000000 */
[----:B------:R-:W-:Y:S01]  /*15a90*/  R2UR UR7, R203 ;  /* 0x00000000cb0772ca */ /* 0x000fe200000e0000 */
[----:B------:R-:W-:Y:S02]  /*15aa0*/  IMAD.MOV.U32 R205, RZ, RZ, 0x40000040 ;  /* 0x40000040ffcd7424 */ /* 0x000fe400078e00ff */
[----:B------:R-:W4:Y:S01]  /*15ab0*/  S2R R21, SR_TID.X ;  /* 0x0000000000157919 */ /* 0x000f220000002100 */
[----:B------:R-:W-:-:S02]  /*15ac0*/  VIADD R203, R202, 0x800 ;  /* 0x00000800cacb7836 */ /* 0x000fc40000000000 */
[C---:B------:R-:W-:Y:S02]  /*15ad0*/  VIADD R206, R2.reuse, 0x800 ;  /* 0x0000080002ce7836 */ /* 0x040fe40000000000 */
[----:B0123--:R-:W-:Y:S02]  /*15ae0*/  IMAD.MOV.U32 R190, RZ, RZ, 0x4 ;  /* 0x00000004ffbe7424 */ /* 0x00ffe400078e00ff */
[----:B------:R-:W-:Y:S02]  /*15af0*/  IMAD.MOV.U32 R207, RZ, RZ, 0x40000040 ;  /* 0x40000040ffcf7424 */ /* 0x000fe400078e00ff */
[----:B------:R-:W-:Y:S01]  /*15b00*/  VIADD R210, R2, 0xe00 ;  /* 0x00000e0002d27836 */ /* 0x000fe20000000000 */
[----:B------:R-:W-:Y:S01]  /*15b10*/  HGMMA.64x64x16.F32 R152, gdesc[UR4], R152, gsb0 ;  /* 0x00e00000049879f0 */ /* 0x000fe20008000898 */
[----:B------:R-:W-:Y:S01]  /*15b20*/  R2UR UR4, R204 ;  /* 0x00000000cc0472ca */ /* 0x000fe200000e0000 */
[----:B------:R-:W-:Y:S01]  /*15b30*/  VIADD R204, R202, 0x2 ;  /* 0x00000002cacc7836 */ /* 0x000fe20000000000 */
[----:B------:R-:W-:-:S02]  /*15b40*/  R2UR UR5, R205 ;  /* 0x00000000cd0572ca */ /* 0x000fc400000e0000 */
[----:B------:R-:W-:Y:S02]  /*15b50*/  MOV R205, 0x40000040 ;  /* 0x4000004000cd7802 */ /* 0x000fe40000000f00 */
[----:B------:R-:W-:Y:S01]  /*15b60*/  R2UR UR6, R204 ;  /* 0x00000000cc0672ca */ /* 0x000fe200000e0000 */
[----:B------:R-:W-:Y:S01]  /*15b70*/  VIADD R204, R2, 0x4 ;  /* 0x0000000402cc7836 */ /* 0x000fe20000000000 */
[----:B------:R-:W-:Y:S01]  /*15b80*/  R2UR UR7, R205 ;  /* 0x00000000cd0772ca */ /* 0x000fe200000e0000 */
[----:B------:R-:W-:Y:S01]  /*15b90*/  IMAD.MOV.U32 R205, RZ, RZ, 0x40000040 ;  /* 0x40000040ffcd7424 */ /* 0x000fe200078e00ff */
[----:B----4-:R-:W-:-:S06]  /*15ba0*/  SHF.R.U32.HI R21, RZ, 0x7, R21 ;  /* 0x00000007ff157819 */ /* 0x010fcc0000011615 */
[----:B------:R-:W0:Y:S02]  /*15bb0*/  SHFL.IDX PT, R21, R21, RZ, 0x1f ;  /* 0x00001fff15157589 */ /* 0x000e2400000e0000 */
[----:B0-----:R-:W-:-:S04]  /*15bc0*/  ISETP.GT.AND P2, PT, R21, 0x7f, PT ;  /* 0x0000007f1500780c */ /* 0x001fc80003f44270 */
        /* <DEDUP_REMOVED lines=190> */
[----:B------:R-:W-:Y:S01]  /*167b0*/  IMAD.MOV.U32 R205, RZ, RZ, 0x40000040 ;  /* 0x40000040ffcd7424 */ /* 0x000fe200078e00ff */
[----:B------:R-:W-:-:S02]  /*167c0*/  SEL R203, R203, 0x26, P2 ;  /* 0x00000026cbcb7807 */ /* 0x000fc40001000000 */
        /* <DEDUP_REMOVED lines=39> */
[----:B------:R-:W-:-:S05]  /*16a40*/  IMAD.MOV.U32 R203, RZ, RZ, 0x30 ;  /* 0x00000030ffcb7424 */ /* 0x000fca00078e00ff */
[----:B------:R-:W-:-:S04]  /*16a50*/  SEL R203, R203, 0x2e, P2 ;  /* 0x0000002ecbcb7807 */ /* 0x000fc80001000000 */
[----:B------:R-:W-:Y:S01]  /*16a60*/  LOP3.LUT R203, R203, 0x6, RZ, 0xc0, !PT ;  /* 0x00000006cbcb7812 */ /* 0x000fe200078ec0ff */
[----:B------:R-:W-:Y:S02]  /*16a70*/  WARPGROUP.DEPBAR.LE gsb0, 0x0 ;  /* 0x00008000000079c5 */ /* 0x000fe40000010000 */
[----:B------:R-:W-:-:S06]  /*16a80*/  WARPGROUP.ARRIVE ;  /* 0x00000000000079c5 */ /* 0x000fcc0000000000 */
        /* <DEDUP_REMOVED lines=76> */
[----:B------:R-:W-:Y:S01]  /*16f50*/  IMAD.IADD R204, R21, 0x1, R206 ;  /* 0x0000000115cc7824 */ /* 0x000fe200078e02ce */
        /* <DEDUP_REMOVED lines=11> */
[----:B------:R-:W-:Y:S01]  /*17010*/  IMAD.MOV.U32 R205, RZ, RZ, 0x40000040 ;  /* 0x40000040ffcd7424 */ /* 0x000fe200078e00ff */
        /* <DEDUP_REMOVED lines=8> */
[----:B------:R-:W-:Y:S01]  /*170a0*/  IADD3 R204, R201, R206, RZ ;  /* 0x000000cec9cc7210 */ /* 0x000fe20007ffe0ff */
[----:B------:R-:W-:Y:S01]  /*170b0*/  IMAD.IADD R206, R190, 0x1, R206 ;  /* 0x00000001bece7824 */ /* 0x000fe200078e02ce */
[----:B------:R-:W-:Y:S01]  /*170c0*/  R2UR UR7, R205 ;  /* 0x00000000cd0772ca */ /* 0x000fe200000e0000 */
[----:B------:R-:W-:Y:S01]  /*170d0*/  IMAD.MOV.U32 R205, RZ, RZ, 0x40000040 ;  /* 0x40000040ffcd7424 */ /* 0x000fe200078e00ff */
[----:B------:R-:W-:Y:S01]  /*170e0*/  R2UR UR6, R204 ;  /* 0x00000000cc0672ca */ /* 0x000fe200000e0000 */
[----:B------:R-:W-:-:S02]  /*170f0*/  IMAD.IADD R204, R210, 0x1, R190 ;  /* 0x00000001d2cc7824 */ /* 0x000fc400078e02be */
[----:B------:R-:W-:-:S05]  /*17100*/  IMAD.MOV.U32 R190, RZ, RZ, 0x1000 ;  /* 0x00001000ffbe7424 */ /* 0x000fca00078e00ff */
[----:B------:R-:W-:-:S04]  /*17110*/  SEL R190, R190, 0xf80, P2 ;  /* 0x00000f80bebe7807 */ /* 0x000fc80001000000 */
[----:B------:R-:W-:-:S04]  /*17120*/  LOP3.LUT R190, R190, 0x1e00, RZ, 0xc0, !PT ;  /* 0x00001e00bebe7812 */ /* 0x000fc800078ec0ff */
[----:B------:R-:W-:Y:S01]  /*17130*/  IADD3 R202, R21, R190, R202 ;  /* 0x000000be15ca7210 */ /* 0x000fe20007ffe0ca */
[----:B------:R-:W-:Y:S02]  /*17140*/  WARPGROUP.DEPBAR.LE gsb0, 0x0 ;  /* 0x00008000000079c5 */ /* 0x000fe40000010000 */
[----:B------:R-:W-:-:S06]  /*17150*/  WARPGROUP.ARRIVE ;  /* 0x00000000000079c5 */ /* 0x000fcc0000000000 */
[----:B------:R-:W-:Y:S01]  /*17160*/  HGMMA.64x64x16.F32 R152, gdesc[UR4], R152, gsb0 ;  /* 0x00e00000049879f0 */ /* 0x000fe20008000898 */
[----:B------:R-:W-:Y:S02]  /*17170*/  R2UR UR4, R204 ;  /* 0x00000000cc0472ca */ /* 0x000fe400000e0000 */
[----:B------:R-:W-:Y:S02]  /*17180*/  R2UR UR5, R205 ;  /* 0x00000000cd0572ca */ /* 0x000fe400000e0000 */
[----:B------:R-:W-:Y:S02]  /*17190*/  R2UR UR6, R206 ;  /* 0x00000000ce0672ca */ /* 0x000fe400000e0000 */
[----:B------:R-:W-:Y:S02]  /*171a0*/  R2UR UR7, R207 ;  /* 0x00000000cf0772ca */ /* 0x000fe400000e0000 */
[----:B------:R-:W-:Y:S02]  /*171b0*/  IADD3 R204, R21, R190, R2 ;  /* 0x000000be15cc7210 */ /* 0x000fe40007ffe002 */
[----:B------:R-:W-:Y:S01]  /*171c0*/  MOV R205, 0x40000040 ;  /* 0x4000004000cd7802 */ /* 0x000fe20000000f00 */
        /* <DEDUP_REMOVED lines=43> */
[----:B------:R-:W-:Y:S01]  /*17480*/  FMUL.FTZ R174, R182, UR43 ;  /* 0x0000002bb6ae7c20 */ /* 0x000fe20008410000 */
[----:B------:R-:W-:-:S02]  /*17490*/  IMAD.SHL.U32 R178, R14, 0x40, RZ ;  /* 0x000000400eb27824 */ /* 0x000fc400078e00ff */
        /* <DEDUP_REMOVED lines=8> */
[----:B------:R-:W-:Y:S02]  /*17520*/  VIADD R183, R154, UR47 ;  /* 0x0000002f9ab77c36 */ /* 0x000fe40008000000 */
[C---:B------:R-:W-:Y:S02]  /*17530*/  IMAD.IADD R182, R0.reuse, 0x1, R205 ;  /* 0x0000000100b67824 */ /* 0x040fe400078e02cd */
        /* <DEDUP_REMOVED lines=31> */
[----:B------:R-:W-:Y:S01]  /*17730*/  IADD3 R223, R0, R23, -R184 ;  /* 0x0000001700df7210 */ /* 0x000fe20007ffe8b8 */
[----:B------:R-:W-:Y:S03]  /*17740*/  BSSY B1, `(.L_x_2857) ;  /* 0x0000012000017945 */ /* 0x000fe60003800000 */
[----:B------:R-:W-:-:S13]  /*17750*/  ISETP.GT.AND P2, PT, R223, -0x1, PT ;  /* 0xffffffffdf00780c */ /* 0x000fda0003f44270 */
[----:B------:R-:W-:Y:S05]  /*17760*/  @P2 BRA `(.L_x_2858) ;  /* 0x0000000000242947 */ /* 0x000fea0003800000 */
[----:B------:R-:W-:Y:S02]  /*17770*/  MOV R207, UR38 ;  /* 0x0000002600cf7c02 */ /* 0x000fe40008000f00 */
[----:B------:R-:W-:Y:S02]  /*17780*/  LOP3.LUT R223, RZ, R223, RZ, 0x33, !PT ;  /* 0x000000dfffdf7212 */ /* 0x000fe400078e33ff */
[----:B------:R-:W-:-:S13]  /*17790*/  ISETP.NE.AND P2, PT, R207, 0x1, PT ;  /* 0x00000001cf00780c */ /* 0x000fda0003f45270 */
[----:B------:R-:W1:Y:S02]  /*177a0*/  @P2 LDC.64 R154, c[0x0][0xae0] ;  /* 0x0002b800ff9a2b82 */ /* 0x000e640000000a00 */
[----:B-1----:R-:W-:-:S04]  /*177b0*/  @P2 IMAD.HI.U32 R206, R223, R154, RZ ;  /* 0x0000009adfce2227 */ /* 0x002fc800078e00ff */
[----:B------:R-:W-:Y:S01]  /*177c0*/  IMAD.MOV.U32 R154, RZ, RZ, R223 ;  /* 0x000000ffff9a7224 */ /* 0x000fe200078e00df */
[----:B------:R-:W-:-:S04]  /*177d0*/  @P2 SHF.R.U32.HI R154, RZ, R155, R206 ;  /* 0x0000009bff9a2219 */ /* 0x000fc800000116ce */
[----:B------:R-:W-:Y:S01]  /*177e0*/  LOP3.LUT R154, RZ, R154, RZ, 0x33, !PT ;  /* 0x0000009aff9a7212 */ /* 0x000fe200078e33ff */
[----:B------:R-:W-:Y:S06]  /*177f0*/  BRA `(.L_x_2859) ;  /* 0x0000000000187947 */ /* 0x000fec0003800000 */
.L_x_2858:
[----:B------:R-:W-:-:S05]  /*17800*/  IMAD.U32 R207, RZ, RZ, UR38 ;  /* 0x00000026ffcf7e24 */ /* 0x000fca000f8e00ff */
[----:B------:R-:W-:-:S13]  /*17810*/  ISETP.NE.AND P2, PT, R207, 0x1, PT ;  /* 0x00000001cf00780c */ /* 0x000fda0003f45270 */
[----:B------:R-:W1:Y:S02]  /*17820*/  @P2 LDC.64 R154, c[0x0][0xae0] ;  /* 0x0002b800ff9a2b82 */ /* 0x000e640000000a00 */
[----:B-1----:R-:W-:-:S04]  /*17830*/  @P2 IMAD.HI.U32 R206, R223, R154, RZ ;  /* 0x0000009adfce2227 */ /* 0x002fc800078e00ff */
[----:B------:R-:W-:Y:S01]  /*17840*/  IMAD.MOV.U32 R154, RZ, RZ, R223 ;  /* 0x000000ffff9a7224 */ /* 0x000fe200078e00df */
[----:B------:R-:W-:-:S07]  /*17850*/  @P2 SHF.R.U32.HI R154, RZ, R155, R206 ;  /* 0x0000009bff9a2219 */ /* 0x000fce00000116ce */
.L_x_2859:
[----:B------:R-:W-:Y:S05]  /*17860*/  BSYNC B1 ;  /* 0x0000000000017941 */ /* 0x000fea0003800000 */
.L_x_2857:
[----:B------:R-:W-:-:S04]  /*17870*/  IMAD R154, R154, R207, -R178 ;  /* 0x000000cf9a9a7224 */ /* 0x000fc800078e0ab2 */
[----:B------:R-:W-:-:S05]  /*17880*/  IMAD.IADD R154, R154, 0x1, -R185 ;  /* 0x000000019a9a7824 */ /* 0x000fca00078e0ab9 */
[----:B------:R-:W-:Y:S02]  /*17890*/  VIADDMNMX R182, R154, R207, R182, PT ;  /* 0x000000cf9ab67246 */ /* 0x000fe400038001b6 */
[----:B------:R-:W-:-:S07]  /*178a0*/  VIMNMX R181, R181, R154, !PT ;  /* 0x0000009ab5b57248 */ /* 0x000fce0007fe0100 */
.L_x_2856:
[----:B------:R-:W-:Y:S02]  /*178b0*/  ISETP.GT.AND P2, PT, R14, -0x1, PT ;  /* 0xffffffff0e00780c */ /* 0x000fe40003f44270 */
[----:B------:R-:W-:Y:S02]  /*178c0*/  IADD3 R205, R205, 0x8, R0 ;  /* 0x00000008cdcd7810 */ /* 0x000fe40007ffe000 */
        /* <DEDUP_REMOVED lines=53> */
[----:B------:R-:W-:Y:S02]  /*17c20*/  IMAD.U32 R170, RZ, RZ, UR38 ;  /* 0x00000026ffaa7e24 */ /* 0x000fe4000f8e00ff */
[----:B------:R-:W-:-:S03]  /*17c30*/  VIADD R171, R0, 0x8 ;  /* 0x0000000800ab7836 */ /* 0x000fc60000000000 */
[----:B------:R-:W-:Y:S02]  /*17c40*/  ISETP.NE.AND P3, PT, R170, 0x1, PT ;  /* 0x00000001aa00780c */ /* 0x000fe40003f65270 */
[----:B------:R-:W-:-:S04]  /*17c50*/  IADD3 R171, R171, R23, -R184 ;  /* 0x00000017abab7210 */ /* 0x000fc80007ffe8b8 */
[----:B------:R-:W-:-:S07]  /*17c60*/  LOP3.LUT R171, RZ, R171, RZ, 0x33, !PT ;  /* 0x000000abffab7212 */ /* 0x000fce00078e33ff */
[----:B------:R-:W0:Y:S02]  /*17c70*/  @P3 LDC.64 R154, c[0x0][0xae0] ;  /* 0x0002b800ff9a3b82 */ /* 0x000e240000000a00 */
[----:B0-----:R-:W-:-:S05]  /*17c80*/  @P3 IMAD.HI.U32 R154, R171, R154, RZ ;  /* 0x0000009aab9a3227 */ /* 0x001fca00078e00ff */
[----:B------:R-:W-:-:S04]  /*17c90*/  @P3 SHF.R.U32.HI R171, RZ, R155, R154 ;  /* 0x0000009bffab3219 */ /* 0x000fc8000001169a */
[----:B------:R-:W-:Y:S01]  /*17ca0*/  LOP3.LUT R171, RZ, R171, RZ, 0x33, !PT ;  /* 0x000000abffab7212 */ /* 0x000fe200078e33ff */
[----:B------:R-:W-:Y:S06]  /*17cb0*/  BRA `(.L_x_2863) ;  /* 0x0000000000187947 */ /* 0x000fec0003800000 */
.L_x_2862:
[----:B------:R-:W-:Y:S01]  /*17cc0*/  IMAD.U32 R170, RZ, RZ, UR38 ;  /* 0x00000026ffaa7e24 */ /* 0x000fe2000f8e00ff */
[----:B------:R-:W-:-:S04]  /*17cd0*/  MOV R171, R189 ;  /* 0x000000bd00ab7202 */ /* 0x000fc80000000f00 */
[----:B------:R-:W-:-:S13]  /*17ce0*/  ISETP.NE.AND P3, PT, R170, 0x1, PT ;  /* 0x00000001aa00780c */ /* 0x000fda0003f65270 */
[----:B------:R-:W0:Y:S02]  /*17cf0*/  @P3 LDC.64 R154, c[0x0][0xae0] ;  /* 0x0002b800ff9a3b82 */ /* 0x000e240000000a00 */
[----:B0-----:R-:W-:-:S05]  /*17d00*/  @P3 IMAD.HI.U32 R154, R189, R154, RZ ;  /* 0x0000009abd9a3227 */ /* 0x001fca00078e00ff */
[----:B------:R-:W-:-:S07]  /*17d10*/  @P3 SHF.R.U32.HI R171, RZ, R155, R154 ;  /* 0x0000009bffab3219 */ /* 0x000fce000001169a */
.L_x_2863:
[----:B------:R-:W-:Y:S05]  /*17d20*/  BSYNC B1 ;  /* 0x0000000000017941 */ /* 0x000fea0003800000 */
.L_x_2861:
[----:B------:R-:W-:-:S04]  /*17d30*/  IMAD R178, R171, R170, -R178 ;  /* 0x000000aaabb27224 */ /* 0x000fc800078e0ab2 */
[----:B------:R-:W-:-:S05]  /*17d40*/  IMAD.IADD R178, R178, 0x1, -R185 ;  /* 0x00000001b2b27824 */ /* 0x000fca00078e0ab9 */
[----:B------:R-:W-:Y:S02]  /*17d50*/  VIADDMNMX R205, R178, R170, R205, PT ;  /* 0x000000aab2cd7246 */ /* 0x000fe400038001cd */
[----:B------:R-:W-:-:S07]  /*17d60*/  VIMNMX R183, R183, R178, !PT ;  /* 0x000000b2b7b77248 */ /* 0x000fce0007fe0100 */
.L_x_2860:
[----:B------:R-:W-:Y:S01]  /*17d70*/  FMNMX.FTZ R154, R190, R199, !PT ;  /* 0x000000c7be9a7209 */ /* 0x000fe20007810000 */
[----:B------:R-:W-:Y:S01]  /*17d80*/  IMAD.MOV.U32 R171, RZ, RZ, 0x40000040 ;  /* 0x40000040ffab7424 */ /* 0x000fe200078e00ff */
[----:B------:R-:W-:Y:S01]  /*17d90*/  ISETP.GT.AND P3, PT, R183, 0x1, P2 ;  /* 0x00000001b700780c */ /* 0x000fe20001764270 */
[----:B------:R-:W-:Y:S01]  /*17da0*/  IMAD R170, R19, 0x1000, R188 ;  /* 0x0000100013aa7824 */ /* 0x000fe200078e02bc */
[----:B------:R-:W-:Y:S01]  /*17db0*/  FMNMX.FTZ R155, R201, R154, !PT ;  /* 0x0000009ac99b7209 */ /* 0x000fe20007810000 */
[----:B------:R-:W-:Y:S01]  /*17dc0*/  @!P1 VIADD R191, R191, 0x38860 ;  /* 0x00038860bfbf9836 */ /* 0x000fe20000000000 */
        /* <DEDUP_REMOVED lines=12> */
[----:B------:R-:W-:Y:S02]  /*17e90*/  R2UR UR7, R171 ;  /* 0x00000000ab0772ca */ /* 0x000fe400000e0000 */
        /* <DEDUP_REMOVED lines=16> */
[----:B------:R-:W-:Y:S01]  /*17fa0*/  ISETP.GT.AND P3, PT, R183, 0x19, P2 ;  /* 0x00000019b700780c */ /* 0x000fe20001764270 */
[----:B------:R-:W0:Y:S01]  /*17fb0*/  SHFL.BFLY PT, R154, R155, 0x2, 0x1f ;  /* 0x0c401f009b9a7f89 */ /* 0x000e2200000e0000 */
[----:B------:R-:W-:Y:S02]  /*17fc0*/  ISETP.LT.OR P4, PT, R205, 0x12, P4 ;  /* 0x00000012cd00780c */ /* 0x000fe40002781670 */
[----:B------:R-:W-:Y:S02]  /*17fd0*/  FSEL R159, R159, -INF , !P5 ;  /* 0xff8000009f9f7808 */ /* 0x000fe40006800000 */
        /* <DEDUP_REMOVED lines=9> */
[----:B------:R-:W-:Y:S02]  /*18070*/  ISETP.GT.AND P5, PT, R183, RZ, P2 ;  /* 0x000000ffb700720c */ /* 0x000fe400017a4270 */
[----:B0-----:R-:W-:Y:S02]  /*18080*/  FMNMX.FTZ R171, R155, R154, !PT ;  /* 0x0000009a9bab7209 */ /* 0x001fe40007810000 */
[----:B------:R-:W-:Y:S02]  /*18090*/  ISETP.LT.OR P3, PT, R205, 0x29, P3 ;  /* 0x00000029cd00780c */ /* 0x000fe40001f61670 */
[----:B------:R-:W-:Y:S01]  /*180a0*/  FSEL R162, R162, -INF , !P4 ;  /* 0xff800000a2a27808 */ /* 0x000fe20006000000 */
[----:B------:R-:W0:Y:S01]  /*180b0*/  SHFL.BFLY PT, R178, R171, 0x1, 0x1f ;  /* 0x0c201f00abb27f89 */ /* 0x000e2200000e0000 */
[----:B------:R-:W-:-:S02]  /*180c0*/  ISETP.GT.AND P4, PT, R183, 0x29, P2 ;  /* 0x00000029b700780c */ /* 0x000fc40001784270 */
[----:B------:R-:W-:Y:S02]  /*180d0*/  ISETP.LT.OR P5, PT, R205, 0x1, P5 ;  /* 0x00000001cd00780c */ /* 0x000fe40002fa1670 */
[----:B------:R-:W-:Y:S02]  /*180e0*/  FSEL R166, R166, -INF , !P3 ;  /* 0xff800000a6a67808 */ /* 0x000fe40005800000 */
[----:B------:R-:W-:Y:S02]  /*180f0*/  ISETP.GT.AND P3, PT, R183, 0x30, P2 ;  /* 0x00000030b700780c */ /* 0x000fe40001764270 */
[----:B------:R-:W-:Y:S02]  /*18100*/  ISETP.LT.OR P4, PT, R205, 0x2a, P4 ;  /* 0x0000002acd00780c */ /* 0x000fe40002781670 */
[----:B------:R-:W-:Y:S02]  /*18110*/  FSEL R155, R21, -INF , !P5 ;  /* 0xff800000159b7808 */ /* 0x000fe40006800000 */
[----:B------:R-:W-:-:S02]  /*18120*/  ISETP.LT.OR P3, PT, R205, 0x31, P3 ;  /* 0x00000031cd00780c */ /* 0x000fc40001f61670 */
[----:B------:R-:W-:Y:S01]  /*18130*/  FSEL R154, R168, -INF , !P4 ;  /* 0xff800000a89a7808 */ /* 0x000fe20006000000 */
[----:B------:R-:W-:Y:S01]  /*18140*/  IMAD.U32 R168, RZ, RZ, UR37 ;  /* 0x00000025ffa87e24 */ /* 0x000fe2000f8e00ff */
[C---:B------:R-:W-:Y:S02]  /*18150*/  ISETP.GT.AND P4, PT, R183.reuse, 0x31, P2 ;  /* 0x00000031b700780c */ /* 0x040fe40001784270 */
[C---:B------:R-:W-:Y:S02]  /*18160*/  ISETP.GT.AND P5, PT, R183.reuse, 0x38, P2 ;  /* 0x00000038b700780c */ /* 0x040fe400017a4270 */
[----:B------:R-:W-:Y:S02]  /*18170*/  ISETP.GT.AND P2, PT, R183, 0x39, P2 ;  /* 0x00000039b700780c */ /* 0x000fe40001744270 */
[----:B------:R-:W-:Y:S02]  /*18180*/  FSEL R183, R172, -INF , !P3 ;  /* 0xff800000acb77808 */ /* 0x000fe40005800000 */
        /* <DEDUP_REMOVED lines=9> */
[----:B------:R-:W-:Y:S01]  /*18220*/  ISETP.LT.OR P5, PT, R205, 0x39, P5 ;  /* 0x00000039cd00780c */ /* 0x000fe20002fa1670 */
[--C-:B------:R-:W-:Y:S01]  /*18230*/  FFMA.FTZ R210, R201, R168, -R222.reuse ;  /* 0x000000a8c9d27223 */ /* 0x100fe200000108de */
[----:B------:R-:W-:Y:S01]  /*18240*/  FMNMX.FTZ R171, R157, R172, !PT ;  /* 0x000000ac9dab7209 */ /* 0x000fe20007810000 */
[-CC-:B------:R-:W-:Y:S01]  /*18250*/  FFMA.FTZ R201, R202, R168.reuse, -R222.reuse ;  /* 0x000000a8cac97223 */ /* 0x180fe200000108de */
[----:B------:R-:W-:Y:S01]  /*18260*/  FSEL R202, R173, -INF , !P4 ;  /* 0xff800000adca7808 */ /* 0x000fe20006000000 */
[-CC-:B------:R-:W-:Y:S01]  /*18270*/  FFMA.FTZ R178, R203, R168.reuse, -R222.reuse ;  /* 0x000000a8cbb27223 */ /* 0x180fe200000108de */
        /* <DEDUP_REMOVED lines=11> */
[-CC-:B------:R-:W-:Y:S01]  /*18330*/  FFMA.FTZ R177, R177, R168.reuse, -R222.reuse ;  /* 0x000000a8b1b17223 */ /* 0x180fe200000108de */
[----:B------:R-:W-:Y:S01]  /*18340*/  FMNMX.FTZ R171, R162, R171, !PT ;  /* 0x000000aba2ab7209 */ /* 0x000fe20007810000 */
[----:B------:R-:W-:Y:S01]  /*18350*/  FFMA.FTZ R179, R179, R168, -R222 ;  /* 0x000000a8b3b37223 */ /* 0x000fe200000108de */
[----:B------:R-:W-:Y:S01]  /*18360*/  MUFU.EX2 R205, R205 ;  /* 0x000000cd00cd7308 */ /* 0x000fe20000000800 */
[----:B------:R-:W-:-:S02]  /*18370*/  R2UR UR6, R170 ;  /* 0x00000000aa0672ca */ /* 0x000fc400000e0000 */
[----:B------:R-:W-:Y:S02]  /*18380*/  FMNMX.FTZ R171, R164, R171, !PT ;  /* 0x000000aba4ab7209 */ /* 0x000fe40007810000 */
[----:B------:R-:W-:Y:S02]  /*18390*/  @!P1 PRMT R191, RZ, 0x654, R191 ;  /* 0x00000654ffbf9816 */ /* 0x000fe400000000bf */
[----:B------:R-:W-:Y:S01]  /*183a0*/  FMNMX.FTZ R181, R166, R171, !PT ;  /* 0x000000aba6b57209 */ /* 0x000fe20007810000 */
[----:B------:R-:W-:Y:S03]  /*183b0*/  MUFU.EX2 R210, R210 ;  /* 0x000000d200d27308 */ /* 0x000fe60000000800 */
[----:B------:R-:W-:Y:S01]  /*183c0*/  FMNMX.FTZ R172, R154, R181, !PT ;  /* 0x000000b59aac7209 */ /* 0x000fe20007810000 */
[-CC-:B------:R-:W-:Y:S01]  /*183d0*/  FFMA.FTZ R181, R160, R168.reuse, -R222.reuse ;  /* 0x000000a8a0b57223 */ /* 0x180fe200000108de */
[----:B------:R-:W-:Y:S01]  /*183e0*/  FSEL R160, R174, -INF , !P5 ;  /* 0xff800000aea07808 */ /* 0x000fe20006800000 */
[----:B------:R-:W-:Y:S01]  /*183f0*/  FFMA.FTZ R174, R163, R168, -R222 ;  /* 0x000000a8a3ae7223 */ /* 0x000fe200000108de */
[----:B------:R-:W-:Y:S01]  /*18400*/  FMNMX.FTZ R173, R183, R172, !PT ;  /* 0x000000acb7ad7209 */ /* 0x000fe20007810000 */
[----:B------:R0:W-:Y:S03]  /*18410*/  MUFU.EX2 R171, R178 ;  /* 0x000000b200ab7308 */ /* 0x0001e60000000800 */
[----:B------:R-:W-:-:S04]  /*18420*/  FMNMX.FTZ R173, R202, R173, !PT ;  /* 0x000000adcaad7209 */ /* 0x000fc80007810000 */
[----:B------:R-:W-:Y:S01]  /*18430*/  FMNMX.FTZ R182, R160, R173, !PT ;  /* 0x000000ada0b67209 */ /* 0x000fe20007810000 */
[----:B------:R1:W-:Y:S01]  /*18440*/  MUFU.EX2 R172, R181 ;  /* 0x000000b500ac7308 */ /* 0x0003e20000000800 */
[----:B0-----:R-:W-:Y:S02]  /*18450*/  FFMA.FTZ R178, R167, R168, -R222 ;  /* 0x000000a8a7b27223 */ /* 0x001fe400000108de */
[----:B------:R-:W-:-:S05]  /*18460*/  FMNMX.FTZ R182, R203, R182, !PT ;  /* 0x000000b6cbb67209 */ /* 0x000fca0007810000 */
[----:B------:R-:W0:Y:S01]  /*18470*/  SHFL.BFLY PT, R163, R182, 0x2, 0x1f ;  /* 0x0c401f00b6a37f89 */ /* 0x000e2200000e0000 */
[-CC-:B-1----:R-:W-:Y:S01]  /*18480*/  FFMA.FTZ R181, R206, R168.reuse, -R222.reuse ;  /* 0x000000a8ceb57223 */ /* 0x182fe200000108de */
[----:B------:R-:W-:Y:S01]  /*18490*/  FFMA.FTZ R222, R180, R168, -R222 ;  /* 0x000000a8b4de7223 */ /* 0x000fe200000108de */
[----:B------:R-:W-:Y:S01]  /*184a0*/  FSEL R180, R21, RZ, P3 ;  /* 0x000000ff15b47208 */ /* 0x000fe20001800000 */
[----:B------:R1:W-:Y:S04]  /*184b0*/  MUFU.EX2 R173, R204 ;  /* 0x000000cc00ad7308 */ /* 0x0003e80000000800 */
[----:B------:R-:W-:-:S04]  /*184c0*/  FADD.FTZ R165, -R180, R199 ;  /* 0x000000c7b4a57221 */ /* 0x000fc80000010100 */
[----:B------:R-:W-:Y:S01]  /*184d0*/  MUFU.EX2 R180, R222 ;  /* 0x000000de00b47308 */ /* 0x000fe20000000800 */
[----:B-1----:R-:W-:-:S05]  /*184e0*/  IMAD.MOV R204, RZ, RZ, -R195 ;  /* 0x000000ffffcc7224 */ /* 0x002fca00078e0ac3 */
[----:B------:R-:W-:Y:S02]  /*184f0*/  ISETP.NE.AND P3, PT, R185, R204, PT ;  /* 0x000000ccb900720c */ /* 0x000fe40003f65270 */
[----:B------:R-:W-:Y:S01]  /*18500*/  MUFU.EX2 R201, R201 ;  /* 0x000000c900c97308 */ /* 0x000fe20000000800 */
[----:B0-----:R-:W-:-:S07]  /*18510*/  FMNMX.FTZ R163, R182, R163, !PT ;  /* 0x000000a3b6a37209 */ /* 0x001fce0007810000 */
[----:B------:R0:W-:Y:S01]  /*18520*/  MUFU.EX2 R182, R207 ;  /* 0x000000cf00b67308 */ /* 0x0001e20000000800 */
[----:B------:R-:W1:Y:S07]  /*18530*/  SHFL.BFLY PT, R190, R163, 0x1, 0x1f ;  /* 0x0c201f00a3be7f89 */ /* 0x000e6e00000e0000 */
[----:B------:R-:W-:Y:S01]  /*18540*/  MUFU.EX2 R174, R174 ;  /* 0x000000ae00ae7308 */ /* 0x000fe20000000800 */
[----:B0-----:R-:W-:-:S07]  /*18550*/  @!P3 IMAD R207, R200, 0x40, R193 ;  /* 0x00000040c8cfb824 */ /* 0x001fce00078e02c1 */
[----:B------:R-:W-:Y:S08]  /*18560*/  MUFU.EX2 R175, R175 ;  /* 0x000000af00af7308 */ /* 0x000ff00000000800 */
[----:B------:R-:W-:Y:S01]  /*18570*/  MUFU.EX2 R178, R178 ;  /* 0x000000b200b27308 */ /* 0x000fe20000000800 */
[----:B-1----:R-:W-:Y:S01]  /*18580*/  FMNMX.FTZ R190, R163, R190, !PT ;  /* 0x000000bea3be7209 */ /* 0x002fe20007810000 */
[----:B------:R-:W-:-:S03]  /*18590*/  FMUL.FTZ R163, R165, R168 ;  /* 0x000000a8a5a37220 */ /* 0x000fc60000410000 */
[C---:B------:R-:W-:Y:S01]  /*185a0*/  FSETP.NEU.FTZ.AND P2, PT, R190.reuse, -INF , PT ;  /* 0xff800000be00780b */ /* 0x040fe20003f5d000 */
[C---:B------:R-:W-:Y:S02]  /*185b0*/  FMUL.FTZ R199, R190.reuse, R168 ;  /* 0x000000a8bec77220 */ /* 0x040fe40000410000 */
[----:B------:R-:W0:Y:S01]  /*185c0*/  MUFU.EX2 R163, R163 ;  /* 0x000000a300a37308 */ /* 0x000e220000000800 */
[----:B------:R-:W-:Y:S02]  /*185d0*/  FSEL R165, R190, RZ, P2 ;  /* 0x000000ffbea57208 */ /* 0x000fe40001000000 */
[----:B------:R-:W-:Y:S02]  /*185e0*/  FSEL R199, R199, RZ, P2 ;  /* 0x000000ffc7c77208 */ /* 0x000fe40001000000 */
[----:B------:R-:W-:Y:S01]  /*185f0*/  ISETP.GT.AND P2, PT, R14, R212, PT ;  /* 0x000000d40e00720c */ /* 0x000fe20003f44270 */
[----:B------:R-:W-:Y:S02]  /*18600*/  FADD.FTZ R165, -R165, R198 ;  /* 0x000000c6a5a57221 */ /* 0x000fe40000010100 */
[-CC-:B------:R-:W-:Y:S01]  /*18610*/  FFMA.FTZ R167, R152, R168.reuse, -R199.reuse ;  /* 0x000000a898a77223 */ /* 0x180fe200000108c7 */
[-C--:B------:R-:W-:Y:S01]  /*18620*/  FFMA.FTZ R155, R155, R168.reuse, -R199 ;  /* 0x000000a89b9b7223 */ /* 0x080fe200000108c7 */
[----:B------:R-:W-:Y:S01]  /*18630*/  FMUL.FTZ R165, R165, R168 ;  /* 0x000000a8a5a57220 */ /* 0x000fe20000410000 */
[----:B------:R-:W-:-:S02]  /*18640*/  @!P3 IMAD R152, R207, 0x4, R18 ;  /* 0x00000004cf98b824 */ /* 0x000fc400078e0212 */
[-CC-:B------:R-:W-:Y:S01]  /*18650*/  FFMA.FTZ R198, R153, R168.reuse, -R199.reuse ;  /* 0x000000a899c67223 */ /* 0x180fe200000108c7 */
[-CC-:B------:R-:W-:Y:S01]  /*18660*/  FFMA.FTZ R223, R203, R168.reuse, -R199.reuse ;  /* 0x000000a8cbdf7223 */ /* 0x180fe200000108c7 */
[-CC-:B------:R-:W-:Y:S01]  /*18670*/  FFMA.FTZ R200, R158, R168.reuse, -R199.reuse ;  /* 0x000000a89ec87223 */ /* 0x180fe200000108c7 */
[----:B------:R-:W-:Y:S01]  /*18680*/  FFMA.FTZ R156, R156, R168, -R199 ;  /* 0x000000a89c9c7223 */ /* 0x000fe200000108c7 */
[----:B------:R-:W1:Y:S01]  /*18690*/  MUFU.EX2 R165, R165 ;  /* 0x000000a500a57308 */ /* 0x000e620000000800 */
[----:B0-----:R-:W-:Y:S01]  /*186a0*/  FFMA.FTZ R203, R163, R6, R205 ;  /* 0x00000006a3cb7223 */ /* 0x001fe200000100cd */
        /* <DEDUP_REMOVED lines=8> */
[----:B------:R-:W-:Y:S01]  /*18730*/  @!P3 STS [R152+0x38400], R163 ;  /* 0x038400a39800b388 */ /* 0x000fe20000000800 */
[----:B------:R-:W0:Y:S01]  /*18740*/  MUFU.EX2 R155, R155 ;  /* 0x0000009b009b7308 */ /* 0x000e220000000800 */
[-CC-:B------:R-:W-:Y:S01]  /*18750*/  FFMA.FTZ R164, R164, R168.reuse, -R199.reuse ;  /* 0x000000a8a4a47223 */ /* 0x180fe200000108c7 */
[----:B------:R-:W-:Y:S01]  /*18760*/  FFMA.FTZ R153, R183, R168, -R199 ;  /* 0x000000a8b7997223 */ /* 0x000fe200000108c7 */
[----:B------:R-:W-:Y:S01]  /*18770*/  FADD.FTZ R226, R210, R203 ;  /* 0x000000cbd2e27221 */ /* 0x000fe20000010000 */
[----:B------:R-:W-:Y:S01]  /*18780*/  F2FP.F16.F32.PACK_AB R154, R171, R201 ;  /* 0x000000c9ab9a723e */ /* 0x000fe200000000ff */
[-C--:B------:R-:W-:Y:S01]  /*18790*/  FMUL.FTZ R24, R24, R163.reuse ;  /* 0x000000a318187220 */ /* 0x080fe20000410000 */
[----:B-1----:R1:W-:Y:S01]  /*187a0*/  @!P3 STS [R152+0x38420], R165 ;  /* 0x038420a59800b388 */ /* 0x0023e20000000800 */
        /* <DEDUP_REMOVED lines=11> */
[----:B0-----:R-:W-:Y:S01]  /*18860*/  FFMA.FTZ R224, R165, R7, R155 ;  /* 0x00000007a5e07223 */ /* 0x001fe2000001009b */
        /* <DEDUP_REMOVED lines=63> */
[----:B0-----:R-:W-:Y:S01]  /*18c60*/  F2FP.F16.F32.PACK_AB R156, R173, R172 ;  /* 0x000000acad9c723e */ /* 0x001fe200000000ff */
[----:B--2---:R-:W-:Y:S01]  /*18c70*/  FADD.FTZ R224, R167, R224 ;  /* 0x000000e0a7e07221 */ /* 0x004fe20000010000 */
[----:B------:R-:W-:Y:S01]  /*18c80*/  F2FP.F16.F32.PACK_AB R158, R175, R174 ;  /* 0x000000aeaf9e723e */ /* 0x000fe200000000ff */
[----:B------:R-:W-:Y:S01]  /*18c90*/  FMUL.FTZ R26, R26, R165 ;  /* 0x000000a51a1a7220 */ /* 0x000fe20000410000 */
[----:B-1----:R-:W-:Y:S01]  /*18ca0*/  F2FP.F16.F32.PACK_AB R157, R200, R199 ;  /* 0x000000c7c89d723e */ /* 0x002fe200000000ff */
[-C--:B------:R-:W-:Y:S01]  /*18cb0*/  FMUL.FTZ R27, R27, R165.reuse ;  /* 0x000000a51b1b7220 */ /* 0x080fe20000410000 */
[----:B------:R-:W0:Y:S01]  /*18cc0*/  MUFU.EX2 R205, R164 ;  /* 0x000000a400cd7308 */ /* 0x000e220000000800 */
[----:B---3--:R-:W-:Y:S01]  /*18cd0*/  F2FP.F16.F32.PACK_AB R159, R203, R202 ;  /* 0x000000cacb9f723e */ /* 0x008fe200000000ff */
        /* <DEDUP_REMOVED lines=55> */
[----:B----4-:R-:W-:Y:S01]  /*19050*/  F2FP.F16.F32.PACK_AB R153, R167, R155 ;  /* 0x0000009ba799723e */ /* 0x010fe200000000ff */
[-C--:B------:R-:W-:Y:S01]  /*19060*/  FMUL.FTZ R126, R126, R165.reuse ;  /* 0x000000a57e7e7220 */ /* 0x080fe20000410000 */
[----:B------:R-:W-:Y:S01]  /*19070*/  F2FP.F16.F32.PACK_AB R155, R183, R198 ;  /* 0x000000c6b79b723e */ /* 0x000fe200000000ff */
        /* <DEDUP_REMOVED lines=15> */
[----:B------:R-:W-:Y:S01]  /*19170*/  FMUL.FTZ R151, R151, R165 ;  /* 0x000000a597977220 */ /* 0x000fe20000410000 */
[----:B------:R-:W-:Y:S01]  /*19180*/  F2FP.F16.F32.PACK_AB R160, R169, R178 ;  /* 0x000000b2a9a0723e */ /* 0x000fe200000000ff */
[----:B------:R-:W-:Y:S01]  /*19190*/  IMAD.MOV.U32 R7, RZ, RZ, 0x40000040 ;  /* 0x40000040ff077424 */ /* 0x000fe200078e00ff */
[----:B-----5:R-:W-:Y:S01]  /*191a0*/  F2FP.F16.F32.PACK_AB R162, R182, R181 ;  /* 0x000000b5b6a2723e */ /* 0x020fe200000000ff */
[----:B------:R-:W-:Y:S01]  /*191b0*/  FADD.FTZ R226, R201, R226 ;  /* 0x000000e2c9e27221 */ /* 0x000fe20000010000 */
[----:B0-----:R-:W-:Y:S01]  /*191c0*/  F2FP.F16.F32.PACK_AB R161, R205, R204 ;  /* 0x000000cccda1723e */ /* 0x001fe200000000ff */
[----:B------:R-:W-:Y:S01]  /*191d0*/  FADD.FTZ R224, R198, R224 ;  /* 0x000000e0c6e07221 */ /* 0x000fe20000010000 */
[----:B-1----:R-:W-:Y:S01]  /*191e0*/  F2FP.F16.F32.PACK_AB R163, R207, R206 ;  /* 0x000000cecfa3723e */ /* 0x002fe200000000ff */
[----:B------:R-:W-:Y:S01]  /*191f0*/  FADD.FTZ R171, R171, R226 ;  /* 0x000000e2abab7221 */ /* 0x000fe20000010000 */
[----:B--2---:R-:W-:Y:S01]  /*19200*/  F2FP.F16.F32.PACK_AB R164, R177, R176 ;  /* 0x000000b0b1a4723e */ /* 0x004fe200000000ff */
[----:B------:R0:W-:Y:S01]  /*19210*/  STSM.16.M88.4 [R196+0x36400], R152 ;  /* 0x03640098c4007844 */ /* 0x0001e20000000200 */
[----:B---3--:R-:W-:Y:S01]  /*19220*/  F2FP.F16.F32.PACK_AB R166, R180, R179 ;  /* 0x000000b3b4a6723e */ /* 0x008fe200000000ff */
[----:B------:R-:W-:Y:S01]  /*19230*/  FADD.FTZ R224, R183, R224 ;  /* 0x000000e0b7e07221 */ /* 0x000fe20000010000 */
[----:B------:R-:W-:Y:S01]  /*19240*/  F2FP.F16.F32.PACK_AB R165, R222, R210 ;  /* 0x000000d2dea5723e */ /* 0x000fe200000000ff */
[----:B------:R1:W-:Y:S01]  /*19250*/  STSM.16.M88.4 [R197], R156 ;  /* 0x0000009cc5007844 */ /* 0x0003e20000000200 */
[----:B------:R-:W-:Y:S01]  /*19260*/  IADD3 R6, R170, 0x80, RZ ;  /* 0x00000080aa067810 */ /* 0x000fe20007ffe0ff */
[----:B------:R-:W-:Y:S01]  /*19270*/  FADD.FTZ R172, R172, R171 ;  /* 0x000000abacac7221 */ /* 0x000fe20000010000 */
[----:B----4-:R-:W-:Y:S01]  /*19280*/  F2FP.F16.F32.PACK_AB R167, R223, R225 ;  /* 0x000000e1dfa7723e */ /* 0x010fe200000000ff */
[----:B------:R1:W-:Y:S01]  /*19290*/  STSM.16.M88.4 [R209], R160 ;  /* 0x000000a0d1007844 */ /* 0x0003e20000000200 */
[----:B------:R-:W-:Y:S01]  /*192a0*/  FADD.FTZ R199, R199, R224 ;  /* 0x000000e0c7c77221 */ /* 0x000fe20000010000 */
[----:B------:R-:W-:Y:S01]  /*192b0*/  FADD.FTZ R173, R173, R172 ;  /* 0x000000acadad7221 */ /* 0x000fe20000010000 */
[----:B------:R-:W-:Y:S01]  /*192c0*/  IMAD.MOV.U32 R198, RZ, RZ, R190 ;  /* 0x000000ffffc67224 */ /* 0x000fe200078e00be */
[----:B------:R1:W-:Y:S01]  /*192d0*/  STSM.16.M88.4 [R208], R164 ;  /* 0x000000a4d0007844 */ /* 0x0003e20000000200 */
[----:B------:R-:W-:Y:S01]  /*192e0*/  WARPGROUP.ARRIVE ;  /* 0x00000000000079c5 */ /* 0x000fe20000000000 */
[----:B------:R-:W-:Y:S01]  /*192f0*/  FADD.FTZ R199, R200, R199 ;  /* 0x000000c7c8c77221 */ /* 0x000fe20000010000 */
[----:B------:R-:W-:Y:S01]  /*19300*/  FADD.FTZ R174, R174, R173 ;  /* 0x000000adaeae7221 */ /* 0x000fe20000010000 */
[----:B------:R-:W-:-:S02]  /*19310*/  IMAD.MOV.U32 R200, RZ, RZ, R19 ;  /* 0x000000ffffc87224 */ /* 0x000fc400078e0013 */
[----:B------:R-:W-:Y:S01]  /*19320*/  FADD.FTZ R202, R202, R199 ;  /* 0x000000c7caca7221 */ /* 0x000fe20000010000 */
[----:B------:R-:W-:Y:S01]  /*19330*/  HGMMA.64x256x16.F32 R24, R152, gdesc[UR4].tnspB, R24, gsb0 ;  /* 0x43e0000498187df0 */ /* 0x000fe20008000818 */
[----:B------:R-:W-:Y:S01]  /*19340*/  R2UR UR6, R6 ;  /* 0x00000000060672ca */ /* 0x000fe200000e0000 */
[----:B------:R-:W-:Y:S01]  /*19350*/  VIADD R6, R170, 0x100 ;  /* 0x00000100aa067836 */ /* 0x000fe20000000000 */
[----:B------:R-:W-:Y:S01]  /*19360*/  R2UR UR7, R7 ;  /* 0x00000000070772ca */ /* 0x000fe200000e0000 */
[----:B------:R-:W-:Y:S02]  /*19370*/  IMAD.MOV.U32 R7, RZ, RZ, 0x40000040 ;  /* 0x40000040ff077424 */ /* 0x000fe400078e00ff */
[----:B------:R-:W-:Y:S01]  /*19380*/  FADD.FTZ R175, R175, R174 ;  /* 0x000000aeafaf7221 */ /* 0x000fe20000010000 */
[----:B------:R-:W-:Y:S01]  /*19390*/  FADD.FTZ R203, R203, R202 ;  /* 0x000000cacbcb7221 */ /* 0x000fe20000010000 */
[----:B------:R-:W-:Y:S02]  /*193a0*/  IMAD.MOV.U32 R199, RZ, RZ, R21 ;  /* 0x000000ffffc77224 */ /* 0x000fe400078e0015 */
        /* <DEDUP_REMOVED lines=14> */
[----:B------:R-:W-:Y:S02]  /*19490*/  WARPGROUP.DEPBAR.LE gsb0, 0x0 ;  /* 0x00008000000079c5 */ /* 0x000fe40000010000 */
[----:B------:R-:W-:Y:S01]  /*194a0*/  WARPGROUP.ARRIVE ;  /* 0x00000000000079c5 */ /* 0x000fe20000000000 */
[----:B0-----:R-:W-:-:S05]  /*194b0*/  VIADD R152, R14, 0xffffffff ;  /* 0xffffffff0e987836 */ /* 0x001fca0000000000 */
[----:B------:R-:W-:Y:S01]  /*194c0*/  HGMMA.64x256x16.F32 R24, R156, gdesc[UR4].tnspB, R24, gsb0 ;  /* 0x43e000049c187df0 */ /* 0x000fe20008000818 */
[----:B------:R-:W-:Y:S01]  /*194d0*/  R2UR UR6, R6 ;  /* 0x00000000060672ca */ /* 0x000fe200000e0000 */
[----:B------:R-:W-:Y:S01]  /*194e0*/  VIADD R6, R170, 0x180 ;  /* 0x00000180aa067836 */ /* 0x000fe20000000000 */
[----:B------:R-:W-:Y:S01]  /*194f0*/  R2UR UR7, R7 ;  /* 0x00000000070772ca */ /* 0x000fe200000e0000 */
[----:B------:R-:W-:Y:S01]  /*19500*/  IMAD.MOV.U32 R7, RZ, RZ, 0x40000040 ;  /* 0x40000040ff077424 */ /* 0x000fe200078e00ff */
[----:B------:R-:W-:Y:S01]  /*19510*/  MOV R14, R152 ;  /* 0x00000098000e7202 */ /* 0x000fe20000000f00 */
[----:B------:R-:W-:Y:S02]  /*19520*/  WARPGROUP.DEPBAR.LE gsb0, 0x0 ;  /* 0x00008000000079c5 */ /* 0x000fe40000010000 */
[----:B------:R-:W-:-:S15]  /*19530*/  WARPGROUP.ARRIVE ;  /* 0x00000000000079c5 */ /* 0x000fde0000000000 */
[----:B------:R-:W-:-:S05]  /*19540*/  NOP ;  /* 0x0000000000007918 */ /* 0x000fca0000000000 */
[----:B------:R-:W-:Y:S01]  /*19550*/  HGMMA.64x256x16.F32 R24, R160, gdesc[UR4].tnspB, R24, gsb0 ;  /* 0x43e00004a0187df0 */ /* 0x000fe20008000818 */
[----:B------:R-:W-:Y:S01]  /*19560*/  R2UR UR6, R6 ;  /* 0x00000000060672ca */ /* 0x000fe200000e0000 */
[----:B------:R-:W-:Y:S01]  /*19570*/  FADD.FTZ R6, R180, R179 ;  /* 0x000000b3b4067221 */ /* 0x000fe20000010000 */
[----:B------:R-:W-:Y:S01]  /*19580*/  R2UR UR7, R7 ;  /* 0x00000000070772ca */ /* 0x000fe200000e0000 */
[----:B------:R-:W-:Y:S01]  /*19590*/  FADD.FTZ R7, R223, R222 ;  /* 0x000000dedf077221 */ /* 0x000fe20000010000 */
[----:B------:R-:W-:Y:S02]  /*195a0*/  WARPGROUP.DEPBAR.LE gsb0, 0x0 ;  /* 0x00008000000079c5 */ /* 0x000fe40000010000 */
[----:B------:R-:W-:-:S15]  /*195b0*/  WARPGROUP.ARRIVE ;  /* 0x00000000000079c5 */ /* 0x000fde0000000000 */
[----:B------:R-:W-:-:S06]  /*195c0*/  NOP ;  /* 0x0000000000007918 */ /* 0x000fcc0000000000 */
        /* <DEDUP_REMOVED lines=12> */
.L_x_2845:
[----:B------:R-:W-:Y:S05]  /*19690*/  BSYNC B0 ;  /* 0x0000000000007941 */ /* 0x000fea0003800000 */
.L_x_2844:
[----:B------:R-:W0:Y:S01]  /*196a0*/  SHFL.BFLY PT, R3, R6, 0x2, 0x1f ;  /* 0x0c401f0006037f89 */ /* 0x000e2200000e0000 */
[----:B------:R-:W-:Y:S02]  /*196b0*/  IMAD.MOV.U32 R4, RZ, RZ, RZ ;  /* 0x000000ffff047224 */ /* 0x000fe400078e00ff */
[----:B------:R-:W-:Y:S01]  /*196c0*/  VIADD R20, R19, 0x1 ;  /* 0x0000000113147836 */ /* 0x000fe20000000000 */
[----:B------:R-:W2:Y:S01]  /*196d0*/  SHFL.BFLY PT, R0, R7, 0x2, 0x1f ;  /* 0x0c401f0007007f89 */ /* 0x000ea200000e0000 */
[----:B------:R-:W-:Y:S01]  /*196e0*/  VIADD R218, R218, 0x1 ;  /* 0x00000001dada7836 */ /* 0x000fe20000000000 */
[----:B------:R-:W-:Y:S08]  /*196f0*/  BAR.ARV 0x8, 0xa0 ;  /* 0x0202800000007b1d */ /* 0x000ff00000002000 */
[----:B------:R-:W-:Y:S01]  /*19700*/  BAR.SYNC.DEFER_BLOCKING 0xf, 0x100 ;  /* 0x03c4000000007b1d */ /* 0x000fe20000010000 */
[----:B------:R-:W-:Y:S01]  /*19710*/  ISETP.NE.AND P1, PT, R20, 0x2, PT ;  /* 0x000000021400780c */ /* 0x000fe20003f25270 */
[----:B0-----:R-:W-:Y:S01]  /*19720*/  FADD.FTZ R2, R3, R6 ;  /* 0x0000000603027221 */ /* 0x001fe20000010000 */
[----:B--2---:R-:W-:-:S04]  /*19730*/  FADD.FTZ R5, R0, R7 ;  /* 0x0000000700057221 */ /* 0x004fc80000010000 */
[----:B------:R-:W0:Y:S04]  /*19740*/  SHFL.BFLY PT, R3, R2, 0x1, 0x1f ;  /* 0x0c201f0002037f89 */ /* 0x000e2800000e0000 */
[----:B------:R-:W2:Y:S01]  /*19750*/  SHFL.BFLY PT, R0, R5, 0x1, 0x1f ;  /* 0x0c201f0005007f89 */ /* 0x000ea200000e0000 */
[----:B0-----:R-:W-:Y:S01]  /*19760*/  FADD.FTZ R9, R2, R3 ;  /* 0x0000000302097221 */ /* 0x001fe20000010000 */
[----:B------:R-:W-:Y:S02]  /*19770*/  IMAD.MOV.U32 R2, RZ, RZ, -0x800000 ;  /* 0xff800000ff027424 */ /* 0x000fe400078e00ff */
[----:B--2---:R-:W-:Y:S02]  /*19780*/  FADD.FTZ R3, R5, R0 ;  /* 0x0000000005037221 */ /* 0x004fe40000010000 */
[----:B------:R-:W-:Y:S01]  /*19790*/  FSETP.NE.FTZ.AND P2, PT, R9, RZ, PT ;  /* 0x000000ff0900720b */ /* 0x000fe20003f55000 */
[----:B------:R-:W-:Y:S01]  /*197a0*/  IMAD.MOV R0, RZ, RZ, -R195 ;  /* 0x000000ffff007224 */ /* 0x000fe200078e0ac3 */
[----:B------:R-:W-:-:S02]  /*197b0*/  SEL R5, RZ, 0x1, P1 ;  /* 0x00000001ff057807 */ /* 0x000fc40000800000 */
[----:B------:R-:W-:Y:S02]  /*197c0*/  FSETP.NE.FTZ.AND P3, PT, R3, RZ, PT ;  /* 0x000000ff0300720b */ /* 0x000fe40003f75000 */
[----:B------:R-:W-:Y:S01]  /*197d0*/  ISETP.NE.AND P0, PT, R185, R0, PT ;  /* 0x00000000b900720c */ /* 0x000fe20003f05270 */
[----:B------:R-:W-:Y:S01]  /*197e0*/  IMAD.MOV.U32 R0, RZ, RZ, RZ ;  /* 0x000000ffff007224 */ /* 0x000fe200078e00ff */
[----:B------:R-:W-:-:S05]  /*197f0*/  LOP3.LUT R22, R22, R5, RZ, 0x3c, !PT ;  /* 0x0000000516167212 */ /* 0x000fca00078e3cff */
[----:B------:R-:W0:Y:S06]  /*19800*/  @P2 MUFU.RCP R0, R9 ;  /* 0x0000000900002308 */ /* 0x000e2c0000001000 */
[----:B------:R-:W-:Y:S02]  /*19810*/  @!P0 LEA R19, R19, R193, 0x6 ;  /* 0x000000c113138211 */ /* 0x000fe400078e30ff */
[----:B------:R-:W2:Y:S03]  /*19820*/  @P3 MUFU.RCP R4, R3 ;  /* 0x0000000300043308 */ /* 0x000ea60000001000 */
[----:B------:R-:W-:-:S05]  /*19830*/  @!P0 IMAD R19, R19, 0x4, R18 ;  /* 0x0000000413138824 */ /* 0x000fca00078e0212 */
        /* <DEDUP_REMOVED lines=9> */
[----:B--2---:R2:W-:Y:S01]  /*198d0*/  @!P0 STS [R19+0x38420], R4 ;  /* 0x0384200413008388 */ /* 0x0045e20000000800 */
[-C--:B------:R-:W-:Y:S01]  /*198e0*/  FMUL.FTZ R171, R36, R0.reuse ;  /* 0x0000000024ab7220 */ /* 0x080fe20000410000 */
[-C--:B-1----:R-:W-:Y:S01]  /*198f0*/  FMUL.FTZ R166, R37, R0.reuse ;  /* 0x0000000025a67220 */ /* 0x082fe20000410000 */
[-C--:B------:R-:W-:Y:S01]  /*19900*/  FMUL.FTZ R167, R40, R0.reuse ;  /* 0x0000000028a77220 */ /* 0x080fe20000410000 */
[-C--:B------:R-:W-:Y:S01]  /*19910*/  FMUL.FTZ R8, R41, R0.reuse ;  /* 0x0000000029087220 */ /* 0x080fe20000410000 */
[-C--:B------:R-:W-:Y:S01]  /*19920*/  FMUL.FTZ R165, R44, R0.reuse ;  /* 0x000000002ca57220 */ /* 0x080fe20000410000 */
[-C--:B------:R-:W-:Y:S01]  /*19930*/  FMUL.FTZ R10, R45, R0.reuse ;  /* 0x000000002d0a7220 */ /* 0x080fe20000410000 */
[-C--:B------:R-:W-:Y:S01]  /*19940*/  FMUL.FTZ R164, R48, R0.reuse ;  /* 0x0000000030a47220 */ /* 0x080fe20000410000 */
[----:B---3--:R-:W-:Y:S01]  /*19950*/  @P2 FMUL.FTZ R18, R18, 0.69314718246459960938 ;  /* 0x3f31721812122820 */ /* 0x008fe20000410000 */
[-C--:B------:R-:W-:Y:S01]  /*19960*/  FMUL.FTZ R12, R49, R0.reuse ;  /* 0x00000000310c7220 */ /* 0x080fe20000410000 */
[C---:B--2---:R-:W-:Y:S01]  /*19970*/  @P2 FMUL.FTZ R19, R168.reuse, 0.69314718246459960938 ;  /* 0x3f317218a8132820 */ /* 0x044fe20000410000 */
[----:B------:R-:W-:Y:S01]  /*19980*/  @P3 FMUL.FTZ R168, R168, 0.69314718246459960938 ;  /* 0x3f317218a8a83820 */ /* 0x000fe20000410000 */
        /* <DEDUP_REMOVED lines=121> */
.L_x_2726:
[----:B------:R-:W-:Y:S05]  /*1a120*/  BSYNC B7 ;  /* 0x0000000000077941 */ /* 0x000fea0003800000 */
.L_x_2716:
[----:B------:R-:W0:Y:S08]  /*1a130*/  S2UR UR5, SR_CgaCtaId ;  /* 0x00000000000579c3 */ /* 0x000e300000008800 */
[----:B------:R-:W-:Y:S06]  /*1a140*/  BAR.SYNC.DEFER_BLOCKING 0x5, 0x120 ;  /* 0x0144800000007b1d */ /* 0x000fec0000010000 */
[----:B------:R-:W-:Y:S01]  /*1a150*/  UMOV UR4, 0x400 ;  /* 0x0000040000047882 */ /* 0x000fe20000000000 */
[----:B------:R-:W-:Y:S01]  /*1a160*/  BSSY B0, `(.L_x_2865) ;  /* 0x000026d000007945 */ /* 0x000fe20003800000 */
[----:B0-----:R-:W-:-:S06]  /*1a170*/  ULEA UR4, UR5, UR4, 0x18 ;  /* 0x0000000405047291 */ /* 0x001fcc000f8ec03f */
[----:B------:R-:W-:-:S05]  /*1a180*/  IMAD.U32 R18, RZ, RZ, UR4 ;  /* 0x00000004ff127e24 */ /* 0x000fca000f8e00ff */
[----:B------:R0:W1:Y:S01]  /*1a190*/  LDS.128 R188, [R18+0x388d0] ;  /* 0x0388d00012bc7984 */ /* 0x0000620000000c00 */
        /* <DEDUP_REMOVED lines=26> */
[----:B------:R-:W-:Y:S01]  /*1a340*/  F2FP.F16.F32.PACK_AB R75, R79, R78 ;  /* 0x0000004e4f4b723e */ /* 0x000fe200000000ff */
[----:B------:R-:W-:Y:S01]  /*1a350*/  IMAD.MOV.U32 R76, RZ, RZ, RZ ;  /* 0x000000ffff4c7224 */ /* 0x000fe200078e00ff */
[C---:B------:R-:W-:Y:S02]  /*1a360*/  IADD3 R169, P1, R126.reuse, 0x20, RZ ;  /* 0x000000207ea97810 */ /* 0x040fe40007f3e0ff */
[----:B------:R-:W-:-:S02]  /*1a370*/  IADD3 R52, P6, R126, 0x2020, RZ ;  /* 0x000020207e347810 */ /* 0x000fc40007fde0ff */
[----:B------:R-:W-:Y:S01]  /*1a380*/  LOP3.LUT R36, R169, 0x380, RZ, 0xc0, !PT ;  /* 0x00000380a9247812 */ /* 0x000fe200078ec0ff */
[--C-:B------:R-:W-:Y:S01]  /*1a390*/  IMAD.X R37, RZ, RZ, R127.reuse, P1 ;  /* 0x000000ffff257224 */ /* 0x100fe200008e067f */
[----:B------:R-:W-:Y:S01]  /*1a3a0*/  IADD3 R177, P0, R126, 0x40, RZ ;  /* 0x000000407eb17810 */ /* 0x000fe20007f1e0ff */
[--C-:B------:R-:W-:Y:S01]  /*1a3b0*/  IMAD.X R53, RZ, RZ, R127.reuse, P6 ;  /* 0x000000ffff357224 */ /* 0x100fe200030e067f */
[----:B------:R-:W-:Y:S02]  /*1a3c0*/  SHF.R.U64 R36, R36, 0x3, RZ ;  /* 0x0000000324247819 */ /* 0x000fe400000012ff */
[----:B------:R-:W-:Y:S01]  /*1a3d0*/  IADD3 R181, P3, R126, 0x2000, RZ ;  /* 0x000020007eb57810 */ /* 0x000fe20007f7e0ff */
[--C-:B------:R-:W-:Y:S01]  /*1a3e0*/  IMAD.X R41, RZ, RZ, R127.reuse, P0 ;  /* 0x000000ffff297224 */ /* 0x100fe200000e067f */
[----:B------:R-:W-:Y:S02]  /*1a3f0*/  LOP3.LUT R36, R36, R169, RZ, 0x3c, !PT ;  /* 0x000000a924247212 */ /* 0x000fe400078e3cff */
[----:B------:R-:W-:Y:S01]  /*1a400*/  LOP3.LUT R169, R52, 0x380, RZ, 0xc0, !PT ;  /* 0x0000038034a97812 */ /* 0x000fe200078ec0ff */
[----:B------:R-:W-:Y:S01]  /*1a410*/  IMAD.X R49, RZ, RZ, R127, P3 ;  /* 0x000000ffff317224 */ /* 0x000fe200018e067f */
[----:B------:R-:W-:-:S02]  /*1a420*/  IADD3 R4, P0, R126, 0x4020, RZ ;  /* 0x000040207e047810 */ /* 0x000fc40007f1e0ff */
[----:B------:R-:W-:Y:S02]  /*1a430*/  SHF.R.U64 R169, R169, 0x3, RZ ;  /* 0x00000003a9a97819 */ /* 0x000fe400000012ff */
[C---:B-----5:R-:W-:Y:S01]  /*1a440*/  LOP3.LUT R33, R126.reuse, 0x380, RZ, 0xc0, !PT ;  /* 0x000003807e217812 */ /* 0x060fe200078ec0ff */
[--C-:B------:R-:W-:Y:S01]  /*1a450*/  IMAD.X R103, RZ, RZ, R127.reuse, P0 ;  /* 0x000000ffff677224 */ /* 0x100fe200000e067f */
[C---:B------:R-:W-:Y:S02]  /*1a460*/  IADD3 R56, P5, R126.reuse, 0x2040, RZ ;  /* 0x000020407e387810 */ /* 0x040fe40007fbe0ff */
[C---:B------:R-:W-:Y:S02]  /*1a470*/  IADD3 R60, P2, R126.reuse, 0x2060, RZ ;  /* 0x000020607e3c7810 */ /* 0x040fe40007f5e0ff */
[C---:B------:R-:W-:Y:S01]  /*1a480*/  IADD3 R98, P1, R126.reuse, 0x4000, RZ ;  /* 0x000040007e627810 */ /* 0x040fe20007f3e0ff */
[--C-:B------:R-:W-:Y:S01]  /*1a490*/  IMAD.X R57, RZ, RZ, R127.reuse, P5 ;  /* 0x000000ffff397224 */ /* 0x100fe200028e067f */
[----:B------:R-:W-:Y:S01]  /*1a4a0*/  LOP3.LUT R48, R181, 0x380, RZ, 0xc0, !PT ;  /* 0x00000380b5307812 */ /* 0x000fe200078ec0ff */
[--C-:B------:R-:W-:Y:S01]  /*1a4b0*/  IMAD.X R61, RZ, RZ, R127.reuse, P2 ;  /* 0x000000ffff3d7224 */ /* 0x100fe200010e067f */
[----:B------:R-:W-:Y:S01]  /*1a4c0*/  IADD3 R179, P4, R126, 0x60, RZ ;  /* 0x000000607eb37810 */ /* 0x000fe20007f9e0ff */
[----:B------:R-:W-:Y:S01]  /*1a4d0*/  IMAD.X R99, RZ, RZ, R127, P1 ;  /* 0x000000ffff637224 */ /* 0x000fe200008e067f */
[----:B------:R-:W-:-:S02]  /*1a4e0*/  LOP3.LUT R52, R169, R52, RZ, 0x3c, !PT ;  /* 0x00000034a9347212 */ /* 0x000fc400078e3cff */
[----:B------:R-:W-:Y:S02]  /*1a4f0*/  LOP3.LUT R169, R4, 0x380, RZ, 0xc0, !PT ;  /* 0x0000038004a97812 */ /* 0x000fe400078ec0ff */
[----:B------:R-:W-:Y:S02]  /*1a500*/  SHF.R.U64 R33, R33, 0x3, RZ ;  /* 0x0000000321217819 */ /* 0x000fe400000012ff */
[----:B------:R-:W-:Y:S02]  /*1a510*/  SHF.R.U64 R48, R48, 0x3, RZ ;  /* 0x0000000330307819 */ /* 0x000fe400000012ff */
[----:B------:R-:W-:Y:S02]  /*1a520*/  IADD3.X R45, RZ, R127, RZ, P4, !PT ;  /* 0x0000007fff2d7210 */ /* 0x000fe400027fe4ff */
[C---:B------:R-:W-:Y:S02]  /*1a530*/  IADD3 R106, P4, R126.reuse, 0x4040, RZ ;  /* 0x000040407e6a7810 */ /* 0x040fe40007f9e0ff */
[----:B------:R-:W-:-:S02]  /*1a540*/  IADD3 R32, P6, R126, 0x6000, RZ ;  /* 0x000060007e207810 */ /* 0x000fc40007fde0ff */
        /* <DEDUP_REMOVED lines=8> */
[----:B------:R-:W-:Y:S02]  /*1a5d0*/  SHF.R.U64 R169, R169, 0x3, RZ ;  /* 0x00000003a9a97819 */ /* 0x000fe400000012ff */
[----:B------:R-:W-:Y:S01]  /*1a5e0*/  LOP3.LUT R126, R33, R126, RZ, 0x3c, !PT ;  /* 0x0000007e217e7212 */ /* 0x000fe200078e3cff */
[----:B------:R-:W-:Y:S01]  /*1a5f0*/  IMAD.X R33, RZ, RZ, R127, P1 ;  /* 0x000000ffff217224 */ /* 0x000fe200008e067f */
[----:B------:R-:W-:-:S02]  /*1a600*/  LOP3.LUT R48, R48, R181, RZ, 0x3c, !PT ;  /* 0x000000b530307212 */ /* 0x000fc400078e3cff */
[----:B------:R-:W-:Y:S02]  /*1a610*/  LOP3.LUT R181, R98, 0x380, RZ, 0xc0, !PT ;  /* 0x0000038062b57812 */ /* 0x000fe400078ec0ff */
[-C--:B------:R-:W-:Y:S02]  /*1a620*/  IADD3.X R111, RZ, R127.reuse, RZ, P3, !PT ;  /* 0x0000007fff6f7210 */ /* 0x080fe40001ffe4ff */
[----:B------:R-:W-:Y:S02]  /*1a630*/  LOP3.LUT R102, R169, R4, RZ, 0x3c, !PT ;  /* 0x00000004a9667212 */ /* 0x000fe400078e3cff */
[----:B------:R-:W-:Y:S02]  /*1a640*/  LOP3.LUT R40, R177, 0x380, RZ, 0xc0, !PT ;  /* 0x00000380b1287812 */ /* 0x000fe400078ec0ff */
[----:B------:R-:W-:Y:S02]  /*1a650*/  MOV R127, R126 ;  /* 0x0000007e007f7202 */ /* 0x000fe40000000f00 */
[----:B------:R-:W-:Y:S01]  /*1a660*/  F2FP.F16.F32.PACK_AB R4, R173, R175 ;  /* 0x000000afad04723e */ /* 0x000fe200000000ff */
[----:B------:R-:W-:Y:S01]  /*1a670*/  BAR.SYNC.DEFER_BLOCKING 0x1, 0x100 ;  /* 0x0044000000007b1d */ /* 0x000fe20000010000 */
[----:B------:R-:W-:-:S02]  /*1a680*/  SHF.R.U64 R181, R181, 0x3, RZ ;  /* 0x00000003b5b57819 */ /* 0x000fc400000012ff */
[----:B------:R-:W-:Y:S02]  /*1a690*/  LOP3.LUT R44, R179, 0x380, RZ, 0xc0, !PT ;  /* 0x00000380b32c7812 */ /* 0x000fe400078ec0ff */
[----:B------:R-:W-:Y:S02]  /*1a6a0*/  SHF.R.U64 R40, R40, 0x3, RZ ;  /* 0x0000000328287819 */ /* 0x000fe400000012ff */
[----:B------:R-:W-:Y:S02]  /*1a6b0*/  LOP3.LUT R98, R181, R98, RZ, 0x3c, !PT ;  /* 0x00000062b5627212 */ /* 0x000fe400078e3cff */
[----:B------:R-:W-:Y:S02]  /*1a6c0*/  SHF.R.U64 R44, R44, 0x3, RZ ;  /* 0x000000032c2c7819 */ /* 0x000fe400000012ff */
[----:B------:R-:W-:Y:S02]  /*1a6d0*/  LOP3.LUT R181, R32, 0x380, RZ, 0xc0, !PT ;  /* 0x0000038020b57812 */ /* 0x000fe400078ec0ff */
[----:B------:R-:W-:-:S02]  /*1a6e0*/  MOV R126, R36 ;  /* 0x00000024007e7202 */ /* 0x000fc40000000f00 */
[----:B------:R-:W-:Y:S02]  /*1a6f0*/  LOP3.LUT R40, R40, R177, RZ, 0x3c, !PT ;  /* 0x000000b128287212 */ /* 0x000fe400078e3cff */
[----:B------:R-:W-:Y:S02]  /*1a700*/  LOP3.LUT R177, R56, 0x380, RZ, 0xc0, !PT ;  /* 0x0000038038b17812 */ /* 0x000fe400078ec0ff */
[----:B------:R-:W-:Y:S02]  /*1a710*/  LOP3.LUT R44, R44, R179, RZ, 0x3c, !PT ;  /* 0x000000b32c2c7212 */ /* 0x000fe400078e3cff */
[----:B------:R-:W-:Y:S02]  /*1a720*/  SHF.R.U64 R181, R181, 0x3, RZ ;  /* 0x00000003b5b57819 */ /* 0x000fe400000012ff */
[----:B------:R-:W-:Y:S01]  /*1a730*/  LOP3.LUT R179, R60, 0x380, RZ, 0xc0, !PT ;  /* 0x000003803cb37812 */ /* 0x000fe200078ec0ff */
[----:B------:R2:W-:Y:S01]  /*1a740*/  STSM.16.M88.4 [R127], R4 ;  /* 0x000000047f007844 */ /* 0x0005e20000000200 */
[----:B------:R-:W-:-:S02]  /*1a750*/  SHF.R.U64 R177, R177, 0x3, RZ ;  /* 0x00000003b1b17819 */ /* 0x000fc400000012ff */
[----:B------:R-:W-:Y:S02]  /*1a760*/  ISETP.NE.U32.AND P0, PT, RZ, UR4, PT ;  /* 0x00000004ff007c0c */ /* 0x000fe4000bf05070 */
[----:B------:R-:W-:Y:S02]  /*1a770*/  LOP3.LUT R114, R181, R32, RZ, 0x3c, !PT ;  /* 0x00000020b5727212 */ /* 0x000fe400078e3cff */
[----:B------:R-:W-:Y:S02]  /*1a780*/  SHF.R.U64 R179, R179, 0x3, RZ ;  /* 0x00000003b3b37819 */ /* 0x000fe400000012ff */
[----:B------:R-:W-:Y:S02]  /*1a790*/  LOP3.LUT R32, R23, 0x380, RZ, 0xc0, !PT ;  /* 0x0000038017207812 */ /* 0x000fe400078ec0ff */
[----:B------:R-:W-:Y:S02]  /*1a7a0*/  LOP3.LUT R27, R30, 0x380, RZ, 0xc0, !PT ;  /* 0x000003801e1b7812 */ /* 0x000fe400078ec0ff */
[----:B------:R-:W-:-:S02]  /*1a7b0*/  LOP3.LUT R169, R26, 0x380, RZ, 0xc0, !PT ;  /* 0x000003801aa97812 */ /* 0x000fc400078ec0ff */
[----:B------:R-:W-:Y:S02]  /*1a7c0*/  LOP3.LUT R56, R177, R56, RZ, 0x3c, !PT ;  /* 0x00000038b1387212 */ /* 0x000fe400078e3cff */
[----:B--2---:R-:W-:Y:S02]  /*1a7d0*/  F2FP.F16.F32.PACK_AB R4, R170, R172 ;  /* 0x000000acaa04723e */ /* 0x004fe400000000ff */
[----:B------:R-:W-:Y:S02]  /*1a7e0*/  F2FP.F16.F32.PACK_AB R5, R35, R34 ;  /* 0x000000222305723e */ /* 0x000fe400000000ff */
[----:B------:R-:W-:Y:S02]  /*1a7f0*/  F2FP.F16.F32.PACK_AB R6, R166, R171 ;  /* 0x000000aba606723e */ /* 0x000fe400000000ff */
[----:B------:R-:W-:Y:S02]  /*1a800*/  F2FP.F16.F32.PACK_AB R7, R39, R38 ;  /* 0x000000262707723e */ /* 0x000fe400000000ff */
[----:B------:R-:W-:Y:S01]  /*1a810*/  ISETP.NE.AND.EX P0, PT, RZ, UR5, PT, P0 ;  /* 0x00000005ff007c0c */ /* 0x000fe2000bf05300 */
[----:B------:R-:W-:Y:S01]  /*1a820*/  ULDC.64 UR4, c[0x0][0xce0] ;  /* 0x0003380000047ab9 */ /* 0x000fe20000000a00 */
[----:B------:R-:W-:Y:S01]  /*1a830*/  LOP3.LUT R177, R106, 0x380, RZ, 0xc0, !PT ;  /* 0x000003806ab17812 */ /* 0x000fe200078ec0ff */
[----:B------:R2:W-:Y:S01]  /*1a840*/  STSM.16.M88.4 [R126], R4 ;  /* 0x000000047e007844 */ /* 0x0005e20000000200 */
[----:B------:R-:W-:-:S02]  /*1a850*/  LOP3.LUT R60, R179, R60, RZ, 0x3c, !PT ;  /* 0x0000003cb33c7212 */ /* 0x000fc400078e3cff */
[----:B------:R-:W-:Y:S02]  /*1a860*/  SHF.R.U64 R32, R32, 0x3, RZ ;  /* 0x0000000320207819 */ /* 0x000fe400000012ff */
[----:B------:R-:W-:Y:S02]  /*1a870*/  LOP3.LUT R179, R110, 0x380, RZ, 0xc0, !PT ;  /* 0x000003806eb37812 */ /* 0x000fe400078ec0ff */
[----:B------:R-:W-:Y:S02]  /*1a880*/  SHF.R.U64 R27, R27, 0x3, RZ ;  /* 0x000000031b1b7819 */ /* 0x000fe400000012ff */
[----:B------:R-:W-:Y:S02]  /*1a890*/  SHF.R.U64 R169, R169, 0x3, RZ ;  /* 0x00000003a9a97819 */ /* 0x000fe400000012ff */
[----:B------:R-:W-:Y:S02]  /*1a8a0*/  ISETP.NE.U32.AND P6, PT, RZ, UR4, PT ;  /* 0x00000004ff007c0c */ /* 0x000fe4000bfc5070 */
[----:B------:R-:W-:-:S02]  /*1a8b0*/  SHF.R.U64 R177, R177, 0x3, RZ ;  /* 0x00000003b1b17819 */ /* 0x000fc400000012ff */
[----:B------:R-:W-:Y:S01]  /*1a8c0*/  LOP3.LUT R118, R32, R23, RZ, 0x3c, !PT ;  /* 0x0000001720767212 */ /* 0x000fe200078e3cff */
[----:B--2---:R-:W2:Y:S01]  /*1a8d0*/  LDC.64 R4, c[0x0][0xcd8] ;  /* 0x00033600ff047b82 */ /* 0x004ea20000000a00 */
[----:B------:R-:W-:Y:S02]  /*1a8e0*/  MOV R41, R40 ;  /* 0x0000002800297202 */ /* 0x000fe40000000f00 */
[----:B------:R-:W-:Y:S02]  /*1a8f0*/  SHF.R.U64 R179, R179, 0x3, RZ ;  /* 0x00000003b3b37819 */ /* 0x000fe400000012ff */
[----:B------:R-:W-:Y:S01]  /*1a900*/  LOP3.LUT R122, R27, R30, RZ, 0x3c, !PT ;  /* 0x0000001e1b7a7212 */ /* 0x000fe200078e3cff */
[----:B------:R3:W-:Y:S01]  /*1a910*/  STSM.16.M88.4 [R41], R8 ;  /* 0x0000000829007844 */ /* 0x0007e20000000200 */
[----:B------:R-:W-:Y:S02]  /*1a920*/  LOP3.LUT R32, R169, R26, RZ, 0x3c, !PT ;  /* 0x0000001aa9207212 */ /* 0x000fe400078e3cff */
[----:B------:R-:W-:-:S02]  /*1a930*/  MOV R44, R44 ;  /* 0x0000002c002c7202 */ /* 0x000fc40000000f00 */
[----:B------:R-:W-:Y:S02]  /*1a940*/  ISETP.NE.AND.EX P6, PT, RZ, UR5, PT, P6 ;  /* 0x00000005ff007c0c */ /* 0x000fe4000bfc5360 */
[----:B------:R-:W-:Y:S01]  /*1a950*/  MOV R48, R48 ;  /* 0x0000003000307202 */ /* 0x000fe20000000f00 */
[----:B------:R4:W-:Y:S01]  /*1a960*/  STSM.16.M88.4 [R44], R12 ;  /* 0x0000000c2c007844 */ /* 0x0009e20000000200 */
[----:B------:R-:W-:Y:S02]  /*1a970*/  F2FP.F16.F32.PACK_AB R26, R28, R157 ;  /* 0x0000009d1c1a723e */ /* 0x000fe400000000ff */
[----:B------:R-:W-:Y:S02]  /*1a980*/  F2FP.F16.F32.PACK_AB R27, R63, R62 ;  /* 0x0000003e3f1b723e */ /* 0x000fe400000000ff */
[----:B------:R-:W-:Y:S02]  /*1a990*/  LOP3.LUT R106, R177, R106, RZ, 0x3c, !PT ;  /* 0x0000006ab16a7212 */ /* 0x000fe400078e3cff */
[----:B------:R-:W-:Y:S01]  /*1a9a0*/  MOV R52, R52 ;  /* 0x0000003400347202 */ /* 0x000fe20000000f00 */
[----:B------:R0:W-:Y:S01]  /*1a9b0*/  STSM.16.M88.4 [R48], R24 ;  /* 0x0000001830007844 */ /* 0x0001e20000000200 */
[----:B------:R-:W-:Y:S01]  /*1a9c0*/  F2FP.F16.F32.PACK_AB R28, R65, R154 ;  /* 0x0000009a411c723e */ /* 0x000fe200000000ff */
[----:B--2---:R-:W-:Y:S01]  /*1a9d0*/  IMAD.WIDE R6, R217, 0x4, R4 ;  /* 0x00000004d9067825 */ /* 0x004fe200078e0204 */
[----:B------:R-:W-:Y:S01]  /*1a9e0*/  F2FP.F16.F32.PACK_AB R30, R69, R68 ;  /* 0x00000044451e723e */ /* 0x000fe200000000ff */
[----:B------:R-:W2:Y:S01]  /*1a9f0*/  @P6 LDC.64 R4, c[0x0][0xce0] ;  /* 0x00033800ff046b82 */ /* 0x000ea20000000a00 */
[----:B------:R-:W-:-:S02]  /*1aa00*/  MOV R56, R56 ;  /* 0x0000003800387202 */ /* 0x000fc40000000f00 */
[----:B------:R-:W-:Y:S01]  /*1aa10*/  F2FP.F16.F32.PACK_AB R81, R83, R82 ;  /* 0x000000525351723e */ /* 0x000fe200000000ff */
[----:B------:R1:W-:Y:S01]  /*1aa20*/  STSM.16.M88.4 [R52], R28 ;  /* 0x0000001c34007844 */ /* 0x0003e20000000200 */
[----:B------:R-:W-:Y:S02]  /*1aa30*/  F2FP.F16.F32.PACK_AB R88, R89, R88 ;  /* 0x000000585958723e */ /* 0x000fe400000000ff */
[----:B------:R-:W-:Y:S01]  /*1aa40*/  LOP3.LUT R110, R179, R110, RZ, 0x3c, !PT ;  /* 0x0000006eb36e7212 */ /* 0x000fe200078e3cff */
[----:B------:R-:W-:Y:S01]  /*1aa50*/  STSM.16.M88.4 [R56], R72 ;  /* 0x0000004838007844 */ /* 0x000fe20000000200 */
[----:B------:R-:W-:Y:S02]  /*1aa60*/  MOV R60, R60 ;  /* 0x0000003c003c7202 */ /* 0x000fe40000000f00 */
[----:B------:R-:W-:Y:S02]  /*1aa70*/  F2FP.F16.F32.PACK_AB R82, R85, R84 ;  /* 0x000000545552723e */ /* 0x000fe400000000ff */
[----:B------:R-:W-:-:S02]  /*1aa80*/  F2FP.F16.F32.PACK_AB R83, R87, R86 ;  /* 0x000000565753723e */ /* 0x000fc400000000ff */
[----:B------:R-:W-:Y:S02]  /*1aa90*/  F2FP.F16.F32.PACK_AB R89, R91, R90 ;  /* 0x0000005a5b59723e */ /* 0x000fe400000000ff */
[----:B------:R-:W-:Y:S01]  /*1aaa0*/  MOV R40, R98 ;  /* 0x0000006200287202 */ /* 0x000fe20000000f00 */
[----:B------:R-:W-:Y:S01]  /*1aab0*/  STSM.16.M88.4 [R60], R80 ;  /* 0x000000503c007844 */ /* 0x000fe20000000200 */
[----:B------:R-:W-:Y:S02]  /*1aac0*/  F2FP.F16.F32.PACK_AB R90, R93, R92 ;  /* 0x0000005c5d5a723e */ /* 0x000fe400000000ff */
[----:B------:R-:W-:Y:S02]  /*1aad0*/  F2FP.F16.F32.PACK_AB R91, R95, R94 ;  /* 0x0000005e5f5b723e */ /* 0x000fe400000000ff */
[----:B------:R-:W-:Y:S02]  /*1aae0*/  F2FP.F16.F32.PACK_AB R96, R97, R96 ;  /* 0x000000606160723e */ /* 0x000fe400000000ff */
[----:B------:R-:W-:Y:S01]  /*1aaf0*/  MOV R102, R102 ;  /* 0x0000006600667202 */ /* 0x000fe20000000f00 */
[----:B------:R-:W-:Y:S01]  /*1ab00*/  STSM.16.M88.4 [R40], R88 ;  /* 0x0000005828007844 */ /* 0x000fe20000000200 */
        /* <DEDUP_REMOVED lines=13> */
[----:B------:R-:W-:Y:S02]  /*1abe0*/  MOV R23, R122 ;  /* 0x0000007a00177202 */ /* 0x000fe40000000f00 */
[----:B------:R-:W-:-:S02]  /*1abf0*/  F2FP.F16.F32.PACK_AB R113, R153, R152 ;  /* 0x000000989971723e */ /* 0x000fc400000000ff */
[----:B------:R-:W-:Y:S02]  /*1ac00*/  F2FP.F16.F32.PACK_AB R114, R117, R116 ;  /* 0x000000747572723e */ /* 0x000fe400000000ff */
[----:B------:R-:W-:Y:S02]  /*1ac10*/  F2FP.F16.F32.PACK_AB R115, R156, R155 ;  /* 0x0000009b9c73723e */ /* 0x000fe400000000ff */
[----:B------:R-:W-:Y:S02]  /*1ac20*/  F2FP.F16.F32.PACK_AB R120, R121, R120 ;  /* 0x000000787978723e */ /* 0x000fe400000000ff */
[----:B------:R-:W-:Y:S01]  /*1ac30*/  F2FP.F16.F32.PACK_AB R128, R129, R128 ;  /* 0x000000808180723e */ /* 0x000fe200000000ff */
[----:B------:R-:W-:Y:S01]  /*1ac40*/  STSM.16.M88.4 [R110], R112 ;  /* 0x000000706e007844 */ /* 0x000fe20000000200 */
        /* <DEDUP_REMOVED lines=15> */
[----:B------:R-:W-:Y:S01]  /*1ad40*/  MOV R32, R32 ;  /* 0x0000002000207202 */ /* 0x000fe20000000f00 */
[----:B------:R-:W-:Y:S01]  /*1ad50*/  STSM.16.M88.4 [R23], R136 ;  /* 0x0000008817007844 */ /* 0x000fe20000000200 */
[----:B------:R-:W-:-:S02]  /*1ad60*/  F2FP.F16.F32.PACK_AB R146, R149, R148 ;  /* 0x000000949592723e */ /* 0x000fc400000000ff */
[----:B------:R-:W-:-:S05]  /*1ad70*/  F2FP.F16.F32.PACK_AB R147, R151, R150 ;  /* 0x000000969793723e */ /* 0x000fca00000000ff */
[----:B------:R1:W-:Y:S01]  /*1ad80*/  STSM.16.M88.4 [R32], R144 ;  /* 0x0000009020007844 */ /* 0x0003e20000000200 */
[----:B------:R-:W-:Y:S01]  /*1ad90*/  BAR.SYNC.DEFER_BLOCKING 0x1, 0x100 ;  /* 0x0044000000007b1d */ /* 0x000fe20000010000 */
[----:B--2---:R-:W-:-:S05]  /*1ada0*/  @P6 IMAD.WIDE R4, R217, 0x4, R4 ;  /* 0x00000004d9046825 */ /* 0x004fca00078e0204 */
[----:B------:R-:W-:Y:S02]  /*1adb0*/  ULDC UR4, c[0x0][0xb88] ;  /* 0x0002e20000047ab9 */ /* 0x000fe40000000800 */
[----:B------:R-:W-:Y:S01]  /*1adc0*/  IMAD.U32 R78, RZ, RZ, UR4 ;  /* 0x00000004ff4e7e24 */ /* 0x000fe2000f8e00ff */
[----:B------:R2:W5:Y:S01]  /*1add0*/  @P0 LDG.E R76, desc[UR54][R6.64] ;  /* 0x00000036064c0981 */ /* 0x000562000c1e1900 */
[----:B------:R-:W-:-:S04]  /*1ade0*/  IMAD R3, R214, 0x40, R211 ;  /* 0x00000040d6037824 */ /* 0x000fc800078e02d3 */
[----:B------:R2:W5:Y:S01]  /*1adf0*/  @P6 LDG.E R78, desc[UR54][R4.64] ;  /* 0x00000036044e6981 */ /* 0x000562000c1e1900 */
[----:B------:R-:W-:-:S03]  /*1ae00*/  IMAD.WIDE R20, R3, 0x2, R20 ;  /* 0x0000000203147825 */ /* 0x000fc600078e0214 */
[C---:B---3--:R-:W-:Y:S02]  /*1ae10*/  IADD3 R9, P1, R20.reuse, 0x1000, RZ ;  /* 0x0000100014097810 */ /* 0x048fe40007f3e0ff */
[C---:B----4-:R-:W-:Y:S02]  /*1ae20*/  IADD3 R13, P2, R20.reuse, 0x2000, RZ ;  /* 0x00002000140d7810 */ /* 0x050fe40007f5e0ff */
[C---:B0-----:R-:W-:Y:S02]  /*1ae30*/  IADD3 R25, P3, R20.reuse, 0x3000, RZ ;  /* 0x0000300014197810 */ /* 0x041fe40007f7e0ff */
[----:B-1----:R-:W-:Y:S02]  /*1ae40*/  IADD3 R29, P4, R20, 0x4000, RZ ;  /* 0x00004000141d7810 */ /* 0x002fe40007f9e0ff */
        /* <DEDUP_REMOVED lines=8> */
[----:B------:R-:W-:Y:S01]  /*1aed0*/  LOP3.LUT R8, R8, R9, RZ, 0x3c, !PT ;  /* 0x0000000908087212 */ /* 0x000fe200078e3cff */
[--C-:B------:R-:W-:Y:S01]  /*1aee0*/  IMAD.X R9, RZ, RZ, R21.reuse, P1 ;  /* 0x000000ffff097224 */ /* 0x100fe200008e0615 */
[----:B------:R-:W-:Y:S02]  /*1aef0*/  LOP3.LUT R12, R12, R13, RZ, 0x3c, !PT ;  /* 0x0000000d0c0c7212 */ /* 0x000fe400078e3cff */
[----:B------:R-:W-:Y:S01]  /*1af00*/  LOP3.LUT R24, R24, R25, RZ, 0x3c, !PT ;  /* 0x0000001918187212 */ /* 0x000fe200078e3cff */
[--C-:B------:R-:W-:Y:S01]  /*1af10*/  IMAD.X R25, RZ, RZ, R21.reuse, P3 ;  /* 0x000000ffff197224 */ /* 0x100fe200018e0615 */
[----:B------:R-:W-:Y:S01]  /*1af20*/  LOP3.LUT R28, R28, R29, RZ, 0x3c, !PT ;  /* 0x0000001d1c1c7212 */ /* 0x000fe200078e3cff */
[----:B------:R-:W-:Y:S01]  /*1af30*/  IMAD.X R29, RZ, RZ, R21, P4 ;  /* 0x000000ffff1d7224 */ /* 0x000fe200020e0615 */
[----:B------:R-:W-:Y:S02]  /*1af40*/  IADD3 R33, P5, R20, 0x5000, RZ ;  /* 0x0000500014217810 */ /* 0x000fe40007fbe0ff */
[----:B------:R-:W-:-:S02]  /*1af50*/  IADD3.X R13, RZ, R21, RZ, P2, !PT ;  /* 0x00000015ff0d7210 */ /* 0x000fc400017fe4ff */
[C---:B------:R-:W-:Y:S02]  /*1af60*/  IADD3 R37, P1, R20.reuse, 0x6000, RZ ;  /* 0x0000600014257810 */ /* 0x040fe40007f3e0ff */
[C---:B------:R-:W-:Y:S02]  /*1af70*/  IADD3 R41, P2, R20.reuse, 0x7000, RZ ;  /* 0x0000700014297810 */ /* 0x040fe40007f5e0ff */
[C---:B------:R-:W-:Y:S02]  /*1af80*/  IADD3 R45, P3, R20.reuse, 0x8000, RZ ;  /* 0x00008000142d7810 */ /* 0x040fe40007f7e0ff */
[----:B------:R-:W-:Y:S02]  /*1af90*/  IADD3 R49, P4, R20, 0x9000, RZ ;  /* 0x0000900014317810 */ /* 0x000fe40007f9e0ff */
[----:B------:R-:W-:Y:S02]  /*1afa0*/  P2R R10, PR, RZ, 0x20 ;  /* 0x00000020ff0a7803 */ /* 0x000fe40000000000 */
[----:B------:R-:W-:-:S02]  /*1afb0*/  LOP3.LUT R32, R33, 0x380, RZ, 0xc0, !PT ;  /* 0x0000038021207812 */ /* 0x000fc400078ec0ff */
[----:B------:R-:W-:Y:S02]  /*1afc0*/  LOP3.LUT R36, R37, 0x380, RZ, 0xc0, !PT ;  /* 0x0000038025247812 */ /* 0x000fe400078ec0ff */
[----:B------:R-:W-:Y:S02]  /*1afd0*/  LOP3.LUT R40, R41, 0x380, RZ, 0xc0, !PT ;  /* 0x0000038029287812 */ /* 0x000fe400078ec0ff */
[----:B------:R-:W-:Y:S02]  /*1afe0*/  LOP3.LUT R44, R45, 0x380, RZ, 0xc0, !PT ;  /* 0x000003802d2c7812 */ /* 0x000fe400078ec0ff */
[----:B------:R-:W-:Y:S02]  /*1aff0*/  LOP3.LUT R48, R49, 0x380, RZ, 0xc0, !PT ;  /* 0x0000038031307812 */ /* 0x000fe400078ec0ff */
[----:B------:R-:W-:Y:S02]  /*1b000*/  IADD3 R53, P5, R20, 0xa000, RZ ;  /* 0x0000a00014357810 */ /* 0x000fe40007fbe0ff */
[----:B------:R-:W-:-:S02]  /*1b010*/  SHF.R.U64 R32, R32, 0x3, RZ ;  /* 0x0000000320207819 */ /* 0x000fc400000012ff */
[----:B------:R-:W-:Y:S02]  /*1b020*/  SHF.R.U64 R36, R36, 0x3, RZ ;  /* 0x0000000324247819 */ /* 0x000fe400000012ff */
[----:B------:R-:W-:Y:S02]  /*1b030*/  LOP3.LUT R52, R53, 0x380, RZ, 0xc0, !PT ;  /* 0x0000038035347812 */ /* 0x000fe400078ec0ff */
[----:B------:R-:W-:Y:S02]  /*1b040*/  SHF.R.U64 R40, R40, 0x3, RZ ;  /* 0x0000000328287819 */ /* 0x000fe400000012ff */
[----:B------:R-:W-:Y:S02]  /*1b050*/  SHF.R.U64 R44, R44, 0x3, RZ ;  /* 0x000000032c2c7819 */ /* 0x000fe400000012ff */
[----:B------:R-:W-:Y:S02]  /*1b060*/  SHF.R.U64 R48, R48, 0x3, RZ ;  /* 0x0000000330307819 */ /* 0x000fe400000012ff */
[----:B------:R-:W-:-:S02]  /*1b070*/  LOP3.LUT R32, R32, R33, RZ, 0x3c, !PT ;  /* 0x0000002120207212 */ /* 0x000fc400078e3cff */
[----:B------:R-:W-:Y:S02]  /*1b080*/  LOP3.LUT R36, R36, R37, RZ, 0x3c, !PT ;  /* 0x0000002524247212 */ /* 0x000fe400078e3cff */
[----:B------:R-:W-:Y:S02]  /*1b090*/  LOP3.LUT R40, R40, R41, RZ, 0x3c, !PT ;  /* 0x0000002928287212 */ /* 0x000fe400078e3cff */
[----:B------:R-:W-:Y:S02]  /*1b0a0*/  LOP3.LUT R44, R44, R45, RZ, 0x3c, !PT ;  /* 0x0000002d2c2c7212 */ /* 0x000fe400078e3cff */
[----:B------:R-:W-:Y:S02]  /*1b0b0*/  LOP3.LUT R48, R48, R49, RZ, 0x3c, !PT ;  /* 0x0000003130307212 */ /* 0x000fe400078e3cff */
[----:B------:R-:W-:Y:S01]  /*1b0c0*/  SHF.R.U64 R52, R52, 0x3, RZ ;  /* 0x0000000334347819 */ /* 0x000fe200000012ff */
[----:B--2---:R-:W-:Y:S06]  /*1b0d0*/  @P6 BRA `(.L_x_2867) ;  /* 0x0000000000106947 */ /* 0x004fec0003800000 */
[----:B------:R-:W-:Y:S05]  /*1b0e0*/  @!P0 BRA `(.L_x_2867) ;  /* 0x00000000000c8947 */ /* 0x000fea0003800000 */
[----:B------:R-:W2:Y:S04]  /*1b0f0*/  LDG.E R3, desc[UR54][R6.64] ;  /* 0x0000003606037981 */ /* 0x000ea8000c1e1900 */
[----:B-----5:R-:W2:Y:S02]  /*1b100*/  LDG.E R78, desc[UR54][R6.64+0x4] ;  /* 0x00000436064e7981 */ /* 0x020ea4000c1e1900 */
[----:B--2---:R-:W-:-:S07]  /*1b110*/  IMAD.IADD R78, R78, 0x1, -R3 ;  /* 0x000000014e4e7824 */ /* 0x004fce00078e0a03 */
.L_x_2867:
[----:B------:R-:W0:Y:S01]  /*1b120*/  SHFL.IDX PT, R4, R221, RZ, 0x1f ;  /* 0x00001fffdd047589 */ /* 0x000e2200000e0000 */
        /* <DEDUP_REMOVED lines=12> */
[C---:B------:R-:W-:Y:S02]  /*1b1f0*/  LOP3.LUT R3, R20.reuse, 0x380, RZ, 0xc0, !PT ;  /* 0x0000038014037812 */ /* 0x040fe400078ec0ff */
[----:B------:R-:W-:Y:S02]  /*1b200*/  IADD3 R5, P5, R20, 0xf000, RZ ;  /* 0x0000f00014057810 */ /* 0x000fe40007fbe0ff */
[----:B------:R-:W-:Y:S02]  /*1b210*/  LOP3.LUT R56, R57, 0x380, RZ, 0xc0, !PT ;  /* 0x0000038039387812 */ /* 0x000fe400078ec0ff */
[----:B------:R-:W-:Y:S01]  /*1b220*/  LOP3.LUT R60, R61, 0x380, RZ, 0xc0, !PT ;  /* 0x000003803d3c7812 */ /* 0x000fe200078ec0ff */
[----:B------:R-:W-:Y:S01]  /*1b230*/  IMAD.X R73, RZ, RZ, R21, P5 ;  /* 0x000000ffff497224 */ /* 0x000fe200028e0615 */
[----:B------:R-:W-:-:S02]  /*1b240*/  LOP3.LUT R64, R65, 0x380, RZ, 0xc0, !PT ;  /* 0x0000038041407812 */ /* 0x000fc400078ec0ff */
[----:B0-----:R-:W-:Y:S02]  /*1b250*/  ISETP.NE.AND P4, PT, R4, RZ, PT ;  /* 0x000000ff0400720c */ /* 0x001fe40003f85270 */
[----:B------:R-:W-:Y:S02]  /*1b260*/  LOP3.LUT R68, R69, 0x380, RZ, 0xc0, !PT ;  /* 0x0000038045447812 */ /* 0x000fe400078ec0ff */
[----:B------:R-:W-:Y:S02]  /*1b270*/  SHF.R.U64 R3, R3, 0x3, RZ ;  /* 0x0000000303037819 */ /* 0x000fe400000012ff */
[----:B------:R-:W-:Y:S02]  /*1b280*/  LOP3.LUT R4, R5, 0x380, RZ, 0xc0, !PT ;  /* 0x0000038005047812 */ /* 0x000fe400078ec0ff */
[----:B------:R-:W-:Y:S02]  /*1b290*/  SHF.R.U64 R56, R56, 0x3, RZ ;  /* 0x0000000338387819 */ /* 0x000fe400000012ff */
[----:B------:R-:W-:-:S02]  /*1b2a0*/  SHF.R.U64 R60, R60, 0x3, RZ ;  /* 0x000000033c3c7819 */ /* 0x000fc400000012ff */
[----:B------:R-:W-:Y:S02]  /*1b2b0*/  SHF.R.U64 R64, R64, 0x3, RZ ;  /* 0x0000000340407819 */ /* 0x000fe400000012ff */
[----:B------:R-:W-:Y:S02]  /*1b2c0*/  SHF.R.U64 R68, R68, 0x3, RZ ;  /* 0x0000000344447819 */ /* 0x000fe400000012ff */
[----:B------:R-:W-:Y:S02]  /*1b2d0*/  LOP3.LUT R20, R3, R20, RZ, 0x3c, !PT ;  /* 0x0000001403147212 */ /* 0x000fe400078e3cff */
[----:B------:R-:W-:Y:S02]  /*1b2e0*/  SHF.R.U64 R4, R4, 0x3, RZ ;  /* 0x0000000304047819 */ /* 0x000fe400000012ff */
[----:B------:R-:W-:Y:S02]  /*1b2f0*/  SHF.R.S32.HI R3, RZ, 0x1f, R217 ;  /* 0x0000001fff037819 */ /* 0x000fe400000114d9 */
        /* <DEDUP_REMOVED lines=9> */
[----:B------:R-:W-:Y:S02]  /*1b390*/  SHF.R.S32.HI R23, RZ, 0x1f, R216 ;  /* 0x0000001fff177819 */ /* 0x000fe400000114d8 */
[----:B------:R-:W-:Y:S02]  /*1b3a0*/  SEL R85, R217, RZ, !P0 ;  /* 0x000000ffd9557207 */ /* 0x000fe40004000000 */
[----:B------:R-:W-:Y:S02]  /*1b3b0*/  SEL R79, R3, RZ, !P0 ;  /* 0x000000ff034f7207 */ /* 0x000fe40004000000 */
[----:B-----5:R-:W-:Y:S01]  /*1b3c0*/  SHF.R.S32.HI R77, RZ, 0x1f, R76 ;  /* 0x0000001fff4d7819 */ /* 0x020fe2000001144c */
[----:B------:R-:W-:Y:S06]  /*1b3d0*/  @P4 BRA `(.L_x_2868) ;  /* 0x00000000005c4947 */ /* 0x000fec0003800000 */
[----:B------:R-:W-:Y:S01]  /*1b3e0*/  ULDC.64 UR4, c[0x0][0xc70] ;  /* 0x00031c0000047ab9 */ /* 0x000fe20000000a00 */
[----:B------:R-:W-:Y:S02]  /*1b3f0*/  IMAD.MOV R6, RZ, RZ, -R195 ;  /* 0x000000ffff067224 */ /* 0x000fe400078e0ac3 */
[----:B------:R-:W-:Y:S02]  /*1b400*/  IMAD R3, R23, UR4, RZ ;  /* 0x0000000417037c24 */ /* 0x000fe4000f8e02ff */
[----:B------:R-:W-:Y:S01]  /*1b410*/  IMAD.WIDE.U32 R4, R216, UR4, R76 ;  /* 0x00000004d8047c25 */ /* 0x000fe2000f8e004c */
[----:B------:R-:W-:-:S03]  /*1b420*/  ISETP.NE.AND P0, PT, R185, R6, PT ;  /* 0x00000006b900720c */ /* 0x000fc60003f05270 */
[----:B------:R-:W-:Y:S01]  /*1b430*/  IMAD R3, R216, UR5, R3 ;  /* 0x00000005d8037c24 */ /* 0x000fe2000f8e0203 */
[----:B------:R-:W-:Y:S01]  /*1b440*/  ULDC.64 UR4, c[0x0][0xc78] ;  /* 0x00031e0000047ab9 */ /* 0x000fe20000000a00 */
[----:B------:R-:W-:-:S03]  /*1b450*/  IMAD R11, R219, 0x40, R193 ;  /* 0x00000040db0b7824 */ /* 0x000fc600078e02c1 */
[----:B------:R-:W-:Y:S01]  /*1b460*/  IADD3 R5, R5, R3, RZ ;  /* 0x0000000305057210 */ /* 0x000fe20007ffe0ff */
[----:B------:R-:W-:Y:S01]  /*1b470*/  IMAD R3, R79, UR4, RZ ;  /* 0x000000044f037c24 */ /* 0x000fe2000f8e02ff */
[----:B------:R-:W-:Y:S02]  /*1b480*/  SHF.R.S32.HI R7, RZ, 0x1f, R11 ;  /* 0x0000001fff077819 */ /* 0x000fe4000001140b */
[----:B------:R-:W-:Y:S01]  /*1b490*/  ISETP.GE.OR P1, PT, R11, R78, P0 ;  /* 0x0000004e0b00720c */ /* 0x000fe20000726670 */
[----:B------:R-:W-:-:S04]  /*1b4a0*/  IMAD.WIDE.U32 R4, R85, UR4, R4 ;  /* 0x0000000455047c25 */ /* 0x000fc8000f8e0004 */
[----:B------:R-:W-:Y:S01]  /*1b4b0*/  IMAD R10, R85, UR5, R3 ;  /* 0x00000005550a7c24 */ /* 0x000fe2000f8e0203 */
[C---:B------:R-:W-:Y:S01]  /*1b4c0*/  IADD3 R6, P2, R11.reuse, R4, RZ ;  /* 0x000000040b067210 */ /* 0x040fe20007f5e0ff */
[----:B------:R-:W-:Y:S01]  /*1b4d0*/  VIADD R3, R11, 0x8 ;  /* 0x000000080b037836 */ /* 0x000fe20000000000 */
[----:B------:R-:W-:Y:S02]  /*1b4e0*/  ULDC.64 UR4, c[0x0][0xc40] ;  /* 0x0003100000047ab9 */ /* 0x000fe40000000a00 */
[----:B------:R-:W-:Y:S02]  /*1b4f0*/  IADD3.X R7, R7, R5, R10, P2, !PT ;  /* 0x0000000507077210 */ /* 0x000fe400017fe40a */
[----:B------:R-:W-:Y:S02]  /*1b500*/  ISETP.GE.OR P0, PT, R3, R78, P0 ;  /* 0x0000004e0300720c */ /* 0x000fe40000706670 */
[----:B------:R-:W-:-:S04]  /*1b510*/  LEA R4, P2, R6, UR4, 0x2 ;  /* 0x0000000406047c11 */ /* 0x000fc8000f8410ff */
[----:B------:R-:W-:-:S05]  /*1b520*/  LEA.HI.X R5, R6, UR5, R7, 0x2, P2 ;  /* 0x0000000506057c11 */ /* 0x000fca00090f1407 */
[----:B------:R0:W-:Y:S04]  /*1b530*/  @!P1 STG.E desc[UR54][R4.64], R2 ;  /* 0x0000000204009986 */ /* 0x0001e8000c101936 */
[----:B------:R0:W-:Y:S02]  /*1b540*/  @!P0 STG.E desc[UR54][R4.64+0x20], R0 ;  /* 0x0000200004008986 */ /* 0x0001e4000c101936 */
.L_x_2868:
[----:B------:R-:W1:Y:S01]  /*1b550*/  LDC R86, c[0x0][0xb8c] ;  /* 0x0002e300ff567b82 */ /* 0x000e620000000800 */
[----:B------:R-:W-:Y:S01]  /*1b560*/  ULDC.64 UR4, c[0x0][0xba0] ;  /* 0x0002e80000047ab9 */ /* 0x000fe20000000a00 */
[----:B0-----:R0:W5:Y:S01]  /*1b570*/  LD.E.128 R4, desc[UR54][R20.64] ;  /* 0x0000003614047980 */ /* 0x001162000c101d00 */
[--C-:B------:R-:W-:Y:S01]  /*1b580*/  SHF.R.S32.HI R3, RZ, 0x1f, R211.reuse ;  /* 0x0000001fff037819 */ /* 0x100fe200000114d3 */
[----:B------:R-:W-:Y:S02]  /*1b590*/  IMAD.MOV.U32 R2, RZ, RZ, R211 ;  /* 0x000000ffff027224 */ /* 0x000fe400078e00d3 */
[----:B------:R-:W5:Y:S02]  /*1b5a0*/  LD.E.128 R8, desc[UR54][R8.64] ;  /* 0x0000003608087980 */ /* 0x000f64000c101d00 */
[----:B------:R-:W-:Y:S02]  /*1b5b0*/  IMAD.WIDE.U32 R2, R76, UR4, R2 ;  /* 0x000000044c027c25 */ /* 0x000fe4000f8e0002 */
[----:B------:R-:W5:Y:S02]  /*1b5c0*/  LD.E.128 R12, desc[UR54][R12.64] ;  /* 0x000000360c0c7980 */ /* 0x000f64000c101d00 */
[----:B0-----:R-:W-:-:S02]  /*1b5d0*/  IMAD R21, R77, UR4, RZ ;  /* 0x000000044d157c24 */ /* 0x001fc4000f8e02ff */
[----:B------:R-:W5:Y:S02]  /*1b5e0*/  LD.E.128 R24, desc[UR54][R24.64] ;  /* 0x0000003618187980 */ /* 0x000f64000c101d00 */
[----:B------:R-:W-:Y:S01]  /*1b5f0*/  IMAD R21, R76, UR5, R21 ;  /* 0x000000054c157c24 */ /* 0x000fe2000f8e0215 */
[----:B------:R-:W-:Y:S01]  /*1b600*/  ULDC.64 UR4, c[0x0][0xbe0] ;  /* 0x0002f80000047ab9 */ /* 0x000fe20000000a00 */
[----:B------:R-:W5:Y:S02]  /*1b610*/  LD.E.128 R28, desc[UR54][R28.64] ;  /* 0x000000361c1c7980 */ /* 0x000f64000c101d00 */
[----:B------:R-:W-:Y:S02]  /*1b620*/  IMAD.IADD R3, R3, 0x1, R21 ;  /* 0x0000000103037824 */ /* 0x000fe400078e0215 */
[----:B------:R-:W-:Y:S01]  /*1b630*/  IMAD R21, R23, UR4, RZ ;  /* 0x0000000417157c24 */ /* 0x000fe2000f8e02ff */
[----:B------:R-:W5:Y:S01]  /*1b640*/  LD.E.128 R32, desc[UR54][R32.64] ;  /* 0x0000003620207980 */ /* 0x000f62000c101d00 */
[----:B------:R-:W-:-:S02]  /*1b650*/  VIADD R23, R211, 0x40 ;  /* 0x00000040d3177836 */ /* 0x000fc40000000000 */
[C---:B------:R-:W-:Y:S01]  /*1b660*/  IMAD R21, R216.reuse, UR5, R21 ;  /* 0x00000005d8157c24 */ /* 0x040fe2000f8e0215 */
[----:B------:R-:W5:Y:S02]  /*1b670*/  LD.E.128 R36, desc[UR54][R36.64] ;  /* 0x0000003624247980 */ /* 0x000f64000c101d00 */
[-C--:B-1----:R-:W-:Y:S01]  /*1b680*/  ISETP.GE.AND P3, PT, R23, R86.reuse, PT ;  /* 0x000000561700720c */ /* 0x082fe20003f66270 */
[----:B------:R-:W-:Y:S01]  /*1b690*/  IMAD.WIDE.U32 R2, R216, UR4, R2 ;  /* 0x00000004d8027c25 */ /* 0x000fe2000f8e0002 */
[----:B------:R-:W5:Y:S01]  /*1b6a0*/  LD.E.128 R40, desc[UR54][R40.64] ;  /* 0x0000003628287980 */ /* 0x000f62000c101d00 */
[----:B------:R-:W-:Y:S01]  /*1b6b0*/  ISETP.GE.AND P2, PT, R211, R86, PT ;  /* 0x00000056d300720c */ /* 0x000fe20003f46270 */
[----:B------:R-:W-:Y:S01]  /*1b6c0*/  ULDC.64 UR4, c[0x0][0xbe8] ;  /* 0x0002fa0000047ab9 */ /* 0x000fe20000000a00 */
[----:B------:R-:W-:Y:S01]  /*1b6d0*/  IMAD R77, R219, -0x40, R78 ;  /* 0xffffffc0db4d7824 */ /* 0x000fe200078e024e */
[----:B------:R-:W5:Y:S01]  /*1b6e0*/  LD.E.128 R44, desc[UR54][R44.64] ;  /* 0x000000362c2c7980 */ /* 0x000f62000c101d00 */
[----:B------:R-:W-:Y:S01]  /*1b6f0*/  VIADD R0, R214, 0x20 ;  /* 0x00000020d6007836 */ /* 0x000fe20000000000 */
[----:B------:R-:W-:-:S02]  /*1b700*/  SEL R20, RZ, 0xffffffff, P3 ;  /* 0xffffffffff147807 */ /* 0x000fc40001800000 */
[----:B------:R-:W5:Y:S01]  /*1b710*/  LD.E.128 R48, desc[UR54][R48.64] ;  /* 0x0000003630307980 */ /* 0x000f62000c101d00 */
[----:B------:R-:W-:-:S03]  /*1b720*/  VIADD R80, R211, 0x80 ;  /* 0x00000080d3507836 */ /* 0x000fc60000000000 */
[----:B------:R-:W5:Y:S01]  /*1b730*/  LD.E.128 R52, desc[UR54][R52.64] ;  /* 0x0000003634347980 */ /* 0x000f62000c101d00 */
[----:B------:R-:W-:-:S03]  /*1b740*/  VIADD R81, R211, 0xc0 ;  /* 0x000000c0d3517836 */ /* 0x000fc60000000000 */
[----:B------:R-:W5:Y:S04]  /*1b750*/  LD.E.128 R56, desc[UR54][R56.64] ;  /* 0x0000003638387980 */ /* 0x000f68000c101d00 */
[----:B------:R-:W5:Y:S04]  /*1b760*/  LD.E.128 R60, desc[UR54][R60.64] ;  /* 0x000000363c3c7980 */ /* 0x000f68000c101d00 */
[----:B------:R-:W5:Y:S04]  /*1b770*/  LD.E.128 R64, desc[UR54][R64.64] ;  /* 0x0000003640407980 */ /* 0x000f68000c101d00 */
[----:B------:R-:W5:Y:S04]  /*1b780*/  LD.E.128 R68, desc[UR54][R68.64] ;  /* 0x0000003644447980 */ /* 0x000f68000c101d00 */
[----:B------:R-:W5:Y:S01]  /*1b790*/  LD.E.128 R72, desc[UR54][R72.64] ;  /* 0x0000003648487980 */ /* 0x000f62000c101d00 */
[----:B------:R-:W-:Y:S01]  /*1b7a0*/  IADD3 R3, R3, R21, RZ ;  /* 0x0000001503037210 */ /* 0x000fe20007ffe0ff */
[----:B------:R-:W-:Y:S01]  /*1b7b0*/  IMAD.SHL.U32 R21, R20, 0x2, RZ ;  /* 0x0000000214157824 */ /* 0x000fe200078e00ff */
[----:B------:R-:W-:Y:S01]  /*1b7c0*/  ISETP.GE.AND P0, PT, R0, R77, PT ;  /* 0x0000004d0000720c */ /* 0x000fe20003f06270 */
        /* <DEDUP_REMOVED lines=16> */
[----:B------:R-:W-:Y:S02]  /*1b8d0*/  ISETP.GE.AND P2, PT, R82, R86, PT ;  /* 0x000000565200720c */ /* 0x000fe40003f46270 */
[----:B------:R-:W-:Y:S02]  /*1b8e0*/  LOP3.LUT R20, R20, R0, R21, 0xfe, !PT ;  /* 0x0000000014147212 */ /* 0x000fe400078efe15 */
[-C--:B------:R-:W-:Y:S02]  /*1b8f0*/  ISETP.GE.AND P3, PT, R83, R86.reuse, PT ;  /* 0x000000565300720c */ /* 0x080fe40003f66270 */
[----:B------:R-:W-:Y:S02]  /*1b900*/  IADD3 R0, R18, 0x38820, RZ ;  /* 0x0003882012007810 */ /* 0x000fe40007ffe0ff */
[----:B------:R-:W-:Y:S01]  /*1b910*/  ISETP.GE.AND P1, PT, R214, R77, PT ;  /* 0x0000004dd600720c */ /* 0x000fe20003f26270 */
[----:B------:R-:W-:Y:S01]  /*1b920*/  VIADD R77, R211, 0x1c0 ;  /* 0x000001c0d34d7836 */ /* 0x000fe20000000000 */
[----:B------:R-:W-:-:S02]  /*1b930*/  ISETP.GE.AND P4, PT, R76, R86, PT ;  /* 0x000000564c00720c */ /* 0x000fc40003f86270 */
        /* <DEDUP_REMOVED lines=11> */
[----:B0-----:R-:W-:-:S03]  /*1b9f0*/  SEL R0, RZ, 0x40, P4 ;  /* 0x00000040ff007807 */ /* 0x001fc60002000000 */
[----:B------:R-:W-:Y:S01]  /*1ba00*/  IMAD.IADD R85, R77, 0x1, R79 ;  /* 0x000000014d557824 */ /* 0x000fe200078e024f */
        /* <DEDUP_REMOVED lines=30> */
.L_x_2870:
[----:B------:R-:W-:Y:S05]  /*1bbf0*/  BSYNC B1 ;  /* 0x0000000000017941 */ /* 0x000fea0003800000 */
.L_x_2869:
[----:B------:R-:W-:Y:S05]  /*1bc00*/  @P0 BRA `(.L_x_2871) ;  /* 0x0000000c00080947 */ /* 0x000fea0003800000 */
[----:B0----5:R-:W-:Y:S01]  /*1bc10*/  IADD3 R5, P0, R20, 0x20, RZ ;  /* 0x0000002014057810 */ /* 0x021fe20007f1e0ff */
        /* <DEDUP_REMOVED lines=29> */
.L_x_2866:
[----:B------:R-:W-:Y:S01]  /*1bdf0*/  ULDC.64 UR4, c[0x0][0xcd8] ;  /* 0x0003360000047ab9 */ /* 0x000fe20000000a00 */
[----:B------:R-:W2:Y:S01]  /*1be00*/  LDC.64 R2, c[0x0][0xcd8] ;  /* 0x00033600ff027b82 */ /* 0x000ea20000000a00 */
[----:B------:R-:W-:Y:S01]  /*1be10*/  ISETP.NE.U32.AND P0, PT, RZ, UR4, PT ;  /* 0x00000004ff007c0c */ /* 0x000fe2000bf05070 */
[----:B------:R-:W-:-:S03]  /*1be20*/  IMAD.MOV.U32 R7, RZ, RZ, RZ ;  /* 0x000000ffff077224 */ /* 0x000fc600078e00ff */
[----:B------:R-:W-:Y:S01]  /*1be30*/  ISETP.NE.AND.EX P0, PT, RZ, UR5, PT, P0 ;  /* 0x00000005ff007c0c */ /* 0x000fe2000bf05300 */
[----:B------:R-:W-:Y:S02]  /*1be40*/  ULDC.64 UR4, c[0x0][0xce0] ;  /* 0x0003380000047ab9 */ /* 0x000fe40000000a00 */
[----:B------:R-:W-:Y:S01]  /*1be50*/  ISETP.NE.U32.AND P1, PT, RZ, UR4, PT ;  /* 0x00000004ff007c0c */ /* 0x000fe2000bf25070 */
[----:B------:R-:W3:Y:S03]  /*1be60*/  LDC R12, c[0x0][0xb8c] ;  /* 0x0002e300ff0c7b82 */ /* 0x000ee60000000800 */
[----:B------:R-:W-:Y:S01]  /*1be70*/  ISETP.NE.AND.EX P1, PT, RZ, UR5, PT, P1 ;  /* 0x00000005ff007c0c */ /* 0x000fe2000bf25310 */
[----:B--2---:R-:W-:-:S12]  /*1be80*/  IMAD.WIDE R2, R217, 0x4, R2 ;  /* 0x00000004d9027825 */ /* 0x004fd800078e0202 */
[----:B------:R-:W2:Y:S01]  /*1be90*/  @P1 LDC.64 R4, c[0x0][0xce0] ;  /* 0x00033800ff041b82 */ /* 0x000ea20000000a00 */
[----:B------:R-:W-:Y:S02]  /*1bea0*/  ULDC UR4, c[0x0][0xb88] ;  /* 0x0002e20000047ab9 */ /* 0x000fe40000000800 */
[----:B------:R-:W-:Y:S01]  /*1beb0*/  IMAD.U32 R0, RZ, RZ, UR4 ;  /* 0x00000004ff007e24 */ /* 0x000fe2000f8e00ff */
[----:B------:R4:W5:Y:S01]  /*1bec0*/  @P0 LDG.E R7, desc[UR54][R2.64] ;  /* 0x0000003602070981 */ /* 0x000962000c1e1900 */
[----:B--2---:R-:W-:-:S05]  /*1bed0*/  @P1 IMAD.WIDE R4, R217, 0x4, R4 ;  /* 0x00000004d9041825 */ /* 0x004fca00078e0204 */
[----:B------:R4:W5:Y:S01]  /*1bee0*/  @P1 LDG.E R0, desc[UR54][R4.64] ;  /* 0x0000003604001981 */ /* 0x000962000c1e1900 */
[----:B------:R-:W-:Y:S01]  /*1bef0*/  ISETP.GT.AND P2, PT, R233, 0x3f, PT ;  /* 0x0000003fe900780c */ /* 0x000fe20003f44270 */
[----:B---3--:R-:W-:-:S12]  /*1bf00*/  @P1 BRA `(.L_x_2872) ;  /* 0x0000000000101947 */ /* 0x008fd80003800000 */
[----:B------:R-:W-:Y:S05]  /*1bf10*/  @!P0 BRA `(.L_x_2872) ;  /* 0x00000000000c8947 */ /* 0x000fea0003800000 */
[----:B----4-:R-:W2:Y:S04]  /*1bf20*/  LDG.E R5, desc[UR54][R2.64] ;  /* 0x0000003602057981 */ /* 0x010ea8000c1e1900 */
[----:B-----5:R-:W2:Y:S02]  /*1bf30*/  LDG.E R0, desc[UR54][R2.64+0x4] ;  /* 0x0000043602007981 */ /* 0x020ea4000c1e1900 */
[----:B--2---:R-:W-:-:S07]  /*1bf40*/  IMAD.IADD R0, R0, 0x1, -R5 ;  /* 0x0000000100007824 */ /* 0x004fce00078e0a05 */
.L_x_2872:
[----:B----4-:R-:W-:Y:S01]  /*1bf50*/  SHF.R.S32.HI R2, RZ, 0x1f, R217 ;  /* 0x0000001fff027819 */ /* 0x010fe200000114d9 */
[----:B------:R-:W-:Y:S01]  /*1bf60*/  BSSY B1, `(.L_x_2873) ;  /* 0x000001d000017945 */ /* 0x000fe20003800000 */
[----:B------:R-:W-:Y:S02]  /*1bf70*/  SHF.R.S32.HI R8, RZ, 0x1f, R216 ;  /* 0x0000001fff087819 */ /* 0x000fe400000114d8 */
[----:B------:R-:W-:Y:S02]  /*1bf80*/  SHF.R.S32.HI R10, RZ, 0x1f, R211 ;  /* 0x0000001fff0a7819 */ /* 0x000fe400000114d3 */
[----:B------:R-:W-:Y:S02]  /*1bf90*/  SEL R11, R217, RZ, !P0 ;  /* 0x000000ffd90b7207 */ /* 0x000fe40004000000 */
[----:B------:R-:W-:Y:S02]  /*1bfa0*/  SEL R9, R2, RZ, !P0 ;  /* 0x000000ff02097207 */ /* 0x000fe40004000000 */
[----:B-----5:R-:W-:Y:S01]  /*1bfb0*/  SHF.R.S32.HI R6, RZ, 0x1f, R7 ;  /* 0x0000001fff067819 */ /* 0x020fe20000011407 */
[----:B------:R-:W-:Y:S06]  /*1bfc0*/  @P2 BRA `(.L_x_2874) ;  /* 0x0000000000582947 */ /* 0x000fec0003800000 */
[----:B------:R-:W2:Y:S02]  /*1bfd0*/  S2R R2, SR_TID.X ;  /* 0x0000000000027919 */ /* 0x000ea40000002100 */
[----:B--2---:R-:W-:-:S04]  /*1bfe0*/  IMAD R2, R219, 0x40, R2 ;  /* 0x00000040db027824 */ /* 0x004fc800078e0202 */
[----:B------:R-:W-:-:S05]  /*1bff0*/  VIADD R3, R2, 0xffffff80 ;  /* 0xffffff8002037836 */ /* 0x000fca0000000000 */
[----:B------:R-:W-:-:S13]  /*1c000*/  ISETP.GE.AND P0, PT, R3, R0, PT ;  /* 0x000000000300720c */ /* 0x000fda0003f06270 */
[----:B------:R-:W-:Y:S05]  /*1c010*/  @P0 BRA `(.L_x_2874) ;  /* 0x0000000000440947 */ /* 0x000fea0003800000 */
[C---:B------:R-:W-:Y:S01]  /*1c020*/  IADD3 R2, P0, R3.reuse, R7, RZ ;  /* 0x0000000703027210 */ /* 0x040fe20007f1e0ff */
        /* <DEDUP_REMOVED lines=16> */
.L_x_2874:
[----:B------:R-:W-:Y:S05]  /*1c130*/  BSYNC B1 ;  /* 0x0000000000017941 */ /* 0x000fea0003800000 */
.L_x_2873:
[----:B------:R-:W-:Y:S01]  /*1c140*/  ULDC.64 UR4, c[0x0][0xba0] ;  /* 0x0002e80000047ab9 */ /* 0x000fe20000000a00 */
[----:B------:R-:W-:Y:S01]  /*1c150*/  IMAD.MOV.U32 R2, RZ, RZ, R211 ;  /* 0x000000ffff027224 */ /* 0x000fe200078e00d3 */
[C---:B------:R-:W-:Y:S01]  /*1c160*/  ISETP.GE.AND P2, PT, R211.reuse, R12, PT ;  /* 0x0000000cd300720c */ /* 0x040fe20003f46270 */
[----:B--2---:R-:W-:Y:S01]  /*1c170*/  IMAD.MOV.U32 R3, RZ, RZ, R10 ;  /* 0x000000ffff037224 */ /* 0x004fe200078e000a */
[----:B------:R-:W-:Y:S01]  /*1c180*/  IADD3 R15, R211, 0x80, RZ ;  /* 0x00000080d30f7810 */ /* 0x000fe20007ffe0ff */
[----:B------:R-:W-:Y:S01]  /*1c190*/  IMAD R4, R6, UR4, RZ ;  /* 0x0000000406047c24 */ /* 0x000fe2000f8e02ff */
[----:B------:R-:W-:Y:S01]  /*1c1a0*/  BSSY B1, `(.L_x_2875) ;  /* 0x000004b000017945 */ /* 0x000fe20003800000 */
[----:B------:R-:W-:-:S04]  /*1c1b0*/  IMAD.WIDE.U32 R2, R7, UR4, R2 ;  /* 0x0000000407027c25 */ /* 0x000fc8000f8e0002 */
[----:B------:R-:W-:Y:S02]  /*1c1c0*/  VIADD R13, R211, 0x40 ;  /* 0x00000040d30d7836 */ /* 0x000fe40000000000 */
[----:B------:R-:W-:Y:S01]  /*1c1d0*/  IMAD R7, R7, UR5, R4 ;  /* 0x0000000507077c24 */ /* 0x000fe2000f8e0204 */
[----:B------:R-:W-:Y:S01]  /*1c1e0*/  ULDC.64 UR4, c[0x0][0xbe0] ;  /* 0x0002f80000047ab9 */ /* 0x000fe20000000a00 */
[----:B------:R-:W-:Y:S01]  /*1c1f0*/  VIADD R21, R211, 0xc0 ;  /* 0x000000c0d3157836 */ /* 0x000fe20000000000 */
[-C--:B------:R-:W-:Y:S01]  /*1c200*/  ISETP.GE.AND P0, PT, R13, R12.reuse, PT ;  /* 0x0000000c0d00720c */ /* 0x080fe20003f06270 */
[----:B------:R-:W-:Y:S02]  /*1c210*/  IMAD R5, R8, UR4, RZ ;  /* 0x0000000408057c24 */ /* 0x000fe4000f8e02ff */
[----:B------:R-:W-:Y:S01]  /*1c220*/  IMAD.IADD R3, R3, 0x1, R7 ;  /* 0x0000000103037824 */ /* 0x000fe200078e0207 */
[----:B------:R-:W-:Y:S01]  /*1c230*/  SEL R4, RZ, 0xffffffff, P0 ;  /* 0xffffffffff047807 */ /* 0x000fe20000000000 */
[----:B------:R-:W-:Y:S01]  /*1c240*/  IMAD R7, R219, -0x40, R0 ;  /* 0xffffffc0db077824 */ /* 0x000fe200078e0200 */
[----:B------:R-:W-:Y:S01]  /*1c250*/  ISETP.GE.AND P3, PT, R21, R12, PT ;  /* 0x0000000c1500720c */ /* 0x000fe20003f66270 */
[----:B------:R-:W-:-:S02]  /*1c260*/  IMAD R5, R216, UR5, R5 ;  /* 0x00000005d8057c24 */ /* 0x000fc4000f8e0205 */
[----:B------:R-:W-:Y:S01]  /*1c270*/  IMAD.WIDE.U32 R2, R216, UR4, R2 ;  /* 0x00000004d8027c25 */ /* 0x000fe2000f8e0002 */
[CC--:B------:R-:W-:Y:S01]  /*1c280*/  ISETP.GE.AND P1, PT, R214.reuse, R7.reuse, PT ;  /* 0x00000007d600720c */ /* 0x0c0fe20003f26270 */
[----:B------:R-:W-:Y:S02]  /*1c290*/  ULDC.64 UR4, c[0x0][0xbe8] ;  /* 0x0002fa0000047ab9 */ /* 0x000fe40000000a00 */
[----:B------:R-:W-:Y:S02]  /*1c2a0*/  VIADD R0, R214, 0x20 ;  /* 0x00000020d6007836 */ /* 0x000fe40000000000 */
[----:B------:R-:W-:Y:S02]  /*1c2b0*/  IMAD.IADD R3, R3, 0x1, R5 ;  /* 0x0000000103037824 */ /* 0x000fe400078e0205 */
[----:B------:R-:W-:Y:S01]  /*1c2c0*/  IMAD.SHL.U32 R5, R4, 0x2, RZ ;  /* 0x0000000204057824 */ /* 0x000fe200078e00ff */
[----:B------:R-:W-:Y:S01]  /*1c2d0*/  ISETP.GE.AND P0, PT, R0, R7, PT ;  /* 0x000000070000720c */ /* 0x000fe20003f06270 */
[C---:B------:R-:W-:Y:S01]  /*1c2e0*/  VIADD R23, R211.reuse, 0x100 ;  /* 0x00000100d3177836 */ /* 0x040fe20000000000 */
[----:B------:R-:W-:Y:S01]  /*1c2f0*/  SEL R0, RZ, 0x1, P2 ;  /* 0x00000001ff007807 */ /* 0x000fe20001000000 */
[----:B------:R-:W-:Y:S01]  /*1c300*/  VIADD R25, R211, 0x140 ;  /* 0x00000140d3197836 */ /* 0x000fe20000000000 */
[----:B------:R-:W-:Y:S01]  /*1c310*/  ISETP.GE.AND P2, PT, R15, R12, PT ;  /* 0x0000000c0f00720c */ /* 0x000fe20003f46270 */
[----:B------:R-:W-:Y:S01]  /*1c320*/  VIADD R7, R211, 0x180 ;  /* 0x00000180d3077836 */ /* 0x000fe20000000000 */
[----:B------:R-:W-:-:S02]  /*1c330*/  LOP3.LUT R0, R5, 0x2, R0, 0xe2, !PT ;  /* 0x0000000205007812 */ /* 0x000fc400078ee200 */
[----:B------:R-:W-:Y:S02]  /*1c340*/  SEL R5, RZ, 0x4, P2 ;  /* 0x00000004ff057807 */ /* 0x000fe40001000000 */
[----:B------:R-:W-:Y:S02]  /*1c350*/  SEL R4, RZ, 0x8, P3 ;  /* 0x00000008ff047807 */ /* 0x000fe40001800000 */
[-C--:B------:R-:W-:Y:S02]  /*1c360*/  ISETP.GE.AND P2, PT, R23, R12.reuse, PT ;  /* 0x0000000c1700720c */ /* 0x080fe40003f46270 */
[----:B------:R-:W-:Y:S02]  /*1c370*/  ISETP.GE.AND P3, PT, R25, R12, PT ;  /* 0x0000000c1900720c */ /* 0x000fe40003f66270 */
[----:B------:R-:W-:Y:S01]  /*1c380*/  LOP3.LUT R4, R4, R0, R5, 0xfe, !PT ;  /* 0x0000000004047212 */ /* 0x000fe200078efe05 */
[----:B------:R-:W-:Y:S01]  /*1c390*/  IMAD R0, R9, UR4, RZ ;  /* 0x0000000409007c24 */ /* 0x000fe2000f8e02ff */
[----:B------:R-:W-:Y:S01]  /*1c3a0*/  ISETP.GE.AND P4, PT, R7, R12, PT ;  /* 0x0000000c0700720c */ /* 0x000fe20003f86270 */
[----:B------:R-:W-:Y:S01]  /*1c3b0*/  VIADD R7, R211, 0x1c0 ;  /* 0x000001c0d3077836 */ /* 0x000fe20000000000 */
[----:B------:R-:W-:Y:S01]  /*1c3c0*/  SEL R5, RZ, 0x10, P2 ;  /* 0x00000010ff057807 */ /* 0x000fe20001000000 */
[----:B------:R-:W-:Y:S01]  /*1c3d0*/  IMAD R9, R11, UR5, R0 ;  /* 0x000000050b097c24 */ /* 0x000fe2000f8e0200 */
[----:B------:R-:W-:-:S02]  /*1c3e0*/  SEL R6, RZ, 0x20, P3 ;  /* 0x00000020ff067807 */ /* 0x000fc40001800000 */
[----:B------:R-:W-:Y:S02]  /*1c3f0*/  ISETP.GE.AND P2, PT, R7, R12, PT ;  /* 0x0000000c0700720c */ /* 0x000fe40003f46270 */
[----:B------:R-:W-:Y:S01]  /*1c400*/  LOP3.LUT R27, R6, R4, R5, 0xfe, !PT ;  /* 0x00000004061b7212 */ /* 0x000fe200078efe05 */
[----:B------:R-:W-:Y:S01]  /*1c410*/  IMAD.WIDE.U32 R4, R11, UR4, R2 ;  /* 0x000000040b047c25 */ /* 0x000fe2000f8e0002 */
[----:B------:R-:W-:Y:S02]  /*1c420*/  SEL R6, RZ, 0x40, P4 ;  /* 0x00000040ff067807 */ /* 0x000fe40002000000 */
        /* <DEDUP_REMOVED lines=34> */
.L_x_2876:
[----:B------:R-:W-:Y:S05]  /*1c650*/  BSYNC B1 ;  /* 0x0000000000017941 */ /* 0x000fea0003800000 */
.L_x_2875:
        /* <DEDUP_REMOVED lines=29> */
.L_x_2871:
[----:B------:R-:W-:Y:S05]  /*1c830*/  BSYNC B0 ;  /* 0x0000000000007941 */ /* 0x000fea0003800000 */
.L_x_2865:
[----:B------:R-:W-:Y:S02]  /*1c840*/  ULDC UR4, c[0x0][0xd14] ;  /* 0x0003450000047ab9 */ /* 0x000fe40000000800 */
[----:B-1----:R-:W-:-:S13]  /*1c850*/  ISETP.GE.AND P0, PT, R191, UR4, PT ;  /* 0x00000004bf007c0c */ /* 0x002fda000bf06270 */
[----:B------:R-:W-:Y:S05]  /*1c860*/  @!P0 BRA `(.L_x_2877) ;  /* 0xfffffe4800488947 */ /* 0x000fea000383ffff */
[----:B------:R-:W-:Y:S05]  /*1c870*/  BRA `(.L_x_2667) ;  /* 0x0000006c00787947 */ /* 0x000fea0003800000 */
.L_x_2665:
[----:B------:R-:W-:-:S08]  /*1c880*/  NOP ;  /* 0x0000000000007918 */ /* 0x000fd00000000000 */
[----:B0-----:R-:W0:-:S00]  /*1c890*/  USETMAXREG.DEALLOC.CTAPOOL 0x18 ;  /* 0x00000018000079c8 */ /* 0x001e0000080e0500 */
        /* <DEDUP_REMOVED lines=25> */
[----:B--2---:R-:W1:Y:S02]  /*1ca30*/  SHFL.UP PT, R4, R7, 0x1, RZ ;  /* 0x0420000007047989 */ /* 0x004e6400000e00ff */
[----:B-1----:R-:W-:-:S04]  /*1ca40*/  SEL R4, R4, RZ, P1 ;  /* 0x000000ff04047207 */ /* 0x002fc80000800000 */
[----:B------:R-:W-:-:S05]  /*1ca50*/  IADD3 R4, R7, R4, RZ ;  /* 0x0000000407047210 */ /* 0x000fca0007ffe0ff */
        /* <DEDUP_REMOVED lines=25> */
[----:B------:R-:W-:Y:S01]  /*1cbf0*/  MOV R4, R5 ;  /* 0x0000000500047202 */ /* 0x000fe20000000f00 */
[----:B------:R-:W-:Y:S01]  /*1cc00*/  IMAD.MOV.U32 R19, RZ, RZ, RZ ;  /* 0x000000ffff137224 */ /* 0x000fe200078e00ff */
[----:B------:R-:W-:Y:S01]  /*1cc10*/  ULDC UR5, c[0x0][0xd14] ;  /* 0x0003450000057ab9 */ /* 0x000fe20000000800 */
[----:B------:R-:W-:Y:S01]  /*1cc20*/  ULDC UR7, c[0x0][0xd14] ;  /* 0x0003450000077ab9 */ /* 0x000fe20000000800 */
[----:B------:R-:W-:-:S05]  /*1cc30*/  ULDC UR4, c[0x0][0xd10] ;  /* 0x0003440000047ab9 */ /* 0x000fca0000000800 */
.L_x_2882:
        /* <DEDUP_REMOVED lines=16> */
.L_x_2881:
[----:B------:R-:W-:Y:S05]  /*1cd40*/  BSYNC B0 ;  /* 0x0000000000007941 */ /* 0x000fea0003800000 */
.L_x_2880:
        /* <DEDUP_REMOVED lines=26> */
.L_x_2878:
        /* <DEDUP_REMOVED lines=15> */
[----:B0-----:R-:W-:-:S06]  /*1cfe0*/  IADD3 R13, R12, 0xffffffe, RZ ;  /* 0x0ffffffe0c0d7810 */ /* 0x001fcc0007ffe0ff */
[----:B------:R0:W1:Y:S01]  /*1cff0*/  F2I.FTZ.U32.TRUNC.NTZ R3, R13 ;  /* 0x0000000d00037305 */ /* 0x000062000021f000 */
[----:B------:R-:W-:Y:S05]  /*1d000*/  @!P0 BRA `(.L_x_2883) ;  /* 0x0000000000088947 */ /* 0x000fea0003800000 */
[----:B0-----:R-:W-:-:S05]  /*1d010*/  VIADD R13, R4, 0xffffffff ;  /* 0xffffffff040d7836 */ /* 0x001fca0000000000 */
[----:B------:R2:W3:Y:S02]  /*1d020*/  SHFL.IDX PT, R16, R6, R13, 0x1f ;  /* 0x00001f0d06107589 */ /* 0x0004e400000e0000 */
.L_x_2883:
[----:B-1----:R-:W-:Y:S02]  /*1d030*/  IMAD.MOV R2, RZ, RZ, -R3 ;  /* 0x000000ffff027224 */ /* 0x002fe400078e0a03 */
[----:B---3--:R-:W-:Y:S02]  /*1d040*/  IMAD R16, R16, UR4, R5 ;  /* 0x0000000410107c24 */ /* 0x008fe4000f8e0205 */
[----:B------:R-:W-:Y:S02]  /*1d050*/  IMAD R5, R2, R11, RZ ;  /* 0x0000000b02057224 */ /* 0x000fe400078e02ff */
[----:B------:R-:W-:-:S04]  /*1d060*/  IMAD.MOV.U32 R2, RZ, RZ, RZ ;  /* 0x000000ffff027224 */ /* 0x000fc800078e00ff */
[----:B------:R-:W-:Y:S01]  /*1d070*/  IMAD.HI.U32 R3, R3, R5, R2 ;  /* 0x0000000503037227 */ /* 0x000fe200078e0002 */
[----:B------:R-:W-:Y:S02]  /*1d080*/  IADD3 R2, -R16, UR6, RZ ;  /* 0x0000000610027c10 */ /* 0x000fe4000fffe1ff */
        /* <DEDUP_REMOVED lines=11> */
[----:B------:R-:W-:-:S04]  /*1d140*/  ISETP.GE.AND P0, PT, R4, RZ, PT ;  /* 0x000000ff0400720c */ /* 0x000fc80003f06270 */
[----:B------:R-:W-:-:S09]  /*1d150*/  MOV R11, R3 ;  /* 0x00000003000b7202 */ /* 0x000fd20000000f00 */
        /* <DEDUP_REMOVED lines=8> */
[----:B------:R-:W-:-:S04]  /*1d1e0*/  IABS R5, R10 ;  /* 0x0000000a00057213 */ /* 0x000fc80000000000 */
[----:B--2---:R-:W1:Y:S08]  /*1d1f0*/  I2F.RP R6, R5 ;  /* 0x0000000500067306 */ /* 0x004e700000209400 */
[----:B-1----:R-:W1:Y:S02]  /*1d200*/  MUFU.RCP R6, R6 ;  /* 0x0000000600067308 */ /* 0x002e640000001000 */
[----:B-1----:R-:W-:Y:S01]  /*1d210*/  VIADD R3, R6, 0xffffffe ;  /* 0x0ffffffe06037836 */ /* 0x002fe20000000000 */
[----:B------:R-:W-:-:S05]  /*1d220*/  IABS R6, R10 ;  /* 0x0000000a00067213 */ /* 0x000fca0000000000 */
[----:B------:R-:W1:Y:S01]  /*1d230*/  F2I.FTZ.U32.TRUNC.NTZ R3, R3 ;  /* 0x0000000300037305 */ /* 0x000e62000021f000 */
[----:B------:R-:W-:Y:S02]  /*1d240*/  IMAD.MOV R6, RZ, RZ, -R6 ;  /* 0x000000ffff067224 */ /* 0x000fe400078e0a06 */
[----:B-1----:R-:W-:-:S04]  /*1d250*/  IMAD.MOV R2, RZ, RZ, -R3 ;  /* 0x000000ffff027224 */ /* 0x002fc800078e0a03 */
[----:B------:R-:W-:Y:S02]  /*1d260*/  IMAD R11, R2, R5, RZ ;  /* 0x00000005020b7224 */ /* 0x000fe400078e02ff */
[----:B------:R-:W-:-:S04]  /*1d270*/  IMAD.MOV.U32 R2, RZ, RZ, RZ ;  /* 0x000000ffff027224 */ /* 0x000fc800078e00ff */
[----:B------:R-:W-:Y:S01]  /*1d280*/  IMAD.HI.U32 R2, R3, R11, R2 ;  /* 0x0000000b03027227 */ /* 0x000fe200078e0002 */
[----:B------:R-:W-:Y:S02]  /*1d290*/  IABS R11, R9 ;  /* 0x00000009000b7213 */ /* 0x000fe40000000000 */
[C---:B------:R-:W-:Y:S01]  /*1d2a0*/  LOP3.LUT R3, R9.reuse, R10, RZ, 0x3c, !PT ;  /* 0x0000000a09037212 */ /* 0x040fe200078e3cff */
[----:B------:R-:W-:Y:S02]  /*1d2b0*/  IMAD.IADD R9, R9, 0x1, R4 ;  /* 0x0000000109097824 */ /* 0x000fe400078e0204 */
        /* <DEDUP_REMOVED lines=16> */
.L_x_2879:
[----:B------:R-:W-:Y:S01]  /*1d3c0*/  IMAD.MOV.U32 R17, RZ, RZ, RZ ;  /* 0x000000ffff117224 */ /* 0x000fe200078e00ff */
[----:B------:R-:W-:Y:S01]  /*1d3d0*/  MOV R16, UR6 ;  /* 0x0000000600107c02 */ /* 0x000fe20008000f00 */
[----:B------:R-:W-:-:S07]  /*1d3e0*/  IMAD.MOV.U32 R18, RZ, RZ, RZ ;  /* 0x000000ffff127224 */ /* 0x000fce00078e00ff */
.L_x_2884:
        /* <DEDUP_REMOVED lines=12> */
[----:B------:R1:W-:Y:S02]  /*1d4b0*/  STL [R1+0x8], R0 ;  /* 0x0000080001007387 */ /* 0x0003e40000100800 */
[----:B-1----:R-:W-:-:S05]  /*1d4c0*/  IMAD.U32 R0, RZ, RZ, UR4 ;  /* 0x00000004ff007e24 */ /* 0x002fca000f8e00ff */
[----:B------:R1:W-:Y:S01]  /*1d4d0*/  STL [R1+0x24], R0 ;  /* 0x0000240001007387 */ /* 0x0003e20000100800 */
[----:B------:R-:W-:Y:S05]  /*1d4e0*/  @P0 BRA `(.L_x_2885) ;  /* 0x0000005c006c0947 */ /* 0x000fea0003800000 */
[----:B-1----:R-:W-:Y:S01]  /*1d4f0*/  IMAD.MOV.U32 R0, RZ, RZ, 0x1 ;  /* 0x00000001ff007424 */ /* 0x002fe200078e00ff */
[----:B------:R-:W-:Y:S01]  /*1d500*/  ULDC UR4, c[0x0][0xc] ;  /* 0x0000030000047ab9 */ /* 0x000fe20000000800 */
[----:B------:R-:W-:Y:S01]  /*1d510*/  STL [R1+0x4], RZ ;  /* 0x000004ff01007387 */ /* 0x000fe20000100800 */
[----:B------:R-:W-:-:S03]  /*1d520*/  IMAD.MOV.U32 R2, RZ, RZ, 0x1 ;  /* 0x00000001ff027424 */ /* 0x000fc600078e00ff */
[----:B------:R1:W-:Y:S04]  /*1d530*/  STL [R1+0xc], R0 ;  /* 0x00000c0001007387 */ /* 0x0003e80000100800 */
[----:B------:R-:W-:Y:S01]  /*1d540*/  STL [R1], RZ ;  /* 0x000000ff01007387 */ /* 0x000fe20000100800 */
[----:B-1----:R-:W-:Y:S01]  /*1d550*/  IMAD.U32 R0, RZ, RZ, UR4 ;  /* 0x00000004ff007e24 */ /* 0x002fe2000f8e00ff */
[----:B------:R-:W-:-:S04]  /*1d560*/  UMOV UR4, URZ ;  /* 0x0000003f00047c82 */ /* 0x000fc80008000000 */
[----:B------:R1:W-:Y:S04]  /*1d570*/  STL [R1+0x28], R0 ;  /* 0x0000280001007387 */ /* 0x0003e80000100800 */
[----:B------:R2:W-:Y:S01]  /*1d580*/  STL [R1+0x8], R2 ;  /* 0x0000080201007387 */ /* 0x0005e20000100800 */
[----:B-1----:R-:W-:-:S05]  /*1d590*/  IMAD.U32 R0, RZ, RZ, UR4 ;  /* 0x00000004ff007e24 */ /* 0x002fca000f8e00ff */
[----:B------:R2:W-:Y:S02]  /*1d5a0*/  STL [R1+0x24], R0 ;  /* 0x0000240001007387 */ /* 0x0005e40000100800 */
.L_x_2985:
[----:B------:R-:W-:Y:S05]  /*1d5b0*/  YIELD ;  /* 0x0000000000007946 */ /* 0x000fea0003800000 */
[----:B------:R-:W-:Y:S01]  /*1d5c0*/  ULDC.64 UR4, c[0x0][0xb20] ;  /* 0x0002c80000047ab9 */ /* 0x000fe20000000a00 */
[----:B------:R-:W-:Y:S01]  /*1d5d0*/  MOV R6, RZ ;  /* 0x000000ff00067202 */ /* 0x000fe20000000f00 */
[----:B--2---:R-:W-:Y:S01]  /*1d5e0*/  IMAD.MOV.U32 R0, RZ, RZ, RZ ;  /* 0x000000ffff007224 */ /* 0x004fe200078e00ff */
[----:B------:R-:W-:Y:S01]  /*1d5f0*/  ISETP.NE.U32.AND P0, PT, RZ, UR4, PT ;  /* 0x00000004ff007c0c */ /* 0x000fe2000bf05070 */
[----:B------:R-:W-:Y:S01]  /*1d600*/  ULDC.64 UR8, c[0x0][0xb00] ;  /* 0x0002c00000087ab9 */ /* 0x000fe20000000a00 */
[----:B------:R-:W-:-:S02]  /*1d610*/  ULDC.64 UR10, c[0x0][0xb08] ;  /* 0x0002c200000a7ab9 */ /* 0x000fc40000000a00 */
[----:B------:R-:W-:Y:S01]  /*1d620*/  ISETP.NE.AND.EX P0, PT, RZ, UR5, PT, P0 ;  /* 0x00000005ff007c0c */ /* 0x000fe2000bf05300 */
[----:B------:R-:W-:-:S12]  /*1d630*/  ULDC.64 UR4, c[0x0][0xaf8] ;  /* 0x0002be0000047ab9 */ /* 0x000fd80000000a00 */
[----:B-1-3--:R-:W1:Y:S01]  /*1d640*/  @P0 LDC.64 R2, c[0x0][0xb20] ;  /* 0x0002c800ff020b82 */ /* 0x00ae620000000a00 */
        /* <DEDUP_REMOVED lines=29> */
[----:B------:R-:W-:Y:S01]  /*1d820*/  IMAD.U32 R7, RZ, RZ, UR4 ;  /* 0x00000004ff077e24 */ /* 0x000fe2000f8e00ff */
[----:B-1----:R-:W-:Y:S07]  /*1d830*/  @P0 BRA `(.L_x_2886) ;  /* 0x0000000000100947 */ /* 0x002fee0003800000 */
[----:B------:R-:W-:Y:S05]  /*1d840*/  @!P2 BRA `(.L_x_2886) ;  /* 0x00000000000ca947 */ /* 0x000fea0003800000 */
[----:B-----5:R-:W2:Y:S04]  /*1d850*/  LDG.E R0, desc[UR54][R2.64] ;  /* 0x0000003602007981 */ /* 0x020ea8000c1e1900 */
[----:B------:R-:W2:Y:S02]  /*1d860*/  LDG.E R5, desc[UR54][R2.64+0x4] ;  /* 0x0000043602057981 */ /* 0x000ea4000c1e1900 */
[----:B--2---:R-:W-:-:S07]  /*1d870*/  IMAD.IADD R0, R5, 0x1, -R0 ;  /* 0x0000000105007824 */ /* 0x004fce00078e0a00 */
.L_x_2886:
        /* <DEDUP_REMOVED lines=18> */
.L_x_2887:
[----:B------:R-:W-:Y:S05]  /*1d9a0*/  @!P3 BRA `(.L_x_2888) ;  /* 0x00000000000cb947 */ /* 0x000fea0003800000 */
[----:B------:R-:W2:Y:S04]  /*1d9b0*/  LDG.E R7, desc[UR54][R4.64] ;  /* 0x0000003604077981 */ /* 0x000ea8000c1e1900 */
[----:B------:R-:W2:Y:S02]  /*1d9c0*/  LDG.E R4, desc[UR54][R4.64+0x4] ;  /* 0x0000043604047981 */ /* 0x000ea4000c1e1900 */
[----:B--2---:R-:W-:-:S07]  /*1d9d0*/  IMAD.IADD R7, R4, 0x1, -R7 ;  /* 0x0000000104077824 */ /* 0x004fce00078e0a07 */
.L_x_2888:
[----:B--2---:R-:W2:Y:S04]  /*1d9e0*/  @P1 LDG.E R4, desc[UR54][R2.64] ;  /* 0x0000003602041981 */ /* 0x004ea8000c1e1900 */
[----:B-1----:R-:W2:Y:S01]  /*1d9f0*/  @P1 LDG.E R2, desc[UR54][R2.64+0x4] ;  /* 0x0000043602021981 */ /* 0x002ea2000c1e1900 */
[----:B-----5:R-:W-:Y:S02]  /*1da00*/  IMAD.IADD R5, R7, 0x1, -R6 ;  /* 0x0000000107057824 */ /* 0x020fe400078e0a06 */
[----:B--2---:R-:W-:Y:S01]  /*1da10*/  @P1 IMAD.IADD R9, R2, 0x1, -R4 ;  /* 0x0000000102091824 */ /* 0x004fe200078e0a04 */
[----:B------:R-:W-:-:S03]  /*1da20*/  LEA R4, R17, 0x40, 0x6 ;  /* 0x0000004011047811 */ /* 0x000fc600078e30ff */
[----:B------:R-:W-:-:S04]  /*1da30*/  IMAD.IADD R8, R5, 0x1, R9 ;  /* 0x0000000105087824 */ /* 0x000fc800078e0209 */
[C---:B------:R-:W-:Y:S01]  /*1da40*/  VIADD R20, R8.reuse, 0x3f ;  /* 0x0000003f08147836 */ /* 0x040fe20000000000 */
[----:B------:R-:W-:-:S04]  /*1da50*/  IADD3 R4, R8, R4, -R0 ;  /* 0x0000000408047210 */ /* 0x000fc80007ffe800 */
[----:B------:R-:W-:-:S04]  /*1da60*/  SHF.R.S32.HI R2, RZ, 0x1f, R20 ;  /* 0x0000001fff027819 */ /* 0x000fc80000011414 */
[----:B------:R-:W-:Y:S02]  /*1da70*/  LEA.HI R20, R2, R20, RZ, 0x6 ;  /* 0x0000001402147211 */ /* 0x000fe400078f30ff */
[----:B------:R-:W1:Y:S02]  /*1da80*/  LDC.64 R2, c[0x0][0xad8] ;  /* 0x0002b600ff027b82 */ /* 0x000e640000000a00 */
[----:B------:R-:W-:Y:S02]  /*1da90*/  SHF.R.S32.HI R20, RZ, 0x6, R20 ;  /* 0x00000006ff147819 */ /* 0x000fe40000011414 */
[----:B-1----:R-:W-:Y:S01]  /*1daa0*/  ISETP.GE.AND P2, PT, R3, 0x1, PT ;  /* 0x000000010300780c */ /* 0x002fe20003f46270 */
[----:B------:R-:W-:-:S12]  /*1dab0*/  IMAD.IADD R2, R4, 0x1, R2 ;  /* 0x0000000104027824 */ /* 0x000fd800078e0202 */
[----:B------:R-:W-:Y:S05]  /*1dac0*/  @!P2 BRA `(.L_x_2889) ;  /* 0x000000000048a947 */ /* 0x000fea0003800000 */
        /* <DEDUP_REMOVED lines=11> */
.L_x_2891:
[----:B------:R-:W-:-:S13]  /*1db80*/  ISETP.NE.AND P0, PT, R3, 0x1, PT ;  /* 0x000000010300780c */ /* 0x000fda0003f05270 */
[----:B------:R-:W1:Y:S02]  /*1db90*/  @P0 LDC.64 R6, c[0x0][0xae0] ;  /* 0x0002b800ff060b82 */ /* 0x000e640000000a00 */
[----:B-1----:R-:W-:-:S05]  /*1dba0*/  @P0 IMAD.HI.U32 R6, R11, R6, RZ ;  /* 0x000000060b060227 */ /* 0x002fca00078e00ff */
[----:B------:R-:W-:-:S07]  /*1dbb0*/  @P0 SHF.R.U32.HI R11, RZ, R7, R6 ;  /* 0x00000007ff0b0219 */ /* 0x000fce0000011606 */
.L_x_2892:
[----:B------:R-:W-:Y:S05]  /*1dbc0*/  BSYNC B0 ;  /* 0x0000000000007941 */ /* 0x000fea0003800000 */
.L_x_2890:
[----:B------:R-:W-:-:S05]  /*1dbd0*/  IMAD R11, R11, R3, R3 ;  /* 0x000000030b0b7224 */ /* 0x000fca00078e0203 */
[----:B------:R-:W-:-:S07]  /*1dbe0*/  VIMNMX R2, R2, R11, PT ;  /* 0x0000000b02027248 */ /* 0x000fce0003fe0100 */
.L_x_2889:
        /* <DEDUP_REMOVED lines=15> */
.L_x_2895:
[----:B------:R-:W-:Y:S01]  /*1dce0*/  ISETP.NE.AND P0, PT, R3, 0x1, PT ;  /* 0x000000010300780c */ /* 0x000fe20003f05270 */
[----:B------:R-:W-:-:S12]  /*1dcf0*/  IMAD.MOV.U32 R11, RZ, RZ, R0 ;  /* 0x000000ffff0b7224 */ /* 0x000fd800078e0000 */
[----:B------:R-:W1:Y:S02]  /*1dd00*/  @P0 LDC.64 R6, c[0x0][0xae0] ;  /* 0x0002b800ff060b82 */ /* 0x000e640000000a00 */
[----:B-1----:R-:W-:-:S05]  /*1dd10*/  @P0 IMAD.HI.U32 R6, R0, R6, RZ ;  /* 0x0000000600060227 */ /* 0x002fca00078e00ff */
[----:B------:R-:W-:-:S07]  /*1dd20*/  @P0 SHF.R.U32.HI R11, RZ, R7, R6 ;  /* 0x00000007ff0b0219 */ /* 0x000fce0000011606 */
.L_x_2896:
[----:B------:R-:W-:Y:S05]  /*1dd30*/  BSYNC B0 ;  /* 0x0000000000007941 */ /* 0x000fea0003800000 */
.L_x_2894:
[----:B------:R-:W-:-:S05]  /*1dd40*/  IMAD R3, R11, R3, RZ ;  /* 0x000000030b037224 */ /* 0x000fca00078e02ff */
[----:B------:R-:W-:-:S07]  /*1dd50*/  VIMNMX R8, R8, R3, !PT ;  /* 0x0000000308087248 */ /* 0x000fce0007fe0100 */
.L_x_2893:
        /* <DEDUP_REMOVED lines=34> */
.L_x_3052:
[----:B------:R-:W-:-:S03]  /*1df80*/  UMOV UR4, 0xffffffff ;  /* 0xffffffff00047882 */ /* 0x000fc60000000000 */
[----:B------:R-:W-:Y:S05]  /*1df90*/  BRA.DIV UR4, `(.L_x_2900) ;  /* 0x0000006604987947 */ /* 0x000fea000b800000 */
[----:B------:R-:W-:-:S13]  /*1dfa0*/  ELECT P6, URZ, PT ;  /* 0x00000000003f782f */ /* 0x000fda00038c0000 */
.L_x_3055:
[----:B------:R-:W2:Y:S01]  /*1dfb0*/  LDL R7, [R1+0x24] ;  /* 0x0000240001077983 */ /* 0x000ea20000100800 */
[----:B------:R-:W-:Y:S02]  /*1dfc0*/  MOV R8, 0x400 ;  /* 0x0000040000087802 */ /* 0x000fe40000000f00 */
[----:B--2---:R-:W-:Y:S02]  /*1dfd0*/  R2UR UR4, R7 ;  /* 0x00000000070472ca */ /* 0x004fe400000e0000 */
[----:B------:R-:W1:Y:S11]  /*1dfe0*/  S2R R7, SR_CgaCtaId ;  /* 0x0000000000077919 */ /* 0x000e760000008800 */
[----:B------:R-:W-:-:S04]  /*1dff0*/  UIADD3 UR4, UR4, 0x1, URZ ;  /* 0x0000000104047890 */ /* 0x000fc8000fffe03f */
        /* <DEDUP_REMOVED lines=8> */
.L_x_3056:
        /* <DEDUP_REMOVED lines=8> */
.L_x_3057:
        /* <DEDUP_REMOVED lines=11> */
.L_x_2905:
[----:B--2---:R-:W2:Y:S01]  /*1e1b0*/  LDL R11, [R1+0x4] ;  /* 0x00000400010b7983 */ /* 0x004ea20000100800 */
        /* <DEDUP_REMOVED lines=10> */
[----:B--2---:R-:W-:-:S05]  /*1e260*/  IMAD R11, R11, 0x2000, R7 ;  /* 0x000020000b0b7824 */ /* 0x004fca00078e0207 */
[----:B------:R-:W-:Y:S01]  /*1e270*/  R2UR UR8, R11 ;  /* 0x000000000b0872ca */ /* 0x000fe200000e0000 */
[----:B------:R-:W-:-:S05]  /*1e280*/  IMAD R11, R3, 0x40, R10 ;  /* 0x00000040030b7824 */ /* 0x000fca00078e020a */
[----:B------:R-:W-:-:S04]  /*1e290*/  IADD3 R11, R11, -0x40, RZ ;  /* 0xffffffc00b0b7810 */ /* 0x000fc80007ffe0ff */
[----:B------:R-:W-:-:S03]  /*1e2a0*/  R2UR UR11, R11 ;  /* 0x000000000b0b72ca */ /* 0x000fc600000e0000 */
[----:B------:R-:W-:-:S10]  /*1e2b0*/  UIADD3 UR8, UR8, 0x22400, URZ ;  /* 0x0002240008087890 */ /* 0x000fd4000fffe03f */
[----:B------:R2:W-:Y:S01]  /*1e2c0*/  UTMALDG.4D [UR8], [UR4], desc[UR6] ;  /* 0x00000608040075b4 */ /* 0x0005e20008019000 */
[----:B------:R-:W3:Y:S02]  /*1e2d0*/  SYNCS.PHASECHK.TRANS64.TRYWAIT P0, [R8+URZ+0x388c0], R9 ;  /* 0x0388c009080075a7 */ /* 0x000ee4000800017f */
[----:B--23--:R-:W-:Y:S05]  /*1e2e0*/  @!P0 BRA `(.L_x_2906) ;  /* 0x00000064000c8947 */ /* 0x00cfea0003800000 */
.L_x_3058:
        /* <DEDUP_REMOVED lines=8> */
.L_x_2907:
[----:B-12---:R-:W2:Y:S01]  /*1e370*/  LDL R9, [R1+0x4] ;  /* 0x0000040001097983 */ /* 0x006ea20000100800 */
        /* <DEDUP_REMOVED lines=51> */
.L_x_2903:
[----:B------:R-:W-:Y:S05]  /*1e6b0*/  BSYNC B1 ;  /* 0x0000000000017941 */ /* 0x000fea0003800000 */
.L_x_2902:
[----:B-1----:R-:W2:Y:S04]  /*1e6c0*/  LDL.LU R8, [R1+0x4] ;  /* 0x0000040001087983 */ /* 0x002ea80000300800 */
[----:B------:R-:W3:Y:S01]  /*1e6d0*/  LDL.LU R11, [R1+0xc] ;  /* 0x00000c00010b7983 */ /* 0x000ee20000300800 */
[----:B------:R-:W-:Y:S01]  /*1e6e0*/  PLOP3.LUT P2, PT, PT, PT, PT, 0x8, 0x0 ;  /* 0x000000000000781c */ /* 0x000fe20003f4e170 */
[----:B--2---:R-:W-:-:S05]  /*1e6f0*/  VIADD R8, R8, 0x1 ;  /* 0x0000000108087836 */ /* 0x004fca0000000000 */
        /* <DEDUP_REMOVED lines=10> */
[----:B------:R-:W-:Y:S02]  /*1e7a0*/  VIADD R3, R3, 0xffffffff ;  /* 0xffffffff03037836 */ /* 0x000fe40000000000 */
[----:B------:R-:W-:-:S07]  /*1e7b0*/  VIADD R8, R8, 0xffffff80 ;  /* 0xffffff8008087836 */ /* 0x000fce0000000000 */
.L_x_2914:
[----:B------:R-:W-:Y:S05]  /*1e7c0*/  YIELD ;  /* 0x0000000000007946 */ /* 0x000fea0003800000 */
[----:B------:R-:W-:Y:S04]  /*1e7d0*/  BSSY B1, `(.L_x_2908) ;  /* 0x0000061000017945 */ /* 0x000fe80003800000 */
[----:B-1----:R-:W-:Y:S05]  /*1e7e0*/  @!P6 BRA `(.L_x_2909) ;  /* 0x00000004007ce947 */ /* 0x002fea0003800000 */
[----:B------:R-:W2:Y:S04]  /*1e7f0*/  LDL R9, [R1+0x4] ;  /* 0x0000040001097983 */ /* 0x000ea80000100800 */
[----:B------:R-:W3:Y:S01]  /*1e800*/  LDL R10, [R1+0xc] ;  /* 0x00000c00010a7983 */ /* 0x000ee20000100800 */
[----:B--2---:R-:W-:Y:S02]  /*1e810*/  LEA R9, R9, R7, 0x3 ;  /* 0x0000000709097211 */ /* 0x004fe400078e18ff */
[----:B---3--:R-:W-:-:S04]  /*1e820*/  SHF.L.U32 R10, R10, 0x1f, RZ ;  /* 0x0000001f0a0a7819 */ /* 0x008fc800000006ff */
[----:B------:R-:W1:Y:S02]  /*1e830*/  SYNCS.PHASECHK.TRANS64.TRYWAIT P0, [R9+URZ+0x388a0], R10 ;  /* 0x0388a00a090075a7 */ /* 0x000e64000800017f */
[----:B-1----:R-:W-:Y:S05]  /*1e840*/  @!P0 BRA `(.L_x_2910) ;  /* 0x0000005c00c88947 */ /* 0x002fea0003800000 */
.L_x_3059:
        /* <DEDUP_REMOVED lines=11> */
.L_x_2911:
[----:B--2---:R-:W2:Y:S01]  /*1e900*/  LDL R11, [R1+0x4] ;  /* 0x00000400010b7983 */ /* 0x004ea20000100800 */
        /* <DEDUP_REMOVED lines=15> */
[----:B------:R-:W3:Y:S02]  /*1ea00*/  SYNCS.PHASECHK.TRANS64.TRYWAIT P1, [R9+URZ+0x388c0], R10 ;  /* 0x0388c00a090075a7 */ /* 0x000ee4000802017f */
[----:B--23--:R-:W-:Y:S05]  /*1ea10*/  @!P1 BRA `(.L_x_2912) ;  /* 0x0000005c00689947 */ /* 0x00cfea0003800000 */
.L_x_3060:
        /* <DEDUP_REMOVED lines=8> */
.L_x_2913:
        /* <DEDUP_REMOVED lines=52> */
.L_x_2909:
[----:B------:R-:W-:Y:S05]  /*1ede0*/  BSYNC B1 ;  /* 0x0000000000017941 */ /* 0x000fea0003800000 */
.L_x_2908:
[----:B------:R-:W2:Y:S04]  /*1edf0*/  LDL.LU R9, [R1+0x4] ;  /* 0x0000040001097983 */ /* 0x000ea80000300800 */
[----:B------:R-:W3:Y:S01]  /*1ee00*/  LDL.LU R11, [R1+0xc] ;  /* 0x00000c00010b7983 */ /* 0x000ee20000300800 */
[----:B------:R-:W-:Y:S02]  /*1ee10*/  VIADD R3, R3, 0xffffffff ;  /* 0xffffffff03037836 */ /* 0x000fe40000000000 */
[----:B------:R-:W-:Y:S02]  /*1ee20*/  VIADD R8, R8, 0xffffffc0 ;  /* 0xffffffc008087836 */ /* 0x000fe40000000000 */
        /* <DEDUP_REMOVED lines=9> */
.L_x_2898:
[----:B------:R-:W-:Y:S05]  /*1eec0*/  BSYNC B0 ;  /* 0x0000000000007941 */ /* 0x000fea0003800000 */
.L_x_2897:
[----:B------:R-:W2:Y:S01]  /*1eed0*/  LDC.64 R2, c[0x0][0xad8] ;  /* 0x0002b600ff027b82 */ /* 0x000ea20000000a00 */
[----:B------:R-:W-:Y:S07]  /*1eee0*/  @!P2 WARPSYNC.ALL ;  /* 0x000000000000a948 */ /* 0x000fee0003800000 */
[----:B------:R-:W-:Y:S01]  /*1eef0*/  @!P2 BAR.SYNC.DEFER_BLOCKING 0xc, 0x120 ;  /* 0x030480000000ab1d */ /* 0x000fe20000010000 */
[----:B--2---:R-:W-:Y:S02]  /*1ef00*/  ISETP.GE.AND P0, PT, R3, 0x1, PT ;  /* 0x000000010300780c */ /* 0x004fe40003f06270 */
[----:B------:R-:W-:-:S11]  /*1ef10*/  IADD3 R2, R4, R2, RZ ;  /* 0x0000000204027210 */ /* 0x000fd60007ffe0ff */
        /* <DEDUP_REMOVED lines=12> */
.L_x_2917:
[----:B------:R-:W-:-:S13]  /*1efe0*/  ISETP.NE.AND P1, PT, R3, 0x1, PT ;  /* 0x000000010300780c */ /* 0x000fda0003f25270 */
[----:B------:R-:W2:Y:S02]  /*1eff0*/  @P1 LDC.64 R4, c[0x0][0xae0] ;  /* 0x0002b800ff041b82 */ /* 0x000ea40000000a00 */
[----:B--2---:R-:W-:-:S05]  /*1f000*/  @P1 IMAD.HI.U32 R4, R6, R4, RZ ;  /* 0x0000000406041227 */ /* 0x004fca00078e00ff */
[----:B------:R-:W-:-:S07]  /*1f010*/  @P1 SHF.R.U32.HI R6, RZ, R5, R4 ;  /* 0x00000005ff061219 */ /* 0x000fce0000011604 */
.L_x_2918:
[----:B------:R-:W-:Y:S05]  /*1f020*/  BSYNC B0 ;  /* 0x0000000000007941 */ /* 0x000fea0003800000 */
.L_x_2916:
[----:B------:R-:W-:-:S05]  /*1f030*/  IMAD R6, R6, R3, R3 ;  /* 0x0000000306067224 */ /* 0x000fca00078e0203 */
[----:B------:R-:W-:-:S07]  /*1f040*/  VIMNMX R2, R2, R6, PT ;  /* 0x0000000602027248 */ /* 0x000fce0003fe0100 */
.L_x_2915:
[----:B------:R-:W-:Y:S01]  /*1f050*/  VIADD R2, R2, 0x3f ;  /* 0x0000003f02027836 */ /* 0x000fe20000000000 */
[----:B------:R-:W-:-:S04]  /*1f060*/  ULDC UR4, c[0x0][0xad4] ;  /* 0x0002b50000047ab9 */ /* 0x000fc80000000800 */
        /* <DEDUP_REMOVED lines=17> */
.L_x_2921:
[----:B------:R-:W-:-:S13]  /*1f180*/  ISETP.NE.AND P0, PT, R3, 0x1, PT ;  /* 0x000000010300780c */ /* 0x000fda0003f05270 */
[----:B------:R-:W3:Y:S02]  /*1f190*/  @P0 LDC.64 R4, c[0x0][0xae0] ;  /* 0x0002b800ff040b82 */ /* 0x000ee40000000a00 */
[----:B---3--:R-:W-:-:S05]  /*1f1a0*/  @P0 IMAD.HI.U32 R4, R0, R4, RZ ;  /* 0x0000000400040227 */ /* 0x008fca00078e00ff */
[----:B------:R-:W-:-:S07]  /*1f1b0*/  @P0 SHF.R.U32.HI R0, RZ, R5, R4 ;  /* 0x00000005ff000219 */ /* 0x000fce0000011604 */
.L_x_2922:
[----:B------:R-:W-:Y:S05]  /*1f1c0*/  BSYNC B0 ;  /* 0x0000000000007941 */ /* 0x000fea0003800000 */
.L_x_2920:
[----:B------:R-:W-:-:S05]  /*1f1d0*/  IMAD R3, R0, R3, RZ ;  /* 0x0000000300037224 */ /* 0x000fca00078e02ff */
[----:B------:R-:W-:-:S07]  /*1f1e0*/  VIMNMX R2, R2, R3, !PT ;  /* 0x0000000302027248 */ /* 0x000fce0007fe0100 */
.L_x_2919:
        /* <DEDUP_REMOVED lines=12> */
[----:B------:R-:W3:Y:S01]  /*1f2b0*/  LDL R0, [R1+0x28] ;  /* 0x0000280001007983 */ /* 0x000ee20000100800 */
[----:B------:R-:W-:Y:S01]  /*1f2c0*/  VOTEU.ANY UR4, UPT, PT ;  /* 0x0000000000047886 */ /* 0x000fe200038e0100 */
[----:B------:R-:W4:Y:S01]  /*1f2d0*/  LDC.64 R2, c[0x0][0xd38] ;  /* 0x00034e00ff027b82 */ /* 0x000f220000000a00 */
[----:B------:R-:W-:Y:S01]  /*1f2e0*/  POPC R5, UR4 ;  /* 0x0000000400057d09 */ /* 0x000fe20008000000 */
[----:B------:R-:W5:Y:S01]  /*1f2f0*/  S2R R7, SR_LANEID ;  /* 0x0000000000077919 */ /* 0x000f620000000000 */
[----:B---3--:R-:W-:-:S06]  /*1f300*/  R2UR UR5, R0 ;  /* 0x00000000000572ca */ /* 0x008fcc00000e0000 */
[----:B------:R-:W5:Y:S02]  /*1f310*/  FLO.U32 R0, UR4 ;  /* 0x0000000400007d00 */ /* 0x000f6400080e0000 */
[----:B-----5:R-:W-:-:S13]  /*1f320*/  ISETP.EQ.U32.AND P0, PT, R0, R7, PT ;  /* 0x000000070000720c */ /* 0x020fda0003f02070 */
[----:B----4-:R-:W3:Y:S01]  /*1f330*/  @P0 ATOMG.E.ADD.STRONG.GPU PT, R3, desc[UR54][R2.64], R5 ;  /* 0x00000005020309a8 */ /* 0x010ee200081ee1f6 */
[----:B------:R-:W4:Y:S02]  /*1f340*/  S2R R4, SR_LTMASK ;  /* 0x0000000000047919 */ /* 0x000f240000003900 */
[----:B----4-:R-:W-:-:S04]  /*1f350*/  LOP3.LUT R4, R4, UR4, RZ, 0xc0, !PT ;  /* 0x0000000404047c12 */ /* 0x010fc8000f8ec0ff */
[----:B------:R-:W4:Y:S01]  /*1f360*/  POPC R7, R4 ;  /* 0x0000000400077309 */ /* 0x000f220000000000 */
[----:B---3--:R-:W4:Y:S02]  /*1f370*/  SHFL.IDX PT, R0, R3, R0, 0x1f ;  /* 0x00001f0003007589 */ /* 0x008f2400000e0000 */
[----:B----4-:R-:W-:Y:S01]  /*1f380*/  IADD3 R16, R0, UR5, R7 ;  /* 0x0000000500107c10 */ /* 0x010fe2000fffe007 */
[----:B------:R-:W-:Y:S06]  /*1f390*/  BRA `(.L_x_2925) ;  /* 0x0000003000b87947 */ /* 0x000fec0003800000 */
.L_x_2924:
        /* <DEDUP_REMOVED lines=12> */
[----:B--2---:R-:W-:Y:S01]  /*1f460*/  MOV R6, UR8 ;  /* 0x0000000800067c02 */ /* 0x004fe20008000f00 */
[----:B------:R-:W2:Y:S01]  /*1f470*/  LDC.64 R2, c[0x4][R2] ;  /* 0x0100000002027b82 */ /* 0x000ea20000000a00 */
[----:B------:R-:W-:Y:S02]  /*1f480*/  IMAD.U32 R5, RZ, RZ, UR7 ;  /* 0x00000007ff057e24 */ /* 0x000fe4000f8e00ff */
[----:B------:R-:W-:Y:S02]  /*1f490*/  IMAD.U32 R7, RZ, RZ, UR9 ;  /* 0x00000009ff077e24 */ /* 0x000fe4000f8e00ff */
[----:B------:R-:W-:-:S02]  /*1f4a0*/  IMAD.U32 R10, RZ, RZ, UR4 ;  /* 0x00000004ff0a7e24 */ /* 0x000fc4000f8e00ff */
[----:B-1----:R-:W-:Y:S02]  /*1f4b0*/  IMAD.U32 R11, RZ, RZ, UR5 ;  /* 0x00000005ff0b7e24 */ /* 0x002fe4000f8e00ff */
[----:B------:R-:W-:Y:S02]  /*1f4c0*/  IMAD.MOV.U32 R8, RZ, RZ, 0x70 ;  /* 0x00000070ff087424 */ /* 0x000fe400078e00ff */
[----:B------:R-:W-:Y:S02]  /*1f4d0*/  IMAD.MOV.U32 R12, RZ, RZ, 0x1 ;  /* 0x00000001ff0c7424 */ /* 0x000fe400078e00ff */
[----:B0-----:R-:W-:-:S07]  /*1f4e0*/  IMAD.MOV.U32 R13, RZ, RZ, RZ ;  /* 0x000000ffff0d7224 */ /* 0x001fce00078e00ff */
[----:B------:R-:W-:-:S07]  /*1f4f0*/  LEPC R20, `(.L_x_2926) ;  /* 0x000000001014794e */ /* 0x000fce0000000000 */
[----:B--2---:R-:W-:Y:S05]  /*1f500*/  CALL.ABS.NOINC R2 ;  /* 0x0000000002007343 */ /* 0x004fea0003c00000 */
.L_x_2926:
[----:B------:R-:W3:Y:S02]  /*1f510*/  LDL R2, [R1+0x18] ;  /* 0x0000180001027983 */ /* 0x000ee40000100800 */
[----:B---3--:R-:W-:-:S05]  /*1f520*/  VIADD R0, R2, 0x400 ;  /* 0x0000040002007836 */ /* 0x008fca0000000000 */
[----:B------:R-:W-:-:S13]  /*1f530*/  LOP3.LUT P0, RZ, R0, 0x3ff, RZ, 0xc0, !PT ;  /* 0x000003ff00ff7812 */ /* 0x000fda000780c0ff */
[----:B------:R-:W-:Y:S05]  /*1f540*/  @!P0 BRA `(.L_x_2927) ;  /* 0x0000000000808947 */ /* 0x000fea0003800000 */
[----:B------:R-:W-:Y:S01]  /*1f550*/  MOV R0, 0x0 ;  /* 0x0000000000007802 */ /* 0x000fe20000000f00 */
[----:B------:R-:W-:Y:S01]  /*1f560*/  ULDC.64 UR6, c[0x4][0x88] ;  /* 0x0100220000067ab9 */ /* 0x000fe20000000a00 */
[----:B------:R-:W-:Y:S01]  /*1f570*/  ULDC.64 UR8, c[0x4][0x90] ;  /* 0x0100240000087ab9 */ /* 0x000fe20000000a00 */
[----:B------:R-:W-:Y:S01]  /*1f580*/  ULDC.64 UR4, c[0x4][0x10] ;  /* 0x0100040000047ab9 */ /* 0x000fe20000000a00 */
[----:B------:R3:W4:Y:S01]  /*1f590*/  LDC.64 R2, c[0x4][R0] ;  /* 0x0100000000027b82 */ /* 0x0007220000000a00 */
[----:B------:R-:W-:Y:S01]  /*1f5a0*/  MOV R4, UR6 ;  /* 0x0000000600047c02 */ /* 0x000fe20008000f00 */
[----:B------:R-:W-:Y:S01]  /*1f5b0*/  IMAD.U32 R5, RZ, RZ, UR7 ;  /* 0x00000007ff057e24 */ /* 0x000fe2000f8e00ff */
[----:B0-----:R-:W-:Y:S01]  /*1f5c0*/  MOV R13, RZ ;  /* 0x000000ff000d7202 */ /* 0x001fe20000000f00 */
[----:B--2---:R-:W-:Y:S02]  /*1f5d0*/  IMAD.U32 R6, RZ, RZ, UR8 ;  /* 0x00000008ff067e24 */ /* 0x004fe4000f8e00ff */
[----:B------:R-:W-:-:S02]  /*1f5e0*/  IMAD.U32 R7, RZ, RZ, UR9 ;  /* 0x00000009ff077e24 */ /* 0x000fc4000f8e00ff */
[----:B------:R-:W-:Y:S02]  /*1f5f0*/  IMAD.U32 R10, RZ, RZ, UR4 ;  /* 0x00000004ff0a7e24 */ /* 0x000fe4000f8e00ff */
[----:B-1----:R-:W-:Y:S02]  /*1f600*/  IMAD.U32 R11, RZ, RZ, UR5 ;  /* 0x00000005ff0b7e24 */ /* 0x002fe4000f8e00ff */
[----:B------:R-:W-:Y:S02]  /*1f610*/  IMAD.MOV.U32 R8, RZ, RZ, 0x70 ;  /* 0x00000070ff087424 */ /* 0x000fe400078e00ff */
[----:B---3--:R-:W-:-:S07]  /*1f620*/  IMAD.MOV.U32 R12, RZ, RZ, 0x1 ;  /* 0x00000001ff0c7424 */ /* 0x008fce00078e00ff */
[----:B------:R-:W-:-:S07]  /*1f630*/  LEPC R20, `(.L_x_2928) ;  /* 0x000000001014794e */ /* 0x000fce0000000000 */
[----:B----4-:R-:W-:Y:S05]  /*1f640*/  CALL.ABS.NOINC R2 ;  /* 0x0000000002007343 */ /* 0x010fea0003c00000 */
.L_x_2928:
[----:B------:R-:W-:Y:S01]  /*1f650*/  MOV R2, 0x0 ;  /* 0x0000000000027802 */ /* 0x000fe20000000f00 */
[----:B------:R-:W-:Y:S01]  /*1f660*/  ULDC.64 UR4, c[0x4][0x88] ;  /* 0x0100220000047ab9 */ /* 0x000fe20000000a00 */
[----:B------:R-:W-:Y:S01]  /*1f670*/  ULDC.64 UR6, c[0x4][0x90] ;  /* 0x0100240000067ab9 */ /* 0x000fe20000000a00 */
[----:B------:R-:W-:Y:S01]  /*1f680*/  ULDC.64 UR8, c[0x4][0x18] ;  /* 0x0100060000087ab9 */ /* 0x000fe20000000a00 */
[----:B------:R-:W-:Y:S01]  /*1f690*/  IMAD.U32 R4, RZ, RZ, UR4 ;  /* 0x00000004ff047e24 */ /* 0x000fe2000f8e00ff */
[----:B------:R-:W-:Y:S01]  /*1f6a0*/  MOV R12, 0x1 ;  /* 0x00000001000c7802 */ /* 0x000fe20000000f00 */
[----:B------:R-:W0:Y:S01]  /*1f6b0*/  LDC.64 R2, c[0x4][R2] ;  /* 0x0100000002027b82 */ /* 0x000e220000000a00 */
        /* <DEDUP_REMOVED lines=8> */
[----:B0-----:R-:W-:Y:S05]  /*1f740*/  CALL.ABS.NOINC R2 ;  /* 0x0000000002007343 */ /* 0x001fea0003c00000 */
.L_x_2927:
[----:B--2---:R-:W2:Y:S01]  /*1f750*/  LDL.LU R6, [R1+0x20] ;  /* 0x0000200001067983 */ /* 0x004ea20000300800 */
[----:B------:R-:W3:Y:S01]  /*1f760*/  LDC R0, c[0x0][0x428] ;  /* 0x00010a00ff007b82 */ /* 0x000ee20000000800 */
[----:B------:R-:W-:Y:S01]  /*1f770*/  ULDC.64 UR4, c[0x0][0xaf0] ;  /* 0x0002bc0000047ab9 */ /* 0x000fe20000000a00 */
[----:B------:R-:W-:Y:S01]  /*1f780*/  IMAD.MOV.U32 R4, RZ, RZ, R19 ;  /* 0x000000ffff047224 */ /* 0x000fe200078e0013 */
[----:B---3--:R-:W-:Y:S01]  /*1f790*/  ISETP.NE.AND P0, PT, R0, 0x1, PT ;  /* 0x000000010000780c */ /* 0x008fe20003f05270 */
[----:B------:R-:W3:Y:S01]  /*1f7a0*/  S2R R5, SR_TID.X ;  /* 0x0000000000057919 */ /* 0x000ee20000002100 */
[----:B------:R-:W-:-:S11]  /*1f7b0*/  IMAD.MOV.U32 R0, RZ, RZ, R18 ;  /* 0x000000ffff007224 */ /* 0x000fd600078e0012 */
[----:B------:R-:W4:Y:S08]  /*1f7c0*/  @P0 LDC R3, c[0x0][0x42c] ;  /* 0x00010b00ff030b82 */ /* 0x000f300000000800 */
[----:B------:R-:W0:Y:S01]  /*1f7d0*/  @P0 LDC R2, c[0x0][0x430] ;  /* 0x00010c00ff020b82 */ /* 0x000e220000000800 */
[----:B----4-:R-:W-:-:S05]  /*1f7e0*/  @P0 IMAD.HI.U32 R3, R18, R3, RZ ;  /* 0x0000000312030227 */ /* 0x010fca00078e00ff */
[----:B0-----:R-:W-:Y:S02]  /*1f7f0*/  @P0 SHF.R.U32.HI R0, RZ, R2, R3 ;  /* 0x00000002ff000219 */ /* 0x001fe40000011603 */
[----:B------:R-:W-:-:S04]  /*1f800*/  ISETP.NE.U32.AND P0, PT, RZ, UR4, PT ;  /* 0x00000004ff007c0c */ /* 0x000fc8000bf05070 */
[----:B------:R-:W-:Y:S01]  /*1f810*/  ISETP.NE.AND.EX P0, PT, RZ, UR5, PT, P0 ;  /* 0x00000005ff007c0c */ /* 0x000fe2000bf05300 */
[----:B------:R-:W-:-:S12]  /*1f820*/  ULDC.64 UR4, c[0x0][0xaf8] ;  /* 0x0002be0000047ab9 */ /* 0x000fd80000000a00 */
[----:B------:R-:W0:Y:S01]  /*1f830*/  @P0 LDC.64 R2, c[0x0][0xaf0] ;  /* 0x0002bc00ff020b82 */ /* 0x000e220000000a00 */
[----:B---3--:R-:W-:-:S04]  /*1f840*/  LOP3.LUT R5, R5, 0x1f, RZ, 0xc0, !PT ;  /* 0x0000001f05057812 */ /* 0x008fc800078ec0ff */
[----:B------:R-:W-:Y:S01]  /*1f850*/  ISETP.NE.AND P6, PT, R5, RZ, PT ;  /* 0x000000ff0500720c */ /* 0x000fe20003fc5270 */
[----:B------:R-:W-:-:S03]  /*1f860*/  ULDC.64 UR6, c[0x0][0x198] ;  /* 0x0000660000067ab9 */ /* 0x000fc60000000a00 */
[----:B------:R-:W-:-:S09]  /*1f870*/  PLOP3.LUT P1, PT, P6, PT, PT, 0x8, 0x0 ;  /* 0x000000000000781c */ /* 0x000fd2000372e170 */
[----:B------:R-:W-:Y:S01]  /*1f880*/  VOTEU.ALL UP1, P6 ;  /* 0x00000000003f7886 */ /* 0x000fe20003020000 */
[----:B0-----:R-:W-:-:S05]  /*1f890*/  @P0 IMAD.WIDE R2, R19, 0x4, R2 ;  /* 0x0000000413020825 */ /* 0x001fca00078e0202 */
[----:B------:R0:W5:Y:S01]  /*1f8a0*/  @P0 LDG.E R4, desc[UR54][R2.64] ;  /* 0x0000003602040981 */ /* 0x000162000c1e1900 */
[----:B------:R-:W-:Y:S01]  /*1f8b0*/  ISETP.NE.U32.AND P0, PT, RZ, UR4, PT ;  /* 0x00000004ff007c0c */ /* 0x000fe2000bf05070 */
[----:B------:R-:W-:-:S03]  /*1f8c0*/  @!UP1 UIADD3 UR8, UP0, UR6, 0x270, URZ ;  /* 0x0000027006089890 */ /* 0x000fc6000ff1e03f */
[----:B------:R-:W-:Y:S01]  /*1f8d0*/  ISETP.NE.AND.EX P0, PT, RZ, UR5, PT, P0 ;  /* 0x00000005ff007c0c */ /* 0x000fe2000bf05300 */
[----:B------:R-:W-:-:S03]  /*1f8e0*/  @!UP1 UIADD3.X UR9, URZ, UR7, URZ, UP0, !UPT ;  /* 0x000000073f099290 */ /* 0x000fc600087fe43f */
[----:B------:R-:W-:Y:S01]  /*1f8f0*/  VOTEU.ALL UP0, P6 ;  /* 0x00000000003f7886 */ /* 0x000fe20003000000 */
[----:B0-----:R-:W-:Y:S01]  /*1f900*/  SEL R2, R19, RZ, !P0 ;  /* 0x000000ff13027207 */ /* 0x001fe20004000000 */
[----:B--2---:R-:W-:-:S07]  /*1f910*/  IMAD R17, R17, 0x40, R6 ;  /* 0x0000004011117824 */ /* 0x004fce00078e0206 */
.L_x_2929:
        /* <DEDUP_REMOVED lines=10> */
[----:B------:R-:W2:Y:S01]  /*1f9c0*/  LDL R3, [R1+0x1c] ;  /* 0x00001c0001037983 */ /* 0x000ea20000100800 */
[----:B------:R-:W0:Y:S01]  /*1f9d0*/  LDC.64 R20, c[0x0][0x3f8] ;  /* 0x0000fe00ff147b82 */ /* 0x000e220000000a00 */
[----:B------:R-:W-:Y:S02]  /*1f9e0*/  ULDC.64 UR4, c[0x0][0xb00] ;  /* 0x0002c00000047ab9 */ /* 0x000fe40000000a00 */
[----:B0-----:R-:W-:Y:S01]  /*1f9f0*/  LOP3.LUT P0, RZ, R20, UR4, RZ, 0xfc, !PT ;  /* 0x0000000414ff7c12 */ /* 0x001fe2000f80fcff */
[----:B------:R-:W-:-:S03]  /*1fa00*/  UMOV UR4, 0xffffffff ;  /* 0xffffffff00047882 */ /* 0x000fc60000000000 */
[----:B------:R-:W-:-:S04]  /*1fa10*/  LOP3.LUT P0, RZ, R21, UR5, RZ, 0xfc, P0 ;  /* 0x0000000515ff7c12 */ /* 0x000fc8000800fcff */
[----:B-----5:R-:W-:Y:S01]  /*1fa20*/  SEL R6, R4, RZ, !P0 ;  /* 0x000000ff04067207 */ /* 0x020fe20004000000 */
[----:B--2---:R-:W-:Y:S01]  /*1fa30*/  VIADD R3, R3, 0xffffffff ;  /* 0xffffffff03037836 */ /* 0x004fe20000000000 */
[----:B------:R-:W-:Y:S07]  /*1fa40*/  BRA.DIV UR4, `(.L_x_2930) ;  /* 0x0000004e04707947 */ /* 0x000fee000b800000 */
.L_x_3063:
[----:B------:R-:W-:Y:S01]  /*1fa50*/  UMOV UR4, 0xffffffff ;  /* 0xffffffff00047882 */ /* 0x000fe20000000000 */
[----:B------:R-:W-:Y:S02]  /*1fa60*/  SHF.R.S32.HI R8, RZ, 0x1f, R4 ;  /* 0x0000001fff087819 */ /* 0x000fe40000011404 */
[----:B------:R-:W-:Y:S05]  /*1fa70*/  BRA.DIV UR4, `(.L_x_2931) ;  /* 0x0000004e04987947 */ /* 0x000fea000b800000 */
[----:B------:R-:W-:-:S13]  /*1fa80*/  ELECT P6, URZ, PT ;  /* 0x00000000003f782f */ /* 0x000fda00038c0000 */
.L_x_3066:
        /* <DEDUP_REMOVED lines=11> */
[--C-:B------:R-:W-:Y:S01]  /*1fb40*/  SHF.R.S32.HI R7, RZ, 0x1f, R5.reuse ;  /* 0x0000001fff077819 */ /* 0x100fe20000011405 */
[----:B------:R-:W-:-:S04]  /*1fb50*/  IMAD.MOV R6, RZ, RZ, -R5 ;  /* 0x000000ffff067224 */ /* 0x000fc800078e0a05 */
[----:B------:R-:W-:Y:S02]  /*1fb60*/  IMAD R3, R9, R6, R3 ;  /* 0x0000000609037224 */ /* 0x000fe400078e0203 */
[----:B------:R-:W-:-:S04]  /*1fb70*/  IMAD R6, R8, UR4, RZ ;  /* 0x0000000408067c24 */ /* 0x000fc8000f8e02ff */
[----:B------:R-:W-:Y:S01]  /*1fb80*/  IMAD R9, R4, UR5, R6 ;  /* 0x0000000504097c24 */ /* 0x000fe2000f8e0206 */
[----:B------:R-:W-:-:S05]  /*1fb90*/  MOV R6, R5 ;  /* 0x0000000500067202 */ /* 0x000fca0000000f00 */
[----:B------:R-:W-:-:S04]  /*1fba0*/  IMAD.WIDE.U32 R6, R4, UR4, R6 ;  /* 0x0000000404067c25 */ /* 0x000fc8000f8e0006 */
[----:B------:R-:W-:Y:S01]  /*1fbb0*/  IMAD.IADD R5, R7, 0x1, R9 ;  /* 0x0000000107057824 */ /* 0x000fe200078e0209 */
[----:B------:R-:W-:-:S04]  /*1fbc0*/  LEA R10, P0, R6, R20, 0x2 ;  /* 0x00000014060a7211 */ /* 0x000fc800078010ff */
[----:B------:R-:W-:-:S05]  /*1fbd0*/  LEA.HI.X R11, R6, R21, R5, 0x2, P0 ;  /* 0x00000015060b7211 */ /* 0x000fca00000f1405 */
[----:B------:R0:W5:Y:S04]  /*1fbe0*/  LDG.E R6, desc[UR54][R10.64] ;  /* 0x000000360a067981 */ /* 0x000168000c1e1900 */
.L_x_2933:
        /* <DEDUP_REMOVED lines=9> */
.L_x_3067:
        /* <DEDUP_REMOVED lines=11> */
.L_x_2935:
[----:B------:R-:W2:Y:S04]  /*1fd30*/  LDL R9, [R1] ;  /* 0x0000000001097983 */ /* 0x000ea80000100800 */
[----:B0-----:R-:W3:Y:S01]  /*1fd40*/  LDL R7, [R1+0x10] ;  /* 0x0000100001077983 */ /* 0x001ee20000100800 */
[----:B------:R-:W-:Y:S01]  /*1fd50*/  MOV R10, 0x400 ;  /* 0x00000400000a7802 */ /* 0x000fe20000000f00 */
[----:B------:R-:W-:Y:S01]  /*1fd60*/  ULDC.64 UR14, c[0x0][0x198] ;  /* 0x00006600000e7ab9 */ /* 0x000fe20000000a00 */
[----:B------:R-:W-:Y:S01]  /*1fd70*/  R2UR UR9, R5 ;  /* 0x00000000050972ca */ /* 0x000fe200000e0000 */
[----:B------:R-:W0:Y:S01]  /*1fd80*/  S2R R11, SR_CgaCtaId ;  /* 0x00000000000b7919 */ /* 0x000e220000008800 */
[----:B------:R-:W-:Y:S01]  /*1fd90*/  R2UR UR11, R3 ;  /* 0x00000000030b72ca */ /* 0x000fe200000e0000 */
[----:B------:R-:W-:Y:S01]  /*1fda0*/  UIADD3 UR6, UP0, UR14, 0x370, URZ ;  /* 0x000003700e067890 */ /* 0x000fe2000ff1e03f */
[----:B------:R-:W-:Y:S01]  /*1fdb0*/  R2UR UR12, R0 ;  /* 0x00000000000c72ca */ /* 0x000fe200000e0000 */
[----:B------:R-:W-:Y:S01]  /*1fdc0*/  UMOV UR5, 0x14f00000 ;  /* 0x14f0000000057882 */ /* 0x000fe20000000000 */
[----:B-----5:R-:W-:Y:S01]  /*1fdd0*/  R2UR UR13, R6 ;  /* 0x00000000060d72ca */ /* 0x020fe200000e0000 */
[----:B------:R-:W-:Y:S01]  /*1fde0*/  UIADD3.X UR7, URZ, UR15, URZ, UP0, !UPT ;  /* 0x0000000f3f077290 */ /* 0x000fe200087fe43f */
[----:B------:R-:W-:-:S05]  /*1fdf0*/  UMOV UR10, URZ ;  /* 0x0000003f000a7c82 */ /* 0x000fca0008000000 */
[----:B------:R-:W-:Y:S01]  /*1fe00*/  UIADD3 UR9, UR9, 0x38830, URZ ;  /* 0x0003883009097890 */ /* 0x000fe2000fffe03f */
[----:B0-----:R-:W-:-:S05]  /*1fe10*/  LEA R10, R11, R10, 0x18 ;  /* 0x0000000a0b0a7211 */ /* 0x001fca00078ec0ff */
        /* <DEDUP_REMOVED lines=8> */
.L_x_2932:
[----:B------:R-:W0:Y:S01]  /*1fea0*/  S2R R10, SR_CgaCtaId ;  /* 0x00000000000a7919 */ /* 0x000e220000008800 */
[----:B------:R-:W-:Y:S05]  /*1feb0*/  WARPSYNC.ALL ;  /* 0x0000000000007948 */ /* 0x000fea0003800000 */
[----:B------:R-:W-:Y:S01]  /*1fec0*/  BAR.SYNC.DEFER_BLOCKING 0x8, 0xa0 ;  /* 0x0202800000007b1d */ /* 0x000fe20000010000 */
[----:B------:R-:W-:Y:S02]  /*1fed0*/  ELECT P0, URZ, PT ;  /* 0x00000000003f782f */ /* 0x000fe40003800000 */
[----:B-1----:R-:W-:-:S03]  /*1fee0*/  MOV R9, 0x400 ;  /* 0x0000040000097802 */ /* 0x002fc60000000f00 */
        /* <DEDUP_REMOVED lines=19> */
[----:B------:R-:W-:Y:S01]  /*20020*/  R2UR UR54, R5 ;  /* 0x00000000053672ca */ /* 0x000fe200000e0000 */
[----:B------:R-:W-:-:S02]  /*20030*/  UIADD3.X UR5, URZ, UR21, URZ, UP0, !UPT ;  /* 0x000000153f057290 */ /* 0x000fc400087fe43f */
[----:B------:R-:W-:Y:S01]  /*20040*/  UIADD3 UR48, UR16, 0x28400, URZ ;  /* 0x0002840010307890 */ /* 0x000fe2000fffe03f */
[----:B------:R-:W-:Y:S01]  /*20050*/  UMOV UR50, 0xc0 ;  /* 0x000000c000327882 */ /* 0x000fe20000000000 */
[----:B------:R-:W-:Y:S01]  /*20060*/  UMOV UR51, UR11 ;  /* 0x0000000b00337c82 */ /* 0x000fe20008000000 */
[----:B------:R-:W-:Y:S02]  /*20070*/  MOV R7, UR50 ;  /* 0x0000003200077c02 */ /* 0x000fe40008000f00 */
[----:B------:R1:W-:Y:S01]  /*20080*/  UTMALDG.4D [UR8], [UR14], desc[UR6] ;  /* 0x000006080e0075b4 */ /* 0x0003e20008019000 */
[----:B0-----:R-:W-:Y:S01]  /*20090*/  IMAD.MOV.U32 R2, RZ, RZ, 0x10000 ;  /* 0x00010000ff027424 */ /* 0x001fe200078e00ff */
[----:B------:R-:W-:Y:S01]  /*200a0*/  UMOV UR50, 0x40 ;  /* 0x0000004000327882 */ /* 0x000fe20000000000 */
[----:B------:R-:W-:Y:S01]  /*200b0*/  UMOV UR52, UR12 ;  /* 0x0000000c00347c82 */ /* 0x000fe20008000000 */
[----:B------:R-:W-:Y:S01]  /*200c0*/  UMOV UR53, UR13 ;  /* 0x0000000d00357c82 */ /* 0x000fe20008000000 */
[----:B------:R-:W-:Y:S01]  /*200d0*/  UIADD3 UR56, UR16, 0x2a400, URZ ;  /* 0x0002a40010387890 */ /* 0x000fe2000fffe03f */
[----:B------:R0:W-:Y:S01]  /*200e0*/  SYNCS.ARRIVE.TRANS64 RZ, [R9+URZ+0x38810], R2 ;  /* 0x0388100209ff79a7 */ /* 0x0001e2000800003f */
[----:B------:R-:W-:-:S02]  /*200f0*/  UIADD3 UR40, UR16, 0x2e400, URZ ;  /* 0x0002e40010287890 */ /* 0x000fc4000fffe03f */
        /* <DEDUP_REMOVED lines=15> */
[----:B-1----:R-:W-:Y:S01]  /*201f0*/  UIADD3 UR8, UR16, 0x26400, URZ ;  /* 0x0002640010087890 */ /* 0x002fe2000fffe03f */
[----:B0-----:R-:W-:Y:S01]  /*20200*/  MOV R2, UR55 ;  /* 0x0000003700027c02 */ /* 0x001fe20008000f00 */
[----:B------:R-:W-:Y:S01]  /*20210*/  UIADD3 UR9, UR16, 0x38810, URZ ;  /* 0x0003881010097890 */ /* 0x000fe2000fffe03f */
[----:B------:R-:W-:Y:S01]  /*20220*/  UMOV UR27, UR11 ;  /* 0x0000000b001b7c82 */ /* 0x000fe20008000000 */
[----:B------:R-:W-:Y:S01]  /*20230*/  UMOV UR28, UR12 ;  /* 0x0000000c001c7c82 */ /* 0x000fe20008000000 */
[----:B------:R-:W-:Y:S01]  /*20240*/  UMOV UR29, UR13 ;  /* 0x0000000d001d7c82 */ /* 0x000fe20008000000 */
[----:B------:R-:W-:Y:S01]  /*20250*/  UMOV UR18, 0x1c0 ;  /* 0x000001c000127882 */ /* 0x000fe20000000000 */
        /* <DEDUP_REMOVED lines=22> */
.L_x_2937:
[----:B------:R-:W-:Y:S05]  /*203c0*/  BSYNC B0 ;  /* 0x0000000000007941 */ /* 0x000fea0003800000 */
.L_x_2936:
        /* <DEDUP_REMOVED lines=8> */
[----:B0-----:R-:W-:-:S04]  /*20450*/  MOV R2, UR4 ;  /* 0x0000000400027c02 */ /* 0x001fc80008000f00 */
[----:B------:R-:W-:-:S04]  /*20460*/  SHF.L.U32 R2, R2, 0x1f, RZ ;  /* 0x0000001f02027819 */ /* 0x000fc800000006ff */
[----:B------:R-:W0:Y:S02]  /*20470*/  SYNCS.PHASECHK.TRANS64.TRYWAIT P0, [R9+URZ+0x38820], R2 ;  /* 0x03882002090075a7 */ /* 0x000e24000800017f */
[----:B0-----:R-:W-:Y:S05]  /*20480*/  @!P0 BRA `(.L_x_2938) ;  /* 0x0000004400488947 */ /* 0x001fea0003800000 */
.L_x_3068:
        /* <DEDUP_REMOVED lines=13> */
.L_x_3069:
        /* <DEDUP_REMOVED lines=11> */
.L_x_2942:
        /* <DEDUP_REMOVED lines=9> */
[----:B------:R-:W-:Y:S01]  /*206a0*/  UMOV UR10, URZ ;  /* 0x0000003f000a7c82 */ /* 0x000fe20008000000 */
        /* <DEDUP_REMOVED lines=9> */
[----:B0-----:R-:W-:-:S05]  /*20740*/  LEA R9, R10, R9, 0x18 ;  /* 0x000000090a097211 */ /* 0x001fca00078ec0ff */
        /* <DEDUP_REMOVED lines=38> */
.L_x_2940:
[----:B------:R-:W-:Y:S05]  /*209b0*/  BSYNC B0 ;  /* 0x0000000000007941 */ /* 0x000fea0003800000 */
.L_x_2939:
[----:B------:R-:W2:Y:S04]  /*209c0*/  LDL R3, [R1+0x1c] ;  /* 0x00001c0001037983 */ /* 0x000ea80000100800 */
[----:B0-----:R-:W3:Y:S01]  /*209d0*/  LDL R2, [R1+0x14] ;  /* 0x0000140001027983 */ /* 0x001ee20000100800 */
[----:B------:R-:W-:Y:S01]  /*209e0*/  BSSY B0, `(.L_x_2943) ;  /* 0x00001ac000007945 */ /* 0x000fe20003800000 */
[----:B--2---:R-:W-:-:S05]  /*209f0*/  VIADD R5, R3, 0xfffffffe ;  /* 0xfffffffe03057836 */ /* 0x004fca0000000000 */
        /* <DEDUP_REMOVED lines=41> */
.L_x_2949:
[----:B------:R-:W2:Y:S01]  /*20c90*/  S2R R3, SR_CgaCtaId ;  /* 0x0000000000037919 */ /* 0x000ea20000008800 */
[----:B------:R-:W-:-:S04]  /*20ca0*/  MOV R2, 0x400 ;  /* 0x0000040000027802 */ /* 0x000fc80000000f00 */
[----:B--2---:R-:W-:Y:S02]  /*20cb0*/  LEA R2, R3, R2, 0x18 ;  /* 0x0000000203027211 */ /* 0x004fe400078ec0ff */
[----:B------:R-:W-:-:S03]  /*20cc0*/  SHF.L.U32 R3, R12, 0x1f, RZ ;  /* 0x0000001f0c037819 */ /* 0x000fc600000006ff */
[----:B------:R-:W-:-:S04]  /*20cd0*/  IMAD R2, R13, 0x8, R2 ;  /* 0x000000080d027824 */ /* 0x000fc800078e0202 */
[----:B------:R-:W2:Y:S02]  /*20ce0*/  SYNCS.PHASECHK.TRANS64.TRYWAIT P0, [R2+URZ+0x38840], R3 ;  /* 0x03884003020075a7 */ /* 0x000ea4000800017f */
[----:B--2---:R-:W-:Y:S05]  /*20cf0*/  @!P0 BRA `(.L_x_2950) ;  /* 0x0000003c00608947 */ /* 0x004fea0003800000 */
.L_x_3070:
[----:B------:R-:W3:Y:S02]  /*20d00*/  S2R R7, SR_TID.X ;  /* 0x0000000000077919 */ /* 0x000ee40000002100 */
[----:B---3--:R-:W-:-:S04]  /*20d10*/  LOP3.LUT R7, R7, 0x7f, RZ, 0xc0, !PT ;  /* 0x0000007f07077812 */ /* 0x008fc800078ec0ff */
[----:B------:R-:W-:-:S13]  /*20d20*/  ISETP.NE.AND P1, PT, R7, RZ, PT ;  /* 0x000000ff0700720c */ /* 0x000fda0003f25270 */
        /* <DEDUP_REMOVED lines=8> */
.L_x_2951:
[----:B---3--:R-:W3:Y:S01]  /*20db0*/  LDL R7, [R1] ;  /* 0x0000000001077983 */ /* 0x008ee20000100800 */
[----:B------:R-:W-:-:S03]  /*20dc0*/  MOV R11, 0x400 ;  /* 0x00000400000b7802 */ /* 0x000fc60000000f00 */
[----:B------:R-:W4:Y:S01]  /*20dd0*/  LDL R10, [R1+0x10] ;  /* 0x00001000010a7983 */ /* 0x000f220000100800 */
[----:B0-----:R-:W0:Y:S01]  /*20de0*/  S2R R12, SR_CgaCtaId ;  /* 0x00000000000c7919 */ /* 0x001e220000008800 */
[----:B------:R-:W-:Y:S01]  /*20df0*/  R2UR UR9, R2 ;  /* 0x00000000020972ca */ /* 0x000fe200000e0000 */
[----:B------:R-:W-:Y:S01]  /*20e00*/  ULDC.64 UR6, c[0x0][0x198] ;  /* 0x0000660000067ab9 */ /* 0x000fe20000000a00 */
[----:B------:R-:W-:Y:S01]  /*20e10*/  R2UR UR12, R0 ;  /* 0x00000000000c72ca */ /* 0x000fe200000e0000 */
[----:B------:R-:W-:Y:S01]  /*20e20*/  UIADD3 UR4, UP0, UR6, 0x370, URZ ;  /* 0x0000037006047890 */ /* 0x000fe2000ff1e03f */
[----:B-----5:R-:W-:-:S03]  /*20e30*/  R2UR UR13, R6 ;  /* 0x00000000060d72ca */ /* 0x020fc600000e0000 */
[----:B------:R-:W-:Y:S01]  /*20e40*/  UIADD3.X UR5, URZ, UR7, URZ, UP0, !UPT ;  /* 0x000000073f057290 */ /* 0x000fe200087fe43f */
[----:B0-----:R-:W-:-:S05]  /*20e50*/  LEA R11, R12, R11, 0x18 ;  /* 0x0000000b0c0b7211 */ /* 0x001fca00078ec0ff */
        /* <DEDUP_REMOVED lines=12> */
.L_x_3071:
        /* <DEDUP_REMOVED lines=8> */
.L_x_2953:
[----:B0-2---:R-:W2:Y:S01]  /*20fa0*/  LDL R3, [R1] ;  /* 0x0000000001037983 */ /* 0x005ea20000100800 */
        /* <DEDUP_REMOVED lines=18> */
[----:B0-----:R-:W-:-:S04]  /*210d0*/  LEA R7, R10, R7, 0x18 ;  /* 0x000000070a077211 */ /* 0x001fc800078ec0ff */
        /* <DEDUP_REMOVED lines=35> */
.L_x_2948:
[----:B------:R-:W-:Y:S05]  /*21310*/  BSYNC B2 ;  /* 0x0000000000027941 */ /* 0x000fea0003800000 */
.L_x_2947:
[----:B------:R-:W2:Y:S02]  /*21320*/  LDL R2, [R1+0x1c] ;  /* 0x00001c0001027983 */ /* 0x000ea40000100800 */
[----:B--2---:R-:W-:-:S07]  /*21330*/  VIADD R5, R2, 0xfffffffd ;  /* 0xfffffffd02057836 */ /* 0x004fce0000000000 */
.L_x_2946:
[----:B------:R-:W-:Y:S05]  /*21340*/  BSYNC B1 ;  /* 0x0000000000017941 */ /* 0x000fea0003800000 */
.L_x_2945:
[----:B------:R-:W2:Y:S01]  /*21350*/  LDL.LU R2, [R1+0x1c] ;  /* 0x00001c0001027983 */ /* 0x000ea20000300800 */
[----:B------:R-:W-:Y:S01]  /*21360*/  VIADD R9, R9, 0xfffffffe ;  /* 0xfffffffe09097836 */ /* 0x000fe20000000000 */
[----:B--2---:R-:W-:-:S04]  /*21370*/  LOP3.LUT R2, RZ, R2, RZ, 0x33, !PT ;  /* 0x00000002ff027212 */ /* 0x004fc800078e33ff */
[----:B------:R-:W-:-:S13]  /*21380*/  ISETP.NE.AND P0, PT, R9, R2, PT ;  /* 0x000000020900720c */ /* 0x000fda0003f05270 */
[----:B------:R-:W-:Y:S05]  /*21390*/  @!P0 BRA `(.L_x_2944) ;  /* 0x0000001000408947 */ /* 0x000fea0003800000 */
.L_x_2968:
        /* <DEDUP_REMOVED lines=10> */
[----:B------:R-:W-:Y:S01]  /*21440*/  ISETP.NE.U32.AND P0, PT, RZ, UR38, PT ;  /* 0x00000026ff007c0c */ /* 0x000fe2000bf05070 */
[----:B------:R-:W-:-:S03]  /*21450*/  IMAD.MOV.U32 R11, RZ, RZ, R5 ;  /* 0x000000ffff0b7224 */ /* 0x000fc600078e0005 */
[----:B------:R-:W-:-:S13]  /*21460*/  ISETP.NE.AND.EX P0, PT, RZ, UR39, PT, P0 ;  /* 0x00000027ff007c0c */ /* 0x000fda000bf05300 */
[----:B------:R-:W-:Y:S05]  /*21470*/  @!P0 BRA `(.L_x_2956) ;  /* 0x0000000000408947 */ /* 0x000fea0003800000 */
[----:B------:R-:W2:Y:S02]  /*21480*/  LDC R11, c[0x0][0x41c] ;  /* 0x00010700ff0b7b82 */ /* 0x000ea40000000800 */
        /* <DEDUP_REMOVED lines=15> */
.L_x_2956:
[----:B------:R-:W3:Y:S01]  /*21580*/  S2R R3, SR_CgaCtaId ;  /* 0x0000000000037919 */ /* 0x000ee20000008800 */
[----:B------:R-:W-:-:S04]  /*21590*/  MOV R2, 0x400 ;  /* 0x0000040000027802 */ /* 0x000fc80000000f00 */
[----:B---3--:R-:W-:Y:S02]  /*215a0*/  LEA R2, R3, R2, 0x18 ;  /* 0x0000000203027211 */ /* 0x008fe400078ec0ff */
[----:B------:R-:W-:Y:S02]  /*215b0*/  SHF.L.U32 R3, R10, 0x1f, RZ ;  /* 0x0000001f0a037819 */ /* 0x000fe400000006ff */
[----:B------:R-:W-:-:S04]  /*215c0*/  LEA R2, R9, R2, 0x3 ;  /* 0x0000000209027211 */ /* 0x000fc800078e18ff */
[----:B------:R-:W3:Y:S02]  /*215d0*/  SYNCS.PHASECHK.TRANS64.TRYWAIT P0, [R2+URZ+0x38840], R3 ;  /* 0x03884003020075a7 */ /* 0x000ee4000800017f */
[----:B---3--:R-:W-:Y:S05]  /*215e0*/  @!P0 BRA `(.L_x_2957) ;  /* 0x00000034004c8947 */ /* 0x008fea0003800000 */
.L_x_3072:
        /* <DEDUP_REMOVED lines=11> */
.L_x_2958:
[----:B0-----:R-:W4:Y:S01]  /*216a0*/  LDL R12, [R1+0x10] ;  /* 0x00001000010c7983 */ /* 0x001f220000100800 */
[----:B--2---:R-:W-:Y:S01]  /*216b0*/  MOV R7, 0x400 ;  /* 0x0000040000077802 */ /* 0x004fe20000000f00 */
[----:B------:R-:W0:Y:S01]  /*216c0*/  S2R R13, SR_CgaCtaId ;  /* 0x00000000000d7919 */ /* 0x000e220000008800 */
[----:B------:R-:W-:Y:S01]  /*216d0*/  R2UR UR9, R2 ;  /* 0x00000000020972ca */ /* 0x000fe200000e0000 */
[----:B------:R-:W-:Y:S01]  /*216e0*/  ULDC.64 UR6, c[0x0][0x198] ;  /* 0x0000660000067ab9 */ /* 0x000fe20000000a00 */
[----:B------:R-:W-:Y:S01]  /*216f0*/  R2UR UR12, R0 ;  /* 0x00000000000c72ca */ /* 0x000fe200000e0000 */
[----:B------:R-:W-:Y:S01]  /*21700*/  UIADD3 UR4, UP0, UR6, 0x370, URZ ;  /* 0x0000037006047890 */ /* 0x000fe2000ff1e03f */
[----:B-----5:R-:W-:-:S03]  /*21710*/  R2UR UR13, R6 ;  /* 0x00000000060d72ca */ /* 0x020fc600000e0000 */
        /* <DEDUP_REMOVED lines=14> */
.L_x_3073:
        /* <DEDUP_REMOVED lines=8> */
.L_x_2960:
[----:B------:R-:W2:Y:S01]  /*21880*/  S2R R11, SR_CgaCtaId ;  /* 0x00000000000b7919 */ /* 0x000ea20000008800 */
[----:B0--3--:R-:W-:Y:S01]  /*21890*/  MOV R3, 0x400 ;  /* 0x0000040000037802 */ /* 0x009fe20000000f00 */
        /* <DEDUP_REMOVED lines=52> */
.L_x_2955:
[----:B------:R-:W-:Y:S05]  /*21be0*/  BSYNC B1 ;  /* 0x0000000000017941 */ /* 0x000fea0003800000 */
.L_x_2954:
[----:B------:R-:W-:Y:S01]  /*21bf0*/  VIADD R9, R9, 0x1 ;  /* 0x0000000109097836 */ /* 0x000fe20000000000 */
[----:B------:R-:W-:Y:S04]  /*21c00*/  BSSY B1, `(.L_x_2961) ;  /* 0x0000085000017945 */ /* 0x000fe80003800000 */
[----:B------:R-:W-:-:S04]  /*21c10*/  ISETP.NE.AND P0, PT, R9, 0x2, PT ;  /* 0x000000020900780c */ /* 0x000fc80003f05270 */
[----:B------:R-:W-:Y:S02]  /*21c20*/  SEL R2, RZ, 0x1, P0 ;  /* 0x00000001ff027807 */ /* 0x000fe40000000000 */
[----:B0-----:R-:W-:Y:S01]  /*21c30*/  SEL R12, R9, RZ, P0 ;  /* 0x000000ff090c7207 */ /* 0x001fe20000000000 */
[----:B------:R-:W-:Y:S01]  /*21c40*/  VIADD R9, R5, 0xffffffff ;  /* 0xffffffff05097836 */ /* 0x000fe20000000000 */
[----:B------:R-:W-:-:S05]  /*21c50*/  LOP3.LUT R11, R10, R2, RZ, 0x3c, !PT ;  /* 0x000000020a0b7212 */ /* 0x000fca00078e3cff */
[----:B------:R0:W-:Y:S04]  /*21c60*/  STL [R1+0x8], R11 ;  /* 0x0000080b01007387 */ /* 0x0001e80000100800 */
[----:B------:R0:W-:Y:S01]  /*21c70*/  STL [R1], R12 ;  /* 0x0000000c01007387 */ /* 0x0001e20000100800 */
[----:B------:R-:W-:Y:S05]  /*21c80*/  @!P6 BRA `(.L_x_2962) ;  /* 0x0000000400f0e947 */ /* 0x000fea0003800000 */
[----:B------:R-:W-:Y:S02]  /*21c90*/  ISETP.NE.U32.AND P0, PT, RZ, UR38, PT ;  /* 0x00000026ff007c0c */ /* 0x000fe4000bf05070 */
[----:B------:R-:W-:Y:S02]  /*21ca0*/  MOV R10, R9 ;  /* 0x00000009000a7202 */ /* 0x000fe40000000f00 */
        /* <DEDUP_REMOVED lines=18> */
.L_x_2963:
[----:B------:R-:W3:Y:S01]  /*21dd0*/  S2R R3, SR_CgaCtaId ;  /* 0x0000000000037919 */ /* 0x000ee20000008800 */
[----:B------:R-:W-:-:S04]  /*21de0*/  MOV R2, 0x400 ;  /* 0x0000040000027802 */ /* 0x000fc80000000f00 */
[----:B---3--:R-:W-:Y:S02]  /*21df0*/  LEA R2, R3, R2, 0x18 ;  /* 0x0000000203027211 */ /* 0x008fe400078ec0ff */
[----:B------:R-:W-:-:S03]  /*21e00*/  SHF.L.U32 R3, R11, 0x1f, RZ ;  /* 0x0000001f0b037819 */ /* 0x000fc600000006ff */
[----:B------:R-:W-:-:S04]  /*21e10*/  IMAD R2, R12, 0x8, R2 ;  /* 0x000000080c027824 */ /* 0x000fc800078e0202 */
[----:B------:R-:W3:Y:S02]  /*21e20*/  SYNCS.PHASECHK.TRANS64.TRYWAIT P0, [R2+URZ+0x38840], R3 ;  /* 0x03884003020075a7 */ /* 0x000ee4000800017f */
[----:B---3--:R-:W-:Y:S05]  /*21e30*/  @!P0 BRA `(.L_x_2964) ;  /* 0x0000002c00608947 */ /* 0x008fea0003800000 */
.L_x_3074:
        /* <DEDUP_REMOVED lines=11> */
.L_x_2965:
[----:B--2---:R-:W2:Y:S01]  /*21ef0*/  LDL R7, [R1] ;  /* 0x0000000001077983 */ /* 0x004ea20000100800 */
[----:B0-----:R-:W-:-:S03]  /*21f00*/  MOV R12, 0x400 ;  /* 0x00000400000c7802 */ /* 0x001fc60000000f00 */
[----:B------:R-:W4:Y:S01]  /*21f10*/  LDL R11, [R1+0x10] ;  /* 0x00001000010b7983 */ /* 0x000f220000100800 */
        /* <DEDUP_REMOVED lines=20> */
.L_x_3075:
        /* <DEDUP_REMOVED lines=8> */
.L_x_2967:
[----:B0--3--:R-:W2:Y:S01]  /*220e0*/  LDL R3, [R1] ;  /* 0x0000000001037983 */ /* 0x009ea20000100800 */
        /* <DEDUP_REMOVED lines=18> */
[----:B0-----:R-:W-:-:S05]  /*22210*/  LEA R10, R11, R10, 0x18 ;  /* 0x0000000a0b0a7211 */ /* 0x001fca00078ec0ff */
        /* <DEDUP_REMOVED lines=35> */
.L_x_2962:
[----:B------:R-:W-:Y:S05]  /*22450*/  BSYNC B1 ;  /* 0x0000000000017941 */ /* 0x000fea0003800000 */
.L_x_2961:
[----:B------:R-:W2:Y:S01]  /*22460*/  LDL R2, [R1+0x14] ;  /* 0x0000140001027983 */ /* 0x000ea20000100800 */
[----:B------:R-:W-:Y:S01]  /*22470*/  VIADD R5, R5, 0xfffffffe ;  /* 0xfffffffe05057836 */ /* 0x000fe20000000000 */
[----:B--2---:R-:W-:-:S13]  /*22480*/  ISETP.GT.AND P0, PT, R9, R2, PT ;  /* 0x000000020900720c */ /* 0x004fda0003f04270 */
[----:B------:R-:W-:Y:S05]  /*22490*/  @P0 BRA `(.L_x_2968) ;  /* 0xffffffec00c00947 */ /* 0x000fea000383ffff */
.L_x_2944:
[----:B------:R-:W-:Y:S05]  /*224a0*/  BSYNC B0 ;  /* 0x0000000000007941 */ /* 0x000fea0003800000 */
.L_x_2943:
        /* <DEDUP_REMOVED lines=25> */
.L_x_2970:
[----:B------:R-:W-:Y:S05]  /*22640*/  BSYNC B0 ;  /* 0x0000000000007941 */ /* 0x000fea0003800000 */
.L_x_2969:
[----:B--2---:R-:W2:Y:S02]  /*22650*/  LDL.LU R2, [R1+0x8] ;  /* 0x0000080001027983 */ /* 0x004ea40000300800 */
[----:B--2---:R-:W-:-:S05]  /*22660*/  LOP3.LUT R2, R2, R0, RZ, 0x3c, !PT ;  /* 0x0000000002027212 */ /* 0x004fca00078e3cff */
[----:B------:R3:W-:Y:S02]  /*22670*/  STL [R1+0x8], R2 ;  /* 0x0000080201007387 */ /* 0x0007e40000100800 */
.L_x_2925:
[----:B------:R-:W-:Y:S05]  /*22680*/  BSYNC B6 ;  /* 0x0000000000067941 */ /* 0x000fea0003800000 */
.L_x_2923:
[----:B------:R-:W-:-:S03]  /*22690*/  UMOV UR4, 0xffffffff ;  /* 0xffffffff00047882 */ /* 0x000fc60000000000 */
[----:B------:R-:W-:Y:S05]  /*226a0*/  BRA.DIV UR4, `(.L_x_2971) ;  /* 0x00000026046c7947 */ /* 0x000fea000b800000 */
[----:B------:R4:W0:Y:S04]  /*226b0*/  SHFL.IDX PT, R4, R16, RZ, 0x1f ;  /* 0x00001fff10047589 */ /* 0x00082800000e0000 */
[----:B------:R-:W0:Y:S02]  /*226c0*/  SHFL.IDX PT, R16, R16, 0x1, 0x1f ;  /* 0x00201f0010107f89 */ /* 0x000e2400000e0000 */
.L_x_3079:
[----:B------:R-:W5:Y:S01]  /*226d0*/  S2R R7, SR_TID.X ;  /* 0x0000000000077919 */ /* 0x000f620000002100 */
[----:B------:R-:W-:Y:S01]  /*226e0*/  ULDC UR4, c[0x0][0xd14] ;  /* 0x0003450000047ab9 */ /* 0x000fe20000000800 */
[----:B------:R-:W-:Y:S01]  /*226f0*/  BSSY B0, `(.L_x_2972) ;  /* 0x000000b000007945 */ /* 0x000fe20003800000 */
[----:B------:R-:W-:Y:S02]  /*22700*/  IMAD.U32 R0, RZ, RZ, UR4 ;  /* 0x00000004ff007e24 */ /* 0x000fe4000f8e00ff */
[----:B------:R-:W-:Y:S01]  /*22710*/  IMAD.MOV.U32 R17, RZ, RZ, RZ ;  /* 0x000000ffff117224 */ /* 0x000fe200078e00ff */
[----:B-----5:R-:W-:-:S04]  /*22720*/  LOP3.LUT R7, R7, 0x1f, RZ, 0xc0, !PT ;  /* 0x0000001f07077812 */ /* 0x020fc800078ec0ff */
[C---:B------:R-:W-:Y:S01]  /*22730*/  ISETP.NE.AND P0, PT, R7.reuse, 0x1f, PT ;  /* 0x0000001f0700780c */ /* 0x040fe20003f05270 */
[----:B------:R-:W-:-:S05]  /*22740*/  IMAD.IADD R5, R7, 0x1, R19 ;  /* 0x0000000107057824 */ /* 0x000fca00078e0213 */
[----:B------:R-:W-:-:S13]  /*22750*/  ISETP.GE.OR P0, PT, R5, R0, !P0 ;  /* 0x000000000500720c */ /* 0x000fda0004706670 */
[----:B------:R-:W-:Y:S05]  /*22760*/  @P0 BRA `(.L_x_2973) ;  /* 0x00000000000c0947 */ /* 0x000fea0003800000 */
[----:B---3--:R-:W3:Y:S02]  /*22770*/  LDC.64 R2, c[0x0][0xd58] ;  /* 0x00035600ff027b82 */ /* 0x008ee40000000a00 */
[----:B---3--:R-:W-:-:S05]  /*22780*/  IMAD.WIDE R2, R5, 0x4, R2 ;  /* 0x0000000405027825 */ /* 0x008fca00078e0202 */
[----:B------:R3:W5:Y:S02]  /*22790*/  LDG.E R17, desc[UR54][R2.64] ;  /* 0x0000003602117981 */ /* 0x000764000c1e1900 */
.L_x_2973:
[----:B------:R-:W-:Y:S05]  /*227a0*/  BSYNC B0 ;  /* 0x0000000000007941 */ /* 0x000fea0003800000 */
.L_x_2972:
        /* <DEDUP_REMOVED lines=11> */
[----:B---3--:R-:W-:-:S05]  /*22860*/  IADD3 R3, R13, R14, RZ ;  /* 0x0000000e0d037210 */ /* 0x008fca0007ffe0ff */
[----:B------:R-:W0:Y:S02]  /*22870*/  SHFL.UP PT, R14, R3, 0x4, RZ ;  /* 0x04800000030e7989 */ /* 0x000e2400000e00ff */
[----:B0-----:R-:W-:Y:S02]  /*22880*/  SEL R14, R14, RZ, P0 ;  /* 0x000000ff0e0e7207 */ /* 0x001fe40000000000 */
[----:B------:R-:W-:-:S03]  /*22890*/  ISETP.GE.U32.AND P0, PT, R7, 0x10, PT ;  /* 0x000000100700780c */ /* 0x000fc60003f06070 */
[----:B------:R-:W-:-:S05]  /*228a0*/  IMAD.IADD R5, R3, 0x1, R14 ;  /* 0x0000000103057824 */ /* 0x000fca00078e020e */
[----:B------:R-:W2:Y:S02]  /*228b0*/  SHFL.UP PT, R14, R5, 0x8, RZ ;  /* 0x05000000050e7989 */ /* 0x000ea400000e00ff */
[----:B--2---:R-:W-:-:S05]  /*228c0*/  SEL R6, R14, RZ, P1 ;  /* 0x000000ff0e067207 */ /* 0x004fca0000800000 */
[----:B------:R-:W-:-:S05]  /*228d0*/  IMAD.IADD R6, R5, 0x1, R6 ;  /* 0x0000000105067824 */ /* 0x000fca00078e0206 */
[----:B------:R-:W0:Y:S02]  /*228e0*/  SHFL.UP PT, R14, R6, 0x10, RZ ;  /* 0x06000000060e7989 */ /* 0x000e2400000e00ff */
[----:B0-----:R-:W-:-:S05]  /*228f0*/  SEL R7, R14, RZ, P0 ;  /* 0x000000ff0e077207 */ /* 0x001fca0000000000 */
[----:B------:R-:W-:-:S05]  /*22900*/  IMAD.IADD R2, R6, 0x1, R7 ;  /* 0x0000000106027824 */ /* 0x000fca00078e0207 */
[----:B------:R0:W2:Y:S02]  /*22910*/  SHFL.IDX PT, R14, R2, 0x1f, 0x1f ;  /* 0x03e01f00020e7f89 */ /* 0x0000a400000e0000 */
.L_x_3087:
[----:B------:R-:W-:Y:S02]  /*22920*/  ULDC UR4, c[0x0][0xd10] ;  /* 0x0003440000047ab9 */ /* 0x000fe40000000800 */
[----:B------:R-:W-:-:S04]  /*22930*/  IMAD.U32 R5, RZ, RZ, UR4 ;  /* 0x00000004ff057e24 */ /* 0x000fc8000f8e00ff */
[----:B--2---:R-:W-:-:S04]  /*22940*/  IMAD R3, R14, R5, RZ ;  /* 0x000000050e037224 */ /* 0x004fc800078e02ff */
[----:B----4-:R-:W-:-:S05]  /*22950*/  IMAD.IADD R16, R16, 0x1, R3 ;  /* 0x0000000110107824 */ /* 0x010fca00078e0203 */
[----:B------:R-:W-:-:S13]  /*22960*/  ISETP.GT.AND P0, PT, R16, R4, PT ;  /* 0x000000041000720c */ /* 0x000fda0003f04270 */
[----:B------:R-:W-:Y:S05]  /*22970*/  @P0 BRA `(.L_x_2975) ;  /* 0x0000000000b40947 */ /* 0x000fea0003800000 */
[----:B------:R-:W2:Y:S02]  /*22980*/  LDC R0, c[0x0][0xd14] ;  /* 0x00034500ff007b82 */ /* 0x000ea40000000800 */
.L_x_2980:
        /* <DEDUP_REMOVED lines=14> */
.L_x_2978:
[----:B------:R-:W-:Y:S05]  /*22a70*/  BSYNC B0 ;  /* 0x0000000000007941 */ /* 0x000fea0003800000 */
.L_x_2977:
[----:B------:R-:W-:-:S03]  /*22a80*/  UMOV UR4, 0xffffffff ;  /* 0xffffffff00047882 */ /* 0x000fc60000000000 */
[----:B------:R-:W-:Y:S05]  /*22a90*/  BRA.DIV UR4, `(.L_x_2979) ;  /* 0x00000026048c7947 */ /* 0x000fea000b800000 */
[----:B-----5:R-:W0:Y:S01]  /*22aa0*/  SHFL.UP PT, R14, R17, 0x1, RZ ;  /* 0x04200000110e7989 */ /* 0x020e2200000e00ff */
[C---:B------:R-:W-:Y:S02]  /*22ab0*/  ISETP.NE.AND P0, PT, R6.reuse, RZ, PT ;  /* 0x000000ff0600720c */ /* 0x040fe40003f05270 */
[----:B------:R-:W-:Y:S02]  /*22ac0*/  ISETP.GE.U32.AND P1, PT, R6, 0x2, PT ;  /* 0x000000020600780c */ /* 0x000fe40003f26070 */
        /* <DEDUP_REMOVED lines=18> */
.L_x_3095:
[----:B------:R-:W-:Y:S02]  /*22bf0*/  ULDC UR4, c[0x0][0xd10] ;  /* 0x0003440000047ab9 */ /* 0x000fe40000000800 */
[----:B------:R-:W-:-:S04]  /*22c00*/  IMAD.U32 R5, RZ, RZ, UR4 ;  /* 0x00000004ff057e24 */ /* 0x000fc8000f8e00ff */
[----:B--2---:R-:W-:-:S04]  /*22c10*/  IMAD R3, R14, R5, RZ ;  /* 0x000000050e037224 */ /* 0x004fc800078e02ff */
[----:B------:R-:W-:-:S05]  /*22c20*/  IMAD.IADD R16, R3, 0x1, R16 ;  /* 0x0000000103107824 */ /* 0x000fca00078e0210 */
[----:B------:R-:W-:-:S13]  /*22c30*/  ISETP.GT.AND P0, PT, R16, R4, PT ;  /* 0x000000041000720c */ /* 0x000fda0003f04270 */
[----:B------:R-:W-:Y:S05]  /*22c40*/  @!P0 BRA `(.L_x_2980) ;  /* 0xfffffffc00508947 */ /* 0x000fea000383ffff */
.L_x_2975:
        /* <DEDUP_REMOVED lines=8> */
.L_x_3099:
[----:B------:R-:W-:Y:S01]  /*22cd0*/  ISETP.NE.AND P0, PT, R3, RZ, PT ;  /* 0x000000ff0300720c */ /* 0x000fe20003f05270 */
[----:B------:R-:W-:-:S12]  /*22ce0*/  IMAD.MOV.U32 R7, RZ, RZ, RZ ;  /* 0x000000ffff077224 */ /* 0x000fd800078e00ff */
[----:B------:R-:W-:Y:S05]  /*22cf0*/  @!P0 BRA `(.L_x_2982) ;  /* 0x0000000000108947 */ /* 0x000fea0003800000 */
[----:B------:R-:W-:Y:S01]  /*22d00*/  UMOV UR4, 0xffffffff ;  /* 0xffffffff00047882 */ /* 0x000fe20000000000 */
[----:B------:R-:W-:Y:S02]  /*22d10*/  VIADD R12, R6, 0xffffffff ;  /* 0xffffffff060c7836 */ /* 0x000fe40000000000 */
[----:B------:R-:W-:Y:S05]  /*22d20*/  BRA.DIV UR4, `(.L_x_2983) ;  /* 0x0000002a04047947 */ /* 0x000fea000b800000 */
[----:B------:R4:W0:Y:S02]  /*22d30*/  SHFL.IDX PT, R7, R2, R12, 0x1f ;  /* 0x00001f0c02077589 */ /* 0x00082400000e0000 */
.L_x_2982:
[----:B0---4-:R-:W0:Y:S01]  /*22d40*/  LDC.64 R2, c[0x0][0xd68] ;  /* 0x00035a00ff027b82 */ /* 0x011e220000000a00 */
[----:B------:R-:W-:-:S04]  /*22d50*/  IMAD.IADD R19, R6, 0x1, R19 ;  /* 0x0000000106137824 */ /* 0x000fc800078e0213 */
[----:B0-----:R-:W-:-:S05]  /*22d60*/  IMAD.WIDE R2, R19, 0x4, R2 ;  /* 0x0000000413027825 */ /* 0x001fca00078e0202 */
[----:B-1----:R-:W2:Y:S01]  /*22d70*/  LDG.E R9, desc[UR54][R2.64] ;  /* 0x0000003602097981 */ /* 0x002ea2000c1e1900 */
[----:B------:R-:W-:Y:S02]  /*22d80*/  IMAD R16, R7, R5, R16 ;  /* 0x0000000507107224 */ /* 0x000fe400078e0210 */
[----:B--23--:R-:W-:-:S05]  /*22d90*/  IMAD R6, R17, R9, RZ ;  /* 0x0000000911067224 */ /* 0x00cfca00078e02ff */
[----:B------:R-:W-:-:S04]  /*22da0*/  IABS R8, R6 ;  /* 0x0000000600087213 */ /* 0x000fc80000000000 */
[----:B------:R-:W0:Y:S08]  /*22db0*/  I2F.RP R2, R8 ;  /* 0x0000000800027306 */ /* 0x000e300000209400 */
[----:B0-----:R-:W0:Y:S02]  /*22dc0*/  MUFU.RCP R2, R2 ;  /* 0x0000000200027308 */ /* 0x001e240000001000 */
[----:B0-----:R-:W-:-:S06]  /*22dd0*/  VIADD R2, R2, 0xffffffe ;  /* 0x0ffffffe02027836 */ /* 0x001fcc0000000000 */
[----:B------:R-:W0:Y:S02]  /*22de0*/  F2I.FTZ.U32.TRUNC.NTZ R3, R2 ;  /* 0x0000000200037305 */ /* 0x000e24000021f000 */
[----:B0-----:R-:W-:-:S04]  /*22df0*/  IMAD.MOV R2, RZ, RZ, -R3 ;  /* 0x000000ffff027224 */ /* 0x001fc800078e0a03 */
[----:B------:R-:W-:Y:S02]  /*22e00*/  IMAD R10, R2, R8, RZ ;  /* 0x00000008020a7224 */ /* 0x000fe400078e02ff */
[----:B------:R-:W-:-:S04]  /*22e10*/  IMAD.MOV.U32 R2, RZ, RZ, RZ ;  /* 0x000000ffff027224 */ /* 0x000fc800078e00ff */
[----:B------:R-:W-:-:S04]  /*22e20*/  IMAD.HI.U32 R10, R3, R10, R2 ;  /* 0x0000000a030a7227 */ /* 0x000fc800078e0002 */
[----:B------:R-:W-:Y:S01]  /*22e30*/  IMAD.IADD R2, R4, 0x1, -R16 ;  /* 0x0000000104027824 */ /* 0x000fe200078e0a10 */
[----:B------:R-:W-:-:S04]  /*22e40*/  IABS R4, R6 ;  /* 0x0000000600047213 */ /* 0x000fc80000000000 */
        /* <DEDUP_REMOVED lines=19> */
[----:B------:R-:W-:Y:S02]  /*22f80*/  VIADDMNMX R9, R3, R5, R9, PT ;  /* 0x0000000503097246 */ /* 0x000fe40003800109 */
[----:B------:R-:W-:Y:S02]  /*22f90*/  IADD3 R7, R4, R7, RZ ;  /* 0x0000000704077210 */ /* 0x000fe40007ffe0ff */
        /* <DEDUP_REMOVED lines=29> */
.L_x_2976:
[----:B------:R-:W-:Y:S01]  /*23170*/  UMOV UR4, URZ ;  /* 0x0000003f00047c82 */ /* 0x000fe20008000000 */
[----:B------:R-:W-:Y:S01]  /*23180*/  UMOV UR5, URZ ;  /* 0x0000003f00057c82 */ /* 0x000fe20008000000 */
[----:B------:R-:W-:Y:S01]  /*23190*/  ULDC UR6, c[0x0][0xd14] ;  /* 0x0003450000067ab9 */ /* 0x000fe20000000800 */
[----:B------:R-:W-:Y:S02]  /*231a0*/  IMAD.MOV.U32 R16, RZ, RZ, R4 ;  /* 0x000000ffff107224 */ /* 0x000fe400078e0004 */
[----:B------:R-:W-:Y:S02]  /*231b0*/  IMAD.U32 R17, RZ, RZ, UR4 ;  /* 0x00000004ff117e24 */ /* 0x000fe4000f8e00ff */
[----:B------:R-:W-:Y:S02]  /*231c0*/  IMAD.U32 R18, RZ, RZ, UR5 ;  /* 0x00000005ff127e24 */ /* 0x000fe4000f8e00ff */
[----:B------:R-:W-:-:S07]  /*231d0*/  IMAD.U32 R19, RZ, RZ, UR6 ;  /* 0x00000006ff137e24 */ /* 0x000fce000f8e00ff */
.L_x_2984:
        /* <DEDUP_REMOVED lines=12> */
.L_x_2885:
[----:B-1----:R-:W2:Y:S01]  /*232a0*/  LDL R0, [R1+0x24] ;  /* 0x0000240001007983 */ /* 0x002ea20000100800 */
[----:B------:R-:W1:Y:S01]  /*232b0*/  S2R R3, SR_CgaCtaId ;  /* 0x0000000000037919 */ /* 0x000e620000008800 */
[----:B--2---:R-:W-:Y:S02]  /*232c0*/  R2UR UR4, R0 ;  /* 0x00000000000472ca */ /* 0x004fe400000e0000 */
[----:B------:R-:W-:-:S04]  /*232d0*/  MOV R0, 0x400 ;  /* 0x0000040000007802 */ /* 0x000fc80000000f00 */
[----:B-1----:R-:W-:-:S07]  /*232e0*/  LEA R0, R3, R0, 0x18 ;  /* 0x0000000003007211 */ /* 0x002fce00078ec0ff */
[----:B------:R-:W-:-:S04]  /*232f0*/  UIADD3 UR4, UR4, 0x1, URZ ;  /* 0x0000000104047890 */ /* 0x000fc8000fffe03f */
[----:B------:R-:W-:-:S04]  /*23300*/  ULEA.HI UR5, UR4, UR4, URZ, 0x1 ;  /* 0x0000000404057291 */ /* 0x000fc8000f8f083f */
[----:B------:R-:W-:-:S04]  /*23310*/  ULOP3.LUT UR5, UR5, 0xfffffffe, URZ, 0xc0, !UPT ;  /* 0xfffffffe05057892 */ /* 0x000fc8000f8ec03f */
[----:B------:R-:W-:-:S06]  /*23320*/  UIADD3 UR5, UR4, -UR5, URZ ;  /* 0x8000000504057290 */ /* 0x000fcc000fffe03f */
[----:B------:R-:W-:-:S05]  /*23330*/  IMAD.U32 R3, RZ, RZ, UR5 ;  /* 0x00000005ff037e24 */ /* 0x000fca000f8e00ff */
[----:B------:R-:W-:-:S04]  /*23340*/  SHF.L.U32 R3, R3, 0x1f, RZ ;  /* 0x0000001f03037819 */ /* 0x000fc800000006ff */
[----:B------:R-:W1:Y:S02]  /*23350*/  SYNCS.PHASECHK.TRANS64.TRYWAIT P0, [R0+URZ+0x38820], R3 ;  /* 0x03882003000075a7 */ /* 0x000e64000800017f */
[----:B-1----:R-:W-:Y:S05]  /*23360*/  @!P0 BRA `(.L_x_2986) ;  /* 0x00000020009c8947 */ /* 0x002fea0003800000 */
.L_x_3102:
[----:B------:R-:W-:-:S03]  /*23370*/  UMOV UR4, 0xffffffff ;  /* 0xffffffff00047882 */ /* 0x000fc60000000000 */
[----:B------:R-:W-:Y:S05]  /*23380*/  BRA.DIV UR4, `(.L_x_2987) ;  /* 0x0000002204a87947 */ /* 0x000fea000b800000 */
[----:B---3--:R-:W2:Y:S02]  /*23390*/  S2R R2, SR_TID.X ;  /* 0x0000000000027919 */ /* 0x008ea40000002100 */
[----:B--2---:R-:W-:-:S04]  /*233a0*/  SHF.R.U32.HI R2, RZ, 0x5, R2 ;  /* 0x00000005ff027819 */ /* 0x004fc80000011602 */
[----:B------:R-:W-:-:S05]  /*233b0*/  LOP3.LUT R2, R2, 0x3, RZ, 0xc0, !PT ;  /* 0x0000000302027812 */ /* 0x000fca00078ec0ff */
[----:B------:R2:W3:Y:S02]  /*233c0*/  SHFL.IDX PT, R14, R2, RZ, 0x1f ;  /* 0x00001fff020e7589 */ /* 0x0004e400000e0000 */
.L_x_3105:
[----:B---3--:R-:W-:-:S13]  /*233d0*/  ISETP.NE.AND P0, PT, R14, RZ, PT ;  /* 0x000000ff0e00720c */ /* 0x008fda0003f05270 */
[----:B------:R-:W-:Y:S05]  /*233e0*/  @P0 BRA `(.L_x_2667) ;  /* 0x00000000009c0947 */ /* 0x000fea0003800000 */
[----:B------:R-:W-:-:S03]  /*233f0*/  UMOV UR4, 0xffffffff ;  /* 0xffffffff00047882 */ /* 0x000fc60000000000 */
[----:B------:R-:W-:Y:S05]  /*23400*/  BRA.DIV UR4, `(.L_x_2988) ;  /* 0x0000002204bc7947 */ /* 0x000fea000b800000 */
[----:B------:R-:W-:-:S13]  /*23410*/  ELECT P6, URZ, PT ;  /* 0x00000000003f782f */ /* 0x000fda00038c0000 */
.L_x_3108:
[----:B------:R-:W-:Y:S05]  /*23420*/  @!P6 BRA `(.L_x_2667) ;  /* 0x00000000008ce947 */ /* 0x000fea0003800000 */
[----:B--2---:R-:W2:Y:S02]  /*23430*/  LDL R2, [R1+0x30] ;  /* 0x0000300001027983 */ /* 0x004ea40000100800 */
[----:B--2---:R-:W-:-:S13]  /*23440*/  R2UR UR4, R2 ;  /* 0x00000000020472ca */ /* 0x004fda00000e0000 */
[----:B------:R-:W-:-:S06]  /*23450*/  ULOP3.LUT UR4, UR4, 0x2, URZ, 0xfc, !UPT ;  /* 0x0000000204047892 */ /* 0x000fcc000f8efc3f */
[----:B------:R-:W-:-:S04]  /*23460*/  MOV R2, UR4 ;  /* 0x0000000400027c02 */ /* 0x000fc80008000f00 */
[----:B------:R-:W-:-:S13]  /*23470*/  ISETP.NE.AND P2, PT, R2, 0x3, PT ;  /* 0x000000030200780c */ /* 0x000fda0003f45270 */
[----:B------:R-:W-:Y:S05]  /*23480*/  @!P2 BRA `(.L_x_2989) ;  /* 0x000000000004a947 */ /* 0x000fea0003800000 */
[----:B------:R-:W-:Y:S01]  /*23490*/  BPT.TRAP 0x1 ;  /* 0x000000040000795c */ /* 0x000fe20000300000 */
.L_x_2989:
        /* <DEDUP_REMOVED lines=14> */
.L_x_3109:
[----:B------:R-:W2:Y:S02]  /*23580*/  SYNCS.PHASECHK.TRANS64.TRYWAIT P0, [R7+URZ], R2 ;  /* 0x00000002070075a7 */ /* 0x000ea4000800017f */
[----:B--2---:R-:W-:Y:S05]  /*23590*/  @!P0 BRA `(.L_x_2991) ;  /* 0x00000020008c8947 */ /* 0x004fea0003800000 */
.L_x_3110:
[----:B------:R-:W-:Y:S05]  /*235a0*/  @!P2 BRA `(.L_x_2992) ;  /* 0x000000000004a947 */ /* 0x000fea0003800000 */
[----:B------:R-:W-:Y:S01]  /*235b0*/  BPT.TRAP 0x1 ;  /* 0x000000040000795c */ /* 0x000fe20000300000 */
.L_x_2992:
[----:B------:R-:W3:Y:S01]  /*235c0*/  LDL.LU R4, [R1] ;  /* 0x0000000001047983 */ /* 0x000ee20000300800 */
[----:B------:R-:W-:-:S04]  /*235d0*/  VIADD R0, R0, 0x38860 ;  /* 0x0003886000007836 */ /* 0x000fc80000000000 */
[----:B---3--:R-:W-:-:S04]  /*235e0*/  IMAD R4, R4, 0x8, R0 ;  /* 0x0000000804047824 */ /* 0x008fc800078e0200 */
[----:B------:R-:W3:Y:S02]  /*235f0*/  SYNCS.PHASECHK.TRANS64.TRYWAIT P0, [R4+URZ], R5 ;  /* 0x00000005040075a7 */ /* 0x000ee4000800017f */
[----:B---3--:R-:W-:Y:S05]  /*23600*/  @!P0 BRA `(.L_x_2993) ;  /* 0x0000002000848947 */ /* 0x008fea0003800000 */
.L_x_3111:
[----:B------:R-:W-:-:S07]  /*23610*/  IMAD R3, R3, 0x8, R0 ;  /* 0x0000000803037824 */ /* 0x000fce00078e0200 */
.L_x_2994:
[----:B----4-:R4:W0:Y:S02]  /*23620*/  SYNCS.PHASECHK.TRANS64.TRYWAIT P0, [R3+URZ], R2 ;  /* 0x00000002030075a7 */ /* 0x010824000800017f */
[----:B0-----:R-:W-:Y:S05]  /*23630*/  @!P0 NANOSLEEP.SYNCS 0x989680 ;  /* 0x009896800000895d */ /* 0x001fea0003900000 */
[----:B------:R-:W0:Y:S02]  /*23640*/  @!P0 SYNCS.PHASECHK.TRANS64 P0, [R3+URZ], R2 ;  /* 0x00000002030085a7 */ /* 0x000e24000800007f */
[----:B0-----:R-:W-:Y:S05]  /*23650*/  @!P0 BRA `(.L_x_2994) ;  /* 0xfffffffc00f08947 */ /* 0x001fea000383ffff */
.L_x_2667:
[----:B------:R-:W-:Y:S05]  /*23660*/  BSYNC B8 ;  /* 0x0000000000087941 */ /* 0x000fea0003800000 */
.L_x_2664:
[----:B------:R-:W-:Y:S05]  /*23670*/  EXIT ;  /* 0x000000000000794d */ /* 0x000fea0003800000 */
.L_x_2691:
[----:B0-----:R0:W1:Y:S02]  /*23680*/  SYNCS.PHASECHK.TRANS64.TRYWAIT P5, [R70+URZ+0x38890], R77 ;  /* 0x0388904d460075a7 */ /* 0x00106400080a017f */
[----:B-1----:R-:W-:Y:S05]  /*23690*/  @!P5 NANOSLEEP.SYNCS 0x989680 ;  /* 0x009896800000d95d */ /* 0x002fea0003900000 */
[----:B------:R-:W1:Y:S02]  /*236a0*/  @!P5 SYNCS.PHASECHK.TRANS64 P5, [R70+URZ+0x38890], R77 ;  /* 0x0388904d4600d5a7 */ /* 0x000e6400080a007f */
[----:B-1----:R-:W-:Y:S05]  /*236b0*/  @!P5 BRA `(.L_x_2691) ;  /* 0xfffffffc00f0d947 */ /* 0x002fea000383ffff */
[----:B------:R-:W-:Y:S05]  /*236c0*/  BRA `(.L_x_2995) ;  /* 0xfffffdf000bc7947 */ /* 0x000fea000383ffff */
.L_x_2701:
[----:B0-----:R0:W1:Y:S02]  /*236d0*/  SYNCS.PHASECHK.TRANS64.TRYWAIT P5, [R70+URZ+0x38890], R77 ;  /* 0x0388904d460075a7 */ /* 0x00106400080a017f */
[----:B-1----:R-:W-:Y:S05]  /*236e0*/  @!P5 NANOSLEEP.SYNCS 0x989680 ;  /* 0x009896800000d95d */ /* 0x002fea0003900000 */
[----:B------:R-:W1:Y:S02]  /*236f0*/  @!P5 SYNCS.PHASECHK.TRANS64 P5, [R70+URZ+0x38890], R77 ;  /* 0x0388904d4600d5a7 */ /* 0x000e6400080a007f */
[----:B-1----:R-:W-:Y:S05]  /*23700*/  @!P5 BRA `(.L_x_2701) ;  /* 0xfffffffc00f0d947 */ /* 0x002fea000383ffff */
[----:B------:R-:W-:Y:S05]  /*23710*/  BRA `(.L_x_2996) ;  /* 0xfffffdfc00107947 */ /* 0x000fea000383ffff */
.L_x_2706:
[----:B0-----:R0:W1:Y:S02]  /*23720*/  SYNCS.PHASECHK.TRANS64.TRYWAIT P5, [R70+URZ+0x38890], R77 ;  /* 0x0388904d460075a7 */ /* 0x00106400080a017f */
[----:B-1----:R-:W-:Y:S05]  /*23730*/  @!P5 NANOSLEEP.SYNCS 0x989680 ;  /* 0x009896800000d95d */ /* 0x002fea0003900000 */
[----:B------:R-:W1:Y:S02]  /*23740*/  @!P5 SYNCS.PHASECHK.TRANS64 P5, [R70+URZ+0x38890], R77 ;  /* 0x0388904d4600d5a7 */ /* 0x000e6400080a007f */
[----:B-1----:R-:W-:Y:S05]  /*23750*/  @!P5 BRA `(.L_x_2706) ;  /* 0xfffffffc00f0d947 */ /* 0x002fea000383ffff */
[----:B------:R-:W-:Y:S05]  /*23760*/  BRA `(.L_x_2997) ;  /* 0xfffffe0400207947 */ /* 0x000fea000383ffff */
.L_x_2710:
[----:B--2---:R2:W4:Y:S02]  /*23770*/  SYNCS.PHASECHK.TRANS64.TRYWAIT P5, [R70+URZ+0x388b0], R77 ;  /* 0x0388b04d460075a7 */ /* 0x00452400080a017f */
[----:B----4-:R-:W-:Y:S05]  /*23780*/  @!P5 NANOSLEEP.SYNCS 0x989680 ;  /* 0x009896800000d95d */ /* 0x010fea0003900000 */
[----:B------:R-:W4:Y:S02]  /*23790*/  @!P5 SYNCS.PHASECHK.TRANS64 P5, [R70+URZ+0x388b0], R77 ;  /* 0x0388b04d4600d5a7 */ /* 0x000f2400080a007f */
[----:B----4-:R-:W-:Y:S05]  /*237a0*/  @!P5 BRA `(.L_x_2710) ;  /* 0xfffffffc00f0d947 */ /* 0x010fea000383ffff */
[----:B------:R-:W-:Y:S05]  /*237b0*/  BRA `(.L_x_2998) ;  /* 0xfffffe04009c7947 */ /* 0x000fea000383ffff */
.L_x_2753:
[----:B------:R-:W-:Y:S01]  /*237c0*/  BSSY B1, `(.L_x_2999) ;  /* 0x0000008000017945 */ /* 0x000fe20003800000 */
[----:B------:R-:W-:Y:S01]  /*237d0*/  MOV R13, R4 ;  /* 0x00000004000d7202 */ /* 0x000fe20000000f00 */
[----:B------:R-:W-:Y:S02]  /*237e0*/  IMAD.MOV.U32 R12, RZ, RZ, RZ ;  /* 0x000000ffff0c7224 */ /* 0x000fe400078e00ff */
[----:B------:R-:W-:Y:S02]  /*237f0*/  IMAD.MOV.U32 R11, RZ, RZ, 0x1c1f ;  /* 0x00001c1fff0b7424 */ /* 0x000fe400078e00ff */
[----:B------:R-:W-:-:S07]  /*23800*/  IMAD.MOV.U32 R15, RZ, RZ, -0x1 ;  /* 0xffffffffff0f7424 */ /* 0x000fce00078e00ff */
[----:B-----5:R-:W-:Y:S05]  /*23810*/  WARPSYNC.COLLECTIVE R15, `(.L_x_3000) ;  /* 0x000000000f087348 */ /* 0x020fea0003c00000 */
[----:B------:R0:W1:Y:S02]  /*23820*/  SHFL.IDX P6, R14, R13, R12, R11 ;  /* 0x0000000c0d0e7389 */ /* 0x00006400000c000b */
[----:B01---5:R-:W-:Y:S01]  /*23830*/  ENDCOLLECTIVE ;  /* 0x000000000000791b */ /* 0x023fe20003800000 */
.L_x_3000:
[----:B------:R-:W-:Y:S05]  /*23840*/  BSYNC B1 ;  /* 0x0000000000017941 */ /* 0x000fea0003800000 */
.L_x_2999:
[----:B------:R-:W-:Y:S05]  /*23850*/  BRA `(.L_x_3001) ;  /* 0xfffffe4000b07947 */ /* 0x000fea000383ffff */
.L_x_2754:
[----:B------:R-:W-:Y:S01]  /*23860*/  BSSY B1, `(.L_x_3002) ;  /* 0x0000008000017945 */ /* 0x000fe20003800000 */
[----:B------:R-:W-:Y:S02]  /*23870*/  IMAD.MOV.U32 R13, RZ, RZ, R3 ;  /* 0x000000ffff0d7224 */ /* 0x000fe400078e0003 */
[----:B------:R-:W-:Y:S02]  /*23880*/  IMAD.MOV.U32 R12, RZ, RZ, RZ ;  /* 0x000000ffff0c7224 */ /* 0x000fe400078e00ff */
[----:B------:R-:W-:Y:S02]  /*23890*/  IMAD.MOV.U32 R11, RZ, RZ, 0x1c1f ;  /* 0x00001c1fff0b7424 */ /* 0x000fe400078e00ff */
[----:B------:R-:W-:-:S07]  /*238a0*/  IMAD.MOV.U32 R15, RZ, RZ, -0x1 ;  /* 0xffffffffff0f7424 */ /* 0x000fce00078e00ff */
[----:B-----5:R-:W-:Y:S05]  /*238b0*/  WARPSYNC.COLLECTIVE R15, `(.L_x_3003) ;  /* 0x000000000f087348 */ /* 0x020fea0003c00000 */
[----:B------:R0:W1:Y:S02]  /*238c0*/  SHFL.IDX P6, R14, R13, R12, R11 ;  /* 0x0000000c0d0e7389 */ /* 0x00006400000c000b */
[----:B01---5:R-:W-:Y:S01]  /*238d0*/  ENDCOLLECTIVE ;  /* 0x000000000000791b */ /* 0x023fe20003800000 */
.L_x_3003:
[----:B------:R-:W-:Y:S05]  /*238e0*/  BSYNC B1 ;  /* 0x0000000000017941 */ /* 0x000fea0003800000 */
.L_x_3002:
[----:B------:R-:W-:Y:S05]  /*238f0*/  BRA `(.L_x_3004) ;  /* 0xfffffe4000907947 */ /* 0x000fea000383ffff */
.L_x_2755:
        /* <DEDUP_REMOVED lines=8> */
.L_x_3006:
[----:B------:R-:W-:Y:S05]  /*23980*/  BSYNC B1 ;  /* 0x0000000000017941 */ /* 0x000fea0003800000 */
.L_x_3005:
[----:B------:R-:W-:Y:S05]  /*23990*/  BRA `(.L_x_3007) ;  /* 0xfffffe4000707947 */ /* 0x000fea000383ffff */
.L_x_2756:
        /* <DEDUP_REMOVED lines=8> */
.L_x_3009:
[----:B------:R-:W-:Y:S05]  /*23a20*/  BSYNC B1 ;  /* 0x0000000000017941 */ /* 0x000fea0003800000 */
.L_x_3008:
[----:B------:R-:W-:Y:S05]  /*23a30*/  BRA `(.L_x_3010) ;  /* 0xfffffe4000507947 */ /* 0x000fea000383ffff */
.L_x_2757:
[----:B------:R-:W-:Y:S01]  /*23a40*/  BSSY B1, `(.L_x_3011) ;  /* 0x0000008000017945 */ /* 0x000fe20003800000 */
[----:B------:R-:W-:Y:S01]  /*23a50*/  MOV R13, R4 ;  /* 0x00000004000d7202 */ /* 0x000fe20000000f00 */
[----:B------:R-:W-:Y:S02]  /*23a60*/  IMAD.MOV.U32 R12, RZ, RZ, 0x1 ;  /* 0x00000001ff0c7424 */ /* 0x000fe400078e00ff */
[----:B------:R-:W-:Y:S02]  /*23a70*/  IMAD.MOV.U32 R11, RZ, RZ, 0x1c1f ;  /* 0x00001c1fff0b7424 */ /* 0x000fe400078e00ff */
[----:B------:R-:W-:-:S07]  /*23a80*/  IMAD.MOV.U32 R15, RZ, RZ, -0x1 ;  /* 0xffffffffff0f7424 */ /* 0x000fce00078e00ff */
[----:B-----5:R-:W-:Y:S05]  /*23a90*/  WARPSYNC.COLLECTIVE R15, `(.L_x_3012) ;  /* 0x000000000f087348 */ /* 0x020fea0003c00000 */
[----:B------:R0:W1:Y:S02]  /*23aa0*/  SHFL.IDX P6, R14, R13, R12, R11 ;  /* 0x0000000c0d0e7389 */ /* 0x00006400000c000b */
[----:B01---5:R-:W-:Y:S01]  /*23ab0*/  ENDCOLLECTIVE ;  /* 0x000000000000791b */ /* 0x023fe20003800000 */
.L_x_3012:
[----:B------:R-:W-:Y:S05]  /*23ac0*/  BSYNC B1 ;  /* 0x0000000000017941 */ /* 0x000fea0003800000 */
.L_x_3011:
[----:B------:R-:W-:Y:S05]  /*23ad0*/  BRA `(.L_x_3013) ;  /* 0xfffffe4000307947 */ /* 0x000fea000383ffff */
.L_x_2758:
[----:B------:R-:W-:Y:S01]  /*23ae0*/  BSSY B1, `(.L_x_3014) ;  /* 0x0000008000017945 */ /* 0x000fe20003800000 */
[----:B------:R-:W-:Y:S02]  /*23af0*/  IMAD.MOV.U32 R13, RZ, RZ, R3 ;  /* 0x000000ffff0d7224 */ /* 0x000fe400078e0003 */
[----:B------:R-:W-:Y:S02]  /*23b00*/  IMAD.MOV.U32 R12, RZ, RZ, 0x1 ;  /* 0x00000001ff0c7424 */ /* 0x000fe400078e00ff */
[----:B------:R-:W-:Y:S02]  /*23b10*/  IMAD.MOV.U32 R11, RZ, RZ, 0x1c1f ;  /* 0x00001c1fff0b7424 */ /* 0x000fe400078e00ff */
[----:B------:R-:W-:-:S07]  /*23b20*/  IMAD.MOV.U32 R15, RZ, RZ, -0x1 ;  /* 0xffffffffff0f7424 */ /* 0x000fce00078e00ff */
[----:B-----5:R-:W-:Y:S05]  /*23b30*/  WARPSYNC.COLLECTIVE R15, `(.L_x_3015) ;  /* 0x000000000f087348 */ /* 0x020fea0003c00000 */
[----:B------:R0:W1:Y:S02]  /*23b40*/  SHFL.IDX P6, R14, R13, R12, R11 ;  /* 0x0000000c0d0e7389 */ /* 0x00006400000c000b */
[----:B01---5:R-:W-:Y:S01]  /*23b50*/  ENDCOLLECTIVE ;  /* 0x000000000000791b */ /* 0x023fe20003800000 */
.L_x_3015:
[----:B------:R-:W-:Y:S05]  /*23b60*/  BSYNC B1 ;  /* 0x0000000000017941 */ /* 0x000fea0003800000 */
.L_x_3014:
[----:B------:R-:W-:Y:S05]  /*23b70*/  BRA `(.L_x_3016) ;  /* 0xfffffe4000107947 */ /* 0x000fea000383ffff */
.L_x_2759:
        /* <DEDUP_REMOVED lines=8> */
.L_x_3018:
[----:B------:R-:W-:Y:S05]  /*23c00*/  BSYNC B1 ;  /* 0x0000000000017941 */ /* 0x000fea0003800000 */
.L_x_3017:
[----:B------:R-:W-:Y:S05]  /*23c10*/  BRA `(.L_x_3019) ;  /* 0xfffffe3c00f07947 */ /* 0x000fea000383ffff */
.L_x_2760:
        /* <DEDUP_REMOVED lines=8> */
.L_x_3021:
[----:B------:R-:W-:Y:S05]  /*23ca0*/  BSYNC B1 ;  /* 0x0000000000017941 */ /* 0x000fea0003800000 */
.L_x_3020:
[----:B------:R-:W-:Y:S05]  /*23cb0*/  BRA `(.L_x_3022) ;  /* 0xfffffe3c00d07947 */ /* 0x000fea000383ffff */
.L_x_2762:
[----:B0-----:R0:W1:Y:S02]  /*23cc0*/  SYNCS.PHASECHK.TRANS64.TRYWAIT P2, [R18+URZ+0x38800], R5 ;  /* 0x03880005120075a7 */ /* 0x001064000804017f */
[----:B-1----:R-:W-:Y:S05]  /*23cd0*/  @!P2 NANOSLEEP.SYNCS 0x989680 ;  /* 0x009896800000a95d */ /* 0x002fea0003900000 */
[----:B------:R-:W1:Y:S02]  /*23ce0*/  @!P2 SYNCS.PHASECHK.TRANS64 P2, [R18+URZ+0x38800], R5 ;  /* 0x038800051200a5a7 */ /* 0x000e64000804007f */
[----:B-1----:R-:W-:Y:S05]  /*23cf0*/  @!P2 BRA `(.L_x_2762) ;  /* 0xfffffffc00f0a947 */ /* 0x002fea000383ffff */
[----:B------:R-:W-:Y:S05]  /*23d00*/  BRA `(.L_x_3023) ;  /* 0xfffffe4000487947 */ /* 0x000fea000383ffff */
.L_x_2770:
        /* <DEDUP_REMOVED lines=8> */
.L_x_3025:
[----:B------:R-:W-:Y:S05]  /*23d90*/  BSYNC B1 ;  /* 0x0000000000017941 */ /* 0x000fea0003800000 */
.L_x_3024:
[----:B------:R-:W-:Y:S05]  /*23da0*/  BRA `(.L_x_3026) ;  /* 0xfffffe50001c7947 */ /* 0x000fea000383ffff */
.L_x_2771:
        /* <DEDUP_REMOVED lines=8> */
.L_x_3028:
[----:B------:R-:W-:Y:S05]  /*23e30*/  BSYNC B1 ;  /* 0x0000000000017941 */ /* 0x000fea0003800000 */
.L_x_3027:
[----:B------:R-:W-:Y:S05]  /*23e40*/  BRA `(.L_x_3029) ;  /* 0xfffffe4c00fc7947 */ /* 0x000fea000383ffff */
.L_x_2772:
        /* <DEDUP_REMOVED lines=8> */
.L_x_3031:
[----:B------:R-:W-:Y:S05]  /*23ed0*/  BSYNC B1 ;  /* 0x0000000000017941 */ /* 0x000fea0003800000 */
.L_x_3030:
[----:B------:R-:W-:Y:S05]  /*23ee0*/  BRA `(.L_x_3032) ;  /* 0xfffffe4c00dc7947 */ /* 0x000fea000383ffff */
.L_x_2773:
        /* <DEDUP_REMOVED lines=8> */
.L_x_3034:
[----:B------:R-:W-:Y:S05]  /*23f70*/  BSYNC B1 ;  /* 0x0000000000017941 */ /* 0x000fea0003800000 */
.L_x_3033:
[----:B------:R-:W-:Y:S05]  /*23f80*/  BRA `(.L_x_3035) ;  /* 0xfffffe4c00bc7947 */ /* 0x000fea000383ffff */
.L_x_2774:
        /* <DEDUP_REMOVED lines=8> */
.L_x_3037:
[----:B------:R-:W-:Y:S05]  /*24010*/  BSYNC B1 ;  /* 0x0000000000017941 */ /* 0x000fea0003800000 */
.L_x_3036:
[----:B------:R-:W-:Y:S05]  /*24020*/  BRA `(.L_x_3038) ;  /* 0xfffffe4c009c7947 */ /* 0x000fea000383ffff */
.L_x_2775:
        /* <DEDUP_REMOVED lines=8> */
.L_x_3040:
[----:B------:R-:W-:Y:S05]  /*240b0*/  BSYNC B1 ;  /* 0x0000000000017941 */ /* 0x000fea0003800000 */
.L_x_3039:
[----:B------:R-:W-:Y:S05]  /*240c0*/  BRA `(.L_x_3041) ;  /* 0xfffffe4c00807947 */ /* 0x000fea000383ffff */
.L_x_2776:
        /* <DEDUP_REMOVED lines=8> */
.L_x_3043:
[----:B------:R-:W-:Y:S05]  /*24150*/  BSYNC B1 ;  /* 0x0000000000017941 */ /* 0x000fea0003800000 */
.L_x_3042:
[----:B------:R-:W-:Y:S05]  /*24160*/  BRA `(.L_x_3044) ;  /* 0xfffffe4c00647947 */ /* 0x000fea000383ffff */
.L_x_2777:
        /* <DEDUP_REMOVED lines=8> */
.L_x_3046:
[----:B------:R-:W-:Y:S05]  /*241f0*/  BSYNC B1 ;  /* 0x0000000000017941 */ /* 0x000fea0003800000 */
.L_x_3045:
[----:B------:R-:W-:Y:S05]  /*24200*/  BRA `(.L_x_3047) ;  /* 0xfffffe4c00487947 */ /* 0x000fea000383ffff */
.L_x_2779:
[----:B0-----:R0:W1:Y:S02]  /*24210*/  SYNCS.PHASECHK.TRANS64.TRYWAIT P2, [R18+URZ+0x38800], R3 ;  /* 0x03880003120075a7 */ /* 0x001064000804017f */
[----:B-1----:R-:W-:Y:S05]  /*24220*/  @!P2 NANOSLEEP.SYNCS 0x989680 ;  /* 0x009896800000a95d */ /* 0x002fea0003900000 */
[----:B------:R-:W1:Y:S02]  /*24230*/  @!P2 SYNCS.PHASECHK.TRANS64 P2, [R18+URZ+0x38800], R3 ;  /* 0x038800031200a5a7 */ /* 0x000e64000804007f */
[----:B-1----:R-:W-:Y:S05]  /*24240*/  @!P2 BRA `(.L_x_2779) ;  /* 0xfffffffc00f0a947 */ /* 0x002fea000383ffff */
[----:B------:R-:W-:Y:S05]  /*24250*/  BRA `(.L_x_3048) ;  /* 0xfffffe4c00a47947 */ /* 0x000fea000383ffff */
.L_x_2785:
[----:B-1----:R1:W2:Y:S02]  /*24260*/  SYNCS.PHASECHK.TRANS64.TRYWAIT P1, [R14+URZ+0x38830], R7 ;  /* 0x038830070e0075a7 */ /* 0x0022a4000802017f */
[----:B--2---:R-:W-:Y:S05]  /*24270*/  @!P1 NANOSLEEP.SYNCS 0x989680 ;  /* 0x009896800000995d */ /* 0x004fea0003900000 */
[----:B------:R-:W2:Y:S02]  /*24280*/  @!P1 SYNCS.PHASECHK.TRANS64 P1, [R14+URZ+0x38830], R7 ;  /* 0x038830070e0095a7 */ /* 0x000ea4000802007f */
[----:B--2---:R-:W-:Y:S05]  /*24290*/  @!P1 BRA `(.L_x_2785) ;  /* 0xfffffffc00f09947 */ /* 0x004fea000383ffff */
[----:B------:R-:W-:Y:S05]  /*242a0*/  BRA `(.L_x_2784) ;  /* 0xfffffe5800f87947 */ /* 0x000fea000383ffff */
.L_x_2787:
[----:B--2---:R2:W3:Y:S02]  /*242b0*/  SYNCS.PHASECHK.TRANS64.TRYWAIT P1, [R18+URZ+0x38810], R3 ;  /* 0x03881003120075a7 */ /* 0x0044e4000802017f */
[----:B---3--:R-:W-:Y:S05]  /*242c0*/  @!P1 NANOSLEEP.SYNCS 0x989680 ;  /* 0x009896800000995d */ /* 0x008fea0003900000 */
[----:B------:R-:W3:Y:S02]  /*242d0*/  @!P1 SYNCS.PHASECHK.TRANS64 P1, [R18+URZ+0x38810], R3 ;  /* 0x03881003120095a7 */ /* 0x000ee4000802007f */
[----:B---3--:R-:W-:Y:S05]  /*242e0*/  @!P1 BRA `(.L_x_2787) ;  /* 0xfffffffc00f09947 */ /* 0x008fea000383ffff */
[----:B------:R-:W-:Y:S05]  /*242f0*/  BRA `(.L_x_3049) ;  /* 0xfffffe5c00a87947 */ /* 0x000fea000383ffff */
.L_x_2791:
[----:B----4-:R4:W0:Y:S02]  /*24300*/  SYNCS.PHASECHK.TRANS64.TRYWAIT P2, [R14+URZ+0x38850], R7 ;  /* 0x038850070e0075a7 */ /* 0x010824000804017f */
[----:B0-----:R-:W-:Y:S05]  /*24310*/  @!P2 NANOSLEEP.SYNCS 0x989680 ;  /* 0x009896800000a95d */ /* 0x001fea0003900000 */
[----:B------:R-:W0:Y:S02]  /*24320*/  @!P2 SYNCS.PHASECHK.TRANS64 P2, [R14+URZ+0x38850], R7 ;  /* 0x038850070e00a5a7 */ /* 0x000e24000804007f */
[----:B0-----:R-:W-:Y:S05]  /*24330*/  @!P2 BRA `(.L_x_2791) ;  /* 0xfffffffc00f0a947 */ /* 0x001fea000383ffff */
[----:B------:R-:W-:Y:S05]  /*24340*/  BRA `(.L_x_2790) ;  /* 0xfffffe5c00cc7947 */ /* 0x000fea000383ffff */
.L_x_2811:
[----:B-1----:R1:W2:Y:S02]  /*24350*/  SYNCS.PHASECHK.TRANS64.TRYWAIT P2, [R199+URZ+0x38830], R204 ;  /* 0x038830ccc70075a7 */ /* 0x0022a4000804017f */
[----:B--2---:R-:W-:Y:S05]  /*24360*/  @!P2 NANOSLEEP.SYNCS 0x989680 ;  /* 0x009896800000a95d */ /* 0x004fea0003900000 */
[----:B------:R-:W2:Y:S02]  /*24370*/  @!P2 SYNCS.PHASECHK.TRANS64 P2, [R199+URZ+0x38830], R204 ;  /* 0x038830ccc700a5a7 */ /* 0x000ea4000804007f */
[----:B--2---:R-:W-:Y:S05]  /*24380*/  @!P2 BRA `(.L_x_2811) ;  /* 0xfffffffc00f0a947 */ /* 0x004fea000383ffff */
[----:B------:R-:W-:Y:S05]  /*24390*/  BRA `(.L_x_2810) ;  /* 0xfffffe9800607947 */ /* 0x000fea000383ffff */
.L_x_2816:
[----:B---3--:R3:W4:Y:S02]  /*243a0*/  SYNCS.PHASECHK.TRANS64.TRYWAIT P2, [R199+URZ+0x38850], R204 ;  /* 0x038850ccc70075a7 */ /* 0x008724000804017f */
[----:B----4-:R-:W-:Y:S05]  /*243b0*/  @!P2 NANOSLEEP.SYNCS 0x989680 ;  /* 0x009896800000a95d */ /* 0x010fea0003900000 */
[----:B------:R-:W4:Y:S02]  /*243c0*/  @!P2 SYNCS.PHASECHK.TRANS64 P2, [R199+URZ+0x38850], R204 ;  /* 0x038850ccc700a5a7 */ /* 0x000f24000804007f */
[----:B----4-:R-:W-:Y:S05]  /*243d0*/  @!P2 BRA `(.L_x_2816) ;  /* 0xfffffffc00f0a947 */ /* 0x010fea000383ffff */
[----:B------:R-:W-:Y:S05]  /*243e0*/  BRA `(.L_x_2815) ;  /* 0xfffffe9800fc7947 */ /* 0x000fea000383ffff */
.L_x_2837:
[----:B-1----:R1:W2:Y:S02]  /*243f0*/  SYNCS.PHASECHK.TRANS64.TRYWAIT P3, [R14+URZ+0x38830], R21 ;  /* 0x038830150e0075a7 */ /* 0x0022a4000806017f */
[----:B--2---:R-:W-:Y:S05]  /*24400*/  @!P3 NANOSLEEP.SYNCS 0x989680 ;  /* 0x009896800000b95d */ /* 0x004fea0003900000 */
[----:B------:R-:W2:Y:S02]  /*24410*/  @!P3 SYNCS.PHASECHK.TRANS64 P3, [R14+URZ+0x38830], R21 ;  /* 0x038830150e00b5a7 */ /* 0x000ea4000806007f */
[----:B--2---:R-:W-:Y:S05]  /*24420*/  @!P3 BRA `(.L_x_2837) ;  /* 0xfffffffc00f0b947 */ /* 0x004fea000383ffff */
[----:B------:R-:W-:Y:S05]  /*24430*/  BRA `(.L_x_2836) ;  /* 0xfffffedc00147947 */ /* 0x000fea000383ffff */
.L_x_2842:
[----:B---3--:R3:W4:Y:S02]  /*24440*/  SYNCS.PHASECHK.TRANS64.TRYWAIT P3, [R14+URZ+0x38850], R21 ;  /* 0x038850150e0075a7 */ /* 0x008724000806017f */
[----:B----4-:R-:W-:Y:S05]  /*24450*/  @!P3 NANOSLEEP.SYNCS 0x989680 ;  /* 0x009896800000b95d */ /* 0x010fea0003900000 */
[----:B------:R-:W4:Y:S02]  /*24460*/  @!P3 SYNCS.PHASECHK.TRANS64 P3, [R14+URZ+0x38850], R21 ;  /* 0x038850150e00b5a7 */ /* 0x000f24000806007f */
[----:B----4-:R-:W-:Y:S05]  /*24470*/  @!P3 BRA `(.L_x_2842) ;  /* 0xfffffffc00f0b947 */ /* 0x010fea000383ffff */
[----:B------:R-:W-:Y:S05]  /*24480*/  BRA `(.L_x_2841) ;  /* 0xfffffedc00b07947 */ /* 0x000fea000383ffff */
.L_x_2850:
[----:B-1----:R1:W2:Y:S02]  /*24490*/  SYNCS.PHASECHK.TRANS64.TRYWAIT P2, [R191+URZ+0x38830], R190 ;  /* 0x038830bebf0075a7 */ /* 0x0022a4000804017f */
[----:B--2---:R-:W-:Y:S05]  /*244a0*/  @!P2 NANOSLEEP.SYNCS 0x989680 ;  /* 0x009896800000a95d */ /* 0x004fea0003900000 */
[----:B------:R-:W2:Y:S02]  /*244b0*/  @!P2 SYNCS.PHASECHK.TRANS64 P2, [R191+URZ+0x38830], R190 ;  /* 0x038830bebf00a5a7 */ /* 0x000ea4000804007f */
[----:B--2---:R-:W-:Y:S05]  /*244c0*/  @!P2 BRA `(.L_x_2850) ;  /* 0xfffffffc00f0a947 */ /* 0x004fea000383ffff */
[----:B------:R-:W-:Y:S05]  /*244d0*/  BRA `(.L_x_2849) ;  /* 0xffffff10009c7947 */ /* 0x000fea000383ffff */
.L_x_2855:
[----:B---3--:R3:W4:Y:S02]  /*244e0*/  SYNCS.PHASECHK.TRANS64.TRYWAIT P2, [R191+URZ+0x38850], R190 ;  /* 0x038850bebf0075a7 */ /* 0x008724000804017f */
[----:B----4-:R-:W-:Y:S05]  /*244f0*/  @!P2 NANOSLEEP.SYNCS 0x989680 ;  /* 0x009896800000a95d */ /* 0x010fea0003900000 */
[----:B------:R-:W4:Y:S02]  /*24500*/  @!P2 SYNCS.PHASECHK.TRANS64 P2, [R191+URZ+0x38850], R190 ;  /* 0x038850bebf00a5a7 */ /* 0x000f24000804007f */
[----:B----4-:R-:W-:Y:S05]  /*24510*/  @!P2 BRA `(.L_x_2855) ;  /* 0xfffffffc00f0a947 */ /* 0x010fea000383ffff */
[----:B------:R-:W-:Y:S05]  /*24520*/  BRA `(.L_x_2854) ;  /* 0xffffff1400387947 */ /* 0x000fea000383ffff */
.L_x_2899:
[----:B------:R-:W1:Y:S01]  /*24530*/  S2R R11, SR_TID.X ;  /* 0x00000000000b7919 */ /* 0x000e620000002100 */
[----:B------:R-:W-:Y:S01]  /*24540*/  BSSY B1, `(.L_x_3050) ;  /* 0x000000a000017945 */ /* 0x000fe20003800000 */
[----:B------:R-:W-:Y:S02]  /*24550*/  IMAD.MOV.U32 R12, RZ, RZ, RZ ;  /* 0x000000ffff0c7224 */ /* 0x000fe400078e00ff */
[----:B------:R-:W-:Y:S01]  /*24560*/  IMAD.MOV.U32 R15, RZ, RZ, -0x1 ;  /* 0xffffffffff0f7424 */ /* 0x000fe200078e00ff */
[----:B-1----:R-:W-:-:S04]  /*24570*/  SHF.R.U32.HI R11, RZ, 0x5, R11 ;  /* 0x00000005ff0b7819 */ /* 0x002fc8000001160b */
[----:B------:R-:W-:-:S04]  /*24580*/  LOP3.LUT R11, R11, 0x3, RZ, 0xc0, !PT ;  /* 0x000000030b0b7812 */ /* 0x000fc800078ec0ff */
[----:B0-----:R-:W-:Y:S01]  /*24590*/  MOV R13, R11 ;  /* 0x0000000b000d7202 */ /* 0x001fe20000000f00 */
[----:B------:R-:W-:-:S07]  /*245a0*/  IMAD.MOV.U32 R11, RZ, RZ, 0x1f ;  /* 0x0000001fff0b7424 */ /* 0x000fce00078e00ff */
[----:B------:R-:W-:Y:S05]  /*245b0*/  WARPSYNC.COLLECTIVE R15, `(.L_x_3051) ;  /* 0x000000000f087348 */ /* 0x000fea0003c00000 */
[----:B------:R0:W1:Y:S02]  /*245c0*/  SHFL.IDX P6, R14, R13, R12, R11 ;  /* 0x0000000c0d0e7389 */ /* 0x00006400000c000b */
[----:B01----:R-:W-:Y:S01]  /*245d0*/  ENDCOLLECTIVE ;  /* 0x000000000000791b */ /* 0x003fe20003800000 */
.L_x_3051:
[----:B------:R-:W-:Y:S05]  /*245e0*/  BSYNC B1 ;  /* 0x0000000000017941 */ /* 0x000fea0003800000 */
.L_x_3050:
[----:B------:R-:W-:Y:S05]  /*245f0*/  BRA `(.L_x_3052) ;  /* 0xffffff9800607947 */ /* 0x000fea000383ffff */
.L_x_2900:
[----:B------:R-:W-:Y:S01]  /*24600*/  BSSY B1, `(.L_x_3053) ;  /* 0x0000006000017945 */ /* 0x000fe20003800000 */
[----:B------:R-:W-:-:S07]  /*24610*/  IMAD.MOV.U32 R15, RZ, RZ, -0x1 ;  /* 0xffffffffff0f7424 */ /* 0x000fce00078e00ff */
[----:B0-----:R-:W-:Y:S05]  /*24620*/  WARPSYNC.COLLECTIVE R15, `(.L_x_3054) ;  /* 0x000000000f0c7348 */ /* 0x001fea0003c00000 */
[----:B------:R-:W-:Y:S02]  /*24630*/  ELECT P6, UR62, PT ;  /* 0x00000000003e782f */ /* 0x000fe400038c0000 */
[----:B------:R-:W-:Y:S01]  /*24640*/  MOV R14, UR62 ;  /* 0x0000003e000e7c02 */ /* 0x000fe20008000f00 */
[----:B0-----:R-:W-:Y:S10]  /*24650*/  ENDCOLLECTIVE ;  /* 0x000000000000791b */ /* 0x001ff40003800000 */
.L_x_3054:
[----:B------:R-:W-:Y:S05]  /*24660*/  BSYNC B1 ;  /* 0x0000000000017941 */ /* 0x000fea0003800000 */
.L_x_3053:
[----:B------:R-:W-:Y:S05]  /*24670*/  BRA `(.L_x_3055) ;  /* 0xffffff98004c7947 */ /* 0x000fea000383ffff */
.L_x_2901:
[----:B-1----:R1:W2:Y:S02]  /*24680*/  SYNCS.PHASECHK.TRANS64.TRYWAIT P0, [R7+URZ+0x38820], R8 ;  /* 0x03882008070075a7 */ /* 0x0022a4000800017f */
[----:B--2---:R-:W-:Y:S05]  /*24690*/  @!P0 NANOSLEEP.SYNCS 0x989680 ;  /* 0x009896800000895d */ /* 0x004fea0003900000 */
[----:B------:R-:W2:Y:S02]  /*246a0*/  @!P0 SYNCS.PHASECHK.TRANS64 P0, [R7+URZ+0x38820], R8 ;  /* 0x03882008070085a7 */ /* 0x000ea4000800007f */
[----:B--2---:R-:W-:Y:S05]  /*246b0*/  @!P0 BRA `(.L_x_2901) ;  /* 0xfffffffc00f08947 */ /* 0x004fea000383ffff */
[----:B------:R-:W-:Y:S05]  /*246c0*/  BRA `(.L_x_3056) ;  /* 0xffffff98006c7947 */ /* 0x000fea000383ffff */
.L_x_2904:
[----:B-1----:R1:W2:Y:S02]  /*246d0*/  SYNCS.PHASECHK.TRANS64.TRYWAIT P0, [R8+URZ+0x388a0], R9 ;  /* 0x0388a009080075a7 */ /* 0x0022a4000800017f */
[----:B--2---:R-:W-:Y:S05]  /*246e0*/  @!P0 NANOSLEEP.SYNCS 0x989680 ;  /* 0x009896800000895d */ /* 0x004fea0003900000 */
[----:B------:R-:W2:Y:S02]  /*246f0*/  @!P0 SYNCS.PHASECHK.TRANS64 P0, [R8+URZ+0x388a0], R9 ;  /* 0x0388a009080085a7 */ /* 0x000ea4000800007f */
[----:B--2---:R-:W-:Y:S05]  /*24700*/  @!P0 BRA `(.L_x_2904) ;  /* 0xfffffffc00f08947 */ /* 0x004fea000383ffff */
[----:B------:R-:W-:Y:S05]  /*24710*/  BRA `(.L_x_3057) ;  /* 0xffffff9800787947 */ /* 0x000fea000383ffff */
.L_x_2906:
[----:B--2---:R2:W3:Y:S02]  /*24720*/  SYNCS.PHASECHK.TRANS64.TRYWAIT P0, [R8+URZ+0x388c0], R9 ;  /* 0x0388c009080075a7 */ /* 0x0044e4000800017f */
[----:B---3--:R-:W-:Y:S05]  /*24730*/  @!P0 NANOSLEEP.SYNCS 0x989680 ;  /* 0x009896800000895d */ /* 0x008fea0003900000 */
[----:B------:R-:W3:Y:S02]  /*24740*/  @!P0 SYNCS.PHASECHK.TRANS64 P0, [R8+URZ+0x388c0], R9 ;  /* 0x0388c009080085a7 */ /* 0x000ee4000800007f */
[----:B---3--:R-:W-:Y:S05]  /*24750*/  @!P0 BRA `(.L_x_2906) ;  /* 0xfffffffc00f08947 */ /* 0x008fea000383ffff */
[----:B------:R-:W-:Y:S05]  /*24760*/  BRA `(.L_x_3058) ;  /* 0xffffff9800e07947 */ /* 0x000fea000383ffff */
.L_x_2910:
[----:B-1----:R1:W2:Y:S02]  /*24770*/  SYNCS.PHASECHK.TRANS64.TRYWAIT P0, [R9+URZ+0x388a0], R10 ;  /* 0x0388a00a090075a7 */ /* 0x0022a4000800017f */
[----:B--2---:R-:W-:Y:S05]  /*24780*/  @!P0 NANOSLEEP.SYNCS 0x989680 ;  /* 0x009896800000895d */ /* 0x004fea0003900000 */
[----:B------:R-:W2:Y:S02]  /*24790*/  @!P0 SYNCS.PHASECHK.TRANS64 P0, [R9+URZ+0x388a0], R10 ;  /* 0x0388a00a090085a7 */ /* 0x000ea4000800007f */
[----:B--2---:R-:W-:Y:S05]  /*247a0*/  @!P0 BRA `(.L_x_2910) ;  /* 0xfffffffc00f08947 */ /* 0x004fea000383ffff */
[----:B------:R-:W-:Y:S05]  /*247b0*/  BRA `(.L_x_3059) ;  /* 0xffffffa000247947 */ /* 0x000fea000383ffff */
.L_x_2912:
[----:B--2---:R2:W3:Y:S02]  /*247c0*/  SYNCS.PHASECHK.TRANS64.TRYWAIT P1, [R9+URZ+0x388c0], R10 ;  /* 0x0388c00a090075a7 */ /* 0x0044e4000802017f */
[----:B---3--:R-:W-:Y:S05]  /*247d0*/  @!P1 NANOSLEEP.SYNCS 0x989680 ;  /* 0x009896800000995d */ /* 0x008fea0003900000 */
[----:B------:R-:W3:Y:S02]  /*247e0*/  @!P1 SYNCS.PHASECHK.TRANS64 P1, [R9+URZ+0x388c0], R10 ;  /* 0x0388c00a090095a7 */ /* 0x000ee4000802007f */
[----:B---3--:R-:W-:Y:S05]  /*247f0*/  @!P1 BRA `(.L_x_2912) ;  /* 0xfffffffc00f09947 */ /* 0x008fea000383ffff */
[----:B------:R-:W-:Y:S05]  /*24800*/  BRA `(.L_x_3060) ;  /* 0xffffffa000847947 */ /* 0x000fea000383ffff */
.L_x_2930:
[----:B------:R-:W0:Y:S01]  /*24810*/  S2R R5, SR_TID.X ;  /* 0x0000000000057919 */ /* 0x000e220000002100 */
[----:B------:R-:W-:Y:S01]  /*24820*/  BSSY B0, `(.L_x_3061) ;  /* 0x000000a000007945 */ /* 0x000fe20003800000 */
[----:B------:R-:W-:Y:S01]  /*24830*/  IMAD.MOV.U32 R12, RZ, RZ, RZ ;  /* 0x000000ffff0c7224 */ /* 0x000fe200078e00ff */
[----:B------:R-:W-:Y:S01]  /*24840*/  MOV R15, 0xffffffff ;  /* 0xffffffff000f7802 */ /* 0x000fe20000000f00 */
[----:B-1----:R-:W-:Y:S01]  /*24850*/  IMAD.MOV.U32 R11, RZ, RZ, 0x1f ;  /* 0x0000001fff0b7424 */ /* 0x002fe200078e00ff */
[----:B0-----:R-:W-:-:S04]  /*24860*/  SHF.R.U32.HI R5, RZ, 0x5, R5 ;  /* 0x00000005ff057819 */ /* 0x001fc80000011605 */
[----:B------:R-:W-:-:S05]  /*24870*/  LOP3.LUT R5, R5, 0x3, RZ, 0xc0, !PT ;  /* 0x0000000305057812 */ /* 0x000fca00078ec0ff */
[----:B------:R-:W-:-:S07]  /*24880*/  IMAD.MOV.U32 R13, RZ, RZ, R5 ;  /* 0x000000ffff0d7224 */ /* 0x000fce00078e0005 */
[----:B------:R-:W-:Y:S05]  /*24890*/  WARPSYNC.COLLECTIVE R15, `(.L_x_3062) ;  /* 0x000000000f087348 */ /* 0x000fea0003c00000 */
[----:B------:R0:W1:Y:S02]  /*248a0*/  SHFL.IDX P6, R14, R13, R12, R11 ;  /* 0x0000000c0d0e7389 */ /* 0x00006400000c000b */
[----:B01----:R-:W-:Y:S01]  /*248b0*/  ENDCOLLECTIVE ;  /* 0x000000000000791b */ /* 0x003fe20003800000 */
.L_x_3062:
[----:B------:R-:W-:Y:S05]  /*248c0*/  BSYNC B0 ;  /* 0x0000000000007941 */ /* 0x000fea0003800000 */
.L_x_3061:
[----:B------:R-:W-:Y:S05]  /*248d0*/  BRA `(.L_x_3063) ;  /* 0xffffffb0005c7947 */ /* 0x000fea000383ffff */
.L_x_2931:
[----:B------:R-:W-:Y:S01]  /*248e0*/  BSSY B0, `(.L_x_3064) ;  /* 0x0000006000007945 */ /* 0x000fe20003800000 */
[----:B------:R-:W-:-:S07]  /*248f0*/  IMAD.MOV.U32 R15, RZ, RZ, -0x1 ;  /* 0xffffffffff0f7424 */ /* 0x000fce00078e00ff */
[----:B-1----:R-:W-:Y:S05]  /*24900*/  WARPSYNC.COLLECTIVE R15, `(.L_x_3065) ;  /* 0x000000000f0c7348 */ /* 0x002fea0003c00000 */
[----:B------:R-:W-:Y:S02]  /*24910*/  ELECT P6, UR62, PT ;  /* 0x00000000003e782f */ /* 0x000fe400038c0000 */
[----:B------:R-:W-:Y:S01]  /*24920*/  MOV R14, UR62 ;  /* 0x0000003e000e7c02 */ /* 0x000fe20008000f00 */
[----:B-1----:R-:W-:Y:S10]  /*24930*/  ENDCOLLECTIVE ;  /* 0x000000000000791b */ /* 0x002ff40003800000 */
.L_x_3065:
[----:B------:R-:W-:Y:S05]  /*24940*/  BSYNC B0 ;  /* 0x0000000000007941 */ /* 0x000fea0003800000 */
.L_x_3064:
[----:B------:R-:W-:Y:S05]  /*24950*/  BRA `(.L_x_3066) ;  /* 0xffffffb0004c7947 */ /* 0x000fea000383ffff */
.L_x_2934:
[----:B0-----:R0:W1:Y:S02]  /*24960*/  SYNCS.PHASECHK.TRANS64.TRYWAIT P0, [R5+URZ+0x38840], R7 ;  /* 0x03884007050075a7 */ /* 0x001064000800017f */
[----:B-1----:R-:W-:Y:S05]  /*24970*/  @!P0 NANOSLEEP.SYNCS 0x989680 ;  /* 0x009896800000895d */ /* 0x002fea0003900000 */
[----:B------:R-:W1:Y:S02]  /*24980*/  @!P0 SYNCS.PHASECHK.TRANS64 P0, [R5+URZ+0x38840], R7 ;  /* 0x03884007050085a7 */ /* 0x000e64000800007f */
[----:B-1----:R-:W-:Y:S05]  /*24990*/  @!P0 BRA `(.L_x_2934) ;  /* 0xfffffffc00f08947 */ /* 0x002fea000383ffff */
[----:B------:R-:W-:Y:S05]  /*249a0*/  BRA `(.L_x_3067) ;  /* 0xffffffb000b47947 */ /* 0x000fea000383ffff */
.L_x_2938:
        /* <DEDUP_REMOVED lines=8> */
.L_x_2941:
[----:B0-----:R0:W1:Y:S02]  /*24a30*/  SYNCS.PHASECHK.TRANS64.TRYWAIT P0, [R2+URZ+0x38860], R5 ;  /* 0x03886005020075a7 */ /* 0x001064000800017f */
[----:B-1----:R-:W-:Y:S05]  /*24a40*/  @!P0 NANOSLEEP.SYNCS 0x989680 ;  /* 0x009896800000895d */ /* 0x002fea0003900000 */
[----:B------:R-:W1:Y:S02]  /*24a50*/  @!P0 SYNCS.PHASECHK.TRANS64 P0, [R2+URZ+0x38860], R5 ;  /* 0x03886005020085a7 */ /* 0x000e64000800007f */
[----:B-1----:R-:W-:Y:S05]  /*24a60*/  @!P0 BRA `(.L_x_2941) ;  /* 0xfffffffc00f08947 */ /* 0x002fea000383ffff */
[----:B------:R-:W-:Y:S05]  /*24a70*/  BRA `(.L_x_3069) ;  /* 0xffffffb800b87947 */ /* 0x000fea000383ffff */
.L_x_2950:
[----:B--2---:R2:W3:Y:S02]  /*24a80*/  SYNCS.PHASECHK.TRANS64.TRYWAIT P0, [R2+URZ+0x38840], R3 ;  /* 0x03884003020075a7 */ /* 0x0044e4000800017f */
[----:B---3--:R-:W-:Y:S05]  /*24a90*/  @!P0 NANOSLEEP.SYNCS 0x989680 ;  /* 0x009896800000895d */ /* 0x008fea0003900000 */
[----:B------:R-:W3:Y:S02]  /*24aa0*/  @!P0 SYNCS.PHASECHK.TRANS64 P0, [R2+URZ+0x38840], R3 ;  /* 0x03884003020085a7 */ /* 0x000ee4000800007f */
[----:B---3--:R-:W-:Y:S05]  /*24ab0*/  @!P0 BRA `(.L_x_2950) ;  /* 0xfffffffc00f08947 */ /* 0x008fea000383ffff */
[----:B------:R-:W-:Y:S05]  /*24ac0*/  BRA `(.L_x_3070) ;  /* 0xffffffc0008c7947 */ /* 0x000fea000383ffff */
.L_x_2952:
[----:B0-----:R0:W3:Y:S02]  /*24ad0*/  SYNCS.PHASECHK.TRANS64.TRYWAIT P0, [R2+URZ+0x38860], R3 ;  /* 0x03886003020075a7 */ /* 0x0010e4000800017f */
[----:B---3--:R-:W-:Y:S05]  /*24ae0*/  @!P0 NANOSLEEP.SYNCS 0x989680 ;  /* 0x009896800000895d */ /* 0x008fea0003900000 */
[----:B------:R-:W3:Y:S02]  /*24af0*/  @!P0 SYNCS.PHASECHK.TRANS64 P0, [R2+URZ+0x38860], R3 ;  /* 0x03886003020085a7 */ /* 0x000ee4000800007f */
[----:B---3--:R-:W-:Y:S05]  /*24b00*/  @!P0 BRA `(.L_x_2952) ;  /* 0xfffffffc00f08947 */ /* 0x008fea000383ffff */
[----:B------:R-:W-:Y:S05]  /*24b10*/  BRA `(.L_x_3071) ;  /* 0xffffffc400007947 */ /* 0x000fea000383ffff */
.L_x_2957:
[----:B---3--:R3:W4:Y:S02]  /*24b20*/  SYNCS.PHASECHK.TRANS64.TRYWAIT P0, [R2+URZ+0x38840], R3 ;  /* 0x03884003020075a7 */ /* 0x008724000800017f */
[----:B----4-:R-:W-:Y:S05]  /*24b30*/  @!P0 NANOSLEEP.SYNCS 0x989680 ;  /* 0x009896800000895d */ /* 0x010fea0003900000 */
[----:B------:R-:W4:Y:S02]  /*24b40*/  @!P0 SYNCS.PHASECHK.TRANS64 P0, [R2+URZ+0x38840], R3 ;  /* 0x03884003020085a7 */ /* 0x000f24000800007f */
[----:B----4-:R-:W-:Y:S05]  /*24b50*/  @!P0 BRA `(.L_x_2957) ;  /* 0xfffffffc00f08947 */ /* 0x010fea000383ffff */
[----:B------:R-:W-:Y:S05]  /*24b60*/  BRA `(.L_x_3072) ;  /* 0xffffffc800a07947 */ /* 0x000fea000383ffff */
.L_x_2959:
[----:B0-----:R0:W2:Y:S02]  /*24b70*/  SYNCS.PHASECHK.TRANS64.TRYWAIT P1, [R2+URZ+0x38860], R3 ;  /* 0x03886003020075a7 */ /* 0x0010a4000802017f */
[----:B--2---:R-:W-:Y:S05]  /*24b80*/  @!P1 NANOSLEEP.SYNCS 0x989680 ;  /* 0x009896800000995d */ /* 0x004fea0003900000 */
[----:B------:R-:W2:Y:S02]  /*24b90*/  @!P1 SYNCS.PHASECHK.TRANS64 P1, [R2+URZ+0x38860], R3 ;  /* 0x03886003020095a7 */ /* 0x000ea4000802007f */
[----:B--2---:R-:W-:Y:S05]  /*24ba0*/  @!P1 BRA `(.L_x_2959) ;  /* 0xfffffffc00f09947 */ /* 0x004fea000383ffff */
[----:B------:R-:W-:Y:S05]  /*24bb0*/  BRA `(.L_x_3073) ;  /* 0xffffffcc00107947 */ /* 0x000fea000383ffff */
.L_x_2964:
[----:B---3--:R3:W4:Y:S02]  /*24bc0*/  SYNCS.PHASECHK.TRANS64.TRYWAIT P0, [R2+URZ+0x38840], R3 ;  /* 0x03884003020075a7 */ /* 0x008724000800017f */
[----:B----4-:R-:W-:Y:S05]  /*24bd0*/  @!P0 NANOSLEEP.SYNCS 0x989680 ;  /* 0x009896800000895d */ /* 0x010fea0003900000 */
[----:B------:R-:W4:Y:S02]  /*24be0*/  @!P0 SYNCS.PHASECHK.TRANS64 P0, [R2+URZ+0x38840], R3 ;  /* 0x03884003020085a7 */ /* 0x000f24000800007f */
[----:B----4-:R-:W-:Y:S05]  /*24bf0*/  @!P0 BRA `(.L_x_2964) ;  /* 0xfffffffc00f08947 */ /* 0x010fea000383ffff */
[----:B------:R-:W-:Y:S05]  /*24c00*/  BRA `(.L_x_3074) ;  /* 0xffffffd0008c7947 */ /* 0x000fea000383ffff */
.L_x_2966:
[----:B0-----:R0:W2:Y:S02]  /*24c10*/  SYNCS.PHASECHK.TRANS64.TRYWAIT P1, [R2+URZ+0x38860], R3 ;  /* 0x03886003020075a7 */ /* 0x0010a4000802017f */
[----:B--2---:R-:W-:Y:S05]  /*24c20*/  @!P1 NANOSLEEP.SYNCS 0x989680 ;  /* 0x009896800000995d */ /* 0x004fea0003900000 */
[----:B------:R-:W2:Y:S02]  /*24c30*/  @!P1 SYNCS.PHASECHK.TRANS64 P1, [R2+URZ+0x38860], R3 ;  /* 0x03886003020095a7 */ /* 0x000ea4000802007f */
[----:B--2---:R-:W-:Y:S05]  /*24c40*/  @!P1 BRA `(.L_x_2966) ;  /* 0xfffffffc00f09947 */ /* 0x004fea000383ffff */
[----:B------:R-:W-:Y:S05]  /*24c50*/  BRA `(.L_x_3075) ;  /* 0xffffffd400007947 */ /* 0x000fea000383ffff */
.L_x_2971:
[----:B------:R-:W-:Y:S01]  /*24c60*/  BSSY B0, `(.L_x_3076) ;  /* 0x0000008000007945 */ /* 0x000fe20003800000 */
[----:B0-----:R-:W-:Y:S02]  /*24c70*/  IMAD.MOV.U32 R13, RZ, RZ, R16 ;  /* 0x000000ffff0d7224 */ /* 0x001fe400078e0010 */
[----:B------:R-:W-:Y:S02]  /*24c80*/  IMAD.MOV.U32 R12, RZ, RZ, RZ ;  /* 0x000000ffff0c7224 */ /* 0x000fe400078e00ff */
[----:B-1----:R-:W-:Y:S02]  /*24c90*/  IMAD.MOV.U32 R11, RZ, RZ, 0x1f ;  /* 0x0000001fff0b7424 */ /* 0x002fe400078e00ff */
[----:B------:R-:W-:-:S07]  /*24ca0*/  IMAD.MOV.U32 R15, RZ, RZ, -0x1 ;  /* 0xffffffffff0f7424 */ /* 0x000fce00078e00ff */
[----:B--23--:R-:W-:Y:S05]  /*24cb0*/  WARPSYNC.COLLECTIVE R15, `(.L_x_3077) ;  /* 0x000000000f087348 */ /* 0x00cfea0003c00000 */
[----:B------:R0:W1:Y:S02]  /*24cc0*/  SHFL.IDX P6, R14, R13, R12, R11 ;  /* 0x0000000c0d0e7389 */ /* 0x00006400000c000b */
[----:B0123--:R-:W-:Y:S01]  /*24cd0*/  ENDCOLLECTIVE ;  /* 0x000000000000791b */ /* 0x00ffe20003800000 */
.L_x_3077:
[----:B------:R-:W-:Y:S05]  /*24ce0*/  BSYNC B0 ;  /* 0x0000000000007941 */ /* 0x000fea0003800000 */
.L_x_3076:
[----:B------:R-:W-:Y:S01]  /*24cf0*/  IMAD.MOV.U32 R13, RZ, RZ, R16 ;  /* 0x000000ffff0d7224 */ /* 0x000fe200078e0010 */
[----:B------:R-:W-:Y:S01]  /*24d00*/  MOV R12, 0x1 ;  /* 0x00000001000c7802 */ /* 0x000fe20000000f00 */
[----:B------:R-:W-:Y:S02]  /*24d10*/  IMAD.MOV.U32 R11, RZ, RZ, 0x1f ;  /* 0x0000001fff0b7424 */ /* 0x000fe400078e00ff */
[----:B------:R-:W-:Y:S02]  /*24d20*/  IMAD.MOV.U32 R15, RZ, RZ, -0x1 ;  /* 0xffffffffff0f7424 */ /* 0x000fe400078e00ff */
[----:B------:R-:W-:-:S07]  /*24d30*/  IMAD.MOV.U32 R4, RZ, RZ, R14 ;  /* 0x000000ffff047224 */ /* 0x000fce00078e000e */
[----:B------:R-:W-:Y:S05]  /*24d40*/  WARPSYNC.COLLECTIVE R15, `(.L_x_3078) ;  /* 0x000000000f087348 */ /* 0x000fea0003c00000 */
[----:B------:R0:W1:Y:S02]  /*24d50*/  SHFL.IDX P6, R14, R13, R12, R11 ;  /* 0x0000000c0d0e7389 */ /* 0x00006400000c000b */
[----:B01----:R-:W-:Y:S01]  /*24d60*/  ENDCOLLECTIVE ;  /* 0x000000000000791b */ /* 0x003fe20003800000 */
.L_x_3078:
[----:B------:R-:W-:Y:S01]  /*24d70*/  IMAD.MOV.U32 R16, RZ, RZ, R14 ;  /* 0x000000ffff107224 */ /* 0x000fe200078e000e */
[----:B------:R-:W-:Y:S06]  /*24d80*/  BRA `(.L_x_3079) ;  /* 0xffffffd800507947 */ /* 0x000fec000383ffff */
.L_x_2974:
[----:B------:R-:W-:Y:S01]  /*24d90*/  BSSY B0, `(.L_x_3080) ;  /* 0x0000008000007945 */ /* 0x000fe20003800000 */
[----:B0----5:R-:W-:Y:S02]  /*24da0*/  IMAD.MOV.U32 R13, RZ, RZ, R17 ;  /* 0x000000ffff0d7224 */ /* 0x021fe400078e0011 */
[----:B------:R-:W-:Y:S02]  /*24db0*/  IMAD.MOV.U32 R12, RZ, RZ, 0x1 ;  /* 0x00000001ff0c7424 */ /* 0x000fe400078e00ff */
[----:B-1----:R-:W-:Y:S02]  /*24dc0*/  IMAD.MOV.U32 R11, RZ, RZ, RZ ;  /* 0x000000ffff0b7224 */ /* 0x002fe400078e00ff */
[----:B------:R-:W-:-:S07]  /*24dd0*/  IMAD.MOV.U32 R15, RZ, RZ, -0x1 ;  /* 0xffffffffff0f7424 */ /* 0x000fce00078e00ff */
[----:B--234-:R-:W-:Y:S05]  /*24de0*/  WARPSYNC.COLLECTIVE R15, `(.L_x_3081) ;  /* 0x000000000f087348 */ /* 0x01cfea0003c00000 */
[----:B------:R0:W1:Y:S02]  /*24df0*/  SHFL.UP P6, R14, R13, R12, R11 ;  /* 0x0400000c0d0e7389 */ /* 0x00006400000c000b */
[----:B01234-:R-:W-:Y:S01]  /*24e00*/  ENDCOLLECTIVE ;  /* 0x000000000000791b */ /* 0x01ffe20003800000 */
.L_x_3081:
[----:B------:R-:W-:Y:S05]  /*24e10*/  BSYNC B0 ;  /* 0x0000000000007941 */ /* 0x000fea0003800000 */
.L_x_3080:
[C---:B------:R-:W-:Y:S01]  /*24e20*/  ISETP.NE.AND P0, PT, R7.reuse, RZ, PT ;  /* 0x000000ff0700720c */ /* 0x040fe20003f05270 */
        /* <DEDUP_REMOVED lines=9> */
.L_x_3082:
        /* <DEDUP_REMOVED lines=8> */
.L_x_3083:
        /* <DEDUP_REMOVED lines=8> */
.L_x_3084:
        /* <DEDUP_REMOVED lines=8> */
.L_x_3085:
        /* <DEDUP_REMOVED lines=8> */
.L_x_3086:
[----:B------:R-:W-:Y:S05]  /*250c0*/  BRA `(.L_x_3087) ;  /* 0xffffffd800147947 */ /* 0x000fea000383ffff */
.L_x_2979:
[----:B------:R-:W-:Y:S01]  /*250d0*/  BSSY B0, `(.L_x_3088) ;  /* 0x0000008000007945 */ /* 0x000fe20003800000 */
[----:B-----5:R-:W-:Y:S02]  /*250e0*/  IMAD.MOV.U32 R13, RZ, RZ, R17 ;  /* 0x000000ffff0d7224 */ /* 0x020fe400078e0011 */
[----:B------:R-:W-:Y:S02]  /*250f0*/  IMAD.MOV.U32 R12, RZ, RZ, 0x1 ;  /* 0x00000001ff0c7424 */ /* 0x000fe400078e00ff */
[----:B-1----:R-:W-:Y:S02]  /*25100*/  IMAD.MOV.U32 R11, RZ, RZ, RZ ;  /* 0x000000ffff0b7224 */ /* 0x002fe400078e00ff */
[----:B------:R-:W-:-:S07]  /*25110*/  IMAD.MOV.U32 R15, RZ, RZ, -0x1 ;  /* 0xffffffffff0f7424 */ /* 0x000fce00078e00ff */
[----:B0-2---:R-:W-:Y:S05]  /*25120*/  WARPSYNC.COLLECTIVE R15, `(.L_x_3089) ;  /* 0x000000000f087348 */ /* 0x005fea0003c00000 */
[----:B------:R1:W3:Y:S02]  /*25130*/  SHFL.UP P6, R14, R13, R12, R11 ;  /* 0x0400000c0d0e7389 */ /* 0x0002e400000c000b */
[----:B0123--:R-:W-:Y:S01]  /*25140*/  ENDCOLLECTIVE ;  /* 0x000000000000791b */ /* 0x00ffe20003800000 */
.L_x_3089:
[----:B------:R-:W-:Y:S05]  /*25150*/  BSYNC B0 ;  /* 0x0000000000007941 */ /* 0x000fea0003800000 */
.L_x_3088:
[----:B------:R-:W-:Y:S01]  /*25160*/  ISETP.NE.AND P0, PT, R6, RZ, PT ;  /* 0x000000ff0600720c */ /* 0x000fe20003f05270 */
[----:B------:R-:W-:Y:S01]  /*25170*/  IMAD.MOV.U32 R12, RZ, RZ, 0x2 ;  /* 0x00000002ff0c7424 */ /* 0x000fe200078e00ff */
[----:B------:R-:W-:Y:S01]  /*25180*/  MOV R11, RZ ;  /* 0x000000ff000b7202 */ /* 0x000fe20000000f00 */
[----:B------:R-:W-:Y:S01]  /*25190*/  IMAD.MOV.U32 R15, RZ, RZ, -0x1 ;  /* 0xffffffffff0f7424 */ /* 0x000fe200078e00ff */
[----:B------:R-:W-:Y:S02]  /*251a0*/  SEL R2, R14, RZ, P0 ;  /* 0x000000ff0e027207 */ /* 0x000fe40000000000 */
[----:B------:R-:W-:-:S03]  /*251b0*/  ISETP.GE.U32.AND P0, PT, R6, 0x2, PT ;  /* 0x000000020600780c */ /* 0x000fc60003f06070 */
[----:B------:R-:W-:-:S04]  /*251c0*/  IMAD.IADD R2, R17, 0x1, R2 ;  /* 0x0000000111027824 */ /* 0x000fc800078e0202 */
[----:B------:R-:W-:-:S07]  /*251d0*/  IMAD.MOV.U32 R13, RZ, RZ, R2 ;  /* 0x000000ffff0d7224 */ /* 0x000fce00078e0002 */
[----:B------:R-:W-:Y:S05]  /*251e0*/  WARPSYNC.COLLECTIVE R15, `(.L_x_3090) ;  /* 0x000000000f087348 */ /* 0x000fea0003c00000 */
[----:B------:R0:W1:Y:S02]  /*251f0*/  SHFL.UP P6, R14, R13, R12, R11 ;  /* 0x0400000c0d0e7389 */ /* 0x00006400000c000b */
[----:B01----:R-:W-:Y:S01]  /*25200*/  ENDCOLLECTIVE ;  /* 0x000000000000791b */ /* 0x003fe20003800000 */
.L_x_3090:
        /* <DEDUP_REMOVED lines=8> */
.L_x_3091:
        /* <DEDUP_REMOVED lines=8> */
.L_x_3092:
        /* <DEDUP_REMOVED lines=8> */
.L_x_3093:
[----:B------:R-:W-:Y:S02]  /*25390*/  IMAD.MOV.U32 R12, RZ, RZ, 0x1f ;  /* 0x0000001fff0c7424 */ /* 0x000fe400078e00ff */
[----:B------:R-:W-:Y:S01]  /*253a0*/  IMAD.MOV.U32 R11, RZ, RZ, 0x1f ;  /* 0x0000001fff0b7424 */ /* 0x000fe200078e00ff */
[----:B------:R-:W-:-:S05]  /*253b0*/  SEL R3, R14, RZ, P0 ;  /* 0x000000ff0e037207 */ /* 0x000fca0000000000 */
[----:B------:R-:W-:-:S04]  /*253c0*/  IMAD.IADD R2, R2, 0x1, R3 ;  /* 0x0000000102027824 */ /* 0x000fc800078e0203 */
[----:B------:R-:W-:-:S07]  /*253d0*/  IMAD.MOV.U32 R13, RZ, RZ, R2 ;  /* 0x000000ffff0d7224 */ /* 0x000fce00078e0002 */
[----:B------:R-:W-:Y:S05]  /*253e0*/  WARPSYNC.COLLECTIVE R15, `(.L_x_3094) ;  /* 0x000000000f087348 */ /* 0x000fea0003c00000 */
[----:B------:R0:W1:Y:S02]  /*253f0*/  SHFL.IDX P6, R14, R13, R12, R11 ;  /* 0x0000000c0d0e7389 */ /* 0x00006400000c000b */
[----:B01----:R-:W-:Y:S01]  /*25400*/  ENDCOLLECTIVE ;  /* 0x000000000000791b */ /* 0x003fe20003800000 */
.L_x_3094:
[----:B------:R-:W-:Y:S05]  /*25410*/  BRA `(.L_x_3095) ;  /* 0xffffffd400f47947 */ /* 0x000fea000383ffff */
.L_x_2981:
[----:B------:R-:W-:Y:S01]  /*25420*/  BSSY B0, `(.L_x_3096) ;  /* 0x0000006000007945 */ /* 0x000fe20003800000 */
[----:B------:R-:W-:Y:S01]  /*25430*/  PLOP3.LUT P6, PT, P6, PT, PT, 0x8, 0x0 ;  /* 0x000000000000781c */ /* 0x000fe200037ce170 */
[----:B------:R-:W-:-:S12]  /*25440*/  IMAD.MOV.U32 R15, RZ, RZ, -0x1 ;  /* 0xffffffffff0f7424 */ /* 0x000fd800078e00ff */
[----:B01----:R-:W-:Y:S05]  /*25450*/  WARPSYNC.COLLECTIVE R15, `(.L_x_3097) ;  /* 0x000000000f087348 */ /* 0x003fea0003c00000 */
[----:B------:R-:W-:Y:S01]  /*25460*/  VOTE.ANY R14, PT, P6 ;  /* 0x00000000000e7806 */ /* 0x000fe200030e0100 */
[----:B01----:R-:W-:Y:S06]  /*25470*/  ENDCOLLECTIVE ;  /* 0x000000000000791b */ /* 0x003fec0003800000 */
.L_x_3097:
[----:B------:R-:W-:Y:S05]  /*25480*/  BSYNC B0 ;  /* 0x0000000000007941 */ /* 0x000fea0003800000 */
.L_x_3096:
        /* <DEDUP_REMOVED lines=9> */
.L_x_3098:
[----:B------:R-:W-:Y:S01]  /*25520*/  IMAD.MOV.U32 R17, RZ, RZ, R14 ;  /* 0x000000ffff117224 */ /* 0x000fe200078e000e */
[----:B------:R-:W-:Y:S06]  /*25530*/  BRA `(.L_x_3099) ;  /* 0xffffffd400e47947 */ /* 0x000fec000383ffff */
.L_x_2983:
[----:B------:R-:W-:Y:S01]  /*25540*/  BSSY B0, `(.L_x_3100) ;  /* 0x0000007000007945 */ /* 0x000fe20003800000 */
[----:B------:R-:W-:Y:S01]  /*25550*/  IMAD.MOV.U32 R13, RZ, RZ, R2 ;  /* 0x000000ffff0d7224 */ /* 0x000fe200078e0002 */
[----:B------:R-:W-:Y:S01]  /*25560*/  MOV R15, 0xffffffff ;  /* 0xffffffff000f7802 */ /* 0x000fe20000000f00 */
[----:B-1----:R-:W-:-:S07]  /*25570*/  IMAD.MOV.U32 R11, RZ, RZ, 0x1f ;  /* 0x0000001fff0b7424 */ /* 0x002fce00078e00ff */
[----:B0-23--:R-:W-:Y:S05]  /*25580*/  WARPSYNC.COLLECTIVE R15, `(.L_x_3101) ;  /* 0x000000000f087348 */ /* 0x00dfea0003c00000 */
[----:B------:R1:W4:Y:S02]  /*25590*/  SHFL.IDX P6, R14, R13, R12, R11 ;  /* 0x0000000c0d0e7389 */ /* 0x00032400000c000b */
[----:B01234-:R-:W-:Y:S01]  /*255a0*/  ENDCOLLECTIVE ;  /* 0x000000000000791b */ /* 0x01ffe20003800000 */
.L_x_3101:
[----:B------:R-:W-:Y:S05]  /*255b0*/  BSYNC B0 ;  /* 0x0000000000007941 */ /* 0x000fea0003800000 */
.L_x_3100:
[----:B------:R-:W-:Y:S01]  /*255c0*/  IMAD.MOV.U32 R7, RZ, RZ, R14 ;  /* 0x000000ffff077224 */ /* 0x000fe200078e000e */
[----:B------:R-:W-:Y:S06]  /*255d0*/  BRA `(.L_x_2982) ;  /* 0xffffffd400d87947 */ /* 0x000fec000383ffff */
.L_x_2986:
[----:B-1----:R1:W2:Y:S02]  /*255e0*/  SYNCS.PHASECHK.TRANS64.TRYWAIT P0, [R0+URZ+0x38820], R3 ;  /* 0x03882003000075a7 */ /* 0x0022a4000800017f */
[----:B--2---:R-:W-:Y:S05]  /*255f0*/  @!P0 NANOSLEEP.SYNCS 0x989680 ;  /* 0x009896800000895d */ /* 0x004fea0003900000 */
[----:B------:R-:W2:Y:S02]  /*25600*/  @!P0 SYNCS.PHASECHK.TRANS64 P0, [R0+URZ+0x38820], R3 ;  /* 0x03882003000085a7 */ /* 0x000ea4000800007f */
[----:B--2---:R-:W-:Y:S05]  /*25610*/  @!P0 BRA `(.L_x_2986) ;  /* 0xfffffffc00f08947 */ /* 0x004fea000383ffff */
[----:B------:R-:W-:Y:S05]  /*25620*/  BRA `(.L_x_3102) ;  /* 0xffffffdc00507947 */ /* 0x000fea000383ffff */
.L_x_2987:
[----:B---3--:R-:W2:Y:S01]  /*25630*/  S2R R2, SR_TID.X ;  /* 0x0000000000027919 */ /* 0x008ea20000002100 */
[----:B------:R-:W-:Y:S01]  /*25640*/  BSSY B0, `(.L_x_3103) ;  /* 0x000000a000007945 */ /* 0x000fe20003800000 */
[----:B------:R-:W-:Y:S02]  /*25650*/  IMAD.MOV.U32 R12, RZ, RZ, RZ ;  /* 0x000000ffff0c7224 */ /* 0x000fe400078e00ff */
        /* <DEDUP_REMOVED lines=8> */
.L_x_3104:
[----:B------:R-:W-:Y:S05]  /*256e0*/  BSYNC B0 ;  /* 0x0000000000007941 */ /* 0x000fea0003800000 */
.L_x_3103:
[----:B------:R-:W-:Y:S05]  /*256f0*/  BRA `(.L_x_3105) ;  /* 0xffffffdc00347947 */ /* 0x000fea000383ffff */
.L_x_2988:
[----:B------:R-:W-:Y:S01]  /*25700*/  BSSY B0, `(.L_x_3106) ;  /* 0x0000006000007945 */ /* 0x000fe20003800000 */
[----:B------:R-:W-:-:S07]  /*25710*/  IMAD.MOV.U32 R15, RZ, RZ, -0x1 ;  /* 0xffffffffff0f7424 */ /* 0x000fce00078e00ff */
[----:B012---:R-:W-:Y:S05]  /*25720*/  WARPSYNC.COLLECTIVE R15, `(.L_x_3107) ;  /* 0x000000000f0c7348 */ /* 0x007fea0003c00000 */
[----:B------:R-:W-:Y:S02]  /*25730*/  ELECT P6, UR62, PT ;  /* 0x00000000003e782f */ /* 0x000fe400038c0000 */
[----:B------:R-:W-:Y:S01]  /*25740*/  MOV R14, UR62 ;  /* 0x0000003e000e7c02 */ /* 0x000fe20008000f00 */
[----:B012---:R-:W-:Y:S10]  /*25750*/  ENDCOLLECTIVE ;  /* 0x000000000000791b */ /* 0x007ff40003800000 */
.L_x_3107:
[----:B------:R-:W-:Y:S05]  /*25760*/  BSYNC B0 ;  /* 0x0000000000007941 */ /* 0x000fea0003800000 */
.L_x_3106:
[----:B------:R-:W-:Y:S05]  /*25770*/  BRA `(.L_x_3108) ;  /* 0xffffffdc00287947 */ /* 0x000fea000383ffff */
.L_x_2990:
[----:B-1----:R1:W2:Y:S02]  /*25780*/  SYNCS.PHASECHK.TRANS64.TRYWAIT P0, [R6+URZ], R5 ;  /* 0x00000005060075a7 */ /* 0x0022a4000800017f */
[----:B--2---:R-:W-:Y:S05]  /*25790*/  @!P0 NANOSLEEP.SYNCS 0x989680 ;  /* 0x009896800000895d */ /* 0x004fea0003900000 */
[----:B------:R-:W2:Y:S02]  /*257a0*/  @!P0 SYNCS.PHASECHK.TRANS64 P0, [R6+URZ], R5 ;  /* 0x00000005060085a7 */ /* 0x000ea4000800007f */
[----:B--2---:R-:W-:Y:S05]  /*257b0*/  @!P0 BRA `(.L_x_2990) ;  /* 0xfffffffc00f08947 */ /* 0x004fea000383ffff */
[----:B------:R-:W-:Y:S05]  /*257c0*/  BRA `(.L_x_3109) ;  /* 0xffffffdc006c7947 */ /* 0x000fea000383ffff */
.L_x_2991:
[----:B--2---:R2:W3:Y:S02]  /*257d0*/  SYNCS.PHASECHK.TRANS64.TRYWAIT P0, [R7+URZ], R2 ;  /* 0x00000002070075a7 */ /* 0x0044e4000800017f */
[----:B---3--:R-:W-:Y:S05]  /*257e0*/  @!P0 NANOSLEEP.SYNCS 0x989680 ;  /* 0x009896800000895d */ /* 0x008fea0003900000 */
[----:B------:R-:W3:Y:S02]  /*257f0*/  @!P0 SYNCS.PHASECHK.TRANS64 P0, [R7+URZ], R2 ;  /* 0x00000002070085a7 */ /* 0x000ee4000800007f */
[----:B---3--:R-:W-:Y:S05]  /*25800*/  @!P0 BRA `(.L_x_2991) ;  /* 0xfffffffc00f08947 */ /* 0x008fea000383ffff */
[----:B------:R-:W-:Y:S05]  /*25810*/  BRA `(.L_x_3110) ;  /* 0xffffffdc00607947 */ /* 0x000fea000383ffff */
.L_x_2993:
[----:B---3--:R3:W4:Y:S02]  /*25820*/  SYNCS.PHASECHK.TRANS64.TRYWAIT P0, [R4+URZ], R5 ;  /* 0x00000005040075a7 */ /* 0x008724000800017f */
[----:B----4-:R-:W-:Y:S05]  /*25830*/  @!P0 NANOSLEEP.SYNCS 0x989680 ;  /* 0x009896800000895d */ /* 0x010fea0003900000 */
[----:B------:R-:W4:Y:S02]  /*25840*/  @!P0 SYNCS.PHASECHK.TRANS64 P0, [R4+URZ], R5 ;  /* 0x00000005040085a7 */ /* 0x000f24000800007f */
[----:B----4-:R-:W-:Y:S05]  /*25850*/  @!P0 BRA `(.L_x_2993) ;  /* 0xfffffffc00f08947 */ /* 0x010fea000383ffff */
[----:B------:R-:W-:Y:S05]  /*25860*/  BRA `(.L_x_3111) ;  /* 0xffffffdc00687947 */ /* 0x000fea000383ffff */
.L_x_3112:
        /* <DEDUP_REMOVED lines=9> */
.L_x_4560:


//--------------------- .text._ZN7cutlass13device_kernelIN5flash11enable_sm90INS1_16FlashAttnFwdSm90INS1_25CollectiveMainloopFwdSm90ILi2EN4cute5tupleIJNS5_1CILi1EEES8_S8_EEENS6_IJNS7_ILi64EEESA_SA_EEELi512ENS_6half_tEfNS_4arch4Sm90ELb1ELb0ELb1ELb0ELb0ELb0ELb0ELb0ELb0ELb0ELb0ELb0EEENS1_21CollectiveEpilogueFwdINS6_IJSA_NS7_ILi512EEESA_EEES9_SC_SE_Li256ELb0ELb0ELb0ELb0EEENS1_30DynamicPersistentTileSchedulerILi256ELi32ELb0ELb0ELb1EEEEEEEEEvNT_6ParamsE --------------------------
	.section	.text._ZN7cutlass13device_kernelIN5flash11enable_sm90INS1_16FlashAttnFwdSm90INS1_25CollectiveMainloopFwdSm90ILi2EN4cute5tupleIJNS5_1CILi1EEES8_S8_EEENS6_IJNS7_ILi64EEESA_SA_EEELi512ENS_6half_tEfNS_4arch4Sm90ELb1ELb0ELb1ELb0ELb0ELb0ELb0ELb0ELb0ELb0ELb0ELb0EEENS1_21CollectiveEpilogueFwdINS6_IJSA_NS7_ILi512EEESA_EEES9_SC_SE_Li256ELb0ELb0ELb0ELb0EEENS1_30DynamicPersistentTileSchedulerILi256ELi32ELb0ELb0ELb1EEEEEEEEEvNT_6ParamsE,"ax",@progbits
	.align	128
.text._ZN7cutlass13device_kernelIN5flash11enable_sm90INS1_16FlashAttnFwdSm90INS1_25CollectiveMainloopFwdSm90ILi2EN4cute5tupleIJNS5_1CILi1EEES8_S8_EEENS6_IJNS7_ILi64EEESA_SA_EEELi512ENS_6half_tEfNS_4arch4Sm90ELb1ELb0ELb1ELb0ELb0ELb0ELb0ELb0ELb0ELb0ELb0ELb0EEENS1_21CollectiveEpilogueFwdINS6_IJSA_NS7_ILi512EEESA_EEES9_SC_SE_Li256ELb0ELb0ELb0ELb0EEENS1_30DynamicPersistentTileSchedulerILi256ELi32ELb0ELb0ELb1EEEEEEEEEvNT_6ParamsE:
        .type           _ZN7cutlass13device_kernelIN5flash11enable_sm90INS1_16FlashAttnFwdSm90INS1_25CollectiveMainloopFwdSm90ILi2EN4cute5tupleIJNS5_1CILi1EEES8_S8_EEENS6_IJNS7_ILi64EEESA_SA_EEELi512ENS_6half_tEfNS_4arch4Sm90ELb1ELb0ELb1ELb0ELb0ELb0ELb0ELb0ELb0ELb0ELb0ELb0EEENS1_21CollectiveEpilogueFwdINS6_IJSA_NS7_ILi512EEESA_EEES9_SC_SE_Li256ELb0ELb0ELb0ELb0EEENS1_30DynamicPersistentTileSchedulerILi256ELi32ELb0ELb0ELb1EEEEEEEEEvNT_6ParamsE,@function
        .size           _ZN7cutlass13device_kernelIN5flash11enable_sm90INS1_16FlashAttnFwdSm90INS1_25CollectiveMainloopFwdSm90ILi2EN4cute5tupleIJNS5_1CILi1EEES8_S8_EEENS6_IJNS7_ILi64EEESA_SA_EEELi512ENS_6half_tEfNS_4arch4Sm90ELb1ELb0ELb1ELb0ELb0ELb0ELb0ELb0ELb0ELb0ELb0ELb0EEENS1_21CollectiveEpilogueFwdINS6_IJSA_NS7_ILi512EEESA_EEES9_SC_SE_Li256ELb0ELb0ELb0ELb0EEENS1_30DynamicPersistentTileSchedulerILi256ELi32ELb0ELb0ELb1EEEEEEEEEvNT_6ParamsE,(.L_x_4561 - _ZN7cutlass13device_kernelIN5flash11enable_sm90INS1_16FlashAttnFwdSm90INS1_25CollectiveMainloopFwdSm90ILi2EN4cute5tupleIJNS5_1CILi1EEES8_S8_EEENS6_IJNS7_ILi64EEESA_SA_EEELi512ENS_6half_tEfNS_4arch4Sm90ELb1ELb0ELb1ELb0ELb0ELb0ELb0ELb0ELb0ELb0ELb0ELb0EEENS1_21CollectiveEpilogueFwdINS6_IJSA_NS7_ILi512EEESA_EEES9_SC_SE_Li256ELb0ELb0ELb0ELb0EEENS1_30DynamicPersistentTileSchedulerILi256ELi32ELb0ELb0ELb1EEEEEEEEEvNT_6ParamsE)
        .other          _ZN7cutlass13device_kernelIN5flash11enable_sm90INS1_16FlashAttnFwdSm90INS1_25CollectiveMainloopFwdSm90ILi2EN4cute5tupleIJNS5_1CILi1EEES8_S8_EEENS6_IJNS7_ILi64EEESA_SA_EEELi512ENS_6half_tEfNS_4arch4Sm90ELb1ELb0ELb1ELb0ELb0ELb0ELb0ELb0ELb0ELb0ELb0ELb0EEENS1_21CollectiveEpilogueFwdINS6_IJSA_NS7_ILi512EEESA_EEES9_SC_SE_Li256ELb0ELb0ELb0ELb0EEENS1_30DynamicPersistentTileSchedulerILi256ELi32ELb0ELb0ELb1EEEEEEEEEvNT_6ParamsE,@"STO_CUDA_ENTRY STV_DEFAULT"
_ZN7cutlass13device_kernelIN5flash11enable_sm90INS1_16FlashAttnFwdSm90INS1_25CollectiveMainloopFwdSm90ILi2EN4cute5tupleIJNS5_1CILi1EEES8_S8_EEENS6_IJNS7_ILi64EEESA_SA_EEELi512ENS_6half_tEfNS_4arch4Sm90ELb1ELb0ELb1ELb0ELb0ELb0ELb0ELb0ELb0ELb0ELb0ELb0EEENS1_21CollectiveEpilogueFwdINS6_IJSA_NS7_ILi512EEESA_EEES9_SC_SE_Li256ELb0ELb0ELb0ELb0EEENS1_30DynamicPersistentTileSchedulerILi256ELi32ELb0ELb0ELb1EEEEEEEEEvNT_6ParamsE:
        /* <DEDUP_REMOVED lines=23> */
.L_x_3114:
[----:B------:R-:W-:Y:S05]  /*0170*/  BSYNC B0 ;  /* 0x0000000000007941 */ /* 0x000fea0003800000 */
.L_x_3113:
        /* <DEDUP_REMOVED lines=33> */
.L_x_3115:
        /* <DEDUP_REMOVED lines=22> */
.L_x_3116:
        /* <DEDUP_REMOVED lines=18> */
.L_x_3117:
        /* <DEDUP_REMOVED lines=22> */
.L_x_3118:
        /* <DEDUP_REMOVED lines=22> */
.L_x_3119:
[----:B------:R-:W-:Y:S01]  /*08d0*/  PLOP3.LUT P0, PT, PT, PT, UP0, 0x80, 0x0 ;  /* 0x000000000000781c */ /* 0x000fe20003f0f008 */
[----:B------:R-:W-:Y:S01]  /*08e0*/  UMOV UR36, 0x1 ;  /* 0x0000000100247882 */ /* 0x000fe20000000000 */
[----:B------:R-:W-:Y:S01]  /*08f0*/  NOP ;  /* 0x0000000000007918 */ /* 0x000fe20000000000 */
[----:B------:R-:W-:Y:S01]  /*0900*/  USEL UR36, UR36, 0x2, !UP0 ;  /* 0x0000000224247887 */ /* 0x000fe2000c000000 */
[----:B------:R-:W-:Y:S01]  /*0910*/  ULDC.64 UR50, c[0x0][0x208] ;  /* 0x0000820000327ab9 */ /* 0x000fe20000000a00 */
[----:B-123--:R-:W-:Y:S08]  /*0920*/  BAR.SYNC.DEFER_BLOCKING 0x0 ;  /* 0x0000000000007b1d */ /* 0x00eff00000010000 */
[----:B------:R-:W-:Y:S05]  /*0930*/  @!P0 BRA `(.L_x_3120) ;  /* 0x000000a400f88947 */ /* 0x000fea0003800000 */
.L_x_3121:
[----:B------:R-:W-:-:S08]  /*0940*/  NOP ;  /* 0x0000000000007918 */ /* 0x000fd00000000000 */
[----:B------:R-:W1:Y:S02]  /*0950*/  USETMAXREG.TRY_ALLOC.CTAPOOL UP0, 0xf0 ;  /* 0x000000f0000079c8 */ /* 0x000e640008000600 */
[----:B-1----:R-:W-:-:S13]  /*0960*/  PLOP3.LUT P0, PT, PT, PT, UP0, 0x80, 0x0 ;  /* 0x000000000000781c */ /* 0x002fda0003f0f008 */
[----:B------:R-:W-:Y:S05]  /*0970*/  @!P0 BRA `(.L_x_3121) ;  /* 0xfffffffc00f08947 */ /* 0x000fea000383ffff */
[----:B------:R-:W1:Y:S01]  /*0980*/  S2R R2, SR_TID.X ;  /* 0x0000000000027919 */ /* 0x000e620000002100 */
[----:B------:R-:W2:Y:S08]  /*0990*/  S2UR UR4, SR_CTAID.X ;  /* 0x00000000000479c3 */ /* 0x000eb00000002500 */
[----:B------:R-:W-:Y:S06]  /*09a0*/  BAR.ARV 0x4, 0x120 ;  /* 0x0104800000007b1d */ /* 0x000fec0000002000 */
[----:B-1----:R-:W-:-:S04]  /*09b0*/  LOP3.LUT R0, R2, 0xffffff80, RZ, 0xc0, !PT ;  /* 0xffffff8002007812 */ /* 0x002fc800078ec0ff */
[----:B------:R-:W-:Y:S02]  /*09c0*/  ISETP.NE.AND P0, PT, R0, 0x80, PT ;  /* 0x000000800000780c */ /* 0x000fe40003f05270 */
[----:B------:R-:W2:Y:S11]  /*09d0*/  LDC R0, c[0x0][0xda8] ;  /* 0x00036a00ff007b82 */ /* 0x000eb60000000800 */
[----:B------:R-:W-:Y:S06]  /*09e0*/  @!P0 BAR.ARV 0x8, 0xa0 ;  /* 0x0202800000008b1d */ /* 0x000fec0000002000 */
[----:B------:R-:W-:-:S13]  /*09f0*/  ISETP.GE.U32.AND P0, PT, R2, 0x100, PT ;  /* 0x000001000200780c */ /* 0x000fda0003f06070 */
[----:B------:R-:W-:Y:S06]  /*0a00*/  @P0 BAR.ARV 0xf, 0x100 ;  /* 0x03c4000000000b1d */ /* 0x000fec0000002000 */
[----:B--2---:R-:W-:-:S13]  /*0a10*/  ISETP.LE.AND P0, PT, R0, UR4, PT ;  /* 0x0000000400007c0c */ /* 0x004fda000bf03270 */
        /* <DEDUP_REMOVED lines=13> */
[----:B------:R-:W-:Y:S02]  /*0af0*/  LOP3.LUT R6, R4, 0xfffffff0, RZ, 0xc0, !PT ;  /* 0xfffffff004067812 */ /* 0x000fe400078ec0ff */
[----:B------:R-:W-:Y:S02]  /*0b00*/  LEA.HI R3, R0, R191, RZ, 0x7 ;  /* 0x000000bf00037211 */ /* 0x000fe400078f38ff */
[--C-:B------:R-:W-:Y:S02]  /*0b10*/  SHF.R.S32.HI R189, RZ, 0x5, R2.reuse ;  /* 0x00000005ffbd7819 */ /* 0x100fe40000011402 */
[----:B------:R-:W-:Y:S02]  /*0b20*/  SHF.R.S32.HI R8, RZ, 0x1f, R2 ;  /* 0x0000001fff087819 */ /* 0x000fe40000011402 */
[----:B------:R-:W-:Y:S02]  /*0b30*/  IADD3 R9, R191, -R6, RZ ;  /* 0x80000006bf097210 */ /* 0x000fe40007ffe0ff */
[----:B------:R-:W-:-:S02]  /*0b40*/  LOP3.LUT R2, R3, 0xffffff80, RZ, 0xc0, !PT ;  /* 0xffffff8003027812 */ /* 0x000fc400078ec0ff */
[----:B------:R-:W-:Y:S01]  /*0b50*/  LEA.HI R8, R8, R189, RZ, 0x2 ;  /* 0x000000bd08087211 */ /* 0x000fe200078f10ff */
[----:B-1----:R-:W-:Y:S01]  /*0b60*/  ULEA UR48, UR5, UR48, 0x18 ;  /* 0x0000003005307291 */ /* 0x002fe2000f8ec03f */
[----:B------:R-:W-:Y:S02]  /*0b70*/  SHF.R.S32.HI R6, RZ, 0x1f, R9 ;  /* 0x0000001fff067819 */ /* 0x000fe40000011409 */
[----:B------:R-:W-:Y:S02]  /*0b80*/  SHF.R.S32.HI R11, RZ, 0x4, R4 ;  /* 0x00000004ff0b7819 */ /* 0x000fe40000011404 */
[----:B------:R-:W-:Y:S02]  /*0b90*/  IADD3 R2, R191, -R2, RZ ;  /* 0x80000002bf027210 */ /* 0x000fe40007ffe0ff */
[----:B------:R-:W-:Y:S02]  /*0ba0*/  LOP3.LUT R10, R8, 0x3ffffc, RZ, 0xc0, !PT ;  /* 0x003ffffc080a7812 */ /* 0x000fe400078ec0ff */
[----:B------:R-:W-:-:S02]  /*0bb0*/  LEA.HI R8, R6, R9, RZ, 0x3 ;  /* 0x0000000906087211 */ /* 0x000fc400078f18ff */
[----:B------:R-:W-:Y:S02]  /*0bc0*/  LEA.HI R4, R4, R11, RZ, 0x1 ;  /* 0x0000000b04047211 */ /* 0x000fe400078f08ff */
[----:B------:R-:W-:Y:S02]  /*0bd0*/  SHF.R.S32.HI R5, RZ, 0x1f, R2 ;  /* 0x0000001fff057819 */ /* 0x000fe40000011402 */
[----:B------:R-:W-:Y:S02]  /*0be0*/  IADD3 R13, R189, -R10, RZ ;  /* 0x8000000abd0d7210 */ /* 0x000fe40007ffe0ff */
[----:B------:R-:W-:Y:S02]  /*0bf0*/  LOP3.LUT R10, R8, 0xfffffff8, RZ, 0xc0, !PT ;  /* 0xfffffff8080a7812 */ /* 0x000fe400078ec0ff */
[----:B------:R-:W-:Y:S02]  /*0c00*/  SHF.R.S32.HI R188, RZ, 0x7, R3 ;  /* 0x00000007ffbc7819 */ /* 0x000fe40000011403 */
[----:B------:R-:W-:Y:S01]  /*0c10*/  LOP3.LUT R12, R4, 0x1ffffffe, RZ, 0xc0, !PT ;  /* 0x1ffffffe040c7812 */ /* 0x000fe200078ec0ff */
[----:B------:R-:W-:Y:S01]  /*0c20*/  IMAD.IADD R10, R9, 0x1, -R10 ;  /* 0x00000001090a7824 */ /* 0x000fe200078e0a0a */
[----:B------:R-:W-:Y:S01]  /*0c30*/  LEA.HI R4, R5, R2, RZ, 0x2 ;  /* 0x0000000205047211 */ /* 0x000fe200078f10ff */
[----:B------:R-:W-:Y:S01]  /*0c40*/  IMAD R14, R188, 0x100, R9 ;  /* 0x00000100bc0e7824 */ /* 0x000fe200078e0209 */
[----:B------:R-:W-:-:S02]  /*0c50*/  IADD3 R12, R11, -R12, RZ ;  /* 0x8000000c0b0c7210 */ /* 0x000fc40007ffe0ff */
[----:B------:R-:W-:Y:S02]  /*0c60*/  LOP3.LUT R9, R4, 0x7ffffffc, RZ, 0xc0, !PT ;  /* 0x7ffffffc04097812 */ /* 0x000fe400078ec0ff */
[--C-:B------:R-:W-:Y:S02]  /*0c70*/  SHF.R.S32.HI R6, RZ, 0x2, R4.reuse ;  /* 0x00000002ff067819 */ /* 0x100fe40000011404 */
[----:B------:R-:W-:Y:S02]  /*0c80*/  SHF.R.S32.HI R7, RZ, 0x1f, R4 ;  /* 0x0000001fff077819 */ /* 0x000fe40000011404 */
[----:B------:R-:W-:Y:S02]  /*0c90*/  SHF.L.U32 R4, R10, 0x6, RZ ;  /* 0x000000060a047819 */ /* 0x000fe400000006ff */
[----:B------:R-:W-:Y:S01]  /*0ca0*/  IADD3 R16, R2, -R9, RZ ;  /* 0x8000000902107210 */ /* 0x000fe20007ffe0ff */
[----:B------:R-:W-:Y:S01]  /*0cb0*/  IMAD.SHL.U32 R9, R12, 0x8, RZ ;  /* 0x000000080c097824 */ /* 0x000fe200078e00ff */
[----:B------:R-:W-:-:S02]  /*0cc0*/  LEA R14, R13, R14, 0x4 ;  /* 0x0000000e0d0e7211 */ /* 0x000fc400078e20ff */
[----:B------:R-:W-:Y:S02]  /*0cd0*/  SHF.L.U32 R8, R8, 0x6, RZ ;  /* 0x0000000608087819 */ /* 0x000fe400000006ff */
[----:B------:R-:W-:Y:S02]  /*0ce0*/  LOP3.LUT R4, R4, 0x1c0, RZ, 0xc0, !PT ;  /* 0x000001c004047812 */ /* 0x000fe400078ec0ff */
[----:B------:R-:W-:Y:S02]  /*0cf0*/  LEA R190, R14, R9, 0x6 ;  /* 0x000000090ebe7211 */ /* 0x000fe400078e30ff */
[----:B------:R-:W-:Y:S02]  /*0d00*/  LOP3.LUT R8, R8, 0x7ffffe00, RZ, 0xc0, !PT ;  /* 0x7ffffe0008087812 */ /* 0x000fe400078ec0ff */
[----:B------:R-:W-:Y:S02]  /*0d10*/  LOP3.LUT R9, R4, 0x8, R9, 0xf8, !PT ;  /* 0x0000000804097812 */ /* 0x000fe400078ef809 */
[----:B------:R-:W-:Y:S01]  /*0d20*/  SHF.R.U32.HI R4, RZ, 0x3, R4 ;  /* 0x00000003ff047819 */ /* 0x000fe20000011604 */
[----:B------:R-:W-:Y:S01]  /*0d30*/  IMAD R8, R189, 0x400, R8 ;  /* 0x00000400bd087824 */ /* 0x000fe200078e0208 */
[----:B------:R-:W-:-:S02]  /*0d40*/  R2P PR, R10, 0x6 ;  /* 0x000000060a007804 */ /* 0x000fc40000000000 */
[----:B------:R-:W-:Y:S02]  /*0d50*/  LOP3.LUT R9, R9, R4, RZ, 0x3c, !PT ;  /* 0x0000000409097212 */ /* 0x000fe400078e3cff */
[----:B------:R-:W-:Y:S02]  /*0d60*/  LEA.HI R7, R7, R6, RZ, 0x3 ;  /* 0x0000000607077211 */ /* 0x000fe400078f18ff */
[----:B------:R-:W-:Y:S02]  /*0d70*/  IADD3 R8, R8, R9, RZ ;  /* 0x0000000908087210 */ /* 0x000fe40007ffe0ff */
[----:B------:R-:W-:Y:S02]  /*0d80*/  LEA.HI R0, R0, R191, RZ, 0x3 ;  /* 0x000000bf00007211 */ /* 0x000fe400078f18ff */
[----:B------:R-:W-:Y:S02]  /*0d90*/  LEA R18, R8, UR48, 0x1 ;  /* 0x0000003008127c11 */ /* 0x000fe4000f8e08ff */
[----:B------:R-:W-:-:S02]  /*0da0*/  LEA.HI R3, R3, R188, RZ, 0x1 ;  /* 0x000000bc03037211 */ /* 0x000fc400078f08ff */
[----:B------:R-:W-:Y:S01]  /*0db0*/  LOP3.LUT R7, R7, 0xfffffff8, RZ, 0xc0, !PT ;  /* 0xfffffff807077812 */ /* 0x000fe200078ec0ff */
[----:B------:R-:W-:Y:S01]  /*0dc0*/  VIADD R23, R18, 0x26800 ;  /* 0x0002680012177836 */ /* 0x000fe20000000000 */
[----:B------:R-:W-:Y:S02]  /*0dd0*/  LEA.HI R5, R5, R2, RZ, 0x5 ;  /* 0x0000000205057211 */ /* 0x000fe400078f28ff */
[----:B------:R-:W-:Y:S02]  /*0de0*/  LOP3.LUT R4, R0, 0x1ffffff8, RZ, 0xc0, !PT ;  /* 0x1ffffff800047812 */ /* 0x000fe400078ec0ff */
[----:B------:R-:W-:Y:S02]  /*0df0*/  LOP3.LUT R3, R3, 0xfffffe, RZ, 0xc0, !PT ;  /* 0x00fffffe03037812 */ /* 0x000fe400078ec0ff */
[----:B------:R-:W-:Y:S01]  /*0e00*/  IADD3 R19, R18, 0x26820, RZ ;  /* 0x0002682012137810 */ /* 0x000fe20007ffe0ff */
[----:B------:R-:W-:Y:S01]  /*0e10*/  @P1 VIADD R19, R23, 0xffffffe0 ;  /* 0xffffffe017131836 */ /* 0x000fe20000000000 */
[----:B------:R-:W-:-:S02]  /*0e20*/  SEL R22, R22, 0xffffffc0, !P2 ;  /* 0xffffffc016167807 */ /* 0x000fc40005000000 */
[----:B------:R-:W-:Y:S02]  /*0e30*/  IADD3 R7, R6, -R7, RZ ;  /* 0x8000000706077210 */ /* 0x000fe40007ffe0ff */
[----:B------:R-:W-:Y:S02]  /*0e40*/  SHF.R.S32.HI R2, RZ, 0x5, R5 ;  /* 0x00000005ff027819 */ /* 0x000fe40000011405 */
[----:B------:R-:W-:Y:S02]  /*0e50*/  IADD3 R4, R191, -R4, RZ ;  /* 0x80000004bf047210 */ /* 0x000fe40007ffe0ff */
[----:B------:R-:W-:Y:S02]  /*0e60*/  IADD3 R3, R188, -R3, RZ ;  /* 0x80000003bc037210 */ /* 0x000fe40007ffe0ff */
[----:B------:R-:W-:Y:S01]  /*0e70*/  IADD3 R23, R23, R22, RZ ;  /* 0x0000001617177210 */ /* 0x000fe20007ffe0ff */
[----:B------:R-:W-:Y:S01]  /*0e80*/  IMAD.IADD R22, R22, 0x1, R19 ;  /* 0x0000000116167824 */ /* 0x000fe200078e0213 */
[----:B------:R-:W-:-:S02]  /*0e90*/  LEA R2, R2, R7, 0x4 ;  /* 0x0000000702027211 */ /* 0x000fc400078e20ff */
[----:B------:R-:W-:Y:S02]  /*0ea0*/  SHF.R.S32.HI R186, RZ, 0x3, R0 ;  /* 0x00000003ffba7819 */ /* 0x000fe40000011400 */
[----:B------:R-:W-:Y:S02]  /*0eb0*/  SHF.L.U32 R184, R4, 0x3, RZ ;  /* 0x0000000304b87819 */ /* 0x000fe400000006ff */
[----:B------:R-:W-:Y:S02]  /*0ec0*/  SHF.L.U32 R17, R3, 0x8, RZ ;  /* 0x0000000803117819 */ /* 0x000fe400000006ff */
[----:B------:R-:W-:-:S07]  /*0ed0*/  SHF.L.U32 R16, R16, 0x1, RZ ;  /* 0x0000000110107819 */ /* 0x000fce00000006ff */
.L_x_3174:
        /* <DEDUP_REMOVED lines=20> */
.L_x_3122:
[----:B------:R-:W-:Y:S01]  /*1020*/  ULDC UR6, c[0x0][0xdc4] ;  /* 0x0003710000067ab9 */ /* 0x000fe20000000800 */
[----:B------:R-:W-:Y:S01]  /*1030*/  UMOV UR40, UR7 ;  /* 0x0000000700287c82 */ /* 0x000fe20008000000 */
[----:B------:R-:W-:-:S11]  /*1040*/  UISETP.NE.AND UP0, UPT, UR6, 0x1, UPT ;  /* 0x000000010600788c */ /* 0x000fd6000bf05270 */
[----:B------:R-:W-:Y:S02]  /*1050*/  @UP0 ULDC.64 UR10, c[0x0][0xdc8] ;  /* 0x00037200000a0ab9 */ /* 0x000fe40000000a00 */
[----:B------:R-:W-:-:S04]  /*1060*/  UIMAD.WIDE.U32 UR4, UR7, UR10, URZ ;  /* 0x0000000a070472a5 */ /* 0x000fc8000f8e003f */
[----:B------:R-:W-:-:S04]  /*1070*/  @UP0 USHF.R.U32.HI UR40, URZ, UR11, UR5 ;  /* 0x0000000b3f280299 */ /* 0x000fc80008011605 */
[----:B------:R-:W-:-:S12]  /*1080*/  UIMAD UR4, UR40, UR6, URZ ;  /* 0x00000006280472a4 */ /* 0x000fd8000f8e023f */
.L_x_3123:
[----:B------:R-:W-:Y:S01]  /*1090*/  ULOP3.LUT UR5, URZ, UR40, URZ, 0x33, !UPT ;  /* 0x000000283f057292 */ /* 0x000fe2000f8e333f */
[----:B------:R-:W-:Y:S01]  /*10a0*/  CS2R R154, SRZ ;  /* 0x00000000009a7805 */ /* 0x000fe2000001ff00 */
[----:B------:R-:W-:Y:S01]  /*10b0*/  ULDC.64 UR10, c[0x0][0x3f8] ;  /* 0x0000fe00000a7ab9 */ /* 0x000fe20000000a00 */
[----:B------:R-:W-:Y:S01]  /*10c0*/  ULDC UR6, c[0x0][0xdac] ;  /* 0x00036b0000067ab9 */ /* 0x000fe20000000800 */
[----:B------:R-:W-:Y:S01]  /*10d0*/  UISETP.NE.U32.AND UP0, UPT, UR10, URZ, UPT ;  /* 0x0000003f0a00728c */ /* 0x000fe2000bf05070 */
[----:B------:R-:W-:Y:S01]  /*10e0*/  CS2R R156, SRZ ;  /* 0x00000000009c7805 */ /* 0x000fe2000001ff00 */
[----:B------:R-:W-:Y:S01]  /*10f0*/  UIADD3 UR5, UR5, UR6, URZ ;  /* 0x0000000605057290 */ /* 0x000fe2000fffe03f */
[----:B------:R-:W-:Y:S01]  /*1100*/  CS2R R150, SRZ ;  /* 0x0000000000967805 */ /* 0x000fe2000001ff00 */
[----:B------:R-:W-:Y:S01]  /*1110*/  UISETP.NE.AND.EX UP0, UPT, UR11, URZ, UPT, UP0 ;  /* 0x0000003f0b00728c */ /* 0x000fe2000bf05300 */
[----:B------:R-:W-:Y:S01]  /*1120*/  CS2R R148, SRZ ;  /* 0x0000000000947805 */ /* 0x000fe2000001ff00 */
[----:B------:R-:W-:Y:S01]  /*1130*/  USHF.L.U32 UR42, UR5, 0x6, URZ ;  /* 0x00000006052a7899 */ /* 0x000fe2000800063f */
[----:B------:R-:W-:Y:S01]  /*1140*/  CS2R R146, SRZ ;  /* 0x0000000000927805 */ /* 0x000fe2000001ff00 */
[----:B------:R-:W-:Y:S01]  /*1150*/  UIADD3 UR4, UR7, -UR4, URZ ;  /* 0x8000000407047290 */ /* 0x000fe2000fffe03f */
[----:B------:R-:W-:Y:S01]  /*1160*/  CS2R R144, SRZ ;  /* 0x0000000000907805 */ /* 0x000fe2000001ff00 */
[----:B------:R-:W-:Y:S01]  /*1170*/  ULDC UR43, c[0x0][0xdb8] ;  /* 0x00036e00002b7ab9 */ /* 0x000fe20000000800 */
[----:B------:R-:W-:Y:S01]  /*1180*/  ULDC UR49, c[0x0][0x404] ;  /* 0x0001010000317ab9 */ /* 0x000fe20000000800 */
[----:B------:R-:W-:Y:S01]  /*1190*/  ULDC UR7, c[0x0][0x288] ;  /* 0x0000a20000077ab9 */ /* 0x000fe20000000800 */
[----:B------:R-:W-:Y:S01]  /*11a0*/  UISETP.NE.AND UP1, UPT, UR43, 0x1, UPT ;  /* 0x000000012b00788c */ /* 0x000fe2000bf25270 */
[----:B------:R-:W-:Y:S01]  /*11b0*/  CS2R R142, SRZ ;  /* 0x00000000008e7805 */ /* 0x000fe2000001ff00 */
[----:B------:R-:W-:Y:S01]  /*11c0*/  USEL UR49, UR49, 0x1, UP0 ;  /* 0x0000000131317887 */ /* 0x000fe20008000000 */
[----:B------:R-:W-:Y:S01]  /*11d0*/  CS2R R140, SRZ ;  /* 0x00000000008c7805 */ /* 0x000fe2000001ff00 */
[----:B------:R-:W-:Y:S01]  /*11e0*/  UIADD3 UR7, UR42, 0x7f, -UR7 ;  /* 0x0000007f2a077890 */ /* 0x000fe2000fffe807 */
[----:B------:R-:W-:Y:S01]  /*11f0*/  CS2R R138, SRZ ;  /* 0x00000000008a7805 */ /* 0x000fe2000001ff00 */
[----:B------:R-:W-:Y:S01]  /*1200*/  ULDC UR10, c[0x0][0xdc4] ;  /* 0x00037100000a7ab9 */ /* 0x000fe20000000800 */
[----:B------:R-:W-:Y:S01]  /*1210*/  ULDC UR9, c[0x0][0x2e0] ;  /* 0x0000b80000097ab9 */ /* 0x000fe20000000800 */
[----:B------:R-:W-:Y:S01]  /*1220*/  UIMAD UR10, UR8, UR10, UR4 ;  /* 0x0000000a080a72a4 */ /* 0x000fe2000f8e0204 */
[----:B------:R-:W-:Y:S01]  /*1230*/  CS2R R136, SRZ ;  /* 0x0000000000887805 */ /* 0x000fe2000001ff00 */
[----:B------:R-:W-:Y:S01]  /*1240*/  UIMAD UR6, UR49, UR9, 0x3f ;  /* 0x0000003f310674a4 */ /* 0x000fe2000f8e0209 */
[----:B------:R-:W-:Y:S01]  /*1250*/  CS2R R134, SRZ ;  /* 0x0000000000867805 */ /* 0x000fe2000001ff00 */
[----:B------:R-:W-:Y:S01]  /*1260*/  UIMAD UR8, UR49, UR9, UR7 ;  /* 0x00000009310872a4 */ /* 0x000fe2000f8e0207 */
[----:B------:R-:W-:Y:S01]  /*1270*/  CS2R R132, SRZ ;  /* 0x0000000000847805 */ /* 0x000fe2000001ff00 */
[----:B------:R-:W-:Y:S01]  /*1280*/  UISETP.NE.AND UP2, UPT, UR46, 0x1, UPT ;  /* 0x000000012e00788c */ /* 0x000fe2000bf45270 */
[----:B------:R-:W-:Y:S01]  /*1290*/  CS2R R130, SRZ ;  /* 0x0000000000827805 */ /* 0x000fe2000001ff00 */
[----:B------:R-:W-:Y:S01]  /*12a0*/  USHF.R.S32.HI UR7, URZ, 0x1f, UR6 ;  /* 0x0000001f3f077899 */ /* 0x000fe20008011406 */
[----:B------:R-:W-:Y:S01]  /*12b0*/  CS2R R128, SRZ ;  /* 0x0000000000807805 */ /* 0x000fe2000001ff00 */
[----:B------:R-:W-:Y:S01]  /*12c0*/  USHF.R.S32.HI UR9, URZ, 0x1f, UR8 ;  /* 0x0000001f3f097899 */ /* 0x000fe20008011408 */
[----:B------:R-:W-:Y:S01]  /*12d0*/  CS2R R126, SRZ ;  /* 0x00000000007e7805 */ /* 0x000fe2000001ff00 */
[----:B------:R-:W-:Y:S01]  /*12e0*/  @UP1 ULDC UR4, c[0x0][0xdbc] ;  /* 0x00036f0000041ab9 */ /* 0x000fe20000000800 */
[----:B------:R-:W-:Y:S01]  /*12f0*/  ULEA.HI UR7, UR7, UR6, URZ, 0x6 ;  /* 0x0000000607077291 */ /* 0x000fe2000f8f303f */
[----:B------:R-:W-:Y:S01]  /*1300*/  PLOP3.LUT P0, PT, PT, PT, UP2, 0x80, 0x0 ;  /* 0x000000000000781c */ /* 0x000fe20003f0f028 */
[----:B------:R-:W-:Y:S01]  /*1310*/  UIMAD.WIDE.U32 UR4, UR10, UR4, URZ ;  /* 0x000000040a0472a5 */ /* 0x000fe2000f8e003f */
[----:B------:R-:W-:Y:S01]  /*1320*/  CS2R R124, SRZ ;  /* 0x00000000007c7805 */ /* 0x000fe2000001ff00 */
[----:B------:R-:W-:Y:S01]  /*1330*/  ULEA.HI UR9, UR9, UR8, URZ, 0x6 ;  /* 0x0000000809097291 */ /* 0x000fe2000f8f303f */
[----:B------:R-:W-:Y:S01]  /*1340*/  CS2R R122, SRZ ;  /* 0x00000000007a7805 */ /* 0x000fe2000001ff00 */
[----:B------:R-:W-:Y:S01]  /*1350*/  @UP1 ULDC UR11, c[0x0][0xdc0] ;  /* 0x00037000000b1ab9 */ /* 0x000fe20000000800 */
[----:B------:R-:W-:Y:S01]  /*1360*/  UMOV UR44, UR10 ;  /* 0x0000000a002c7c82 */ /* 0x000fe20008000000 */
[----:B------:R-:W-:Y:S01]  /*1370*/  @UP1 USHF.R.U32.HI UR44, URZ, UR11, UR5 ;  /* 0x0000000b3f2c1299 */ /* 0x000fe20008011605 */
[----:B------:R-:W-:Y:S01]  /*1380*/  CS2R R120, SRZ ;  /* 0x0000000000787805 */ /* 0x000fe2000001ff00 */
[----:B------:R-:W-:Y:S01]  /*1390*/  USHF.R.S32.HI UR7, URZ, 0x6, UR7 ;  /* 0x000000063f077899 */ /* 0x000fe20008011407 */
[----:B------:R-:W-:Y:S01]  /*13a0*/  CS2R R118, SRZ ;  /* 0x0000000000767805 */ /* 0x000fe2000001ff00 */
[----:B------:R-:W-:Y:S01]  /*13b0*/  USHF.R.S32.HI UR9, URZ, 0x6, UR9 ;  /* 0x000000063f097899 */ /* 0x000fe20008011409 */
[----:B------:R-:W-:Y:S01]  /*13c0*/  CS2R R116, SRZ ;  /* 0x0000000000747805 */ /* 0x000fe2000001ff00 */
[----:B------:R-:W-:Y:S01]  /*13d0*/  UIADD3 UR4, -UR44, URZ, URZ ;  /* 0x0000003f2c047290 */ /* 0x000fe2000fffe13f */
[----:B------:R-:W-:Y:S01]  /*13e0*/  CS2R R170, SRZ ;  /* 0x0000000000aa7805 */ /* 0x000fe2000001ff00 */
[----:B------:R-:W-:Y:S01]  /*13f0*/  UISETP.LT.AND UP0, UPT, UR7, UR9, UPT ;  /* 0x000000090700728c */ /* 0x000fe2000bf01270 */
[----:B------:R-:W-:Y:S01]  /*1400*/  CS2R R112, SRZ ;  /* 0x0000000000707805 */ /* 0x000fe2000001ff00 */
[----:B------:R-:W-:Y:S01]  /*1410*/  UIMAD UR43, UR43, UR4, UR10 ;  /* 0x000000042b2b72a4 */ /* 0x000fe2000f8e020a */
[----:B------:R-:W-:Y:S01]  /*1420*/  CS2R R168, SRZ ;  /* 0x0000000000a87805 */ /* 0x000fe2000001ff00 */
[----:B------:R-:W-:Y:S01]  /*1430*/  USEL UR45, UR7, UR9, UP0 ;  /* 0x00000009072d7287 */ /* 0x000fe20008000000 */
        /* <DEDUP_REMOVED lines=42> */
[----:B------:R-:W-:Y:S06]  /*16e0*/  @!P0 BRA `(.L_x_3124) ;  /* 0x00000018005c8947 */ /* 0x000fec0003800000 */
[----:B------:R-:W-:Y:S01]  /*16f0*/  UISETP.GE.AND UP0, UPT, UR45, 0x1, UPT ;  /* 0x000000012d00788c */ /* 0x000fe2000bf06270 */
[----:B------:R-:W-:-:S05]  /*1700*/  PLOP3.LUT P0, PT, PT, PT, PT, 0x80, 0x0 ;  /* 0x000000000000781c */ /* 0x000fca0003f0f070 */
[----:B------:R-:W-:-:S13]  /*1710*/  PLOP3.LUT P1, PT, PT, PT, UP0, 0x80, 0x0 ;  /* 0x000000000000781c */ /* 0x000fda0003f2f008 */
[----:B------:R-:W-:Y:S05]  /*1720*/  @!P1 BRA `(.L_x_3125) ;  /* 0x0000007c00d89947 */ /* 0x000fea0003800000 */
        /* <DEDUP_REMOVED lines=14> */
.L_x_3126:
[----:B------:R-:W-:Y:S01]  /*1810*/  ULEA UR16, UR39, UR48, 0x3 ;  /* 0x0000003027107291 */ /* 0x000fe2000f8e183f */
[----:B------:R-:W-:-:S04]  /*1820*/  MOV R0, UR38 ;  /* 0x0000002600007c02 */ /* 0x000fc80008000f00 */
[----:B------:R-:W-:-:S04]  /*1830*/  SHF.L.U32 R0, R0, 0x1f, RZ ;  /* 0x0000001f00007819 */ /* 0x000fc800000006ff */
[----:B------:R-:W1:Y:S02]  /*1840*/  SYNCS.PHASECHK.TRANS64.TRYWAIT P0, [UR16+0x28c50], R0 ;  /* 0x028c5000ff0075a7 */ /* 0x000e640008000150 */
[----:B-1----:R-:W-:Y:S05]  /*1850*/  @!P0 BRA `(.L_x_3127) ;  /* 0x000000c8007c8947 */ /* 0x002fea0003800000 */
.L_x_3233:
        /* <DEDUP_REMOVED lines=48> */
[----:B------:R-:W-:-:S07]  /*1b60*/  IMAD.U32 R0, RZ, RZ, UR45 ;  /* 0x0000002dff007e24 */ /* 0x000fce000f8e00ff */
.L_x_3133:
[----:B------:R-:W-:Y:S01]  /*1b70*/  BAR.SYNC.DEFER_BLOCKING 0xe, 0x100 ;  /* 0x0384000000007b1d */ /* 0x000fe20000010000 */
[----:B-1----:R-:W-:Y:S01]  /*1b80*/  MOV R3, UR39 ;  /* 0x0000002700037c02 */ /* 0x002fe20008000f00 */
[----:B------:R-:W-:Y:S01]  /*1b90*/  UISETP.NE.AND UP1, UPT, UR47, 0x3, UPT ;  /* 0x000000032f00788c */ /* 0x000fe2000bf25270 */
[C---:B------:R-:W-:Y:S01]  /*1ba0*/  ISETP.GT.AND P1, PT, R0.reuse, RZ, PT ;  /* 0x000000ff0000720c */ /* 0x040fe20003f24270 */
[----:B------:R-:W-:Y:S01]  /*1bb0*/  UIADD3 UR39, UR39, 0x1, URZ ;  /* 0x0000000127277890 */ /* 0x000fe2000fffe03f */
[----:B------:R-:W-:Y:S02]  /*1bc0*/  LEA R3, R3, R2, 0x6 ;  /* 0x0000000203037211 */ /* 0x000fe400078e30ff */
[----:B------:R-:W-:Y:S01]  /*1bd0*/  IADD3 R0, R0, -0x1, RZ ;  /* 0xffffffff00007810 */ /* 0x000fe20007ffe0ff */
[----:B------:R-:W-:Y:S01]  /*1be0*/  UISETP.NE.AND UP0, UPT, UR39, 0x2, UPT ;  /* 0x000000022700788c */ /* 0x000fe2000bf05270 */
[----:B------:R-:W-:Y:S02]  /*1bf0*/  LEA R3, R3, UR48, 0x2 ;  /* 0x0000003003037c11 */ /* 0x000fe4000f8e10ff */
[----:B------:R-:W-:Y:S01]  /*1c00*/  PLOP3.LUT P2, PT, PT, PT, UP1, 0x80, 0x0 ;  /* 0x000000000000781c */ /* 0x000fe20003f4f018 */
        /* <DEDUP_REMOVED lines=135> */
.L_x_3129:
[----:B------:R-:W-:Y:S01]  /*2480*/  ULEA UR6, UR39, UR48, 0x3 ;  /* 0x0000003027067291 */ /* 0x000fe2000f8e183f */
[----:B------:R-:W-:-:S05]  /*2490*/  IMAD.U32 R3, RZ, RZ, UR38 ;  /* 0x00000026ff037e24 */ /* 0x000fca000f8e00ff */
[----:B------:R-:W-:-:S04]  /*24a0*/  SHF.L.U32 R3, R3, 0x1f, RZ ;  /* 0x0000001f03037819 */ /* 0x000fc800000006ff */
[----:B------:R1:W2:Y:S01]  /*24b0*/  SYNCS.PHASECHK.TRANS64.TRYWAIT P0, [UR6+0x28c50], R3 ;  /* 0x028c5003ff0075a7 */ /* 0x0002a20008000146 */
[----:B------:R-:W-:Y:S05]  /*24c0*/  @!P2 BRA `(.L_x_3130) ;  /* 0x000000000004a947 */ /* 0x000fea0003800000 */
[----:B------:R-:W-:Y:S01]  /*24d0*/  BPT.TRAP 0x1 ;  /* 0x000000040000795c */ /* 0x000fe20000300000 */
.L_x_3130:
[----:B--2---:R-:W-:Y:S05]  /*24e0*/  @P0 BRA `(.L_x_3131) ;  /* 0x0000000000080947 */ /* 0x004fea0003800000 */
[----:B------:R-:W2:Y:S02]  /*24f0*/  SYNCS.PHASECHK.TRANS64.TRYWAIT P0, [UR6+0x28c50], R3 ;  /* 0x028c5003ff0075a7 */ /* 0x000ea40008000146 */
[----:B--2---:R-:W-:Y:S05]  /*2500*/  @!P0 BRA `(.L_x_3132) ;  /* 0x000000bc00688947 */ /* 0x004fea0003800000 */
.L_x_3131:
        /* <DEDUP_REMOVED lines=19> */
[----:B------:R-:W-:-:S04]  /*2640*/  @!P0 LEA R3, R3, UR48, 0x3 ;  /* 0x0000003003038c11 */ /* 0x000fc8000f8e18ff */
        /* <DEDUP_REMOVED lines=17> */
.L_x_3128:
[----:B------:R-:W-:Y:S01]  /*2760*/  BAR.SYNC.DEFER_BLOCKING 0xe, 0x100 ;  /* 0x0384000000007b1d */ /* 0x000fe20000010000 */
[----:B-1----:R-:W-:Y:S01]  /*2770*/  MOV R3, UR39 ;  /* 0x0000002700037c02 */ /* 0x002fe20008000f00 */
[----:B------:R-:W-:Y:S01]  /*2780*/  UIADD3 UR39, UR39, 0x1, URZ ;  /* 0x0000000127277890 */ /* 0x000fe2000fffe03f */
[----:B------:R-:W-:Y:S02]  /*2790*/  PLOP3.LUT P0, PT, PT, PT, PT, 0x8, 0x0 ;  /* 0x000000000000781c */ /* 0x000fe40003f0e170 */
[----:B------:R-:W-:Y:S01]  /*27a0*/  MOV R156, RZ ;  /* 0x000000ff009c7202 */ /* 0x000fe20000000f00 */
[----:B------:R-:W-:Y:S01]  /*27b0*/  IMAD R0, R3, 0x40, R2 ;  /* 0x0000004003007824 */ /* 0x000fe200078e0202 */
[----:B------:R-:W-:Y:S01]  /*27c0*/  UISETP.NE.AND UP0, UPT, UR39, 0x2, UPT ;  /* 0x000000022700788c */ /* 0x000fe2000bf05270 */
[----:B------:R-:W-:-:S03]  /*27d0*/  MOV R155, RZ ;  /* 0x000000ff009b7202 */ /* 0x000fc60000000f00 */
        /* <DEDUP_REMOVED lines=136> */
.L_x_3124:
[----:B------:R-:W-:Y:S01]  /*3060*/  UISETP.GE.AND UP0, UPT, UR45, 0x1, UPT ;  /* 0x000000012d00788c */ /* 0x000fe2000bf06270 */
[----:B------:R-:W-:-:S05]  /*3070*/  PLOP3.LUT P0, PT, PT, PT, PT, 0x80, 0x0 ;  /* 0x000000000000781c */ /* 0x000fca0003f0f070 */
[----:B------:R-:W-:-:S13]  /*3080*/  PLOP3.LUT P1, PT, PT, PT, UP0, 0x80, 0x0 ;  /* 0x000000000000781c */ /* 0x000fda0003f2f008 */
[----:B------:R-:W-:Y:S05]  /*3090*/  @!P1 BRA `(.L_x_3125) ;  /* 0x00000064007c9947 */ /* 0x000fea0003800000 */
        /* <DEDUP_REMOVED lines=18> */
[----:B------:R1:W2:Y:S01]  /*31c0*/  LDC.64 R14, c[0x4][R0] ;  /* 0x01000000000e7b82 */ /* 0x0002a20000000a00 */
[----:B------:R-:W-:Y:S01]  /*31d0*/  IMAD.U32 R5, RZ, RZ, UR5 ;  /* 0x00000005ff057e24 */ /* 0x000fe2000f8e00ff */
        /* <DEDUP_REMOVED lines=10> */
.L_x_3134:
        /* <DEDUP_REMOVED lines=9> */
.L_x_3234:
[----:B------:R-:W-:Y:S05]  /*3310*/  @!P0 BRA `(.L_x_3136) ;  /* 0x0000000000048947 */ /* 0x000fea0003800000 */
[----:B------:R-:W-:Y:S01]  /*3320*/  BPT.TRAP 0x1 ;  /* 0x000000040000795c */ /* 0x000fe20000300000 */
.L_x_3136:
[----:B------:R-:W-:Y:S02]  /*3330*/  MOV R7, UR39 ;  /* 0x0000002700077c02 */ /* 0x000fe40008000f00 */
[----:B------:R-:W-:Y:S02]  /*3340*/  MOV R8, UR38 ;  /* 0x0000002600087c02 */ /* 0x000fe40008000f00 */
[----:B------:R-:W-:Y:S02]  /*3350*/  LEA R7, R7, UR48, 0x3 ;  /* 0x0000003007077c11 */ /* 0x000fe4000f8e18ff */
[----:B------:R-:W-:-:S04]  /*3360*/  SHF.L.U32 R8, R8, 0x1f, RZ ;  /* 0x0000001f08087819 */ /* 0x000fc800000006ff */
[----:B------:R2:W3:Y:S01]  /*3370*/  SYNCS.PHASECHK.TRANS64.TRYWAIT P1, [R7+URZ+0x28c30], R8 ;  /* 0x028c3008070075a7 */ /* 0x0004e2000802017f */
[----:B------:R-:W-:Y:S05]  /*3380*/  @!P0 BRA `(.L_x_3137) ;  /* 0x0000000000048947 */ /* 0x000fea0003800000 */
[----:B------:R-:W-:Y:S01]  /*3390*/  BPT.TRAP 0x1 ;  /* 0x000000040000795c */ /* 0x000fe20000300000 */
.L_x_3137:
[----:B---3--:R-:W-:Y:S05]  /*33a0*/  @P1 BRA `(.L_x_3138) ;  /* 0x0000000000081947 */ /* 0x008fea0003800000 */
[----:B------:R-:W3:Y:S02]  /*33b0*/  SYNCS.PHASECHK.TRANS64.TRYWAIT P1, [R7+URZ+0x28c30], R8 ;  /* 0x028c3008070075a7 */ /* 0x000ee4000802017f */
[----:B---3--:R-:W-:Y:S05]  /*33c0*/  @!P1 BRA `(.L_x_3139) ;  /* 0x000000ac00e89947 */ /* 0x008fea0003800000 */
.L_x_3138:
[----:B-1----:R-:W1:Y:S01]  /*33d0*/  S2R R0, SR_TID.X ;  /* 0x0000000000007919 */ /* 0x002e620000002100 */
[----:B------:R-:W-:-:S04]  /*33e0*/  UIADD3 UR4, UR48, 0x22400, URZ ;  /* 0x0002240030047890 */ /* 0x000fc8000fffe03f */
[----:B------:R-:W-:-:S04]  /*33f0*/  USHF.R.U32.HI UR4, URZ, 0x4, UR4 ;  /* 0x000000043f047899 */ /* 0x000fc80008011604 */
[----:B------:R-:W-:Y:S01]  /*3400*/  ULOP3.LUT UR4, UR4, 0x3fff, URZ, 0xc0, !UPT ;  /* 0x00003fff04047892 */ /* 0x000fe2000f8ec03f */
[----:B-1----:R-:W-:-:S05]  /*3410*/  LOP3.LUT R3, R0, 0x7f, RZ, 0xc0, !PT ;  /* 0x0000007f00037812 */ /* 0x002fca00078ec0ff */
        /* <DEDUP_REMOVED lines=10> */
[----:B------:R-:W-:Y:S01]  /*34c0*/  IADD3 R5, R2, UR42, RZ ;  /* 0x0000002a02057c10 */ /* 0x000fe2000fffe0ff */
[----:B------:R-:W-:Y:S01]  /*34d0*/  UMOV UR7, 0x40000040 ;  /* 0x4000004000077882 */ /* 0x000fe20000000000 */
[----:B------:R-:W-:Y:S01]  /*34e0*/  UMOV UR5, 0x40000040 ;  /* 0x4000004000057882 */ /* 0x000fe20000000000 */
        /* <DEDUP_REMOVED lines=16> */
[----:B------:R-:W-:Y:S01]  /*35f0*/  HGMMA.64x64x16.F32 R24, gdesc[UR4], R24, gsb0 ;  /* 0x00e00000041879f0 */ /* 0x000fe20008000818 */
[----:B------:R-:W-:Y:S02]  /*3600*/  UMOV UR6, 0xffffffc0 ;  /* 0xffffffc000067882 */ /* 0x000fe40000000000 */
[----:B------:R-:W-:-:S04]  /*3610*/  UIMAD UR6, UR45, UR6, 0x40 ;  /* 0x000000402d0674a4 */ /* 0x000fc8000f8e0206 */
[----:B------:R-:W-:Y:S01]  /*3620*/  UIADD3 UR7, UR6, 0x1, URZ ;  /* 0x0000000106077890 */ /* 0x000fe2000fffe03f */
[----:B------:R-:W-:Y:S02]  /*3630*/  WARPGROUP.DEPBAR.LE gsb0, 0x0 ;  /* 0x00008000000079c5 */ /* 0x000fe40000010000 */
[----:B------:R-:W-:-:S06]  /*3640*/  WARPGROUP.ARRIVE ;  /* 0x00000000000079c5 */ /* 0x000fcc0000000000 */
[----:B------:R-:W-:Y:S01]  /*3650*/  HGMMA.64x64x16.F32 R24, gdesc[UR8], R24, gsb0 ;  /* 0x00e00000081879f0 */ /* 0x000fe20008000818 */
[----:B------:R-:W-:Y:S02]  /*3660*/  ULDC UR10, c[0x0][0x9d8] ;  /* 0x00027600000a7ab9 */ /* 0x000fe40000000800 */
[----:B------:R-:W-:Y:S02]  /*3670*/  WARPGROUP.DEPBAR.LE gsb0, 0x0 ;  /* 0x00008000000079c5 */ /* 0x000fe40000010000 */
[----:B------:R-:W-:-:S06]  /*3680*/  WARPGROUP.ARRIVE ;  /* 0x00000000000079c5 */ /* 0x000fcc0000000000 */
[----:B------:R-:W-:Y:S01]  /*3690*/  HGMMA.64x64x16.F32 R24, gdesc[UR12], R24, gsb0 ;  /* 0x00e000000c1879f0 */ /* 0x000fe20008000818 */
[----:B------:R-:W-:Y:S01]  /*36a0*/  ULDC UR14, c[0x0][0x2e0] ;  /* 0x0000b800000e7ab9 */ /* 0x000fe20000000800 */
[----:B------:R-:W-:Y:S01]  /*36b0*/  ULDC UR15, c[0x0][0x288] ;  /* 0x0000a200000f7ab9 */ /* 0x000fe20000000800 */
[----:B------:R-:W-:Y:S01]  /*36c0*/  UIMAD UR7, UR49, UR14, UR7 ;  /* 0x0000000e310772a4 */ /* 0x000fe2000f8e0207 */
[----:B------:R-:W-:Y:S01]  /*36d0*/  MOV R3, UR15 ;  /* 0x0000000f00037c02 */ /* 0x000fe20008000f00 */
[----:B------:R-:W-:-:S04]  /*36e0*/  UIMAD UR6, UR49, UR14, UR6 ;  /* 0x0000000e310672a4 */ /* 0x000fc8000f8e0206 */
[----:B------:R-:W-:Y:S02]  /*36f0*/  IADD3 R4, -R3, UR7, -R16 ;  /* 0x0000000703047c10 */ /* 0x000fe4000fffe910 */
[----:B------:R-:W-:Y:S02]  /*3700*/  IADD3 R3, -R16, UR6, RZ ;  /* 0x0000000610037c10 */ /* 0x000fe4000fffe1ff */
[----:B------:R-:W-:Y:S02]  /*3710*/  IADD3 R6, R4, 0x8, R5 ;  /* 0x0000000804067810 */ /* 0x000fe40007ffe005 */
[----:B------:R-:W-:Y:S02]  /*3720*/  VIADDMNMX R4, R5, R4, R3, PT ;  /* 0x0000000405047246 */ /* 0x000fe40003800103 */
[----:B------:R-:W-:Y:S02]  /*3730*/  VIMNMX R6, R3, R6, PT ;  /* 0x0000000603067248 */ /* 0x000fe40003fe0100 */
[----:B------:R-:W-:-:S02]  /*3740*/  ISETP.GT.AND P5, PT, R4, 0x28, PT ;  /* 0x000000280400780c */ /* 0x000fc40003fa4270 */
[C---:B------:R-:W-:Y:S02]  /*3750*/  ISETP.GT.AND P2, PT, R6.reuse, RZ, PT ;  /* 0x000000ff0600720c */ /* 0x040fe40003f44270 */
[C---:B------:R-:W-:Y:S02]  /*3760*/  ISETP.GT.AND P3, PT, R6.reuse, 0x1, PT ;  /* 0x000000010600780c */ /* 0x040fe40003f64270 */
[----:B------:R-:W-:Y:S01]  /*3770*/  ISETP.GT.AND P4, PT, R6, 0x8, PT ;  /* 0x000000080600780c */ /* 0x000fe20003f84270 */
        /* <DEDUP_REMOVED lines=26> */
[----:B------:R-:W-:Y:S01]  /*3920*/  ISETP.GT.AND P2, PT, R6, 0x9, PT ;  /* 0x000000090600780c */ /* 0x000fe20003f44270 */
[----:B------:R-:W-:Y:S01]  /*3930*/  FMUL.FTZ R33, R33, UR10 ;  /* 0x0000000a21217c20 */ /* 0x000fe20008410000 */
[----:B------:R-:W-:Y:S01]  /*3940*/  FMUL.FTZ R36, R36, UR10 ;  /* 0x0000000a24247c20 */ /* 0x000fe20008410000 */
[----:B------:R-:W-:Y:S01]  /*3950*/  FMUL.FTZ R37, R37, UR10 ;  /* 0x0000000a25257c20 */ /* 0x000fe20008410000 */
[----:B------:R-:W-:Y:S01]  /*3960*/  FMUL.FTZ R40, R40, UR10 ;  /* 0x0000000a28287c20 */ /* 0x000fe20008410000 */
[----:B------:R-:W1:Y:S01]  /*3970*/  MUFU.TANH R31, R31 ;  /* 0x0000001f001f7308 */ /* 0x000e620000002400 */
[----:B----4-:R-:W-:Y:S01]  /*3980*/  FSEL R27, R27, -INF , P3 ;  /* 0xff8000001b1b7808 */ /* 0x010fe20001800000 */
[----:B------:R-:W-:Y:S01]  /*3990*/  FMUL.FTZ R41, R41, UR10 ;  /* 0x0000000a29297c20 */ /* 0x000fe20008410000 */
[----:B------:R-:W-:Y:S01]  /*39a0*/  ISETP.GT.AND P3, PT, R6, 0x10, PT ;  /* 0x000000100600780c */ /* 0x000fe20003f64270 */
[----:B------:R-:W-:Y:S01]  /*39b0*/  FMUL.FTZ R44, R44, UR10 ;  /* 0x0000000a2c2c7c20 */ /* 0x000fe20008410000 */
[----:B------:R-:W-:Y:S01]  /*39c0*/  FMNMX.FTZ R9, R26, R27, !PT ;  /* 0x0000001b1a097209 */ /* 0x000fe20007810000 */
[----:B------:R-:W-:Y:S01]  /*39d0*/  FMUL.FTZ R45, R45, UR10 ;  /* 0x0000000a2d2d7c20 */ /* 0x000fe20008410000 */
[----:B------:R-:W-:Y:S01]  /*39e0*/  FMUL.FTZ R48, R48, UR10 ;  /* 0x0000000a30307c20 */ /* 0x000fe20008410000 */
[----:B------:R-:W4:Y:S01]  /*39f0*/  MUFU.TANH R34, R34 ;  /* 0x0000002200227308 */ /* 0x000f220000002400 */
[----:B-----5:R-:W-:Y:S01]  /*3a00*/  FSEL R30, R30, -INF , P4 ;  /* 0xff8000001e1e7808 */ /* 0x020fe20002000000 */
[----:B------:R-:W-:Y:S01]  /*3a10*/  FMUL.FTZ R49, R49, UR10 ;  /* 0x0000000a31317c20 */ /* 0x000fe20008410000 */
[----:B------:R-:W-:Y:S01]  /*3a20*/  ISETP.GT.AND P4, PT, R4, 0x8, PT ;  /* 0x000000080400780c */ /* 0x000fe20003f84270 */
[----:B------:R-:W-:Y:S01]  /*3a30*/  FMUL.FTZ R52, R52, UR10 ;  /* 0x0000000a34347c20 */ /* 0x000fe20008410000 */
[----:B------:R-:W-:Y:S01]  /*3a40*/  FMNMX.FTZ R10, R30, R9, !PT ;  /* 0x000000091e0a7209 */ /* 0x000fe20007810000 */
[----:B------:R-:W-:Y:S01]  /*3a50*/  FMUL.FTZ R53, R53, UR10 ;  /* 0x0000000a35357c20 */ /* 0x000fe20008410000 */
[----:B------:R-:W-:Y:S01]  /*3a60*/  ULDC UR10, c[0x0][0x988] ;  /* 0x00026200000a7ab9 */ /* 0x000fe20000000800 */
[----:B------:R-:W5:Y:S01]  /*3a70*/  MUFU.TANH R35, R35 ;  /* 0x0000002300237308 */ /* 0x000f620000002400 */
[----:B-1----:R-:W-:-:S02]  /*3a80*/  FSEL R31, R31, -INF , P2 ;  /* 0xff8000001f1f7808 */ /* 0x002fc40001000000 */
[----:B------:R-:W-:Y:S02]  /*3a90*/  ISETP.GT.AND P2, PT, R6, 0x11, PT ;  /* 0x000000110600780c */ /* 0x000fe40003f44270 */
[----:B------:R-:W-:-:S03]  /*3aa0*/  FMNMX.FTZ R9, R31, R10, !PT ;  /* 0x0000000a1f097209 */ /* 0x000fc60007810000 */
[----:B------:R-:W1:Y:S01]  /*3ab0*/  MUFU.TANH R38, R38 ;  /* 0x0000002600267308 */ /* 0x000e620000002400 */
[----:B----4-:R-:W-:Y:S02]  /*3ac0*/  FSEL R34, R34, -INF , P3 ;  /* 0xff80000022227808 */ /* 0x010fe40001800000 */
[----:B------:R-:W-:Y:S02]  /*3ad0*/  ISETP.GT.AND P3, PT, R6, 0x18, PT ;  /* 0x000000180600780c */ /* 0x000fe40003f64270 */
[----:B------:R-:W-:-:S03]  /*3ae0*/  FMNMX.FTZ R10, R34, R9, !PT ;  /* 0x00000009220a7209 */ /* 0x000fc60007810000 */
[----:B------:R-:W4:Y:S01]  /*3af0*/  MUFU.TANH R39, R39 ;  /* 0x0000002700277308 */ /* 0x000f220000002400 */
[----:B-----5:R-:W-:Y:S02]  /*3b00*/  FSEL R35, R35, -INF , P2 ;  /* 0xff80000023237808 */ /* 0x020fe40001000000 */
[----:B------:R-:W-:Y:S02]  /*3b10*/  ISETP.GT.AND P2, PT, R6, 0x19, PT ;  /* 0x000000190600780c */ /* 0x000fe40003f44270 */
[----:B------:R-:W-:-:S03]  /*3b20*/  FMNMX.FTZ R9, R35, R10, !PT ;  /* 0x0000000a23097209 */ /* 0x000fc60007810000 */
[----:B------:R-:W5:Y:S01]  /*3b30*/  MUFU.TANH R42, R42 ;  /* 0x0000002a002a7308 */ /* 0x000f620000002400 */
[----:B-1----:R-:W-:Y:S02]  /*3b40*/  FSEL R38, R38, -INF , P3 ;  /* 0xff80000026267808 */ /* 0x002fe40001800000 */
        /* <DEDUP_REMOVED lines=36> */
[----:B------:R-:W-:Y:S02]  /*3d90*/  ISETP.GT.AND P2, PT, R4, RZ, PT ;  /* 0x000000ff0400720c */ /* 0x000fe40003f44270 */
[----:B------:R-:W-:-:S03]  /*3da0*/  FMNMX.FTZ R6, R55, R6, !PT ;  /* 0x0000000637067209 */ /* 0x000fc60007810000 */
[----:B------:R-:W1:Y:S01]  /*3db0*/  MUFU.TANH R28, R28 ;  /* 0x0000001c001c7308 */ /* 0x000e620000002400 */
[----:B----4-:R-:W-:Y:S01]  /*3dc0*/  FSEL R24, R24, -INF , P2 ;  /* 0xff80000018187808 */ /* 0x010fe20001000000 */
[----:B------:R-:W4:Y:S01]  /*3dd0*/  SHFL.BFLY PT, R9, R6, 0x2, 0x1f ;  /* 0x0c401f0006097f89 */ /* 0x000f2200000e0000 */
[----:B------:R-:W-:-:S05]  /*3de0*/  ISETP.GT.AND P2, PT, R4, 0x9, PT ;  /* 0x000000090400780c */ /* 0x000fca0003f44270 */
[----:B------:R-:W2:Y:S01]  /*3df0*/  MUFU.TANH R29, R29 ;  /* 0x0000001d001d7308 */ /* 0x000ea20000002400 */
[----:B-----5:R-:W-:Y:S02]  /*3e00*/  FSEL R25, R25, -INF , P3 ;  /* 0xff80000019197808 */ /* 0x020fe40001800000 */
[----:B------:R-:W-:Y:S02]  /*3e10*/  ISETP.GT.AND P3, PT, R4, 0x10, PT ;  /* 0x000000100400780c */ /* 0x000fe40003f64270 */
[----:B------:R-:W-:-:S03]  /*3e20*/  FMNMX.FTZ R5, R24, R25, !PT ;  /* 0x0000001918057209 */ /* 0x000fc60007810000 */
[----:B------:R-:W5:Y:S01]  /*3e30*/  MUFU.TANH R32, R32 ;  /* 0x0000002000207308 */ /* 0x000f620000002400 */
[----:B-1----:R-:W-:Y:S02]  /*3e40*/  FSEL R28, R28, -INF , P4 ;  /* 0xff8000001c1c7808 */ /* 0x002fe40002000000 */
[----:B------:R-:W-:-:S05]  /*3e50*/  ISETP.GT.AND P4, PT, R4, 0x19, PT ;  /* 0x000000190400780c */ /* 0x000fca0003f84270 */
[----:B------:R-:W1:Y:S01]  /*3e60*/  MUFU.TANH R33, R33 ;  /* 0x0000002100217308 */ /* 0x000e620000002400 */
[----:B--2---:R-:W-:Y:S02]  /*3e70*/  FSEL R29, R29, -INF , P2 ;  /* 0xff8000001d1d7808 */ /* 0x004fe40001000000 */
[----:B----4-:R-:W-:Y:S02]  /*3e80*/  FMNMX.FTZ R9, R6, R9, !PT ;  /* 0x0000000906097209 */ /* 0x010fe40007810000 */
[----:B------:R-:W-:-:S03]  /*3e90*/  ISETP.GT.AND P2, PT, R4, 0x11, PT ;  /* 0x000000110400780c */ /* 0x000fc60003f44270 */
[----:B------:R-:W2:Y:S01]  /*3ea0*/  SHFL.BFLY PT, R6, R9, 0x1, 0x1f ;  /* 0x0c201f0009067f89 */ /* 0x000ea200000e0000 */
[----:B------:R-:W4:Y:S01]  /*3eb0*/  MUFU.TANH R36, R36 ;  /* 0x0000002400247308 */ /* 0x000f220000002400 */
[----:B-----5:R-:W-:Y:S02]  /*3ec0*/  FSEL R32, R32, -INF , P3 ;  /* 0xff80000020207808 */ /* 0x020fe40001800000 */
[----:B------:R-:W-:-:S05]  /*3ed0*/  ISETP.GT.AND P3, PT, R4, 0x18, PT ;  /* 0x000000180400780c */ /* 0x000fca0003f64270 */
[----:B------:R-:W5:Y:S01]  /*3ee0*/  MUFU.TANH R37, R37 ;  /* 0x0000002500257308 */ /* 0x000f620000002400 */
[----:B-1----:R-:W-:Y:S02]  /*3ef0*/  FSEL R33, R33, -INF , P2 ;  /* 0xff80000021217808 */ /* 0x002fe40001000000 */
[----:B------:R-:W-:-:S05]  /*3f00*/  ISETP.GT.AND P2, PT, R4, 0x20, PT ;  /* 0x000000200400780c */ /* 0x000fca0003f44270 */
[----:B------:R-:W1:Y:S01]  /*3f10*/  MUFU.TANH R40, R40 ;  /* 0x0000002800287308 */ /* 0x000e620000002400 */
[----:B----4-:R-:W-:Y:S02]  /*3f20*/  FSEL R36, R36, -INF , P3 ;  /* 0xff80000024247808 */ /* 0x010fe40001800000 */
[----:B------:R-:W-:Y:S02]  /*3f30*/  ISETP.GT.AND P3, PT, R4, 0x21, PT ;  /* 0x000000210400780c */ /* 0x000fe40003f64270 */
[----:B--2---:R-:W-:-:S03]  /*3f40*/  FMNMX.FTZ R3, R9, R6, !PT ;  /* 0x0000000609037209 */ /* 0x004fc60007810000 */
[----:B------:R-:W2:Y:S01]  /*3f50*/  MUFU.TANH R41, R41 ;  /* 0x0000002900297308 */ /* 0x000ea20000002400 */
[----:B------:R-:W-:Y:S02]  /*3f60*/  FMNMX.FTZ R6, R28, R5, !PT ;  /* 0x000000051c067209 */ /* 0x000fe40007810000 */
[----:B-----5:R-:W-:Y:S01]  /*3f70*/  FSEL R37, R37, -INF , P4 ;  /* 0xff80000025257808 */ /* 0x020fe20002000000 */
[----:B------:R-:W-:Y:S01]  /*3f80*/  FMUL.FTZ R9, R3, UR10 ;  /* 0x0000000a03097c20 */ /* 0x000fe20008410000 */
[----:B------:R-:W-:Y:S02]  /*3f90*/  FMNMX.FTZ R5, R29, R6, !PT ;  /* 0x000000061d057209 */ /* 0x000fe40007810000 */
[----:B------:R-:W-:Y:S01]  /*3fa0*/  ISETP.GT.AND P4, PT, R4, 0x29, PT ;  /* 0x000000290400780c */ /* 0x000fe20003f84270 */
[----:B------:R-:W4:Y:S01]  /*3fb0*/  MUFU.TANH R44, R44 ;  /* 0x0000002c002c7308 */ /* 0x000f220000002400 */
[----:B------:R-:W-:Y:S02]  /*3fc0*/  FMNMX.FTZ R6, R32, R5, !PT ;  /* 0x0000000520067209 */ /* 0x000fe40007810000 */
[----:B-1----:R-:W-:-:S02]  /*3fd0*/  FSEL R40, R40, -INF , P2 ;  /* 0xff80000028287808 */ /* 0x002fc40001000000 */
[----:B------:R-:W-:Y:S02]  /*3fe0*/  FMNMX.FTZ R5, R33, R6, !PT ;  /* 0x0000000621057209 */ /* 0x000fe40007810000 */
[----:B------:R-:W-:Y:S01]  /*3ff0*/  ISETP.GT.AND P2, PT, R4, 0x30, PT ;  /* 0x000000300400780c */ /* 0x000fe20003f44270 */
[----:B------:R-:W1:Y:S01]  /*4000*/  MUFU.TANH R45, R45 ;  /* 0x0000002d002d7308 */ /* 0x000e620000002400 */
[----:B------:R-:W-:Y:S02]  /*4010*/  FMNMX.FTZ R6, R36, R5, !PT ;  /* 0x0000000524067209 */ /* 0x000fe40007810000 */
[----:B--2---:R-:W-:Y:S02]  /*4020*/  FSEL R41, R41, -INF , P3 ;  /* 0xff80000029297808 */ /* 0x004fe40001800000 */
[----:B------:R-:W-:Y:S02]  /*4030*/  FMNMX.FTZ R5, R37, R6, !PT ;  /* 0x0000000625057209 */ /* 0x000fe40007810000 */
[----:B------:R-:W-:Y:S01]  /*4040*/  FSETP.NEU.FTZ.AND P3, PT, R3, -INF , PT ;  /* 0xff8000000300780b */ /* 0x000fe20003f7d000 */
[----:B------:R-:W2:Y:S01]  /*4050*/  MUFU.TANH R48, R48 ;  /* 0x0000003000307308 */ /* 0x000ea20000002400 */
[----:B------:R-:W-:-:S02]  /*4060*/  FMNMX.FTZ R6, R40, R5, !PT ;  /* 0x0000000528067209 */ /* 0x000fc40007810000 */
[----:B----4-:R-:W-:Y:S02]  /*4070*/  FSEL R44, R44, -INF , P5 ;  /* 0xff8000002c2c7808 */ /* 0x010fe40002800000 */
[----:B------:R-:W-:Y:S02]  /*4080*/  FMNMX.FTZ R5, R41, R6, !PT ;  /* 0x0000000629057209 */ /* 0x000fe40007810000 */
[----:B------:R-:W-:Y:S01]  /*4090*/  FSEL R9, R9, RZ, P3 ;  /* 0x000000ff09097208 */ /* 0x000fe20001800000 */
[----:B------:R-:W4:Y:S01]  /*40a0*/  MUFU.TANH R49, R49 ;  /* 0x0000003100317308 */ /* 0x000f220000002400 */
[----:B-1----:R-:W-:Y:S02]  /*40b0*/  FSEL R45, R45, -INF , P4 ;  /* 0xff8000002d2d7808 */ /* 0x002fe40002000000 */
[----:B------:R-:W-:Y:S01]  /*40c0*/  FMNMX.FTZ R6, R44, R5, !PT ;  /* 0x000000052c067209 */ /* 0x000fe20007810000 */
[--C-:B------:R-:W-:Y:S01]  /*40d0*/  FFMA.FTZ R26, R26, UR10, -R9.reuse ;  /* 0x0000000a1a1a7c23 */ /* 0x100fe20008010809 */
[----:B------:R-:W-:Y:S01]  /*40e0*/  ISETP.GT.AND P3, PT, R4, 0x31, PT ;  /* 0x000000310400780c */ /* 0x000fe20003f64270 */
[--C-:B------:R-:W-:Y:S01]  /*40f0*/  FFMA.FTZ R27, R27, UR10, -R9.reuse ;  /* 0x0000000a1b1b7c23 */ /* 0x100fe20008010809 */
[----:B------:R-:W-:Y:S01]  /*4100*/  FMNMX.FTZ R5, R45, R6, !PT ;  /* 0x000000062d057209 */ /* 0x000fe20007810000 */
[----:B------:R-:W1:Y:S01]  /*4110*/  MUFU.TANH R52, R52 ;  /* 0x0000003400347308 */ /* 0x000e620000002400 */
[----:B--2---:R-:W-:Y:S01]  /*4120*/  FSEL R48, R48, -INF , P2 ;  /* 0xff80000030307808 */ /* 0x004fe20001000000 */
[--C-:B------:R-:W-:Y:S01]  /*4130*/  FFMA.FTZ R30, R30, UR10, -R9.reuse ;  /* 0x0000000a1e1e7c23 */ /* 0x100fe20008010809 */
[----:B------:R-:W-:Y:S01]  /*4140*/  ISETP.GT.AND P2, PT, R4, 0x38, PT ;  /* 0x000000380400780c */ /* 0x000fe20003f44270 */
[--C-:B------:R-:W-:Y:S01]  /*4150*/  FFMA.FTZ R31, R31, UR10, -R9.reuse ;  /* 0x0000000a1f1f7c23 */ /* 0x100fe20008010809 */
[----:B------:R-:W-:Y:S01]  /*4160*/  FMNMX.FTZ R6, R48, R5, !PT ;  /* 0x0000000530067209 */ /* 0x000fe20007810000 */
[--C-:B------:R-:W-:Y:S01]  /*4170*/  FFMA.FTZ R34, R34, UR10, -R9.reuse ;  /* 0x0000000a22227c23 */ /* 0x100fe20008010809 */
[--C-:B------:R-:W-:Y:S01]  /*4180*/  FFMA.FTZ R35, R35, UR10, -R9.reuse ;  /* 0x0000000a23237c23 */ /* 0x100fe20008010809 */
[----:B------:R-:W2:Y:S01]  /*4190*/  MUFU.TANH R53, R53 ;  /* 0x0000003500357308 */ /* 0x000ea20000002400 */
[----:B----4-:R-:W-:Y:S01]  /*41a0*/  FSEL R49, R49, -INF , P3 ;  /* 0xff80000031317808 */ /* 0x010fe20001800000 */
[--C-:B------:R-:W-:Y:S01]  /*41b0*/  FFMA.FTZ R38, R38, UR10, -R9.reuse ;  /* 0x0000000a26267c23 */ /* 0x100fe20008010809 */
[----:B------:R-:W-:Y:S01]  /*41c0*/  ISETP.GT.AND P3, PT, R4, 0x39, PT ;  /* 0x000000390400780c */ /* 0x000fe20003f64270 */
[--C-:B------:R-:W-:Y:S01]  /*41d0*/  FFMA.FTZ R39, R39, UR10, -R9.reuse ;  /* 0x0000000a27277c23 */ /* 0x100fe20008010809 */
[----:B------:R-:W-:Y:S01]  /*41e0*/  FMNMX.FTZ R5, R49, R6, !PT ;  /* 0x0000000631057209 */ /* 0x000fe20007810000 */
[--C-:B------:R-:W-:Y:S01]  /*41f0*/  FFMA.FTZ R42, R42, UR10, -R9.reuse ;  /* 0x0000000a2a2a7c23 */ /* 0x100fe20008010809 */
[--C-:B------:R-:W-:Y:S01]  /*4200*/  FFMA.FTZ R43, R43, UR10, -R9.reuse ;  /* 0x0000000a2b2b7c23 */ /* 0x100fe20008010809 */
[----:B------:R-:W-:Y:S01]  /*4210*/  MUFU.EX2 R26, R26 ;  /* 0x0000001a001a7308 */ /* 0x000fe20000000800 */
[----:B-1----:R-:W-:Y:S01]  /*4220*/  FSEL R52, R52, -INF , P2 ;  /* 0xff80000034347808 */ /* 0x002fe20001000000 */
[--C-:B------:R-:W-:Y:S01]  /*4230*/  FFMA.FTZ R46, R46, UR10, -R9.reuse ;  /* 0x0000000a2e2e7c23 */ /* 0x100fe20008010809 */
[--C-:B------:R-:W-:Y:S01]  /*4240*/  FFMA.FTZ R47, R47, UR10, -R9.reuse ;  /* 0x0000000a2f2f7c23 */ /* 0x100fe20008010809 */
[--C-:B------:R-:W-:Y:S01]  /*4250*/  FFMA.FTZ R50, R50, UR10, -R9.reuse ;  /* 0x0000000a32327c23 */ /* 0x100fe20008010809 */
[----:B------:R-:W-:Y:S01]  /*4260*/  FMNMX.FTZ R4, R52, R5, !PT ;  /* 0x0000000534047209 */ /* 0x000fe20007810000 */
[--C-:B------:R-:W-:Y:S01]  /*4270*/  FFMA.FTZ R51, R51, UR10, -R9.reuse ;  /* 0x0000000a33337c23 */ /* 0x100fe20008010809 */
[--C-:B------:R-:W-:Y:S01]  /*4280*/  FFMA.FTZ R54, R54, UR10, -R9.reuse ;  /* 0x0000000a36367c23 */ /* 0x100fe20008010809 */
[----:B------:R-:W1:Y:S01]  /*4290*/  MUFU.EX2 R27, R27 ;  /* 0x0000001b001b7308 */ /* 0x000e620000000800 */
[----:B--2---:R-:W-:Y:S01]  /*42a0*/  FSEL R53, R53, -INF , P3 ;  /* 0xff80000035357808 */ /* 0x004fe20001800000 */
[----:B------:R-:W-:-:S03]  /*42b0*/  FFMA.FTZ R9, R55, UR10, -R9 ;  /* 0x0000000a37097c23 */ /* 0x000fc60008010809 */
[----:B------:R-:W-:-:S03]  /*42c0*/  FMNMX.FTZ R4, R53, R4, !PT ;  /* 0x0000000435047209 */ /* 0x000fc60007810000 */
[----:B------:R-:W-:Y:S02]  /*42d0*/  MUFU.EX2 R30, R30 ;  /* 0x0000001e001e7308 */ /* 0x000fe40000000800 */
[----:B------:R-:W2:Y:S06]  /*42e0*/  SHFL.BFLY PT, R5, R4, 0x2, 0x1f ;  /* 0x0c401f0004057f89 */ /* 0x000eac00000e0000 */
[----:B------:R-:W4:Y:S01]  /*42f0*/  MUFU.EX2 R31, R31 ;  /* 0x0000001f001f7308 */ /* 0x000f220000000800 */
[----:B-1----:R-:W-:-:S07]  /*4300*/  F2FP.F16.F32.PACK_AB R153, R27, R26 ;  /* 0x0000001a1b99723e */ /* 0x002fce00000000ff */
[----:B------:R-:W-:Y:S08]  /*4310*/  MUFU.EX2 R34, R34 ;  /* 0x0000002200227308 */ /* 0x000ff00000000800 */
[----:B------:R-:W1:Y:S01]  /*4320*/  MUFU.EX2 R35, R35 ;  /* 0x0000002300237308 */ /* 0x000e620000000800 */
[----:B----4-:R-:W-:Y:S02]  /*4330*/  F2FP.F16.F32.PACK_AB R155, R31, R30 ;  /* 0x0000001e1f9b723e */ /* 0x010fe400000000ff */
[----:B--2---:R-:W-:-:S05]  /*4340*/  FMNMX.FTZ R5, R4, R5, !PT ;  /* 0x0000000504057209 */ /* 0x004fca0007810000 */
[----:B------:R-:W2:Y:S01]  /*4350*/  SHFL.BFLY PT, R4, R5, 0x1, 0x1f ;  /* 0x0c201f0005047f89 */ /* 0x000ea200000e0000 */
[----:B------:R-:W-:Y:S08]  /*4360*/  MUFU.EX2 R38, R38 ;  /* 0x0000002600267308 */ /* 0x000ff00000000800 */
[----:B------:R-:W4:Y:S01]  /*4370*/  MUFU.EX2 R39, R39 ;  /* 0x0000002700277308 */ /* 0x000f220000000800 */
[----:B-1----:R-:W-:-:S07]  /*4380*/  F2FP.F16.F32.PACK_AB R157, R35, R34 ;  /* 0x00000022239d723e */ /* 0x002fce00000000ff */
[----:B------:R-:W-:Y:S01]  /*4390*/  MUFU.EX2 R42, R42 ;  /* 0x0000002a002a7308 */ /* 0x000fe20000000800 */
[----:B--2---:R-:W-:-:S07]  /*43a0*/  FMNMX.FTZ R4, R5, R4, !PT ;  /* 0x0000000405047209 */ /* 0x004fce0007810000 */
[----:B------:R-:W1:Y:S01]  /*43b0*/  MUFU.EX2 R43, R43 ;  /* 0x0000002b002b7308 */ /* 0x000e620000000800 */
[----:B----4-:R-:W-:Y:S02]  /*43c0*/  F2FP.F16.F32.PACK_AB R159, R39, R38 ;  /* 0x00000026279f723e */ /* 0x010fe400000000ff */
[C---:B------:R-:W-:Y:S01]  /*43d0*/  FSETP.NEU.FTZ.AND P2, PT, R4.reuse, -INF , PT ;  /* 0xff8000000400780b */ /* 0x040fe20003f5d000 */
[----:B------:R-:W-:-:S04]  /*43e0*/  FMUL.FTZ R5, R4, UR10 ;  /* 0x0000000a04057c20 */ /* 0x000fc80008410000 */
[----:B------:R-:W-:Y:S01]  /*43f0*/  MUFU.EX2 R46, R46 ;  /* 0x0000002e002e7308 */ /* 0x000fe20000000800 */
[----:B------:R-:W-:Y:S01]  /*4400*/  FSEL R6, R5, RZ, P2 ;  /* 0x000000ff05067208 */ /* 0x000fe20001000000 */
[----:B------:R-:W-:-:S04]  /*4410*/  FADD.FTZ R5, R26, R27 ;  /* 0x0000001b1a057221 */ /* 0x000fc80000010000 */
        /* <DEDUP_REMOVED lines=8> */
[----:B------:R-:W-:Y:S01]  /*44a0*/  FADD.FTZ R10, R30, R5 ;  /* 0x000000051e0a7221 */ /* 0x000fe20000010000 */
[----:B------:R-:W-:Y:S01]  /*44b0*/  @!P1 IADD3 R5, R7, 0x28c40, RZ ;  /* 0x00028c4007059810 */ /* 0x000fe20007ffe0ff */
[--C-:B------:R-:W-:Y:S01]  /*44c0*/  FFMA.FTZ R37, R37, UR10, -R6.reuse ;  /* 0x0000000a25257c23 */ /* 0x100fe20008010806 */
[----:B------:R-:W-:Y:S01]  /*44d0*/  FFMA.FTZ R40, R40, UR10, -R6 ;  /* 0x0000000a28287c23 */ /* 0x000fe20008010806 */
[----:B------:R-:W-:Y:S01]  /*44e0*/  FADD.FTZ R13, R31, R10 ;  /* 0x0000000a1f0d7221 */ /* 0x000fe20000010000 */
[----:B------:R-:W-:Y:S01]  /*44f0*/  @!P1 PRMT R5, RZ, 0x654, R5 ;  /* 0x00000654ff059816 */ /* 0x000fe20000000005 */
[----:B------:R-:W2:Y:S01]  /*4500*/  MUFU.EX2 R25, R25 ;  /* 0x0000001900197308 */ /* 0x000ea20000000800 */
[--C-:B------:R-:W-:Y:S01]  /*4510*/  FFMA.FTZ R41, R41, UR10, -R6.reuse ;  /* 0x0000000a29297c23 */ /* 0x100fe20008010806 */
[----:B------:R-:W-:Y:S01]  /*4520*/  FADD.FTZ R12, R34, R13 ;  /* 0x0000000d220c7221 */ /* 0x000fe20000010000 */
[----:B------:R4:W-:Y:S01]  /*4530*/  @!P1 SYNCS.ARRIVE.TRANS64.RED.A1T0 RZ, [R5+URZ], RZ ;  /* 0x000000ff05ff99a7 */ /* 0x0009e2000810043f */
[--C-:B------:R-:W-:Y:S01]  /*4540*/  FFMA.FTZ R44, R44, UR10, -R6.reuse ;  /* 0x0000000a2c2c7c23 */ /* 0x100fe20008010806 */
[--C-:B------:R-:W-:Y:S01]  /*4550*/  FFMA.FTZ R45, R45, UR10, -R6.reuse ;  /* 0x0000000a2d2d7c23 */ /* 0x100fe20008010806 */
[--C-:B------:R-:W-:Y:S01]  /*4560*/  FFMA.FTZ R48, R48, UR10, -R6.reuse ;  /* 0x0000000a30307c23 */ /* 0x100fe20008010806 */
[--C-:B------:R-:W-:Y:S01]  /*4570*/  FFMA.FTZ R49, R49, UR10, -R6.reuse ;  /* 0x0000000a31317c23 */ /* 0x100fe20008010806 */
[----:B------:R-:W5:Y:S01]  /*4580*/  MUFU.EX2 R28, R28 ;  /* 0x0000001c001c7308 */ /* 0x000f620000000800 */
[--C-:B------:R-:W-:Y:S01]  /*4590*/  FFMA.FTZ R52, R52, UR10, -R6.reuse ;  /* 0x0000000a34347c23 */ /* 0x100fe20008010806 */
[----:B------:R-:W-:Y:S01]  /*45a0*/  FFMA.FTZ R6, R53, UR10, -R6 ;  /* 0x0000000a35067c23 */ /* 0x000fe20008010806 */
[----:B-1----:R-:W-:-:S05]  /*45b0*/  F2FP.F16.F32.PACK_AB R161, R43, R42 ;  /* 0x0000002a2ba1723e */ /* 0x002fca00000000ff */
        /* <DEDUP_REMOVED lines=15> */
[----:B------:R-:W-:Y:S01]  /*46b0*/  FADD.FTZ R13, R43, R12 ;  /* 0x0000000c2b0d7221 */ /* 0x000fe20000010000 */
[----:B--2---:R-:W-:-:S06]  /*46c0*/  FADD.FTZ R5, R33, R10 ;  /* 0x0000000a21057221 */ /* 0x004fcc0000010000 */
        /* <DEDUP_REMOVED lines=9> */
[----:B------:R-:W-:Y:S01]  /*4760*/  MUFU.EX2 R44, R44 ;  /* 0x0000002c002c7308 */ /* 0x000fe20000000800 */
[----:B----4-:R-:W-:-:S07]  /*4770*/  FADD.FTZ R10, R40, R11 ;  /* 0x0000000b280a7221 */ /* 0x010fce0000010000 */
[----:B------:R-:W2:Y:S01]  /*4780*/  MUFU.EX2 R47, R47 ;  /* 0x0000002f002f7308 */ /* 0x000ea20000000800 */
[C---:B-----5:R-:W-:Y:S01]  /*4790*/  FADD.FTZ R11, R41.reuse, R10 ;  /* 0x0000000a290b7221 */ /* 0x060fe20000010000 */
[----:B------:R-:W-:Y:S01]  /*47a0*/  FADD.FTZ R10, R46, R13 ;  /* 0x0000000d2e0a7221 */ /* 0x000fe20000010000 */
[----:B------:R-:W-:-:S05]  /*47b0*/  F2FP.F16.F32.PACK_AB R160, R41, R40 ;  /* 0x0000002829a0723e */ /* 0x000fca00000000ff */
        /* <DEDUP_REMOVED lines=12> */
[----:B------:R-:W-:Y:S08]  /*4880*/  MUFU.EX2 R54, R54 ;  /* 0x0000003600367308 */ /* 0x000ff00000000800 */
[----:B------:R-:W2:Y:S01]  /*4890*/  MUFU.EX2 R9, R9 ;  /* 0x0000000900097308 */ /* 0x000ea20000000800 */
[----:B----4-:R-:W-:-:S07]  /*48a0*/  F2FP.F16.F32.PACK_AB R164, R49, R48 ;  /* 0x0000003031a4723e */ /* 0x010fce00000000ff */
[----:B------:R-:W-:Y:S08]  /*48b0*/  MUFU.EX2 R52, R52 ;  /* 0x0000003400347308 */ /* 0x000ff00000000800 */
[----:B------:R4:W5:Y:S01]  /*48c0*/  MUFU.EX2 R5, R6 ;  /* 0x0000000600057308 */ /* 0x0009620000000800 */
[----:B--2---:R-:W-:Y:S01]  /*48d0*/  F2FP.F16.F32.PACK_AB R167, R9, R54 ;  /* 0x0000003609a7723e */ /* 0x004fe200000000ff */
[----:B----4-:R-:W-:-:S04]  /*48e0*/  FADD.FTZ R6, R44, R11 ;  /* 0x0000000b2c067221 */ /* 0x010fc80000010000 */
[----:B------:R-:W-:Y:S01]  /*48f0*/  FADD.FTZ R45, R45, R6 ;  /* 0x000000062d2d7221 */ /* 0x000fe20000010000 */
[----:B------:R-:W-:-:S03]  /*4900*/  FADD.FTZ R6, R54, R51 ;  /* 0x0000003336067221 */ /* 0x000fc60000010000 */
[----:B------:R-:W-:Y:S01]  /*4910*/  FADD.FTZ R48, R48, R45 ;  /* 0x0000002d30307221 */ /* 0x000fe20000010000 */
[----:B-----5:R-:W-:Y:S01]  /*4920*/  F2FP.F16.F32.PACK_AB R166, R5, R52 ;  /* 0x0000003405a6723e */ /* 0x020fe200000000ff */
[----:B------:R-:W-:Y:S02]  /*4930*/  FADD.FTZ R6, R9, R6 ;  /* 0x0000000609067221 */ /* 0x000fe40000010000 */
[----:B------:R-:W-:Y:S02]  /*4940*/  FADD.FTZ R49, R49, R48 ;  /* 0x0000003031317221 */ /* 0x000fe40000010000 */
[----:B------:R1:W-:Y:S02]  /*4950*/  STSM.16.M88.4 [R22], R164 ;  /* 0x000000a416007844 */ /* 0x0003e40000000200 */
[----:B------:R-:W-:-:S04]  /*4960*/  FADD.FTZ R52, R52, R49 ;  /* 0x0000003134347221 */ /* 0x000fc80000010000 */
[----:B------:R-:W-:Y:S01]  /*4970*/  FADD.FTZ R5, R5, R52 ;  /* 0x0000003405057221 */ /* 0x000fe20000010000 */
[----:B------:R-:W-:Y:S06]  /*4980*/  @!P0 BRA `(.L_x_3140) ;  /* 0x0000000000048947 */ /* 0x000fec0003800000 */
[----:B------:R-:W-:Y:S01]  /*4990*/  BPT.TRAP 0x1 ;  /* 0x000000040000795c */ /* 0x000fe20000300000 */
.L_x_3140:
[----:B------:R2:W4:Y:S01]  /*49a0*/  SYNCS.PHASECHK.TRANS64.TRYWAIT P2, [R7+URZ+0x28c50], R8 ;  /* 0x028c5008070075a7 */ /* 0x000522000804017f */
[----:B------:R-:W-:Y:S05]  /*49b0*/  @!P0 BRA `(.L_x_3141) ;  /* 0x0000000000048947 */ /* 0x000fea0003800000 */
[----:B------:R-:W-:Y:S01]  /*49c0*/  BPT.TRAP 0x1 ;  /* 0x000000040000795c */ /* 0x000fe20000300000 */
.L_x_3141:
[----:B----4-:R-:W-:Y:S05]  /*49d0*/  @P2 BRA `(.L_x_3142) ;  /* 0x0000000000082947 */ /* 0x010fea0003800000 */
[----:B------:R-:W4:Y:S02]  /*49e0*/  SYNCS.PHASECHK.TRANS64.TRYWAIT P2, [R7+URZ+0x28c50], R8 ;  /* 0x028c5008070075a7 */ /* 0x000f24000804017f */
[----:B----4-:R-:W-:Y:S05]  /*49f0*/  @!P2 BRA `(.L_x_3143) ;  /* 0x000000980070a947 */ /* 0x010fea0003800000 */
.L_x_3142:
[----:B------:R-:W-:Y:S01]  /*4a00*/  ULEA UR11, UR39, UR41, 0xc ;  /* 0x00000029270b7291 */ /* 0x000fe2000f8e603f */
[----:B------:R-:W-:Y:S01]  /*4a10*/  WARPGROUP.ARRIVE ;  /* 0x00000000000079c5 */ /* 0x000fe20000000000 */
[----:B------:R-:W-:Y:S01]  /*4a20*/  UMOV UR7, 0x40000040 ;  /* 0x4000004000077882 */ /* 0x000fe20000000000 */
[----:B------:R-:W-:Y:S01]  /*4a30*/  UIMAD UR49, UR49, UR14, -UR15 ;  /* 0x0000000e313172a4 */ /* 0x000fe2000f8e0a0f */
[----:B--234-:R-:W-:Y:S01]  /*4a40*/  @!P1 IADD3 R7, R7, 0x28c60, RZ ;  /* 0x00028c6007079810 */ /* 0x01cfe20007ffe0ff */
[----:B------:R-:W-:Y:S02]  /*4a50*/  UIADD3 UR22, UR45, -0x2, URZ ;  /* 0xfffffffe2d167890 */ /* 0x000fe4000fffe03f */
[----:B------:R-:W-:Y:S01]  /*4a60*/  UMOV UR6, UR11 ;  /* 0x0000000b00067c82 */ /* 0x000fe20008000000 */
[----:B------:R-:W-:Y:S01]  /*4a70*/  UIADD3 UR49, UR42, UR49, URZ ;  /* 0x000000312a317290 */ /* 0x000fe2000fffe03f */
[----:B------:R-:W-:Y:S01]  /*4a80*/  HGMMA.64x256x16.F32 R24, R152, gdesc[UR4].tnspB, RZ, !UPT, gsb0 ;  /* 0x43e0000498187df0 */ /* 0x000fe2000c0008ff */
[----:B------:R-:W-:Y:S01]  /*4a90*/  UIADD3 UR6, UR11, 0x80, URZ ;  /* 0x000000800b067890 */ /* 0x000fe2000fffe03f */
[----:B------:R-:W-:Y:S01]  /*4aa0*/  @!P1 PRMT R7, RZ, 0x654, R7 ;  /* 0x00000654ff079816 */ /* 0x000fe20000000007 */
        /* <DEDUP_REMOVED lines=17> */
[----:B------:R-:W-:-:S04]  /*4bc0*/  USHF.R.S32.HI UR6, URZ, 0x1f, UR49 ;  /* 0x0000001f3f067899 */ /* 0x000fc80008011431 */
[----:B------:R-:W-:-:S04]  /*4bd0*/  ULEA.HI UR6, UR6, UR49, URZ, 0x6 ;  /* 0x0000003106067291 */ /* 0x000fc8000f8f303f */
[----:B------:R-:W-:-:S04]  /*4be0*/  USHF.R.S32.HI UR6, URZ, 0x6, UR6 ;  /* 0x000000063f067899 */ /* 0x000fc80008011406 */
[----:B------:R-:W-:-:S04]  /*4bf0*/  UISETP.LT.AND UP0, UPT, URZ, UR6, UPT ;  /* 0x000000063f00728c */ /* 0x000fc8000bf01270 */
[----:B------:R-:W-:-:S04]  /*4c00*/  USEL UR23, URZ, UR6, !UP0 ;  /* 0x000000063f177287 */ /* 0x000fc8000c000000 */
[----:B------:R-:W-:-:S06]  /*4c10*/  UISETP.GE.AND UP0, UPT, UR22, UR23, UPT ;  /* 0x000000171600728c */ /* 0x000fcc000bf06270 */
[----:B------:R-:W-:Y:S01]  /*4c20*/  PLOP3.LUT P2, PT, PT, PT, UP0, 0x80, 0x0 ;  /* 0x000000000000781c */ /* 0x000fe20003f4f008 */
        /* <DEDUP_REMOVED lines=11> */
[----:B------:R-:W-:Y:S01]  /*4ce0*/  IMAD.MOV.U32 R8, RZ, RZ, R3 ;  /* 0x000000ffff087224 */ /* 0x000fe200078e0003 */
[----:B------:R-:W-:Y:S01]  /*4cf0*/  MOV R9, R4 ;  /* 0x0000000400097202 */ /* 0x000fe20000000f00 */
[----:B------:R-:W-:Y:S01]  /*4d00*/  UMOV UR29, UR39 ;  /* 0x00000027001d7c82 */ /* 0x000fe20008000000 */
[----:B------:R-:W-:Y:S01]  /*4d10*/  ULDC UR25, c[0x0][0x2e0] ;  /* 0x0000b80000197ab9 */ /* 0x000fe20000000800 */
[----:B------:R-:W-:Y:S01]  /*4d20*/  ULDC UR26, c[0x0][0x288] ;  /* 0x0000a200001a7ab9 */ /* 0x000fe20000000800 */
[----:B------:R-:W-:Y:S01]  /*4d30*/  ULDC UR27, c[0x0][0x404] ;  /* 0x00010100001b7ab9 */ /* 0x000fe20000000800 */
[----:B------:R-:W-:Y:S01]  /*4d40*/  ULDC UR28, c[0x0][0x9d8] ;  /* 0x00027600001c7ab9 */ /* 0x000fe20000000800 */
[----:B------:R-:W-:Y:S01]  /*4d50*/  ULDC UR24, c[0x0][0x988] ;  /* 0x0002620000187ab9 */ /* 0x000fe20000000800 */
[----:B------:R-:W-:-:S05]  /*4d60*/  ULDC.64 UR20, c[0x0][0x3f8] ;  /* 0x0000fe0000147ab9 */ /* 0x000fca0000000a00 */
.L_x_3153:
[----:B------:R-:W-:-:S04]  /*4d70*/  UIADD3 UR39, UR29, 0x1, URZ ;  /* 0x000000011d277890 */ /* 0x000fc8000fffe03f */
[----:B------:R-:W-:-:S04]  /*4d80*/  UISETP.NE.AND UP0, UPT, UR39, 0x2, UPT ;  /* 0x000000022700788c */ /* 0x000fc8000bf05270 */
[----:B------:R-:W-:Y:S02]  /*4d90*/  USEL UR6, URZ, 0x1, UP0 ;  /* 0x000000013f067887 */ /* 0x000fe40008000000 */
[----:B------:R-:W-:Y:S02]  /*4da0*/  USEL UR39, UR39, URZ, UP0 ;  /* 0x0000003f27277287 */ /* 0x000fe40008000000 */
[----:B------:R-:W-:Y:S01]  /*4db0*/  ULOP3.LUT UR38, UR38, UR6, URZ, 0x3c, !UPT ;  /* 0x0000000626267292 */ /* 0x000fe2000f8e3c3f */
[----:B---3--:R-:W-:Y:S11]  /*4dc0*/  @!P0 BRA `(.L_x_3145) ;  /* 0x0000000000048947 */ /* 0x008ff60003800000 */
[----:B------:R-:W-:Y:S01]  /*4dd0*/  BPT.TRAP 0x1 ;  /* 0x000000040000795c */ /* 0x000fe20000300000 */
.L_x_3145:
[----:B------:R-:W-:Y:S01]  /*4de0*/  ULEA UR30, UR39, UR48, 0x3 ;  /* 0x00000030271e7291 */ /* 0x000fe2000f8e183f */
[----:B--2---:R-:W-:-:S04]  /*4df0*/  MOV R7, UR38 ;  /* 0x0000002600077c02 */ /* 0x004fc80008000f00 */
[----:B------:R-:W-:-:S04]  /*4e00*/  SHF.L.U32 R7, R7, 0x1f, RZ ;  /* 0x0000001f07077819 */ /* 0x000fc800000006ff */
[----:B------:R2:W3:Y:S01]  /*4e10*/  SYNCS.PHASECHK.TRANS64.TRYWAIT P2, [UR30+0x28c30], R7 ;  /* 0x028c3007ff0075a7 */ /* 0x0004e2000804015e */
[----:B------:R-:W-:Y:S05]  /*4e20*/  @!P0 BRA `(.L_x_3146) ;  /* 0x0000000000048947 */ /* 0x000fea0003800000 */
[----:B------:R-:W-:Y:S01]  /*4e30*/  BPT.TRAP 0x1 ;  /* 0x000000040000795c */ /* 0x000fe20000300000 */
.L_x_3146:
[----:B---3--:R-:W-:Y:S05]  /*4e40*/  @P2 BRA `(.L_x_3147) ;  /* 0x0000000000082947 */ /* 0x008fea0003800000 */
[----:B------:R-:W3:Y:S02]  /*4e50*/  SYNCS.PHASECHK.TRANS64.TRYWAIT P2, [UR30+0x28c30], R7 ;  /* 0x028c3007ff0075a7 */ /* 0x000ee4000804015e */
[----:B---3--:R-:W-:Y:S05]  /*4e60*/  @!P2 BRA `(.L_x_3148) ;  /* 0x000000940068a947 */ /* 0x008fea0003800000 */
.L_x_3147:
[----:B------:R-:W-:Y:S01]  /*4e70*/  R2UR UR18, R0 ;  /* 0x00000000001272ca */ /* 0x000fe200000e0000 */
[----:B-1----:R-:W-:Y:S01]  /*4e80*/  WARPGROUP.ARRIVE ;  /* 0x00000000000079c5 */ /* 0x002fe20000000000 */
[----:B------:R-:W-:Y:S01]  /*4e90*/  UMOV UR19, 0x40000040 ;  /* 0x4000004000137882 */ /* 0x000fe20000000000 */
[----:B------:R-:W-:Y:S01]  /*4ea0*/  UMOV UR7, 0x40000040 ;  /* 0x4000004000077882 */ /* 0x000fe20000000000 */
[----:B------:R-:W-:Y:S01]  /*4eb0*/  UMOV UR11, 0x40000040 ;  /* 0x40000040000b7882 */ /* 0x000fe20000000000 */
[----:B------:R-:W-:Y:S01]  /*4ec0*/  UMOV UR15, 0x40000040 ;  /* 0x40000040000f7882 */ /* 0x000fe20000000000 */
[----:B------:R-:W-:-:S04]  /*4ed0*/  UISETP.NE.U32.AND UP0, UPT, UR20, URZ, UPT ;  /* 0x0000003f1400728c */ /* 0x000fc8000bf05070 */
[----:B------:R-:W-:-:S03]  /*4ee0*/  UISETP.NE.AND.EX UP0, UPT, UR21, URZ, UPT, UP0 ;  /* 0x0000003f1500728c */ /* 0x000fc6000bf05300 */
[----:B------:R-:W-:-:S04]  /*4ef0*/  ULEA UR18, UR39, UR18, 0x9 ;  /* 0x0000001227127291 */ /* 0x000fc8000f8e483f */
[----:B------:R-:W-:Y:S02]  /*4f00*/  UIADD3 UR6, UR18, 0x2, URZ ;  /* 0x0000000212067890 */ /* 0x000fe4000fffe03f */
[----:B------:R-:W-:Y:S02]  /*4f10*/  UIADD3 UR10, UR18, 0x4, URZ ;  /* 0x00000004120a7890 */ /* 0x000fe4000fffe03f */
[----:B------:R-:W-:Y:S02]  /*4f20*/  UIADD3 UR14, UR18, 0x6, URZ ;  /* 0x00000006120e7890 */ /* 0x000fe4000fffe03f */
[----:B------:R-:W-:Y:S03]  /*4f30*/  HGMMA.64x64x16.F32 R152, gdesc[UR16], RZ, !UPT, gsb0 ;  /* 0x00e00000109879f0 */ /* 0x000fe6000c0008ff */
[----:B------:R-:W-:Y:S02]  /*4f40*/  WARPGROUP.DEPBAR.LE gsb0, 0x0 ;  /* 0x00008000000079c5 */ /* 0x000fe40000010000 */
[----:B------:R-:W-:-:S06]  /*4f50*/  WARPGROUP.ARRIVE ;  /* 0x00000000000079c5 */ /* 0x000fcc0000000000 */
[----:B------:R-:W-:Y:S01]  /*4f60*/  HGMMA.64x64x16.F32 R152, gdesc[UR4], R152, gsb0 ;  /* 0x00e00000049879f0 */ /* 0x000fe20008000898 */
[----:B------:R-:W-:Y:S01]  /*4f70*/  UMOV UR6, 0xffffffc0 ;  /* 0xffffffc000067882 */ /* 0x000fe20000000000 */
[----:B------:R-:W-:Y:S02]  /*4f80*/  USEL UR7, UR27, 0x1, UP0 ;  /* 0x000000011b077887 */ /* 0x000fe40008000000 */
[----:B------:R-:W-:-:S04]  /*4f90*/  UIMAD UR6, UR22, UR6, 0x1 ;  /* 0x00000001160674a4 */ /* 0x000fc8000f8e0206 */
[----:B------:R-:W-:-:S04]  /*4fa0*/  UIADD3 UR6, UR42, UR6, URZ ;  /* 0x000000062a067290 */ /* 0x000fc8000fffe03f */
[----:B------:R-:W-:Y:S01]  /*4fb0*/  UIMAD UR6, UR7, UR25, UR6 ;  /* 0x00000019070672a4 */ /* 0x000fe2000f8e0206 */
        /* <DEDUP_REMOVED lines=20> */
[----:B------:R4:W5:Y:S01]  /*5100*/  MUFU.TANH R10, R153 ;  /* 0x00000099000a7308 */ /* 0x0009620000002400 */
        /* <DEDUP_REMOVED lines=8> */
[----:B----4-:R-:W-:Y:S01]  /*5190*/  MOV R153, UR26 ;  /* 0x0000001a00997c02 */ /* 0x010fe20008000f00 */
[----:B------:R-:W-:Y:S01]  /*51a0*/  FMUL.FTZ R162, R162, UR28 ;  /* 0x0000001ca2a27c20 */ /* 0x000fe20008410000 */
[----:B------:R-:W-:Y:S01]  /*51b0*/  FMUL.FTZ R163, R163, UR28 ;  /* 0x0000001ca3a37c20 */ /* 0x000fe20008410000 */
[----:B------:R-:W-:Y:S01]  /*51c0*/  FMUL.FTZ R166, R166, UR28 ;  /* 0x0000001ca6a67c20 */ /* 0x000fe20008410000 */
[----:B------:R-:W-:Y:S01]  /*51d0*/  IADD3 R153, -R153, UR6, -R16 ;  /* 0x0000000699997c10 */ /* 0x000fe2000fffe910 */
[----:B------:R-:W-:Y:S01]  /*51e0*/  FMUL.FTZ R167, R167, UR28 ;  /* 0x0000001ca7a77c20 */ /* 0x000fe20008410000 */
[----:B------:R-:W-:Y:S01]  /*51f0*/  FMUL.FTZ R170, R170, UR28 ;  /* 0x0000001caaaa7c20 */ /* 0x000fe20008410000 */
[----:B------:R4:W2:Y:S01]  /*5200*/  MUFU.TANH R11, R157 ;  /* 0x0000009d000b7308 */ /* 0x0008a20000002400 */
[----:B---3--:R-:W-:Y:S01]  /*5210*/  IADD3 R4, R2, R153, RZ ;  /* 0x0000009902047210 */ /* 0x008fe20007ffe0ff */
[----:B------:R-:W-:Y:S01]  /*5220*/  FMUL.FTZ R171, R171, UR28 ;  /* 0x0000001cabab7c20 */ /* 0x000fe20008410000 */
[----:B------:R-:W-:Y:S01]  /*5230*/  FMUL.FTZ R174, R174, UR28 ;  /* 0x0000001caeae7c20 */ /* 0x000fe20008410000 */
[----:B------:R-:W-:Y:S01]  /*5240*/  FMUL.FTZ R175, R175, UR28 ;  /* 0x0000001cafaf7c20 */ /* 0x000fe20008410000 */
[----:B------:R-:W-:Y:S01]  /*5250*/  ISETP.GT.AND P2, PT, R4, RZ, PT ;  /* 0x000000ff0400720c */ /* 0x000fe20003f44270 */
[----:B------:R-:W-:Y:S01]  /*5260*/  FMUL.FTZ R178, R178, UR28 ;  /* 0x0000001cb2b27c20 */ /* 0x000fe20008410000 */
[----:B------:R-:W-:Y:S01]  /*5270*/  ISETP.GT.AND P3, PT, R4, 0x1, PT ;  /* 0x000000010400780c */ /* 0x000fe20003f64270 */
[----:B------:R3:W3:Y:S01]  /*5280*/  MUFU.TANH R13, R160 ;  /* 0x000000a0000d7308 */ /* 0x0006e20000002400 */
[----:B-1----:R-:W-:Y:S01]  /*5290*/  FSEL R12, R12, -INF , P2 ;  /* 0xff8000000c0c7808 */ /* 0x002fe20001000000 */
[----:B------:R-:W-:Y:S01]  /*52a0*/  FMUL.FTZ R179, R179, UR28 ;  /* 0x0000001cb3b37c20 */ /* 0x000fe20008410000 */
[----:B------:R-:W-:Y:S01]  /*52b0*/  ISETP.GT.AND P2, PT, R4, 0x8, PT ;  /* 0x000000080400780c */ /* 0x000fe20003f44270 */
[----:B------:R-:W-:Y:S01]  /*52c0*/  FMUL.FTZ R182, R182, UR28 ;  /* 0x0000001cb6b67c20 */ /* 0x000fe20008410000 */
[----:B-----5:R-:W-:Y:S01]  /*52d0*/  FSEL R10, R10, -INF , P3 ;  /* 0xff8000000a0a7808 */ /* 0x020fe20001800000 */
[----:B------:R-:W-:Y:S01]  /*52e0*/  FMUL.FTZ R183, R183, UR28 ;  /* 0x0000001cb7b77c20 */ /* 0x000fe20008410000 */
[----:B----4-:R-:W-:Y:S01]  /*52f0*/  FMNMX.FTZ R157, R12, R9, !PT ;  /* 0x000000090c9d7209 */ /* 0x010fe20007810000 */
[----:B------:R1:W4:Y:S01]  /*5300*/  MUFU.TANH R14, R161 ;  /* 0x000000a1000e7308 */ /* 0x0003220000002400 */
[----:B------:R-:W-:-:S02]  /*5310*/  ISETP.GT.AND P3, PT, R4, 0x9, PT ;  /* 0x000000090400780c */ /* 0x000fc40003f64270 */
[----:B--2---:R-:W-:Y:S02]  /*5320*/  FSEL R3, R3, -INF , P2 ;  /* 0xff80000003037808 */ /* 0x004fe40001000000 */
[----:B---3--:R-:W-:Y:S02]  /*5330*/  FMNMX.FTZ R160, R10, R157, !PT ;  /* 0x0000009d0aa07209 */ /* 0x008fe40007810000 */
[----:B------:R-:W-:Y:S01]  /*5340*/  ISETP.GT.AND P2, PT, R4, 0x10, PT ;  /* 0x000000100400780c */ /* 0x000fe20003f44270 */
[----:B------:R-:W2:Y:S01]  /*5350*/  MUFU.TANH R15, R164 ;  /* 0x000000a4000f7308 */ /* 0x000ea20000002400 */
[----:B------:R-:W-:Y:S01]  /*5360*/  FSEL R11, R11, -INF , P3 ;  /* 0xff8000000b0b7808 */ /* 0x000fe20001800000 */
[----:B-1----:R-:W-:Y:S01]  /*5370*/  FMUL.FTZ R161, R154, UR28 ;  /* 0x0000001c9aa17c20 */ /* 0x002fe20008410000 */
[----:B------:R-:W-:Y:S02]  /*5380*/  FMNMX.FTZ R160, R3, R160, !PT ;  /* 0x000000a003a07209 */ /* 0x000fe40007810000 */
[----:B------:R-:W-:-:S02]  /*5390*/  ISETP.GT.AND P3, PT, R4, 0x11, PT ;  /* 0x000000110400780c */ /* 0x000fc40003f64270 */
[----:B------:R-:W-:Y:S01]  /*53a0*/  FSEL R13, R13, -INF , P2 ;  /* 0xff8000000d0d7808 */ /* 0x000fe20001000000 */
[----:B------:R-:W1:Y:S01]  /*53b0*/  MUFU.TANH R20, R165 ;  /* 0x000000a500147308 */ /* 0x000e620000002400 */
[----:B------:R-:W-:Y:S02]  /*53c0*/  FMNMX.FTZ R160, R11, R160, !PT ;  /* 0x000000a00ba07209 */ /* 0x000fe40007810000 */
[----:B------:R-:W-:Y:S02]  /*53d0*/  ISETP.GT.AND P2, PT, R4, 0x18, PT ;  /* 0x000000180400780c */ /* 0x000fe40003f44270 */
[----:B----4-:R-:W-:Y:S02]  /*53e0*/  FSEL R14, R14, -INF , P3 ;  /* 0xff8000000e0e7808 */ /* 0x010fe40001800000 */
[----:B------:R-:W-:Y:S01]  /*53f0*/  FMNMX.FTZ R157, R13, R160, !PT ;  /* 0x000000a00d9d7209 */ /* 0x000fe20007810000 */
[----:B------:R-:W3:Y:S01]  /*5400*/  MUFU.TANH R21, R168 ;  /* 0x000000a800157308 */ /* 0x000ee20000002400 */
[----:B------:R-:W-:-:S02]  /*5410*/  ISETP.GT.AND P3, PT, R4, 0x19, PT ;  /* 0x000000190400780c */ /* 0x000fc40003f64270 */
[----:B--2---:R-:W-:Y:S02]  /*5420*/  FSEL R15, R15, -INF , P2 ;  /* 0xff8000000f0f7808 */ /* 0x004fe40001000000 */
[----:B------:R-:W-:Y:S02]  /*5430*/  FMNMX.FTZ R164, R14, R157, !PT ;  /* 0x0000009d0ea47209 */ /* 0x000fe40007810000 */
[----:B------:R-:W-:Y:S01]  /*5440*/  ISETP.GT.AND P2, PT, R4, 0x20, PT ;  /* 0x000000200400780c */ /* 0x000fe20003f44270 */
[----:B------:R-:W2:Y:S01]  /*5450*/  MUFU.TANH R152, R169 ;  /* 0x000000a900987308 */ /* 0x000ea20000002400 */
[----:B-1----:R-:W-:Y:S02]  /*5460*/  FSEL R20, R20, -INF , P3 ;  /* 0xff80000014147808 */ /* 0x002fe40001800000 */
[----:B------:R-:W-:Y:S02]  /*5470*/  FMNMX.FTZ R157, R15, R164, !PT ;  /* 0x000000a40f9d7209 */ /* 0x000fe40007810000 */
[----:B------:R-:W-:-:S02]  /*5480*/  ISETP.GT.AND P3, PT, R4, 0x21, PT ;  /* 0x000000210400780c */ /* 0x000fc40003f64270 */
[----:B------:R-:W-:Y:S01]  /*5490*/  FMNMX.FTZ R164, R20, R157, !PT ;  /* 0x0000009d14a47209 */ /* 0x000fe20007810000 */
[----:B------:R-:W1:Y:S01]  /*54a0*/  MUFU.TANH R153, R172 ;  /* 0x000000ac00997308 */ /* 0x000e620000002400 */
[----:B---3--:R-:W-:Y:S02]  /*54b0*/  FSEL R21, R21, -INF , P2 ;  /* 0xff80000015157808 */ /* 0x008fe40001000000 */
[----:B------:R-:W-:Y:S02]  /*54c0*/  ISETP.GT.AND P2, PT, R4, 0x28, PT ;  /* 0x000000280400780c */ /* 0x000fe40003f44270 */
[----:B------:R-:W-:-:S03]  /*54d0*/  FMNMX.FTZ R157, R21, R164, !PT ;  /* 0x000000a4159d7209 */ /* 0x000fc60007810000 */
[----:B------:R-:W3:Y:S01]  /*54e0*/  MUFU.TANH R156, R173 ;  /* 0x000000ad009c7308 */ /* 0x000ee20000002400 */
[----:B--2---:R-:W-:Y:S02]  /*54f0*/  FSEL R152, R152, -INF , P3 ;  /* 0xff80000098987808 */ /* 0x004fe40001800000 */
[----:B------:R-:W-:Y:S02]  /*5500*/  ISETP.GT.AND P3, PT, R4, 0x29, PT ;  /* 0x000000290400780c */ /* 0x000fe40003f64270 */
[----:B------:R-:W-:-:S03]  /*5510*/  FMNMX.FTZ R164, R152, R157, !PT ;  /* 0x0000009d98a47209 */ /* 0x000fc60007810000 */
[----:B------:R-:W2:Y:S01]  /*5520*/  MUFU.TANH R176, R176 ;  /* 0x000000b000b07308 */ /* 0x000ea20000002400 */
[----:B-1----:R-:W-:Y:S02]  /*5530*/  FSEL R153, R153, -INF , P2 ;  /* 0xff80000099997808 */ /* 0x002fe40001000000 */
[----:B------:R-:W-:Y:S02]  /*5540*/  ISETP.GT.AND P2, PT, R4, 0x30, PT ;  /* 0x000000300400780c */ /* 0x000fe40003f44270 */
[----:B------:R-:W-:Y:S01]  /*5550*/  FMNMX.FTZ R165, R153, R164, !PT ;  /* 0x000000a499a57209 */ /* 0x000fe20007810000 */
[----:B------:R-:W-:Y:S02]  /*5560*/  FMUL.FTZ R164, R155, UR28 ;  /* 0x0000001c9ba47c20 */ /* 0x000fe40008410000 */
[----:B------:R-:W1:Y:S01]  /*5570*/  MUFU.TANH R160, R177 ;  /* 0x000000b100a07308 */ /* 0x000e620000002400 */
[----:B---3--:R-:W-:Y:S02]  /*5580*/  FSEL R156, R156, -INF , P3 ;  /* 0xff8000009c9c7808 */ /* 0x008fe40001800000 */
[----:B------:R-:W-:-:S02]  /*5590*/  ISETP.GT.AND P3, PT, R4, 0x31, PT ;  /* 0x000000310400780c */ /* 0x000fc40003f64270 */
[----:B------:R-:W-:-:S03]  /*55a0*/  FMNMX.FTZ R165, R156, R165, !PT ;  /* 0x000000a59ca57209 */ /* 0x000fc60007810000 */
[----:B------:R-:W3:Y:S01]  /*55b0*/  MUFU.TANH R180, R180 ;  /* 0x000000b400b47308 */ /* 0x000ee20000002400 */
[----:B--2---:R-:W-:Y:S01]  /*55c0*/  FSEL R154, R176, -INF , P2 ;  /* 0xff800000b09a7808 */ /* 0x004fe20001000000 */
[C---:B------:R-:W-:Y:S01]  /*55d0*/  VIADD R176, R4.reuse, 0x8 ;  /* 0x0000000804b07836 */ /* 0x040fe20000000000 */
[----:B------:R-:W-:Y:S02]  /*55e0*/  ISETP.GT.AND P2, PT, R4, 0x38, PT ;  /* 0x000000380400780c */ /* 0x000fe40003f44270 */
[----:B------:R-:W-:Y:S02]  /*55f0*/  FMNMX.FTZ R165, R154, R165, !PT ;  /* 0x000000a59aa57209 */ /* 0x000fe40007810000 */
[----:B------:R-:W-:Y:S01]  /*5600*/  ISETP.GT.AND P4, PT, R176, 0x20, PT ;  /* 0x00000020b000780c */ /* 0x000fe20003f84270 */
[----:B------:R-:W2:Y:S01]  /*5610*/  MUFU.TANH R157, R181 ;  /* 0x000000b5009d7308 */ /* 0x000ea20000002400 */
[----:B-1----:R-:W-:Y:S02]  /*5620*/  FSEL R160, R160, -INF , P3 ;  /* 0xff800000a0a07808 */ /* 0x002fe40001800000 */
[----:B------:R-:W-:-:S02]  /*5630*/  ISETP.GT.AND P3, PT, R4, 0x39, PT ;  /* 0x000000390400780c */ /* 0x000fc40003f64270 */
[----:B------:R-:W-:Y:S02]  /*5640*/  FMNMX.FTZ R168, R160, R165, !PT ;  /* 0x000000a5a0a87209 */ /* 0x000fe40007810000 */
[----:B------:R-:W-:Y:S01]  /*5650*/  ISETP.GT.AND P5, PT, R176, 0x21, PT ;  /* 0x00000021b000780c */ /* 0x000fe20003fa4270 */
[----:B------:R-:W1:Y:S01]  /*5660*/  MUFU.TANH R161, R161 ;  /* 0x000000a100a17308 */ /* 0x000e620000002400 */
[----:B---3--:R-:W-:Y:S02]  /*5670*/  FSEL R155, R180, -INF , P2 ;  /* 0xff800000b49b7808 */ /* 0x008fe40001000000 */
[----:B------:R-:W-:Y:S02]  /*5680*/  ISETP.GT.AND P2, PT, R176, RZ, PT ;  /* 0x000000ffb000720c */ /* 0x000fe40003f44270 */
[----:B------:R-:W-:-:S03]  /*5690*/  FMNMX.FTZ R168, R155, R168, !PT ;  /* 0x000000a89ba87209 */ /* 0x000fc60007810000 */
[----:B------:R-:W3:Y:S01]  /*56a0*/  MUFU.TANH R164, R164 ;  /* 0x000000a400a47308 */ /* 0x000ee20000002400 */
[----:B--2---:R-:W-:Y:S02]  /*56b0*/  FSEL R157, R157, -INF , P3 ;  /* 0xff8000009d9d7808 */ /* 0x004fe40001800000 */
[----:B------:R-:W-:Y:S02]  /*56c0*/  ISETP.GT.AND P3, PT, R176, 0x1, PT ;  /* 0x00000001b000780c */ /* 0x000fe40003f64270 */
[----:B------:R-:W-:-:S03]  /*56d0*/  FMNMX.FTZ R172, R157, R168, !PT ;  /* 0x000000a89dac7209 */ /* 0x000fc60007810000 */
[----:B------:R-:W2:Y:S02]  /*56e0*/  MUFU.TANH R158, R158 ;  /* 0x0000009e009e7308 */ /* 0x000ea40000002400 */
[----:B------:R-:W4:Y:S06]  /*56f0*/  SHFL.BFLY PT, R173, R172, 0x2, 0x1f ;  /* 0x0c401f00acad7f89 */ /* 0x000f2c00000e0000 */
[----:B------:R1:W5:Y:S08]  /*5700*/  MUFU.TANH R165, R159 ;  /* 0x0000009f00a57308 */ /* 0x0003700000002400 */
[----:B------:R2:W5:Y:S01]  /*5710*/  MUFU.TANH R168, R162 ;  /* 0x000000a200a87308 */ /* 0x0005620000002400 */
[----:B-1----:R-:W-:-:S02]  /*5720*/  FSEL R159, R161, -INF , P2 ;  /* 0xff800000a19f7808 */ /* 0x002fc40001000000 */
[----:B------:R-:W-:Y:S02]  /*5730*/  ISETP.GT.AND P2, PT, R176, 0x8, PT ;  /* 0x00000008b000780c */ /* 0x000fe40003f44270 */
[----:B---3--:R-:W-:Y:S02]  /*5740*/  FSEL R161, R164, -INF , P3 ;  /* 0xff800000a4a17808 */ /* 0x008fe40001800000 */
[----:B------:R-:W-:Y:S01]  /*5750*/  ISETP.GT.AND P3, PT, R176, 0x9, PT ;  /* 0x00000009b000780c */ /* 0x000fe20003f64270 */
[----:B------:R1:W3:Y:S01]  /*5760*/  MUFU.TANH R169, R163 ;  /* 0x000000a300a97308 */ /* 0x0002e20000002400 */
[----:B--2---:R-:W-:Y:S02]  /*5770*/  FMNMX.FTZ R162, R159, R8, !PT ;  /* 0x000000089fa27209 */ /* 0x004fe40007810000 */
[----:B----4-:R-:W-:Y:S02]  /*5780*/  FMNMX.FTZ R177, R172, R173, !PT ;  /* 0x000000adacb17209 */ /* 0x010fe40007810000 */
[----:B------:R-:W-:-:S02]  /*5790*/  FSEL R158, R158, -INF , P2 ;  /* 0xff8000009e9e7808 */ /* 0x000fc40001000000 */
[----:B------:R-:W-:Y:S01]  /*57a0*/  ISETP.GT.AND P2, PT, R176, 0x10, PT ;  /* 0x00000010b000780c */ /* 0x000fe20003f44270 */
[----:B------:R-:W2:Y:S01]  /*57b0*/  MUFU.TANH R166, R166 ;  /* 0x000000a600a67308 */ /* 0x000ea20000002400 */
[----:B-1----:R-:W-:Y:S01]  /*57c0*/  FMNMX.FTZ R163, R161, R162, !PT ;  /* 0x000000a2a1a37209 */ /* 0x002fe20007810000 */
[----:B------:R-:W1:Y:S01]  /*57d0*/  SHFL.BFLY PT, R180, R177, 0x1, 0x1f ;  /* 0x0c201f00b1b47f89 */ /* 0x000e6200000e0000 */
[----:B-----5:R-:W-:Y:S02]  /*57e0*/  FSEL R162, R165, -INF , P3 ;  /* 0xff800000a5a27808 */ /* 0x020fe40001800000 */
[----:B------:R-:W-:Y:S02]  /*57f0*/  FMNMX.FTZ R165, R158, R163, !PT ;  /* 0x000000a39ea57209 */ /* 0x000fe40007810000 */
[----:B------:R-:W-:Y:S01]  /*5800*/  ISETP.GT.AND P3, PT, R176, 0x11, PT ;  /* 0x00000011b000780c */ /* 0x000fe20003f64270 */
[----:B------:R-:W4:Y:S01]  /*5810*/  MUFU.TANH R167, R167 ;  /* 0x000000a700a77308 */ /* 0x000f220000002400 */
[----:B------:R-:W-:-:S02]  /*5820*/  FSEL R163, R168, -INF , P2 ;  /* 0xff800000a8a37808 */ /* 0x000fc40001000000 */
[----:B------:R-:W-:Y:S02]  /*5830*/  FMNMX.FTZ R164, R162, R165, !PT ;  /* 0x000000a5a2a47209 */ /* 0x000fe40007810000 */
[----:B------:R-:W-:Y:S02]  /*5840*/  ISETP.GT.AND P2, PT, R176, 0x18, PT ;  /* 0x00000018b000780c */ /* 0x000fe40003f44270 */
[----:B------:R-:W-:Y:S01]  /*5850*/  FMNMX.FTZ R165, R163, R164, !PT ;  /* 0x000000a4a3a57209 */ /* 0x000fe20007810000 */
[----:B------:R3:W5:Y:S08]  /*5860*/  MUFU.TANH R172, R170 ;  /* 0x000000aa00ac7308 */ /* 0x0007700000002400 */
[----:B------:R4:W1:Y:S01]  /*5870*/  MUFU.TANH R173, R171 ;  /* 0x000000ab00ad7308 */ /* 0x0008620000002400 */
[----:B---3--:R-:W-:-:S02]  /*5880*/  FSEL R170, R169, -INF , P3 ;  /* 0xff800000a9aa7808 */ /* 0x008fc40001800000 */
[----:B------:R-:W-:Y:S02]  /*5890*/  ISETP.GT.AND P3, PT, R176, 0x19, PT ;  /* 0x00000019b000780c */ /* 0x000fe40003f64270 */
[----:B--2---:R-:W-:Y:S02]  /*58a0*/  FSEL R169, R166, -INF , P2 ;  /* 0xff800000a6a97808 */ /* 0x004fe40001000000 */
[----:B------:R-:W-:Y:S01]  /*58b0*/  FMNMX.FTZ R164, R170, R165, !PT ;  /* 0x000000a5aaa47209 */ /* 0x000fe20007810000 */
[----:B------:R-:W2:Y:S01]  /*58c0*/  MUFU.TANH R174, R174 ;  /* 0x000000ae00ae7308 */ /* 0x000ea20000002400 */
[----:B----4-:R-:W-:Y:S02]  /*58d0*/  FSEL R171, R167, -INF , P3 ;  /* 0xff800000a7ab7808 */ /* 0x010fe40001800000 */
[----:B------:R-:W-:Y:S02]  /*58e0*/  FMNMX.FTZ R166, R169, R164, !PT ;  /* 0x000000a4a9a67209 */ /* 0x000fe40007810000 */
[----:B-----5:R-:W-:-:S02]  /*58f0*/  FSEL R164, R172, -INF , P4 ;  /* 0xff800000aca47808 */ /* 0x020fc40002000000 */
[----:B------:R-:W-:Y:S01]  /*5900*/  FMNMX.FTZ R165, R171, R166, !PT ;  /* 0x000000a6aba57209 */ /* 0x000fe20007810000 */
[----:B------:R-:W3:Y:S01]  /*5910*/  MUFU.TANH R175, R175 ;  /* 0x000000af00af7308 */ /* 0x000ee20000002400 */
[----:B-1----:R-:W-:Y:S02]  /*5920*/  FMNMX.FTZ R4, R177, R180, !PT ;  /* 0x000000b4b1047209 */ /* 0x002fe40007810000 */
[----:B------:R-:W-:Y:S02]  /*5930*/  ISETP.GT.AND P3, PT, R176, 0x28, PT ;  /* 0x00000028b000780c */ /* 0x000fe40003f64270 */
[----:B------:R-:W-:Y:S01]  /*5940*/  FSEL R166, R173, -INF , P5 ;  /* 0xff800000ada67808 */ /* 0x000fe20002800000 */
[----:B------:R-:W-:Y:S01]  /*5950*/  FMUL.FTZ R173, R4, UR10 ;  /* 0x0000000a04ad7c20 */ /* 0x000fe20008410000 */
[----:B------:R-:W-:Y:S01]  /*5960*/  FMNMX.FTZ R167, R164, R165, !PT ;  /* 0x000000a5a4a77209 */ /* 0x000fe20007810000 */
[----:B------:R-:W1:Y:S01]  /*5970*/  MUFU.TANH R168, R178 ;  /* 0x000000b200a87308 */ /* 0x000e620000002400 */
[----:B------:R-:W-:-:S02]  /*5980*/  ISETP.GT.AND P2, PT, R176, 0x29, PT ;  /* 0x00000029b000780c */ /* 0x000fc40003f44270 */
[----:B--2---:R-:W-:Y:S02]  /*5990*/  FSEL R165, R174, -INF , P3 ;  /* 0xff800000aea57808 */ /* 0x004fe40001800000 */
[----:B------:R-:W-:Y:S02]  /*59a0*/  FMNMX.FTZ R172, R166, R167, !PT ;  /* 0x000000a7a6ac7209 */ /* 0x000fe40007810000 */
[----:B------:R-:W-:Y:S01]  /*59b0*/  FSETP.NEU.FTZ.AND P5, PT, R4, -INF , PT ;  /* 0xff8000000400780b */ /* 0x000fe20003fbd000 */
[----:B------:R-:W2:Y:S01]  /*59c0*/  MUFU.TANH R179, R179 ;  /* 0x000000b300b37308 */ /* 0x000ea20000002400 */
[----:B------:R-:W-:Y:S02]  /*59d0*/  ISETP.GT.AND P4, PT, R176, 0x30, PT ;  /* 0x00000030b000780c */ /* 0x000fe40003f84270 */
[----:B---3--:R-:W-:Y:S02]  /*59e0*/  FSEL R167, R175, -INF , P2 ;  /* 0xff800000afa77808 */ /* 0x008fe40001000000 */
[----:B------:R-:W-:-:S02]  /*59f0*/  FMNMX.FTZ R172, R165, R172, !PT ;  /* 0x000000aca5ac7209 */ /* 0x000fc40007810000 */
[----:B------:R-:W-:Y:S01]  /*5a00*/  FSEL R192, R173, RZ, P5 ;  /* 0x000000ffadc07208 */ /* 0x000fe20002800000 */
[----:B------:R-:W3:Y:S01]  /*5a10*/  MUFU.TANH R182, R182 ;  /* 0x000000b600b67308 */ /* 0x000ee20000002400 */
[----:B------:R-:W-:Y:S02]  /*5a20*/  ISETP.GT.AND P2, PT, R176, 0x31, PT ;  /* 0x00000031b000780c */ /* 0x000fe40003f44270 */
[----:B-1----:R-:W-:Y:S01]  /*5a30*/  FSEL R168, R168, -INF , P4 ;  /* 0xff800000a8a87808 */ /* 0x002fe20002000000 */
[--C-:B------:R-:W-:Y:S01]  /*5a40*/  FFMA.FTZ R178, R12, UR10, -R192.reuse ;  /* 0x0000000a0cb27c23 */ /* 0x100fe200080108c0 */
[----:B------:R-:W-:Y:S01]  /*5a50*/  FMNMX.FTZ R173, R167, R172, !PT ;  /* 0x000000aca7ad7209 */ /* 0x000fe20007810000 */
[--C-:B------:R-:W-:Y:S01]  /*5a60*/  FFMA.FTZ R160, R160, UR10, -R192.reuse ;  /* 0x0000000aa0a07c23 */ /* 0x100fe200080108c0 */
[----:B------:R-:W-:Y:S01]  /*5a70*/  ISETP.GT.AND P3, PT, R176, 0x38, PT ;  /* 0x00000038b000780c */ /* 0x000fe20003f64270 */
[----:B------:R-:W1:Y:S01]  /*5a80*/  MUFU.TANH R183, R183 ;  /* 0x000000b700b77308 */ /* 0x000e620000002400 */
[----:B--2---:R-:W-:Y:S01]  /*5a90*/  FSEL R12, R179, -INF , P2 ;  /* 0xff800000b30c7808 */ /* 0x004fe20001000000 */
[--C-:B------:R-:W-:Y:S01]  /*5aa0*/  FFMA.FTZ R179, R10, UR10, -R192.reuse ;  /* 0x0000000a0ab37c23 */ /* 0x100fe200080108c0 */
[----:B------:R-:W-:Y:S01]  /*5ab0*/  FMNMX.FTZ R175, R168, R173, !PT ;  /* 0x000000ada8af7209 */ /* 0x000fe20007810000 */
[--C-:B------:R-:W-:Y:S01]  /*5ac0*/  FFMA.FTZ R181, R155, UR10, -R192.reuse ;  /* 0x0000000a9bb57c23 */ /* 0x100fe200080108c0 */
[----:B------:R-:W-:Y:S01]  /*5ad0*/  ISETP.GT.AND P2, PT, R176, 0x39, PT ;  /* 0x00000039b000780c */ /* 0x000fe20003f44270 */
[--C-:B------:R-:W-:Y:S01]  /*5ae0*/  FFMA.FTZ R14, R14, UR10, -R192.reuse ;  /* 0x0000000a0e0e7c23 */ /* 0x100fe200080108c0 */
[----:B------:R-:W-:Y:S01]  /*5af0*/  FMNMX.FTZ R174, R12, R175, !PT ;  /* 0x000000af0cae7209 */ /* 0x000fe20007810000 */
[----:B------:R2:W-:Y:S01]  /*5b00*/  MUFU.EX2 R172, R178 ;  /* 0x000000b200ac7308 */ /* 0x0005e20000000800 */
[----:B---3--:R-:W-:Y:S01]  /*5b10*/  FSEL R173, R182, -INF , P3 ;  /* 0xff800000b6ad7808 */ /* 0x008fe20001800000 */
[--C-:B------:R-:W-:Y:S01]  /*5b20*/  FFMA.FTZ R182, R157, UR10, -R192.reuse ;  /* 0x0000000a9db67c23 */ /* 0x100fe200080108c0 */
[----:B------:R-:W-:-:S02]  /*5b30*/  FFMA.FTZ R20, R20, UR10, -R192 ;  /* 0x0000000a14147c23 */ /* 0x000fc400080108c0 */
[----:B------:R-:W-:Y:S01]  /*5b40*/  FMNMX.FTZ R177, R173, R174, !PT ;  /* 0x000000aeadb17209 */ /* 0x000fe20007810000 */
[--C-:B------:R-:W-:Y:S02]  /*5b50*/  FFMA.FTZ R174, R3, UR10, -R192.reuse ;  /* 0x0000000a03ae7c23 */ /* 0x100fe400080108c0 */
[----:B------:R3:W-:Y:S01]  /*5b60*/  MUFU.EX2 R175, R179 ;  /* 0x000000b300af7308 */ /* 0x0007e20000000800 */
[----:B-1----:R-:W-:Y:S01]  /*5b70*/  FSEL R10, R183, -INF , P2 ;  /* 0xff800000b70a7808 */ /* 0x002fe20001000000 */
[----:B--2---:R-:W-:-:S03]  /*5b80*/  FFMA.FTZ R178, R156, UR10, -R192 ;  /* 0x0000000a9cb27c23 */ /* 0x004fc600080108c0 */
[----:B------:R-:W-:Y:S01]  /*5b90*/  FMNMX.FTZ R3, R10, R177, !PT ;  /* 0x000000b10a037209 */ /* 0x000fe20007810000 */
[--C-:B------:R-:W-:Y:S01]  /*5ba0*/  FFMA.FTZ R177, R11, UR10, -R192.reuse ;  /* 0x0000000a0bb17c23 */ /* 0x100fe200080108c0 */
[--C-:B------:R-:W-:Y:S01]  /*5bb0*/  FFMA.FTZ R11, R13, UR10, -R192.reuse ;  /* 0x0000000a0d0b7c23 */ /* 0x100fe200080108c0 */
[--C-:B------:R-:W-:Y:S01]  /*5bc0*/  FFMA.FTZ R13, R15, UR10, -R192.reuse ;  /* 0x0000000a0f0d7c23 */ /* 0x100fe200080108c0 */
[--C-:B---3--:R-:W-:Y:S01]  /*5bd0*/  FFMA.FTZ R179, R154, UR10, -R192.reuse ;  /* 0x0000000a9ab37c23 */ /* 0x108fe200080108c0 */
[----:B------:R-:W1:Y:S01]  /*5be0*/  SHFL.BFLY PT, R176, R3, 0x2, 0x1f ;  /* 0x0c401f0003b07f89 */ /* 0x000e6200000e0000 */
[----:B------:R-:W-:Y:S01]  /*5bf0*/  FSEL R154, R4, RZ, P5 ;  /* 0x000000ff049a7208 */ /* 0x000fe20002800000 */
[--C-:B------:R-:W-:Y:S01]  /*5c00*/  FFMA.FTZ R15, R21, UR10, -R192.reuse ;  /* 0x0000000a150f7c23 */ /* 0x100fe200080108c0 */
[----:B------:R-:W-:Y:S01]  /*5c10*/  FFMA.FTZ R21, R153, UR10, -R192 ;  /* 0x0000000a99157c23 */ /* 0x000fe200080108c0 */
[----:B------:R-:W-:Y:S02]  /*5c20*/  MUFU.EX2 R174, R174 ;  /* 0x000000ae00ae7308 */ /* 0x000fe40000000800 */
[----:B------:R-:W-:-:S04]  /*5c30*/  FADD.FTZ R154, -R154, R9 ;  /* 0x000000099a9a7221 */ /* 0x000fc80000010100 */
[----:B------:R-:W-:Y:S02]  /*5c40*/  FMUL.FTZ R9, R154, UR10 ;  /* 0x0000000a9a097c20 */ /* 0x000fe40008410000 */
[----:B------:R-:W-:Y:S08]  /*5c50*/  MUFU.EX2 R177, R177 ;  /* 0x000000b100b17308 */ /* 0x000ff00000000800 */
[----:B------:R-:W2:Y:S01]  /*5c60*/  MUFU.EX2 R9, R9 ;  /* 0x0000000900097308 */ /* 0x000ea20000000800 */
[----:B-1----:R-:W-:Y:S01]  /*5c70*/  FMNMX.FTZ R180, R3, R176, !PT ;  /* 0x000000b003b47209 */ /* 0x002fe20007810000 */
[----:B------:R-:W-:-:S06]  /*5c80*/  FFMA.FTZ R176, R152, UR10, -R192 ;  /* 0x0000000a98b07c23 */ /* 0x000fcc00080108c0 */
[----:B------:R-:W-:Y:S01]  /*5c90*/  MUFU.EX2 R11, R11 ;  /* 0x0000000b000b7308 */ /* 0x000fe20000000800 */
[----:B------:R-:W1:Y:S07]  /*5ca0*/  SHFL.BFLY PT, R3, R180, 0x1, 0x1f ;  /* 0x0c201f00b4037f89 */ /* 0x000e6e00000e0000 */
[----:B------:R-:W-:Y:S01]  /*5cb0*/  MUFU.EX2 R14, R14 ;  /* 0x0000000e000e7308 */ /* 0x000fe20000000800 */
[-C--:B--2---:R-:W-:Y:S01]  /*5cc0*/  FMUL.FTZ R24, R24, R9.reuse ;  /* 0x0000000918187220 */ /* 0x084fe20000410000 */
        /* <DEDUP_REMOVED lines=15> */
[----:B-1----:R-:W-:Y:S01]  /*5dc0*/  FMNMX.FTZ R3, R180, R3, !PT ;  /* 0x00000003b4037209 */ /* 0x002fe20007810000 */
[-C--:B------:R-:W-:Y:S01]  /*5dd0*/  FMUL.FTZ R52, R52, R9.reuse ;  /* 0x0000000934347220 */ /* 0x080fe20000410000 */
[-C--:B------:R-:W-:Y:S01]  /*5de0*/  FMUL.FTZ R53, R53, R9.reuse ;  /* 0x0000000935357220 */ /* 0x080fe20000410000 */
[-C--:B------:R-:W-:Y:S01]  /*5df0*/  FMUL.FTZ R56, R56, R9.reuse ;  /* 0x0000000938387220 */ /* 0x080fe20000410000 */
[C---:B------:R-:W-:Y:S01]  /*5e00*/  FSETP.NEU.FTZ.AND P2, PT, R3.reuse, -INF , PT ;  /* 0xff8000000300780b */ /* 0x040fe20003f5d000 */
[----:B------:R-:W-:Y:S01]  /*5e10*/  FMUL.FTZ R152, R3, UR10 ;  /* 0x0000000a03987c20 */ /* 0x000fe20008410000 */
[-C--:B------:R-:W-:Y:S01]  /*5e20*/  FMUL.FTZ R57, R57, R9.reuse ;  /* 0x0000000939397220 */ /* 0x080fe20000410000 */
[----:B------:R1:W-:Y:S01]  /*5e30*/  MUFU.EX2 R180, R160 ;  /* 0x000000a000b47308 */ /* 0x0003e20000000800 */
[-C--:B------:R-:W-:Y:S01]  /*5e40*/  FMUL.FTZ R60, R60, R9.reuse ;  /* 0x000000093c3c7220 */ /* 0x080fe20000410000 */
[-C--:B------:R-:W-:Y:S01]  /*5e50*/  FMUL.FTZ R61, R61, R9.reuse ;  /* 0x000000093d3d7220 */ /* 0x080fe20000410000 */
[----:B------:R-:W-:Y:S01]  /*5e60*/  FSEL R152, R152, RZ, P2 ;  /* 0x000000ff98987208 */ /* 0x000fe20001000000 */
[-C--:B------:R-:W-:Y:S01]  /*5e70*/  FMUL.FTZ R64, R64, R9.reuse ;  /* 0x0000000940407220 */ /* 0x080fe20000410000 */
[-C--:B------:R-:W-:Y:S01]  /*5e80*/  FMUL.FTZ R65, R65, R9.reuse ;  /* 0x0000000941417220 */ /* 0x080fe20000410000 */
[-C--:B------:R-:W-:Y:S01]  /*5e90*/  FMUL.FTZ R68, R68, R9.reuse ;  /* 0x0000000944447220 */ /* 0x080fe20000410000 */
[----:B------:R-:W-:Y:S01]  /*5ea0*/  FMUL.FTZ R69, R69, R9 ;  /* 0x0000000945457220 */ /* 0x000fe20000410000 */
[--C-:B------:R-:W-:Y:S01]  /*5eb0*/  FFMA.FTZ R156, R161, UR10, -R152.reuse ;  /* 0x0000000aa19c7c23 */ /* 0x100fe20008010898 */
[----:B------:R-:W-:Y:S01]  /*5ec0*/  FSEL R161, R3, RZ, P2 ;  /* 0x000000ff03a17208 */ /* 0x000fe20001000000 */
[--C-:B------:R-:W-:Y:S01]  /*5ed0*/  FFMA.FTZ R153, R159, UR10, -R152.reuse ;  /* 0x0000000a9f997c23 */ /* 0x100fe20008010898 */
[--C-:B------:R-:W-:Y:S01]  /*5ee0*/  FFMA.FTZ R155, R158, UR10, -R152.reuse ;  /* 0x0000000a9e9b7c23 */ /* 0x100fe20008010898 */
[----:B-1----:R-:W-:Y:S01]  /*5ef0*/  FFMA.FTZ R160, R170, UR10, -R152 ;  /* 0x0000000aaaa07c23 */ /* 0x002fe20008010898 */
[----:B------:R-:W-:Y:S01]  /*5f00*/  MOV R170, UR30 ;  /* 0x0000001e00aa7c02 */ /* 0x000fe20008000f00 */
[----:B------:R-:W-:Y:S01]  /*5f10*/  FADD.FTZ R161, -R161, R8 ;  /* 0x00000008a1a17221 */ /* 0x000fe20000010100 */
[----:B------:R-:W-:Y:S01]  /*5f20*/  MUFU.EX2 R156, R156 ;  /* 0x0000009c009c7308 */ /* 0x000fe20000000800 */
[--C-:B------:R-:W-:Y:S01]  /*5f30*/  FFMA.FTZ R158, R162, UR10, -R152.reuse ;  /* 0x0000000aa29e7c23 */ /* 0x100fe20008010898 */
[----:B------:R-:W-:Y:S01]  /*5f40*/  @!P1 IADD3 R154, R170, 0x28c40, RZ ;  /* 0x00028c40aa9a9810 */ /* 0x000fe20007ffe0ff */
[----:B------:R-:W-:Y:S01]  /*5f50*/  FMUL.FTZ R8, R161, UR10 ;  /* 0x0000000aa1087c20 */ /* 0x000fe20008410000 */
[--C-:B------:R-:W-:Y:S01]  /*5f60*/  FFMA.FTZ R157, R163, UR10, -R152.reuse ;  /* 0x0000000aa39d7c23 */ /* 0x100fe20008010898 */
[----:B------:R-:W-:Y:S01]  /*5f70*/  IADD3 R163, -R17, RZ, RZ ;  /* 0x000000ff11a37210 */ /* 0x000fe20007ffe1ff */
[----:B------:R-:W-:Y:S01]  /*5f80*/  FFMA.FTZ R159, R169, UR10, -R152 ;  /* 0x0000000aa99f7c23 */ /* 0x000fe20008010898 */
[----:B------:R-:W-:Y:S01]  /*5f90*/  @!P1 PRMT R154, RZ, 0x654, R154 ;  /* 0x00000654ff9a9816 */ /* 0x000fe2000000009a */
[----:B------:R-:W-:Y:S01]  /*5fa0*/  MUFU.EX2 R153, R153 ;  /* 0x0000009900997308 */ /* 0x000fe20000000800 */
[----:B------:R-:W-:Y:S01]  /*5fb0*/  ISETP.NE.AND P2, PT, R16, R163, PT ;  /* 0x000000a31000720c */ /* 0x000fe20003f45270 */
[--C-:B------:R-:W-:Y:S01]  /*5fc0*/  FFMA.FTZ R162, R171, UR10, -R152.reuse ;  /* 0x0000000aaba27c23 */ /* 0x100fe20008010898 */
[----:B------:R1:W-:Y:S01]  /*5fd0*/  @!P1 SYNCS.ARRIVE.TRANS64.RED.A1T0 RZ, [R154+URZ], RZ ;  /* 0x000000ff9aff99a7 */ /* 0x0003e2000810043f */
[--C-:B------:R-:W-:Y:S01]  /*5fe0*/  FFMA.FTZ R161, R164, UR10, -R152.reuse ;  /* 0x0000000aa4a17c23 */ /* 0x100fe20008010898 */
[----:B------:R-:W-:Y:S01]  /*5ff0*/  MOV R163, UR29 ;  /* 0x0000001d00a37c02 */ /* 0x000fe20008000f00 */
[--C-:B------:R-:W-:Y:S01]  /*6000*/  FFMA.FTZ R164, R166, UR10, -R152.reuse ;  /* 0x0000000aa6a47c23 */ /* 0x100fe20008010898 */
[--C-:B------:R-:W-:Y:S01]  /*6010*/  FFMA.FTZ R165, R165, UR10, -R152.reuse ;  /* 0x0000000aa5a57c23 */ /* 0x100fe20008010898 */
[----:B------:R-:W2:Y:S01]  /*6020*/  MUFU.EX2 R8, R8 ;  /* 0x0000000800087308 */ /* 0x000ea20000000800 */
[--C-:B------:R-:W-:Y:S01]  /*6030*/  FFMA.FTZ R167, R167, UR10, -R152.reuse ;  /* 0x0000000aa7a77c23 */ /* 0x100fe20008010898 */
[----:B------:R-:W-:Y:S01]  /*6040*/  FFMA.FTZ R168, R168, UR10, -R152 ;  /* 0x0000000aa8a87c23 */ /* 0x000fe20008010898 */
[----:B-1----:R-:W-:Y:S01]  /*6050*/  FFMA.FTZ R154, R9, R5, R172 ;  /* 0x00000005099a7223 */ /* 0x002fe200000100ac */
[--C-:B------:R-:W-:Y:S01]  /*6060*/  FFMA.FTZ R12, R12, UR10, -R152.reuse ;  /* 0x0000000a0c0c7c23 */ /* 0x100fe20008010898 */
[----:B------:R-:W-:Y:S01]  /*6070*/  FFMA.FTZ R173, R173, UR10, -R152 ;  /* 0x0000000aadad7c23 */ /* 0x000fe20008010898 */
[----:B------:R-:W-:-:S02]  /*6080*/  @!P2 IMAD R5, R163, 0x40, R2 ;  /* 0x00000040a305a824 */ /* 0x000fc400078e0202 */
[----:B------:R-:W-:Y:S01]  /*6090*/  FADD.FTZ R171, R175, R154 ;  /* 0x0000009aafab7221 */ /* 0x000fe20000010000 */
[----:B------:R-:W1:Y:S01]  /*60a0*/  MUFU.EX2 R155, R155 ;  /* 0x0000009b009b7308 */ /* 0x000e620000000800 */
[----:B------:R-:W-:Y:S01]  /*60b0*/  FFMA.FTZ R10, R10, UR10, -R152 ;  /* 0x0000000a0a0a7c23 */ /* 0x000fe20008010898 */
[-C--:B------:R-:W-:Y:S01]  /*60c0*/  FMUL.FTZ R72, R72, R9.reuse ;  /* 0x0000000948487220 */ /* 0x080fe20000410000 */
[----:B------:R-:W-:Y:S01]  /*60d0*/  FADD.FTZ R154, R174, R171 ;  /* 0x000000abae9a7221 */ /* 0x000fe20000010000 */
[----:B------:R-:W-:Y:S01]  /*60e0*/  @!P2 LEA R5, R5, UR48, 0x2 ;  /* 0x000000300505ac11 */ /* 0x000fe2000f8e10ff */
[-C--:B------:R-:W-:Y:S01]  /*60f0*/  FMUL.FTZ R73, R73, R9.reuse ;  /* 0x0000000949497220 */ /* 0x080fe20000410000 */
[----:B------:R-:W-:Y:S01]  /*6100*/  FMUL.FTZ R76, R76, R9 ;  /* 0x000000094c4c7220 */ /* 0x000fe20000410000 */
[----:B------:R-:W-:Y:S01]  /*6110*/  FADD.FTZ R154, R177, R154 ;  /* 0x0000009ab19a7221 */ /* 0x000fe20000010000 */
[----:B------:R-:W3:Y:S01]  /*6120*/  MUFU.EX2 R158, R158 ;  /* 0x0000009e009e7308 */ /* 0x000ee20000000800 */
[----:B--2---:R-:W-:Y:S01]  /*6130*/  FFMA.FTZ R169, R8, R6, R153 ;  /* 0x0000000608a97223 */ /* 0x004fe20000010099 */
[----:B------:R-:W-:Y:S01]  /*6140*/  @!P2 STS [R5+0x28800], R9 ;  /* 0x028800090500a388 */ /* 0x000fe20000000800 */
[C---:B------:R-:W-:Y:S01]  /*6150*/  F2FP.F16.F32.PACK_AB R153, R156.reuse, R153 ;  /* 0x000000999c99723e */ /* 0x040fe200000000ff */
[----:B------:R-:W-:Y:S01]  /*6160*/  FMUL.FTZ R77, R77, R9 ;  /* 0x000000094d4d7220 */ /* 0x000fe20000410000 */
[----:B------:R-:W-:Y:S01]  /*6170*/  FADD.FTZ R6, R156, R169 ;  /* 0x000000a99c067221 */ /* 0x000fe20000010000 */
[----:B------:R2:W-:Y:S01]  /*6180*/  @!P2 STS [R5+0x28820], R8 ;  /* 0x028820080500a388 */ /* 0x0005e20000000800 */
[----:B------:R-:W-:Y:S01]  /*6190*/  F2FP.F16.F32.PACK_AB R156, R14, R11 ;  /* 0x0000000b0e9c723e */ /* 0x000fe200000000ff */
        /* <DEDUP_REMOVED lines=57> */
[----:B-1----:R-:W-:Y:S01]  /*6530*/  FADD.FTZ R165, R11, R154 ;  /* 0x0000009a0ba57221 */ /* 0x002fe20000010000 */
[----:B------:R-:W-:Y:S01]  /*6540*/  FADD.FTZ R154, R160, R169 ;  /* 0x000000a9a09a7221 */ /* 0x000fe20000010000 */
[-C--:B------:R-:W-:Y:S01]  /*6550*/  FMUL.FTZ R42, R42, R8.reuse ;  /* 0x000000082a2a7220 */ /* 0x080fe20000410000 */
[----:B------:R-:W-:Y:S01]  /*6560*/  FMUL.FTZ R43, R43, R8 ;  /* 0x000000082b2b7220 */ /* 0x000fe20000410000 */
[----:B------:R-:W-:Y:S01]  /*6570*/  FADD.FTZ R152, R14, R165 ;  /* 0x000000a50e987221 */ /* 0x000fe20000010000 */
[----:B---3--:R-:W-:Y:S01]  /*6580*/  FADD.FTZ R169, R159, R154 ;  /* 0x0000009a9fa97221 */ /* 0x008fe20000010000 */
[----:B------:R-:W-:Y:S01]  /*6590*/  F2FP.F16.F32.PACK_AB R154, R177, R174 ;  /* 0x000000aeb19a723e */ /* 0x000fe200000000ff */
[----:B------:R-:W1:Y:S01]  /*65a0*/  MUFU.EX2 R176, R176 ;  /* 0x000000b000b07308 */ /* 0x000e620000000800 */
[----:B----4-:R-:W-:Y:S01]  /*65b0*/  F2FP.F16.F32.PACK_AB R159, R162, R159 ;  /* 0x0000009fa29f723e */ /* 0x010fe200000000ff */
        /* <DEDUP_REMOVED lines=15> */
[----:B---3--:R-:W-:Y:S01]  /*66b0*/  FADD.FTZ R167, R13, R152 ;  /* 0x000000980da77221 */ /* 0x008fe20000010000 */
[----:B------:R-:W-:Y:S01]  /*66c0*/  F2FP.F16.F32.PACK_AB R152, R175, R172 ;  /* 0x000000acaf98723e */ /* 0x000fe200000000ff */
[----:B------:R-:W-:Y:S01]  /*66d0*/  FADD.FTZ R172, R162, R169 ;  /* 0x000000a9a2ac7221 */ /* 0x000fe20000010000 */
[----:B------:R-:W-:Y:S01]  /*66e0*/  BAR.SYNC.DEFER_BLOCKING 0xf, 0x100 ;  /* 0x03c4000000007b1d */ /* 0x000fe20000010000 */
[----:B------:R-:W-:Y:S01]  /*66f0*/  FADD.FTZ R166, R20, R167 ;  /* 0x000000a714a67221 */ /* 0x000fe20000010000 */
[----:B-1----:R-:W-:Y:S01]  /*6700*/  F2FP.F16.F32.PACK_AB R160, R176, R15 ;  /* 0x0000000fb0a0723e */ /* 0x002fe200000000ff */
[----:B------:R-:W-:Y:S01]  /*6710*/  FADD.FTZ R169, R161, R172 ;  /* 0x000000aca1a97221 */ /* 0x000fe20000010000 */
[C---:B------:R-:W-:Y:S01]  /*6720*/  F2FP.F16.F32.PACK_AB R161, R164.reuse, R161 ;  /* 0x000000a1a4a1723e */ /* 0x040fe200000000ff */
[----:B------:R-:W-:Y:S01]  /*6730*/  FADD.FTZ R167, R15, R166 ;  /* 0x000000a60fa77221 */ /* 0x000fe20000010000 */
[----:B------:R-:W1:Y:S01]  /*6740*/  MUFU.EX2 R165, R168 ;  /* 0x000000a800a57308 */ /* 0x000e620000000800 */
[----:B------:R-:W-:Y:S01]  /*6750*/  FADD.FTZ R166, R164, R169 ;  /* 0x000000a9a4a67221 */ /* 0x000fe20000010000 */
[-C--:B------:R-:W-:Y:S01]  /*6760*/  FMUL.FTZ R71, R71, R8.reuse ;  /* 0x0000000847477220 */ /* 0x080fe20000410000 */
[----:B------:R-:W-:Y:S01]  /*6770*/  FADD.FTZ R158, R176, R167 ;  /* 0x000000a7b09e7221 */ /* 0x000fe20000010000 */
[-C--:B------:R-:W-:Y:S01]  /*6780*/  FMUL.FTZ R74, R74, R8.reuse ;  /* 0x000000084a4a7220 */ /* 0x080fe20000410000 */
[----:B------:R-:W-:Y:S01]  /*6790*/  FADD.FTZ R11, R163, R166 ;  /* 0x000000a6a30b7221 */ /* 0x000fe20000010000 */
[----:B----4-:R-:W-:Y:S01]  /*67a0*/  F2FP.F16.F32.PACK_AB R163, R6, R163 ;  /* 0x000000a306a3723e */ /* 0x010fe200000000ff */
[----:B--2---:R-:W-:Y:S01]  /*67b0*/  FADD.FTZ R5, R21, R158 ;  /* 0x0000009e15057221 */ /* 0x004fe20000010000 */
[----:B------:R-:W2:Y:S01]  /*67c0*/  MUFU.EX2 R178, R178 ;  /* 0x000000b200b27308 */ /* 0x000ea20000000800 */
[----:B------:R-:W-:Y:S01]  /*67d0*/  F2FP.F16.F32.PACK_AB R158, R20, R13 ;  /* 0x0000000d149e723e */ /* 0x000fe200000000ff */
[----:B------:R-:W-:Y:S01]  /*67e0*/  FADD.FTZ R20, R6, R11 ;  /* 0x0000000b06147221 */ /* 0x000fe20000010000 */
[-C--:B------:R-:W-:Y:S01]  /*67f0*/  FMUL.FTZ R75, R75, R8.reuse ;  /* 0x000000084b4b7220 */ /* 0x080fe20000410000 */
[-C--:B------:R-:W-:Y:S01]  /*6800*/  FMUL.FTZ R78, R78, R8.reuse ;  /* 0x000000084e4e7220 */ /* 0x080fe20000410000 */
        /* <DEDUP_REMOVED lines=9> */
[----:B------:R1:W-:Y:S01]  /*68a0*/  STSM.16.M88.4 [R19], R156 ;  /* 0x0000009c13007844 */ /* 0x0003e20000000200 */
[-C--:B------:R-:W-:Y:S01]  /*68b0*/  FMUL.FTZ R91, R91, R8.reuse ;  /* 0x000000085b5b7220 */ /* 0x080fe20000410000 */
[----:B------:R-:W4:Y:S01]  /*68c0*/  MUFU.EX2 R179, R179 ;  /* 0x000000b300b37308 */ /* 0x000f220000000800 */
        /* <DEDUP_REMOVED lines=17> */
[----:B------:R-:W-:Y:S01]  /*69e0*/  F2FP.F16.F32.PACK_AB R164, R180, R179 ;  /* 0x000000b3b4a4723e */ /* 0x000fe200000000ff */
[-C--:B------:R-:W-:Y:S01]  /*69f0*/  FMUL.FTZ R111, R111, R8.reuse ;  /* 0x000000086f6f7220 */ /* 0x080fe20000410000 */
[-C--:B------:R-:W-:Y:S01]  /*6a00*/  FMUL.FTZ R114, R114, R8.reuse ;  /* 0x0000000872727220 */ /* 0x080fe20000410000 */
[----:B------:R-:W-:Y:S01]  /*6a10*/  FADD.FTZ R14, R180, R5 ;  /* 0x00000005b40e7221 */ /* 0x000fe20000010000 */
        /* <DEDUP_REMOVED lines=18> */
[-C--:B------:R-:W-:Y:S01]  /*6b40*/  FMUL.FTZ R143, R143, R8.reuse ;  /* 0x000000088f8f7220 */ /* 0x080fe20000410000 */
[C---:B----4-:R-:W-:Y:S01]  /*6b50*/  F2FP.F16.F32.PACK_AB R166, R182.reuse, R181 ;  /* 0x000000b5b6a6723e */ /* 0x050fe200000000ff */
[----:B------:R-:W-:Y:S01]  /*6b60*/  FADD.FTZ R5, R182, R5 ;  /* 0x00000005b6057221 */ /* 0x000fe20000010000 */
[-C--:B------:R-:W-:Y:S01]  /*6b70*/  FMUL.FTZ R146, R146, R8.reuse ;  /* 0x0000000892927220 */ /* 0x080fe20000410000 */
[-C--:B------:R-:W-:Y:S01]  /*6b80*/  FMUL.FTZ R147, R147, R8.reuse ;  /* 0x0000000893937220 */ /* 0x080fe20000410000 */
[-C--:B------:R-:W-:Y:S01]  /*6b90*/  FMUL.FTZ R150, R150, R8.reuse ;  /* 0x0000000896967220 */ /* 0x080fe20000410000 */
[----:B------:R-:W-:Y:S01]  /*6ba0*/  FMUL.FTZ R151, R151, R8 ;  /* 0x0000000897977220 */ /* 0x000fe20000410000 */
[C---:B--2---:R-:W-:Y:S01]  /*6bb0*/  F2FP.F16.F32.PACK_AB R167, R10.reuse, R167 ;  /* 0x000000a70aa7723e */ /* 0x044fe200000000ff */
[----:B------:R-:W-:-:S04]  /*6bc0*/  FADD.FTZ R6, R10, R11 ;  /* 0x0000000b0a067221 */ /* 0x000fc80000010000 */
[----:B------:R1:W-:Y:S01]  /*6bd0*/  STSM.16.M88.4 [R22], R164 ;  /* 0x000000a416007844 */ /* 0x0003e20000000200 */
[----:B------:R-:W-:Y:S05]  /*6be0*/  @!P0 BRA `(.L_x_3149) ;  /* 0x0000000000048947 */ /* 0x000fea0003800000 */
[----:B------:R-:W-:Y:S01]  /*6bf0*/  BPT.TRAP 0x1 ;  /* 0x000000040000795c */ /* 0x000fe20000300000 */
.L_x_3149:
[----:B------:R2:W3:Y:S01]  /*6c00*/  SYNCS.PHASECHK.TRANS64.TRYWAIT P2, [UR30+0x28c50], R7 ;  /* 0x028c5007ff0075a7 */ /* 0x0004e2000804015e */
[----:B------:R-:W-:Y:S05]  /*6c10*/  @!P0 BRA `(.L_x_3150) ;  /* 0x0000000000048947 */ /* 0x000fea0003800000 */
[----:B------:R-:W-:Y:S01]  /*6c20*/  BPT.TRAP 0x1 ;  /* 0x000000040000795c */ /* 0x000fe20000300000 */
.L_x_3150:
[----:B---3--:R-:W-:Y:S05]  /*6c30*/  @P2 BRA `(.L_x_3151) ;  /* 0x0000000000082947 */ /* 0x008fea0003800000 */
[----:B------:R-:W3:Y:S02]  /*6c40*/  SYNCS.PHASECHK.TRANS64.TRYWAIT P2, [UR30+0x28c50], R7 ;  /* 0x028c5007ff0075a7 */ /* 0x000ee4000804015e */
[----:B---3--:R-:W-:Y:S05]  /*6c50*/  @!P2 BRA `(.L_x_3152) ;  /* 0x000000780004a947 */ /* 0x008fea0003800000 */
.L_x_3151:
[----:B------:R-:W-:Y:S01]  /*6c60*/  ULEA UR11, UR39, UR41, 0xc ;  /* 0x00000029270b7291 */ /* 0x000fe2000f8e603f */
[----:B------:R-:W-:Y:S01]  /*6c70*/  WARPGROUP.ARRIVE ;  /* 0x00000000000079c5 */ /* 0x000fe20000000000 */
[----:B------:R-:W-:Y:S01]  /*6c80*/  UMOV UR7, 0x40000040 ;  /* 0x4000004000077882 */ /* 0x000fe20000000000 */
[----:B------:R-:W-:Y:S01]  /*6c90*/  UISETP.GT.AND UP0, UPT, UR22, UR23, UPT ;  /* 0x000000171600728c */ /* 0x000fe2000bf04270 */
[----:B---3--:R-:W-:Y:S01]  /*6ca0*/  @!P1 IADD3 R170, R170, 0x28c60, RZ ;  /* 0x00028c60aaaa9810 */ /* 0x008fe20007ffe0ff */
[----:B------:R-:W-:Y:S01]  /*6cb0*/  UIADD3 UR22, UR22, -0x1, URZ ;  /* 0xffffffff16167890 */ /* 0x000fe2000fffe03f */
[----:B------:R-:W-:Y:S01]  /*6cc0*/  MOV R8, R3 ;  /* 0x0000000300087202 */ /* 0x000fe20000000f00 */
[----:B------:R-:W-:Y:S01]  /*6cd0*/  UMOV UR6, UR11 ;  /* 0x0000000b00067c82 */ /* 0x000fe20008000000 */
[----:B------:R-:W-:Y:S01]  /*6ce0*/  @!P1 PRMT R170, RZ, 0x654, R170 ;  /* 0x00000654ffaa9816 */ /* 0x000fe200000000aa */
[----:B------:R-:W-:Y:S01]  /*6cf0*/  HGMMA.64x256x16.F32 R24, R152, gdesc[UR4].tnspB, R24, gsb0 ;  /* 0x43e0000498187df0 */ /* 0x000fe20008000818 */
[----:B------:R-:W-:Y:S01]  /*6d00*/  UIADD3 UR6, UR11, 0x80, URZ ;  /* 0x000000800b067890 */ /* 0x000fe2000fffe03f */
[----:B------:R-:W-:Y:S01]  /*6d10*/  PLOP3.LUT P2, PT, PT, PT, UP0, 0x80, 0x0 ;  /* 0x000000000000781c */ /* 0x000fe20003f4f008 */
[----:B------:R-:W-:Y:S01]  /*6d20*/  UMOV UR7, 0x40000040 ;  /* 0x4000004000077882 */ /* 0x000fe20000000000 */
[----:B------:R-:W-:Y:S01]  /*6d30*/  UMOV UR29, UR39 ;  /* 0x00000027001d7c82 */ /* 0x000fe20008000000 */
[----:B------:R-:W-:Y:S01]  /*6d40*/  MOV R9, R4 ;  /* 0x0000000400097202 */ /* 0x000fe20000000f00 */
[----:B------:R-:W-:-:S02]  /*6d50*/  WARPGROUP.DEPBAR.LE gsb0, 0x0 ;  /* 0x00008000000079c5 */ /* 0x000fc40000010000 */
[----:B------:R-:W-:-:S15]  /*6d60*/  WARPGROUP.ARRIVE ;  /* 0x00000000000079c5 */ /* 0x000fde0000000000 */
[----:B------:R-:W-:-:S05]  /*6d70*/  NOP ;  /* 0x0000000000007918 */ /* 0x000fca0000000000 */
        /* <DEDUP_REMOVED lines=24> */
.L_x_3144:
[----:B------:R-:W-:-:S13]  /*6f00*/  ISETP.LE.AND P2, PT, RZ, UR22, PT ;  /* 0x00000016ff007c0c */ /* 0x000fda000bf43270 */
[----:B------:R-:W-:Y:S05]  /*6f10*/  @!P2 BRA `(.L_x_3154) ;  /* 0x0000001c0030a947 */ /* 0x000fea0003800000 */
[----:B------:R-:W-:Y:S01]  /*6f20*/  MOV R8, R3 ;  /* 0x0000000300087202 */ /* 0x000fe20000000f00 */
[----:B------:R-:W-:Y:S01]  /*6f30*/  IMAD.MOV.U32 R13, RZ, RZ, R4 ;  /* 0x000000ffff0d7224 */ /* 0x000fe200078e0004 */
[----:B------:R-:W-:Y:S01]  /*6f40*/  UMOV UR21, UR39 ;  /* 0x0000002700157c82 */ /* 0x000fe20008000000 */
[----:B------:R-:W-:Y:S01]  /*6f50*/  ULDC UR23, c[0x0][0x9d8] ;  /* 0x0002760000177ab9 */ /* 0x000fe20000000800 */
[----:B------:R-:W-:-:S05]  /*6f60*/  ULDC UR20, c[0x0][0x988] ;  /* 0x0002620000147ab9 */ /* 0x000fca0000000800 */
.L_x_3163:
[----:B------:R-:W-:-:S04]  /*6f70*/  UIADD3 UR39, UR21, 0x1, URZ ;  /* 0x0000000115277890 */ /* 0x000fc8000fffe03f */
[----:B------:R-:W-:-:S04]  /*6f80*/  UISETP.NE.AND UP0, UPT, UR39, 0x2, UPT ;  /* 0x000000022700788c */ /* 0x000fc8000bf05270 */
[----:B------:R-:W-:Y:S02]  /*6f90*/  USEL UR6, URZ, 0x1, UP0 ;  /* 0x000000013f067887 */ /* 0x000fe40008000000 */
[----:B------:R-:W-:Y:S02]  /*6fa0*/  USEL UR39, UR39, URZ, UP0 ;  /* 0x0000003f27277287 */ /* 0x000fe40008000000 */
[----:B------:R-:W-:Y:S01]  /*6fb0*/  ULOP3.LUT UR38, UR38, UR6, URZ, 0x3c, !UPT ;  /* 0x0000000626267292 */ /* 0x000fe2000f8e3c3f */
[----:B-1-34-:R-:W-:Y:S11]  /*6fc0*/  @!P0 BRA `(.L_x_3155) ;  /* 0x0000000000048947 */ /* 0x01aff60003800000 */
[----:B------:R-:W-:Y:S01]  /*6fd0*/  BPT.TRAP 0x1 ;  /* 0x000000040000795c */ /* 0x000fe20000300000 */
.L_x_3155:
[----:B------:R-:W-:Y:S01]  /*6fe0*/  ULEA UR24, UR39, UR48, 0x3 ;  /* 0x0000003027187291 */ /* 0x000fe2000f8e183f */
[----:B--2---:R-:W-:-:S04]  /*6ff0*/  MOV R7, UR38 ;  /* 0x0000002600077c02 */ /* 0x004fc80008000f00 */
[----:B------:R-:W-:-:S04]  /*7000*/  SHF.L.U32 R7, R7, 0x1f, RZ ;  /* 0x0000001f07077819 */ /* 0x000fc800000006ff */
[----:B------:R2:W4:Y:S01]  /*7010*/  SYNCS.PHASECHK.TRANS64.TRYWAIT P2, [UR24+0x28c30], R7 ;  /* 0x028c3007ff0075a7 */ /* 0x0005220008040158 */
[----:B------:R-:W-:Y:S05]  /*7020*/  @!P0 BRA `(.L_x_3156) ;  /* 0x0000000000048947 */ /* 0x000fea0003800000 */
[----:B------:R-:W-:Y:S01]  /*7030*/  BPT.TRAP 0x1 ;  /* 0x000000040000795c */ /* 0x000fe20000300000 */
.L_x_3156:
[----:B----4-:R-:W-:Y:S05]  /*7040*/  @P2 BRA `(.L_x_3157) ;  /* 0x0000000000082947 */ /* 0x010fea0003800000 */
[----:B------:R-:W4:Y:S02]  /*7050*/  SYNCS.PHASECHK.TRANS64.TRYWAIT P2, [UR24+0x28c30], R7 ;  /* 0x028c3007ff0075a7 */ /* 0x000f240008040158 */
[----:B----4-:R-:W-:Y:S05]  /*7060*/  @!P2 BRA `(.L_x_3158) ;  /* 0x000000740014a947 */ /* 0x010fea0003800000 */
.L_x_3157:
[----:B------:R-:W-:Y:S01]  /*7070*/  R2UR UR18, R0 ;  /* 0x00000000001272ca */ /* 0x000fe200000e0000 */
[----:B-1-3--:R-:W-:Y:S01]  /*7080*/  WARPGROUP.ARRIVE ;  /* 0x00000000000079c5 */ /* 0x00afe20000000000 */
        /* <DEDUP_REMOVED lines=43> */
[----:B----4-:R-:W-:Y:S01]  /*7340*/  FMNMX.FTZ R4, R14, R13, !PT ;  /* 0x0000000d0e047209 */ /* 0x010fe20007810000 */
[----:B------:R-:W-:Y:S01]  /*7350*/  FMUL.FTZ R172, R175, UR23 ;  /* 0x00000017afac7c20 */ /* 0x000fe20008410000 */
[----:B------:R-:W-:Y:S01]  /*7360*/  FMUL.FTZ R168, R171, UR23 ;  /* 0x00000017aba87c20 */ /* 0x000fe20008410000 */
[----:B------:R-:W-:-:S04]  /*7370*/  FMUL.FTZ R171, R179, UR23 ;  /* 0x00000017b3ab7c20 */ /* 0x000fc80008410000 */
        /* <DEDUP_REMOVED lines=19> */
[----:B------:R-:W-:Y:S01]  /*74b0*/  FMUL.FTZ R162, R163, UR23 ;  /* 0x00000017a3a27c20 */ /* 0x000fe20008410000 */
[----:B------:R-:W-:Y:S01]  /*74c0*/  FMUL.FTZ R163, R166, UR23 ;  /* 0x00000017a6a37c20 */ /* 0x000fe20008410000 */
[----:B------:R-:W-:Y:S01]  /*74d0*/  FMUL.FTZ R166, R167, UR23 ;  /* 0x00000017a7a67c20 */ /* 0x000fe20008410000 */
[----:B------:R-:W-:Y:S01]  /*74e0*/  FMUL.FTZ R167, R170, UR23 ;  /* 0x00000017aaa77c20 */ /* 0x000fe20008410000 */
[----:B------:R-:W-:Y:S01]  /*74f0*/  FMUL.FTZ R170, R178, UR23 ;  /* 0x00000017b2aa7c20 */ /* 0x000fe20008410000 */
        /* <DEDUP_REMOVED lines=10> */
[----:B------:R-:W-:Y:S01]  /*75a0*/  FMUL.FTZ R169, R174, UR23 ;  /* 0x00000017aea97c20 */ /* 0x000fe20008410000 */
[----:B------:R-:W-:-:S05]  /*75b0*/  FMUL.FTZ R174, R183, UR23 ;  /* 0x00000017b7ae7c20 */ /* 0x000fca0008410000 */
[----:B------:R-:W3:Y:S01]  /*75c0*/  MUFU.TANH R10, R10 ;  /* 0x0000000a000a7308 */ /* 0x000ee20000002400 */
[----:B----4-:R-:W-:-:S05]  /*75d0*/  FMNMX.FTZ R4, R165, R4, !PT ;  /* 0x00000004a5047209 */ /* 0x010fca0007810000 */
[----:B------:R-:W4:Y:S02]  /*75e0*/  SHFL.BFLY PT, R173, R4, 0x2, 0x1f ;  /* 0x0c401f0004ad7f89 */ /* 0x000f2400000e0000 */
[----:B------:R-:W5:Y:S08]  /*75f0*/  MUFU.TANH R11, R11 ;  /* 0x0000000b000b7308 */ /* 0x000f700000002400 */
[----:B------:R-:W2:Y:S08]  /*7600*/  MUFU.TANH R12, R12 ;  /* 0x0000000c000c7308 */ /* 0x000eb00000002400 */
[----:B------:R-:W2:Y:S01]  /*7610*/  MUFU.TANH R161, R161 ;  /* 0x000000a100a17308 */ /* 0x000ea20000002400 */
[----:B----4-:R-:W-:-:S02]  /*7620*/  FMNMX.FTZ R176, R4, R173, !PT ;  /* 0x000000ad04b07209 */ /* 0x010fc40007810000 */
[----:B-1----:R-:W-:-:S05]  /*7630*/  FMNMX.FTZ R173, R9, R8, !PT ;  /* 0x0000000809ad7209 */ /* 0x002fca0007810000 */
[----:B------:R-:W1:Y:S01]  /*7640*/  MUFU.TANH R162, R162 ;  /* 0x000000a200a27308 */ /* 0x000e620000002400 */
[----:B------:R-:W4:Y:S01]  /*7650*/  SHFL.BFLY PT, R177, R176, 0x1, 0x1f ;  /* 0x0c201f00b0b17f89 */ /* 0x000f2200000e0000 */
[----:B---3--:R-:W-:Y:S01]  /*7660*/  FMNMX.FTZ R4, R10, R173, !PT ;  /* 0x000000ad0a047209 */ /* 0x008fe20007810000 */
[----:B------:R-:W-:-:S03]  /*7670*/  FMUL.FTZ R173, R182, UR23 ;  /* 0x00000017b6ad7c20 */ /* 0x000fc60008410000 */
[----:B-----5:R-:W-:Y:S02]  /*7680*/  FMNMX.FTZ R175, R11, R4, !PT ;  /* 0x000000040baf7209 */ /* 0x020fe40007810000 */
[----:B------:R-:W3:Y:S02]  /*7690*/  MUFU.TANH R163, R163 ;  /* 0x000000a300a37308 */ /* 0x000ee40000002400 */
[----:B--2---:R-:W-:-:S04]  /*76a0*/  FMNMX.FTZ R4, R12, R175, !PT ;  /* 0x000000af0c047209 */ /* 0x004fc80007810000 */
[----:B------:R-:W-:Y:S02]  /*76b0*/  FMNMX.FTZ R175, R161, R4, !PT ;  /* 0x00000004a1af7209 */ /* 0x000fe40007810000 */
[----:B------:R-:W2:Y:S08]  /*76c0*/  MUFU.TANH R166, R166 ;  /* 0x000000a600a67308 */ /* 0x000eb00000002400 */
[----:B------:R-:W5:Y:S01]  /*76d0*/  MUFU.TANH R167, R167 ;  /* 0x000000a700a77308 */ /* 0x000f620000002400 */
[----:B----4-:R-:W-:-:S02]  /*76e0*/  FMNMX.FTZ R4, R176, R177, !PT ;  /* 0x000000b1b0047209 */ /* 0x010fc40007810000 */
[----:B-1----:R-:W-:-:S03]  /*76f0*/  FMNMX.FTZ R176, R162, R175, !PT ;  /* 0x000000afa2b07209 */ /* 0x002fc60007810000 */
[C---:B------:R-:W-:Y:S02]  /*7700*/  FADD.FTZ R175, -R4.reuse, R13 ;  /* 0x0000000d04af7221 */ /* 0x040fe40000010100 */
[----:B------:R-:W1:Y:S01]  /*7710*/  MUFU.TANH R168, R168 ;  /* 0x000000a800a87308 */ /* 0x000e620000002400 */
[----:B---3--:R-:W-:Y:S01]  /*7720*/  FMNMX.FTZ R13, R163, R176, !PT ;  /* 0x000000b0a30d7209 */ /* 0x008fe20007810000 */
[----:B------:R-:W-:Y:S01]  /*7730*/  FMUL.FTZ R179, R4, UR10 ;  /* 0x0000000a04b37c20 */ /* 0x000fe20008410000 */
[----:B------:R-:W-:Y:S02]  /*7740*/  FMUL.FTZ R176, R175, UR10 ;  /* 0x0000000aafb07c20 */ /* 0x000fe40008410000 */
[----:B--2---:R-:W-:Y:S01]  /*7750*/  FMNMX.FTZ R178, R166, R13, !PT ;  /* 0x0000000da6b27209 */ /* 0x004fe20007810000 */
[--C-:B------:R-:W-:Y:S01]  /*7760*/  FFMA.FTZ R177, R14, UR10, -R179.reuse ;  /* 0x0000000a0eb17c23 */ /* 0x100fe200080108b3 */
[--C-:B------:R-:W-:Y:S01]  /*7770*/  FFMA.FTZ R15, R15, UR10, -R179.reuse ;  /* 0x0000000a0f0f7c23 */ /* 0x100fe200080108b3 */
[----:B------:R-:W2:Y:S01]  /*7780*/  MUFU.TANH R169, R169 ;  /* 0x000000a900a97308 */ /* 0x000ea20000002400 */
[----:B-----5:R-:W-:Y:S01]  /*7790*/  FMNMX.FTZ R13, R167, R178, !PT ;  /* 0x000000b2a70d7209 */ /* 0x020fe20007810000 */
        /* <DEDUP_REMOVED lines=16> */
[----:B---3--:R-:W-:-:S07]  /*78a0*/  FMNMX.FTZ R175, R172, R175, !PT ;  /* 0x000000afacaf7209 */ /* 0x008fce0007810000 */
[----:B------:R-:W3:Y:S01]  /*78b0*/  MUFU.TANH R173, R173 ;  /* 0x000000ad00ad7308 */ /* 0x000ee20000002400 */
[----:B-1----:R-:W-:-:S07]  /*78c0*/  FMNMX.FTZ R178, R170, R175, !PT ;  /* 0x000000afaab27209 */ /* 0x002fce0007810000 */
[----:B------:R-:W1:Y:S01]  /*78d0*/  MUFU.TANH R174, R174 ;  /* 0x000000ae00ae7308 */ /* 0x000e620000002400 */
[----:B--2---:R-:W-:-:S07]  /*78e0*/  FMNMX.FTZ R178, R171, R178, !PT ;  /* 0x000000b2abb27209 */ /* 0x004fce0007810000 */
[----:B------:R-:W2:Y:S01]  /*78f0*/  MUFU.EX2 R176, R176 ;  /* 0x000000b000b07308 */ /* 0x000ea20000000800 */
[----:B---3--:R-:W-:Y:S01]  /*7900*/  FMNMX.FTZ R3, R173, R178, !PT ;  /* 0x000000b2ad037209 */ /* 0x008fe20007810000 */
[----:B------:R-:W-:-:S06]  /*7910*/  FFMA.FTZ R178, R152, UR10, -R179 ;  /* 0x0000000a98b27c23 */ /* 0x000fcc00080108b3 */
[----:B------:R3:W4:Y:S01]  /*7920*/  MUFU.EX2 R13, R177 ;  /* 0x000000b1000d7308 */ /* 0x0007220000000800 */
[----:B-1----:R-:W-:-:S05]  /*7930*/  FMNMX.FTZ R3, R174, R3, !PT ;  /* 0x00000003ae037209 */ /* 0x002fca0007810000 */
[----:B------:R-:W1:Y:S02]  /*7940*/  SHFL.BFLY PT, R182, R3, 0x2, 0x1f ;  /* 0x0c401f0003b67f89 */ /* 0x000e6400000e0000 */
[----:B------:R-:W-:Y:S01]  /*7950*/  MUFU.EX2 R14, R14 ;  /* 0x0000000e000e7308 */ /* 0x000fe20000000800 */
[----:B---3--:R-:W-:Y:S01]  /*7960*/  FFMA.FTZ R177, R164, UR10, -R179 ;  /* 0x0000000aa4b17c23 */ /* 0x008fe200080108b3 */
[-C--:B--2---:R-:W-:Y:S01]  /*7970*/  FMUL.FTZ R24, R24, R176.reuse ;  /* 0x000000b018187220 */ /* 0x084fe20000410000 */
[-C--:B------:R-:W-:Y:S01]  /*7980*/  FMUL.FTZ R25, R25, R176.reuse ;  /* 0x000000b019197220 */ /* 0x080fe20000410000 */
[-C--:B------:R-:W-:Y:S01]  /*7990*/  FMUL.FTZ R28, R28, R176.reuse ;  /* 0x000000b01c1c7220 */ /* 0x080fe20000410000 */
[-C--:B------:R-:W-:Y:S01]  /*79a0*/  FMUL.FTZ R29, R29, R176.reuse ;  /* 0x000000b01d1d7220 */ /* 0x080fe20000410000 */
[-C--:B------:R-:W-:Y:S01]  /*79b0*/  FMUL.FTZ R32, R32, R176.reuse ;  /* 0x000000b020207220 */ /* 0x080fe20000410000 */
[-C--:B------:R-:W-:Y:S01]  /*79c0*/  FMUL.FTZ R33, R33, R176.reuse ;  /* 0x000000b021217220 */ /* 0x080fe20000410000 */
[----:B------:R-:W-:Y:S01]  /*79d0*/  MUFU.EX2 R15, R15 ;  /* 0x0000000f000f7308 */ /* 0x000fe20000000800 */
[----:B----4-:R-:W-:Y:S01]  /*79e0*/  FFMA.FTZ R5, R176, R5, R13 ;  /* 0x00000005b0057223 */ /* 0x010fe2000001000d */
        /* <DEDUP_REMOVED lines=12> */
[----:B-1----:R-:W-:Y:S01]  /*7ab0*/  FMNMX.FTZ R152, R3, R182, !PT ;  /* 0x000000b603987209 */ /* 0x002fe20007810000 */
[----:B------:R-:W-:Y:S01]  /*7ac0*/  FFMA.FTZ R182, R156, UR10, -R179 ;  /* 0x0000000a9cb67c23 */ /* 0x000fe200080108b3 */
[----:B------:R-:W-:Y:S01]  /*7ad0*/  MUFU.EX2 R21, R21 ;  /* 0x0000001500157308 */ /* 0x000fe20000000800 */
[----:B------:R-:W-:Y:S01]  /*7ae0*/  IADD3 R179, -R17, RZ, RZ ;  /* 0x000000ff11b37210 */ /* 0x000fe20007ffe1ff */
[-C--:B------:R-:W-:Y:S01]  /*7af0*/  FMUL.FTZ R57, R57, R176.reuse ;  /* 0x000000b039397220 */ /* 0x080fe20000410000 */
[----:B------:R-:W1:Y:S01]  /*7b00*/  SHFL.BFLY PT, R3, R152, 0x1, 0x1f ;  /* 0x0c201f0098037f89 */ /* 0x000e6200000e0000 */
[-C--:B------:R-:W-:Y:S01]  /*7b10*/  FMUL.FTZ R60, R60, R176.reuse ;  /* 0x000000b03c3c7220 */ /* 0x080fe20000410000 */
[----:B------:R-:W-:Y:S01]  /*7b20*/  ISETP.NE.AND P2, PT, R16, R179, PT ;  /* 0x000000b31000720c */ /* 0x000fe20003f45270 */
[-C--:B------:R-:W-:Y:S01]  /*7b30*/  FMUL.FTZ R61, R61, R176.reuse ;  /* 0x000000b03d3d7220 */ /* 0x080fe20000410000 */
[----:B------:R-:W-:Y:S01]  /*7b40*/  MOV R179, UR21 ;  /* 0x0000001500b37c02 */ /* 0x000fe20008000f00 */
        /* <DEDUP_REMOVED lines=10> */
[----:B------:R-:W-:Y:S01]  /*7bf0*/  @!P2 LEA R154, R179, R2, 0x6 ;  /* 0x00000002b39aa211 */ /* 0x000fe200078e30ff */
[-C--:B------:R-:W-:Y:S01]  /*7c00*/  FMUL.FTZ R80, R80, R176.reuse ;  /* 0x000000b050507220 */ /* 0x080fe20000410000 */
[-C--:B------:R-:W-:Y:S01]  /*7c10*/  FMUL.FTZ R81, R81, R176.reuse ;  /* 0x000000b051517220 */ /* 0x080fe20000410000 */
[-C--:B------:R-:W-:Y:S01]  /*7c20*/  FMUL.FTZ R84, R84, R176.reuse ;  /* 0x000000b054547220 */ /* 0x080fe20000410000 */
[----:B------:R-:W-:Y:S01]  /*7c30*/  @!P2 LEA R154, R154, UR48, 0x2 ;  /* 0x000000309a9aac11 */ /* 0x000fe2000f8e10ff */
[-C--:B------:R-:W-:Y:S01]  /*7c40*/  FMUL.FTZ R85, R85, R176.reuse ;  /* 0x000000b055557220 */ /* 0x080fe20000410000 */
[----:B------:R-:W2:Y:S01]  /*7c50*/  MUFU.EX2 R180, R180 ;  /* 0x000000b400b47308 */ /* 0x000ea20000000800 */
        /* <DEDUP_REMOVED lines=11> */
[--C-:B------:R-:W-:Y:S01]  /*7d10*/  FFMA.FTZ R196, R9, UR10, -R156.reuse ;  /* 0x0000000a09c47c23 */ /* 0x100fe2000801089c */
[----:B------:R-:W-:Y:S01]  /*7d20*/  FMUL.FTZ R152, R152, UR10 ;  /* 0x0000000a98987c20 */ /* 0x000fe20008410000 */
[--C-:B------:R-:W-:Y:S01]  /*7d30*/  FFMA.FTZ R200, R168, UR10, -R156.reuse ;  /* 0x0000000aa8c87c23 */ /* 0x100fe2000801089c */
[----:B------:R-:W-:Y:S01]  /*7d40*/  MOV R168, UR24 ;  /* 0x0000001800a87c02 */ /* 0x000fe20008000f00 */
[--C-:B------:R-:W-:Y:S01]  /*7d50*/  FFMA.FTZ R9, R10, UR10, -R156.reuse ;  /* 0x0000000a0a097c23 */ /* 0x100fe2000801089c */
[--C-:B------:R-:W-:Y:S01]  /*7d60*/  FFMA.FTZ R10, R11, UR10, -R156.reuse ;  /* 0x0000000a0b0a7c23 */ /* 0x100fe2000801089c */
[----:B------:R1:W3:Y:S01]  /*7d70*/  MUFU.EX2 R175, R152 ;  /* 0x0000009800af7308 */ /* 0x0002e20000000800 */
[--C-:B------:R-:W-:Y:S01]  /*7d80*/  FFMA.FTZ R11, R12, UR10, -R156.reuse ;  /* 0x0000000a0c0b7c23 */ /* 0x100fe2000801089c */
[--C-:B------:R-:W-:Y:S01]  /*7d90*/  FFMA.FTZ R12, R161, UR10, -R156.reuse ;  /* 0x0000000aa10c7c23 */ /* 0x100fe2000801089c */
[--C-:B------:R-:W-:Y:S01]  /*7da0*/  FFMA.FTZ R161, R162, UR10, -R156.reuse ;  /* 0x0000000aa2a17c23 */ /* 0x100fe2000801089c */
[--C-:B------:R-:W-:Y:S01]  /*7db0*/  FFMA.FTZ R163, R163, UR10, -R156.reuse ;  /* 0x0000000aa3a37c23 */ /* 0x100fe2000801089c */
[--C-:B------:R-:W-:Y:S01]  /*7dc0*/  FFMA.FTZ R198, R166, UR10, -R156.reuse ;  /* 0x0000000aa6c67c23 */ /* 0x100fe2000801089c */
[--C-:B------:R-:W-:Y:S01]  /*7dd0*/  FFMA.FTZ R171, R171, UR10, -R156.reuse ;  /* 0x0000000aabab7c23 */ /* 0x100fe2000801089c */
[----:B------:R-:W-:Y:S01]  /*7de0*/  FFMA.FTZ R172, R172, UR10, -R156 ;  /* 0x0000000aacac7c23 */ /* 0x000fe2000801089c */
[----:B------:R-:W4:Y:S01]  /*7df0*/  MUFU.EX2 R196, R196 ;  /* 0x000000c400c47308 */ /* 0x000f220000000800 */
[----:B-1----:R-:W-:-:S02]  /*7e00*/  @!P1 VIADD R152, R168, 0x28c40 ;  /* 0x00028c40a8989836 */ /* 0x002fc40000000000 */
[--C-:B------:R-:W-:Y:S01]  /*7e10*/  FFMA.FTZ R173, R173, UR10, -R156.reuse ;  /* 0x0000000aadad7c23 */ /* 0x100fe2000801089c */
[----:B------:R-:W-:Y:S01]  /*7e20*/  FFMA.FTZ R174, R174, UR10, -R156 ;  /* 0x0000000aaeae7c23 */ /* 0x000fe2000801089c */
[----:B--2---:R-:W-:Y:S01]  /*7e30*/  F2FP.F16.F32.PACK_AB R158, R180, R153 ;  /* 0x00000099b49e723e */ /* 0x004fe200000000ff */
[-C--:B------:R-:W-:Y:S01]  /*7e40*/  FMUL.FTZ R101, R101, R176.reuse ;  /* 0x000000b065657220 */ /* 0x080fe20000410000 */
[----:B------:R-:W-:Y:S01]  /*7e50*/  @!P1 PRMT R152, RZ, 0x654, R152 ;  /* 0x00000654ff989816 */ /* 0x000fe20000000098 */
[-C--:B------:R-:W-:Y:S01]  /*7e60*/  FMUL.FTZ R104, R104, R176.reuse ;  /* 0x000000b068687220 */ /* 0x080fe20000410000 */
[----:B------:R-:W1:Y:S01]  /*7e70*/  MUFU.EX2 R9, R9 ;  /* 0x0000000900097308 */ /* 0x000e620000000800 */
[-C--:B------:R-:W-:Y:S01]  /*7e80*/  FMUL.FTZ R105, R105, R176.reuse ;  /* 0x000000b069697220 */ /* 0x080fe20000410000 */
[----:B------:R2:W-:Y:S01]  /*7e90*/  @!P1 SYNCS.ARRIVE.TRANS64.RED.A1T0 RZ, [R152+URZ], RZ ;  /* 0x000000ff98ff99a7 */ /* 0x0005e2000810043f */
[----:B------:R-:W-:Y:S01]  /*7ea0*/  @!P2 STS [R154+0x28800], R176 ;  /* 0x028800b09a00a388 */ /* 0x000fe20000000800 */
[-C--:B------:R-:W-:Y:S01]  /*7eb0*/  FMUL.FTZ R108, R108, R176.reuse ;  /* 0x000000b06c6c7220 */ /* 0x080fe20000410000 */
[-C--:B------:R-:W-:Y:S01]  /*7ec0*/  FMUL.FTZ R109, R109, R176.reuse ;  /* 0x000000b06d6d7220 */ /* 0x080fe20000410000 */
[----:B------:R-:W-:Y:S01]  /*7ed0*/  FMUL.FTZ R112, R112, R176 ;  /* 0x000000b070707220 */ /* 0x000fe20000410000 */
[----:B---3--:R3:W-:Y:S01]  /*7ee0*/  @!P2 STS [R154+0x28820], R175 ;  /* 0x028820af9a00a388 */ /* 0x0087e20000000800 */
[----:B------:R-:W5:Y:S01]  /*7ef0*/  MUFU.EX2 R10, R10 ;  /* 0x0000000a000a7308 */ /* 0x000f620000000800 */
[----:B----4-:R-:W-:Y:S01]  /*7f00*/  FFMA.FTZ R6, R175, R6, R196 ;  /* 0x00000006af067223 */ /* 0x010fe200000100c4 */
[----:B--2---:R-:W-:Y:S01]  /*7f10*/  FADD.FTZ R152, R14, R5 ;  /* 0x000000050e987221 */ /* 0x004fe20000010000 */
[-C--:B------:R-:W-:Y:S01]  /*7f20*/  FMUL.FTZ R113, R113, R176.reuse ;  /* 0x000000b071717220 */ /* 0x080fe20000410000 */
[-C--:B------:R-:W-:Y:S01]  /*7f30*/  FMUL.FTZ R116, R116, R176.reuse ;  /* 0x000000b074747220 */ /* 0x080fe20000410000 */
[-C--:B------:R-:W-:Y:S01]  /*7f40*/  FMUL.FTZ R117, R117, R176.reuse ;  /* 0x000000b075757220 */ /* 0x080fe20000410000 */
[----:B------:R-:W-:Y:S01]  /*7f50*/  FADD.FTZ R5, R15, R152 ;  /* 0x000000980f057221 */ /* 0x000fe20000010000 */
[-C--:B------:R-:W-:Y:S01]  /*7f60*/  FMUL.FTZ R120, R120, R176.reuse ;  /* 0x000000b078787220 */ /* 0x080fe20000410000 */
[----:B------:R-:W2:Y:S01]  /*7f70*/  MUFU.EX2 R11, R11 ;  /* 0x0000000b000b7308 */ /* 0x000ea20000000800 */
[C---:B---3--:R-:W-:Y:S01]  /*7f80*/  F2FP.F16.F32.PACK_AB R154, R20.reuse, R15 ;  /* 0x0000000f149a723e */ /* 0x048fe200000000ff */
[----:B------:R-:W-:Y:S01]  /*7f90*/  FADD.FTZ R152, R20, R5 ;  /* 0x0000000514987221 */ /* 0x000fe20000010000 */
[----:B-1----:R-:W-:Y:S01]  /*7fa0*/  FADD.FTZ R5, R9, R6 ;  /* 0x0000000609057221 */ /* 0x002fe20000010000 */
[-C--:B------:R-:W-:Y:S01]  /*7fb0*/  FMUL.FTZ R121, R121, R176.reuse ;  /* 0x000000b079797220 */ /* 0x080fe20000410000 */
[-C--:B------:R-:W-:Y:S01]  /*7fc0*/  FMUL.FTZ R124, R124, R176.reuse ;  /* 0x000000b07c7c7220 */ /* 0x080fe20000410000 */
[-C--:B------:R-:W-:Y:S01]  /*7fd0*/  FMUL.FTZ R125, R125, R176.reuse ;  /* 0x000000b07d7d7220 */ /* 0x080fe20000410000 */
[-C--:B------:R-:W-:Y:S01]  /*7fe0*/  FMUL.FTZ R128, R128, R176.reuse ;  /* 0x000000b080807220 */ /* 0x080fe20000410000 */
[----:B------:R-:W1:Y:S01]  /*7ff0*/  MUFU.EX2 R12, R12 ;  /* 0x0000000c000c7308 */ /* 0x000e620000000800 */
        /* <DEDUP_REMOVED lines=13> */
[----:B------:R-:W-:Y:S01]  /*80d0*/  FMUL.FTZ R149, R149, R176 ;  /* 0x000000b095957220 */ /* 0x000fe20000410000 */
        /* <DEDUP_REMOVED lines=10> */
[--C-:B--2---:R-:W-:Y:S01]  /*8180*/  FFMA.FTZ R165, R167, UR10, -R156.reuse ;  /* 0x0000000aa7a57c23 */ /* 0x104fe2000801089c */
[--C-:B------:R-:W-:Y:S01]  /*8190*/  FFMA.FTZ R167, R169, UR10, -R156.reuse ;  /* 0x0000000aa9a77c23 */ /* 0x100fe2000801089c */
[----:B------:R-:W-:Y:S01]  /*81a0*/  FFMA.FTZ R169, R170, UR10, -R156 ;  /* 0x0000000aaaa97c23 */ /* 0x000fe2000801089c */
[----:B---3--:R-:W-:Y:S01]  /*81b0*/  FADD.FTZ R6, R161, R6 ;  /* 0x00000006a1067221 */ /* 0x008fe20000010000 */
[----:B------:R-:W-:Y:S01]  /*81c0*/  F2FP.F16.F32.PACK_AB R156, R178, R21 ;  /* 0x00000015b29c723e */ /* 0x000fe200000000ff */
        /* <DEDUP_REMOVED lines=12> */
[----:B-1----:R-:W-:Y:S01]  /*8290*/  FADD.FTZ R5, R163, R6 ;  /* 0x00000006a3057221 */ /* 0x002fe20000010000 */
[-C--:B------:R-:W-:Y:S01]  /*82a0*/  FMUL.FTZ R58, R58, R175.reuse ;  /* 0x000000af3a3a7220 */ /* 0x080fe20000410000 */
[-C--:B------:R-:W-:Y:S01]  /*82b0*/  FMUL.FTZ R59, R59, R175.reuse ;  /* 0x000000af3b3b7220 */ /* 0x080fe20000410000 */
[----:B------:R-:W-:Y:S01]  /*82c0*/  FADD.FTZ R152, R178, R171 ;  /* 0x000000abb2987221 */ /* 0x000fe20000010000 */
[-C--:B------:R-:W-:Y:S01]  /*82d0*/  FMUL.FTZ R62, R62, R175.reuse ;  /* 0x000000af3e3e7220 */ /* 0x080fe20000410000 */
[-C--:B------:R-:W-:Y:S01]  /*82e0*/  FMUL.FTZ R63, R63, R175.reuse ;  /* 0x000000af3f3f7220 */ /* 0x080fe20000410000 */
[----:B------:R-:W1:Y:S01]  /*82f0*/  MUFU.EX2 R182, R182 ;  /* 0x000000b600b67308 */ /* 0x000e620000000800 */
[----:B------:R-:W-:Y:S01]  /*8300*/  FADD.FTZ R171, R153, R152 ;  /* 0x0000009899ab7221 */ /* 0x000fe20000010000 */
[----:B------:R-:W-:Y:S01]  /*8310*/  F2FP.F16.F32.PACK_AB R153, R9, R196 ;  /* 0x000000c40999723e */ /* 0x000fe200000000ff */
[-C--:B------:R-:W-:Y:S01]  /*8320*/  FMUL.FTZ R66, R66, R175.reuse ;  /* 0x000000af42427220 */ /* 0x080fe20000410000 */
[-C--:B------:R-:W-:Y:S01]  /*8330*/  FMUL.FTZ R67, R67, R175.reuse ;  /* 0x000000af43437220 */ /* 0x080fe20000410000 */
[----:B------:R-:W-:Y:S01]  /*8340*/  FADD.FTZ R152, R180, R171 ;  /* 0x000000abb4987221 */ /* 0x000fe20000010000 */
[-C--:B------:R-:W-:Y:S01]  /*8350*/  FMUL.FTZ R70, R70, R175.reuse ;  /* 0x000000af46467220 */ /* 0x080fe20000410000 */
[-C--:B------:R-:W-:Y:S01]  /*8360*/  FMUL.FTZ R71, R71, R175.reuse ;  /* 0x000000af47477220 */ /* 0x080fe20000410000 */
[----:B------:R-:W2:Y:S01]  /*8370*/  MUFU.EX2 R165, R165 ;  /* 0x000000a500a57308 */ /* 0x000ea20000000800 */
[----:B------:R-:W-:Y:S01]  /*8380*/  FADD.FTZ R171, R155, R152 ;  /* 0x000000989bab7221 */ /* 0x000fe20000010000 */
[----:B---3--:R-:W-:Y:S01]  /*8390*/  FADD.FTZ R6, R198, R5 ;  /* 0x00000005c6067221 */ /* 0x008fe20000010000 */
        /* <DEDUP_REMOVED lines=24> */
[----:B------:R-:W-:Y:S01]  /*8520*/  BAR.SYNC.DEFER_BLOCKING 0xf, 0x100 ;  /* 0x03c4000000007b1d */ /* 0x000fe20000010000 */
        /* <DEDUP_REMOVED lines=17> */
[----:B------:R-:W-:Y:S01]  /*8640*/  F2FP.F16.F32.PACK_AB R157, R161, R12 ;  /* 0x0000000ca19d723e */ /* 0x000fe200000000ff */
[----:B------:R-:W-:Y:S01]  /*8650*/  FMUL.FTZ R127, R127, R175 ;  /* 0x000000af7f7f7220 */ /* 0x000fe20000410000 */
[----:B------:R-:W-:Y:S01]  /*8660*/  F2FP.F16.F32.PACK_AB R161, R200, R165 ;  /* 0x000000a5c8a1723e */ /* 0x000fe200000000ff */
[-C--:B------:R-:W-:Y:S01]  /*8670*/  FMUL.FTZ R130, R130, R175.reuse ;  /* 0x000000af82827220 */ /* 0x080fe20000410000 */
[----:B------:R-:W2:Y:S01]  /*8680*/  MUFU.EX2 R172, R172 ;  /* 0x000000ac00ac7308 */ /* 0x000ea20000000800 */
[----:B---3--:R-:W-:Y:S01]  /*8690*/  FADD.FTZ R5, R167, R6 ;  /* 0x00000006a7057221 */ /* 0x008fe20000010000 */
[----:B------:R3:W-:Y:S01]  /*86a0*/  STSM.16.M88.4 [R18+0x26800], R152 ;  /* 0x0268009812007844 */ /* 0x0007e20000000200 */
        /* <DEDUP_REMOVED lines=14> */
[----:B--2---:R-:W-:-:S07]  /*8790*/  FADD.FTZ R6, R172, R5 ;  /* 0x00000005ac067221 */ /* 0x004fce0000010000 */
[----:B------:R-:W2:Y:S01]  /*87a0*/  MUFU.EX2 R177, R177 ;  /* 0x000000b100b17308 */ /* 0x000ea20000000800 */
[C---:B----4-:R-:W-:Y:S01]  /*87b0*/  FADD.FTZ R14, R194.reuse, R13 ;  /* 0x0000000dc20e7221 */ /* 0x050fe20000010000 */
[----:B------:R-:W-:Y:S02]  /*87c0*/  F2FP.F16.F32.PACK_AB R164, R194, R159 ;  /* 0x0000009fc2a4723e */ /* 0x000fe400000000ff */
[----:B------:R-:W-:Y:S02]  /*87d0*/  F2FP.F16.F32.PACK_AB R159, R198, R163 ;  /* 0x000000a3c69f723e */ /* 0x000fe400000000ff */
[----:B------:R-:W-:Y:S02]  /*87e0*/  F2FP.F16.F32.PACK_AB R163, R172, R167 ;  /* 0x000000a7aca3723e */ /* 0x000fe400000000ff */
[----:B------:R-:W4:Y:S01]  /*87f0*/  MUFU.EX2 R173, R173 ;  /* 0x000000ad00ad7308 */ /* 0x000f220000000800 */
[----:B-1----:R-:W-:Y:S01]  /*8800*/  FADD.FTZ R13, R169, R6 ;  /* 0x00000006a90d7221 */ /* 0x002fe20000010000 */
[C---:B------:R-:W-:Y:S01]  /*8810*/  F2FP.F16.F32.PACK_AB R165, R170.reuse, R169 ;  /* 0x000000a9aaa5723e */ /* 0x040fe200000000ff */
[----:B------:R3:W-:Y:S02]  /*8820*/  STSM.16.M88.4 [R19], R156 ;  /* 0x0000009c13007844 */ /* 0x0007e40000000200 */
[----:B------:R-:W-:-:S02]  /*8830*/  FADD.FTZ R6, R170, R13 ;  /* 0x0000000daa067221 */ /* 0x000fc40000010000 */
[----:B------:R3:W-:Y:S01]  /*8840*/  STSM.16.M88.4 [R23], R160 ;  /* 0x000000a017007844 */ /* 0x0007e20000000200 */
[----:B------:R-:W1:Y:S01]  /*8850*/  MUFU.EX2 R174, R174 ;  /* 0x000000ae00ae7308 */ /* 0x000e620000000800 */
[----:B--2---:R-:W-:Y:S01]  /*8860*/  F2FP.F16.F32.PACK_AB R166, R8, R177 ;  /* 0x000000b108a6723e */ /* 0x004fe200000000ff */
[----:B------:R-:W-:-:S04]  /*8870*/  FADD.FTZ R5, R177, R14 ;  /* 0x0000000eb1057221 */ /* 0x000fc80000010000 */
[----:B------:R-:W-:Y:S01]  /*8880*/  FADD.FTZ R5, R8, R5 ;  /* 0x0000000508057221 */ /* 0x000fe20000010000 */
[----:B----4-:R-:W-:Y:S01]  /*8890*/  FADD.FTZ R9, R173, R6 ;  /* 0x00000006ad097221 */ /* 0x010fe20000010000 */
[----:B-1----:R-:W-:-:S03]  /*88a0*/  F2FP.F16.F32.PACK_AB R167, R174, R173 ;  /* 0x000000adaea7723e */ /* 0x002fc600000000ff */
[----:B------:R-:W-:Y:S02]  /*88b0*/  FADD.FTZ R6, R174, R9 ;  /* 0x00000009ae067221 */ /* 0x000fe40000010000 */
[----:B------:R3:W-:Y:S01]  /*88c0*/  STSM.16.M88.4 [R22], R164 ;  /* 0x000000a416007844 */ /* 0x0007e20000000200 */
[----:B------:R-:W-:Y:S05]  /*88d0*/  @!P0 BRA `(.L_x_3159) ;  /* 0x0000000000048947 */ /* 0x000fea0003800000 */
[----:B------:R-:W-:Y:S01]  /*88e0*/  BPT.TRAP 0x1 ;  /* 0x000000040000795c */ /* 0x000fe20000300000 */
.L_x_3159:
[----:B------:R1:W2:Y:S01]  /*88f0*/  SYNCS.PHASECHK.TRANS64.TRYWAIT P2, [UR24+0x28c50], R7 ;  /* 0x028c5007ff0075a7 */ /* 0x0002a20008040158 */
[----:B------:R-:W-:Y:S05]  /*8900*/  @!P0 BRA `(.L_x_3160) ;  /* 0x0000000000048947 */ /* 0x000fea0003800000 */
[----:B------:R-:W-:Y:S01]  /*8910*/  BPT.TRAP 0x1 ;  /* 0x000000040000795c */ /* 0x000fe20000300000 */
.L_x_3160:
[----:B--2---:R-:W-:Y:S05]  /*8920*/  @P2 BRA `(.L_x_3161) ;  /* 0x0000000000082947 */ /* 0x004fea0003800000 */
[----:B------:R-:W2:Y:S02]  /*8930*/  SYNCS.PHASECHK.TRANS64.TRYWAIT P2, [UR24+0x28c50], R7 ;  /* 0x028c5007ff0075a7 */ /* 0x000ea40008040158 */
[----:B--2---:R-:W-:Y:S05]  /*8940*/  @!P2 BRA `(.L_x_3162) ;  /* 0x0000005800f4a947 */ /* 0x004fea0003800000 */
.L_x_3161:
[----:B------:R-:W-:Y:S01]  /*8950*/  ULEA UR11, UR39, UR41, 0xc ;  /* 0x00000029270b7291 */ /* 0x000fe2000f8e603f */
[----:B------:R-:W-:Y:S01]  /*8960*/  WARPGROUP.ARRIVE ;  /* 0x00000000000079c5 */ /* 0x000fe20000000000 */
[----:B------:R-:W-:Y:S01]  /*8970*/  UMOV UR7, 0x40000040 ;  /* 0x4000004000077882 */ /* 0x000fe20000000000 */
[----:B------:R-:W-:Y:S01]  /*8980*/  ISETP.LT.AND P2, PT, RZ, UR22, PT ;  /* 0x00000016ff007c0c */ /* 0x000fe2000bf41270 */
[----:B------:R-:W-:Y:S01]  /*8990*/  UIADD3 UR22, UR22, -0x1, URZ ;  /* 0xffffffff16167890 */ /* 0x000fe2000fffe03f */
[----:B--2---:R-:W-:Y:S01]  /*89a0*/  @!P1 IADD3 R168, R168, 0x28c60, RZ ;  /* 0x00028c60a8a89810 */ /* 0x004fe20007ffe0ff */
[----:B------:R-:W-:Y:S01]  /*89b0*/  UMOV UR21, UR39 ;  /* 0x0000002700157c82 */ /* 0x000fe20008000000 */
[----:B------:R-:W-:Y:S01]  /*89c0*/  UMOV UR6, UR11 ;  /* 0x0000000b00067c82 */ /* 0x000fe20008000000 */
[----:B------:R-:W-:Y:S01]  /*89d0*/  MOV R8, R3 ;  /* 0x0000000300087202 */ /* 0x000fe20000000f00 */
[----:B------:R-:W-:Y:S01]  /*89e0*/  HGMMA.64x256x16.F32 R24, R152, gdesc[UR4].tnspB, R24, gsb0 ;  /* 0x43e0000498187df0 */ /* 0x000fe20008000818 */
[----:B------:R-:W-:Y:S01]  /*89f0*/  UIADD3 UR6, UR11, 0x80, URZ ;  /* 0x000000800b067890 */ /* 0x000fe2000fffe03f */
[----:B------:R-:W-:Y:S01]  /*8a00*/  @!P1 PRMT R168, RZ, 0x654, R168 ;  /* 0x00000654ffa89816 */ /* 0x000fe200000000a8 */
[----:B------:R-:W-:Y:S01]  /*8a10*/  UMOV UR7, 0x40000040 ;  /* 0x4000004000077882 */ /* 0x000fe20000000000 */
[----:B------:R-:W-:Y:S01]  /*8a20*/  MOV R13, R4 ;  /* 0x00000004000d7202 */ /* 0x000fe20000000f00 */
        /* <DEDUP_REMOVED lines=27> */
.L_x_3154:
[----:B------:R-:W5:Y:S01]  /*8be0*/  SHFL.BFLY PT, R0, R5, 0x2, 0x1f ;  /* 0x0c401f0005007f89 */ /* 0x000f6200000e0000 */
[----:B------:R-:W-:Y:S01]  /*8bf0*/  MOV R11, UR10 ;  /* 0x0000000a000b7c02 */ /* 0x000fe20008000f00 */
[----:B------:R-:W-:Y:S01]  /*8c00*/  UIADD3 UR37, UR37, 0x1, URZ ;  /* 0x0000000125257890 */ /* 0x000fe2000fffe03f */
[----:B-1-3--:R-:W-:Y:S01]  /*8c10*/  MOV R156, 0xff800000 ;  /* 0xff800000009c7802 */ /* 0x00afe20000000f00 */
[----:B------:R-:W1:Y:S01]  /*8c20*/  SHFL.BFLY PT, R9, R6, 0x2, 0x1f ;  /* 0x0c401f0006097f89 */ /* 0x000e6200000e0000 */
[----:B------:R-:W-:Y:S01]  /*8c30*/  MOV R155, 0xff800000 ;  /* 0xff800000009b7802 */ /* 0x000fe20000000f00 */
[----:B------:R-:W-:Y:S08]  /*8c40*/  BAR.ARV 0x8, 0xa0 ;  /* 0x0202800000007b1d */ /* 0x000ff00000002000 */
[----:B------:R-:W-:Y:S01]  /*8c50*/  BAR.SYNC.DEFER_BLOCKING 0xf, 0x100 ;  /* 0x03c4000000007b1d */ /* 0x000fe20000010000 */
[----:B-----5:R-:W-:Y:S01]  /*8c60*/  FADD.FTZ R0, R0, R5 ;  /* 0x0000000500007221 */ /* 0x020fe20000010000 */
[----:B------:R-:W-:Y:S01]  /*8c70*/  MOV R5, UR39 ;  /* 0x0000002700057c02 */ /* 0x000fe20008000f00 */
[----:B------:R-:W-:Y:S01]  /*8c80*/  UIADD3 UR39, UR39, 0x1, URZ ;  /* 0x0000000127277890 */ /* 0x000fe2000fffe03f */
[----:B-1----:R-:W-:-:S02]  /*8c90*/  FADD.FTZ R9, R9, R6 ;  /* 0x0000000609097221 */ /* 0x002fc40000010000 */
[----:B--2---:R-:W1:Y:S01]  /*8ca0*/  SHFL.BFLY PT, R7, R0, 0x1, 0x1f ;  /* 0x0c201f0000077f89 */ /* 0x004e6200000e0000 */
[----:B------:R-:W-:-:S03]  /*8cb0*/  UISETP.NE.AND UP0, UPT, UR39, 0x2, UPT ;  /* 0x000000022700788c */ /* 0x000fc6000bf05270 */
[----:B------:R-:W2:Y:S01]  /*8cc0*/  SHFL.BFLY PT, R8, R9, 0x1, 0x1f ;  /* 0x0c201f0009087f89 */ /* 0x000ea200000e0000 */
[----:B------:R-:W-:Y:S02]  /*8cd0*/  USEL UR4, URZ, 0x1, UP0 ;  /* 0x000000013f047887 */ /* 0x000fe40008000000 */
[----:B------:R-:W-:Y:S02]  /*8ce0*/  USEL UR39, UR39, URZ, UP0 ;  /* 0x0000003f27277287 */ /* 0x000fe40008000000 */
[----:B------:R-:W-:Y:S01]  /*8cf0*/  ULOP3.LUT UR38, UR38, UR4, URZ, 0x3c, !UPT ;  /* 0x0000000426267292 */ /* 0x000fe2000f8e3c3f */
[----:B-1----:R-:W-:Y:S01]  /*8d00*/  FADD.FTZ R10, R0, R7 ;  /* 0x00000007000a7221 */ /* 0x002fe20000010000 */
[----:B------:R-:W-:Y:S01]  /*8d10*/  IMAD.MOV R7, RZ, RZ, -R17 ;  /* 0x000000ffff077224 */ /* 0x000fe200078e0a11 */
[----:B------:R-:W-:Y:S01]  /*8d20*/  MOV R0, RZ ;  /* 0x000000ff00007202 */ /* 0x000fe20000000f00 */
[----:B--2---:R-:W-:Y:S02]  /*8d30*/  FADD.FTZ R8, R9, R8 ;  /* 0x0000000809087221 */ /* 0x004fe40000010000 */
[----:B------:R-:W-:Y:S01]  /*8d40*/  FSETP.NE.FTZ.AND P1, PT, R10, RZ, PT ;  /* 0x000000ff0a00720b */ /* 0x000fe20003f35000 */
[----:B------:R-:W-:Y:S01]  /*8d50*/  IMAD.U32 R9, RZ, RZ, UR10 ;  /* 0x0000000aff097e24 */ /* 0x000fe2000f8e00ff */
[----:B------:R-:W-:-:S02]  /*8d60*/  ISETP.NE.AND P0, PT, R16, R7, PT ;  /* 0x000000071000720c */ /* 0x000fc40003f05270 */
[----:B------:R-:W-:Y:S02]  /*8d70*/  FSETP.NE.FTZ.AND P2, PT, R8, RZ, PT ;  /* 0x000000ff0800720b */ /* 0x000fe40003f55000 */
[----:B------:R-:W-:-:S07]  /*8d80*/  MOV R7, RZ ;  /* 0x000000ff00077202 */ /* 0x000fce0000000f00 */
[----:B------:R-:W1:Y:S02]  /*8d90*/  @P1 MUFU.RCP R7, R10 ;  /* 0x0000000a00071308 */ /* 0x000e640000001000 */
[----:B------:R-:W-:-:S04]  /*8da0*/  @!P0 LEA R5, R5, R2, 0x6 ;  /* 0x0000000205058211 */ /* 0x000fc800078e30ff */
[----:B------:R-:W-:Y:S02]  /*8db0*/  @!P0 LEA R5, R5, UR48, 0x2 ;  /* 0x0000003005058c11 */ /* 0x000fe4000f8e10ff */
[----:B------:R-:W-:Y:S08]  /*8dc0*/  @P2 MUFU.RCP R0, R8 ;  /* 0x0000000800002308 */ /* 0x000ff00000001000 */
[----:B------:R-:W2:Y:S01]  /*8dd0*/  @P1 MUFU.LG2 R6, R10 ;  /* 0x0000000a00061308 */ /* 0x000ea20000000c00 */
        /* <DEDUP_REMOVED lines=65> */
[----:B--2---:R-:W-:Y:S01]  /*91f0*/  @P1 FMUL.FTZ R6, R6, 0.69314718246459960938 ;  /* 0x3f31721806061820 */ /* 0x004fe20000410000 */
[-C--:B------:R-:W-:Y:S01]  /*9200*/  FMUL.FTZ R26, R26, R0.reuse ;  /* 0x000000001a1a7220 */ /* 0x080fe20000410000 */
[-C--:B------:R-:W-:Y:S01]  /*9210*/  FMUL.FTZ R27, R27, R0.reuse ;  /* 0x000000001b1b7220 */ /* 0x080fe20000410000 */
[----:B------:R2:W-:Y:S01]  /*9220*/  @!P0 STS [R5+0x28820], R0 ;  /* 0x0288200005008388 */ /* 0x0005e20000000800 */
[----:B------:R-:W-:Y:S01]  /*9230*/  PLOP3.LUT P0, PT, PT, PT, PT, 0x8, 0x0 ;  /* 0x000000000000781c */ /* 0x000fe20003f0e170 */
[-C--:B------:R-:W-:Y:S01]  /*9240*/  FMUL.FTZ R30, R30, R0.reuse ;  /* 0x000000001e1e7220 */ /* 0x080fe20000410000 */
[-C--:B------:R-:W-:Y:S01]  /*9250*/  FMUL.FTZ R31, R31, R0.reuse ;  /* 0x000000001f1f7220 */ /* 0x080fe20000410000 */
[-C--:B------:R-:W-:Y:S01]  /*9260*/  FMUL.FTZ R34, R34, R0.reuse ;  /* 0x0000000022227220 */ /* 0x080fe20000410000 */
[-C--:B------:R-:W-:Y:S01]  /*9270*/  FMUL.FTZ R35, R35, R0.reuse ;  /* 0x0000000023237220 */ /* 0x080fe20000410000 */
[----:B-1----:R-:W1:Y:S01]  /*9280*/  @P2 MUFU.LG2 R7, R8 ;  /* 0x0000000800072308 */ /* 0x002e620000000c00 */
[-C--:B------:R-:W-:Y:S01]  /*9290*/  FMUL.FTZ R38, R38, R0.reuse ;  /* 0x0000000026267220 */ /* 0x080fe20000410000 */
[-C--:B------:R-:W-:Y:S01]  /*92a0*/  FMUL.FTZ R39, R39, R0.reuse ;  /* 0x0000000027277220 */ /* 0x080fe20000410000 */
[-C--:B------:R-:W-:Y:S01]  /*92b0*/  FMUL.FTZ R42, R42, R0.reuse ;  /* 0x000000002a2a7220 */ /* 0x080fe20000410000 */
[----:B--2---:R-:W-:Y:S01]  /*92c0*/  @P1 FMUL.FTZ R5, R9, 0.69314718246459960938 ;  /* 0x3f31721809051820 */ /* 0x004fe20000410000 */
[----:B------:R-:W-:Y:S01]  /*92d0*/  @P2 FMUL.FTZ R9, R11, 0.69314718246459960938 ;  /* 0x3f3172180b092820 */ /* 0x000fe20000410000 */
        /* <DEDUP_REMOVED lines=59> */
.L_x_3125:
        /* <DEDUP_REMOVED lines=34> */
[----:B------:R-:W-:-:S02]  /*98b0*/  IADD3 R175, P4, R114, 0x60, RZ ;  /* 0x0000006072af7810 */ /* 0x000fc40007f9e0ff */
[C---:B------:R-:W-:Y:S02]  /*98c0*/  LOP3.LUT R3, R114.reuse, 0x380, RZ, 0xc0, !PT ;  /* 0x0000038072037812 */ /* 0x040fe400078ec0ff */
[C---:B------:R-:W-:Y:S02]  /*98d0*/  IADD3 R179, P6, R114.reuse, 0x2020, RZ ;  /* 0x0000202072b37810 */ /* 0x040fe40007fde0ff */
[-C--:B------:R-:W-:Y:S02]  /*98e0*/  IADD3.X R5, RZ, R115.reuse, RZ, P2, !PT ;  /* 0x00000073ff057210 */ /* 0x080fe400017fe4ff */
[-C--:B------:R-:W-:Y:S01]  /*98f0*/  IADD3.X R7, RZ, R115.reuse, RZ, P3, !PT ;  /* 0x00000073ff077210 */ /* 0x080fe20001ffe4ff */
[----:B------:R-:W-:Y:S01]  /*9900*/  IMAD.X R13, RZ, RZ, R115, P6 ;  /* 0x000000ffff0d7224 */ /* 0x000fe200030e0673 */
[----:B------:R-:W-:Y:S02]  /*9910*/  IADD3.X R9, RZ, R115, RZ, P4, !PT ;  /* 0x00000073ff097210 */ /* 0x000fe400027fe4ff */
        /* <DEDUP_REMOVED lines=13> */
[C---:B------:R-:W-:Y:S01]  /*99f0*/  IADD3 R197, P1, R114.reuse, 0x6000, RZ ;  /* 0x0000600072c57810 */ /* 0x040fe20007f3e0ff */
[--C-:B------:R-:W-:Y:S01]  /*9a00*/  IMAD.X R91, RZ, RZ, R115.reuse, P5 ;  /* 0x000000ffff5b7224 */ /* 0x100fe200028e0673 */
[C---:B------:R-:W-:Y:S02]  /*9a10*/  IADD3 R199, P2, R114.reuse, 0x6020, RZ ;  /* 0x0000602072c77810 */ /* 0x040fe40007f5e0ff */
[C---:B------:R-:W-:Y:S02]  /*9a20*/  IADD3 R106, P3, R114.reuse, 0x6040, RZ ;  /* 0x00006040726a7810 */ /* 0x040fe40007f7e0ff */
[----:B------:R-:W-:Y:S02]  /*9a30*/  IADD3 R201, P4, R114, 0x6060, RZ ;  /* 0x0000606072c97810 */ /* 0x000fe40007f9e0ff */
[----:B------:R-:W-:Y:S02]  /*9a40*/  LOP3.LUT R114, R3, R114, RZ, 0x3c, !PT ;  /* 0x0000007203727212 */ /* 0x000fe400078e3cff */
[----:B------:R-:W-:Y:S01]  /*9a50*/  LOP3.LUT R3, R6, 0x380, RZ, 0xc0, !PT ;  /* 0x0000038006037812 */ /* 0x000fe200078ec0ff */
[----:B------:R-:W-:Y:S01]  /*9a60*/  IMAD.X R111, RZ, RZ, R115, P4 ;  /* 0x000000ffff6f7224 */ /* 0x000fe200020e0673 */
[----:B------:R-:W-:-:S02]  /*9a70*/  LOP3.LUT R0, R173, 0x380, RZ, 0xc0, !PT ;  /* 0x00000380ad007812 */ /* 0x000fc400078ec0ff */
[----:B------:R-:W-:Y:S02]  /*9a80*/  SHF.R.U64 R3, R3, 0x3, RZ ;  /* 0x0000000303037819 */ /* 0x000fe400000012ff */
[----:B------:R-:W-:Y:S02]  /*9a90*/  SHF.R.U64 R0, R0, 0x3, RZ ;  /* 0x0000000300007819 */ /* 0x000fe400000012ff */
[----:B------:R-:W-:Y:S02]  /*9aa0*/  LOP3.LUT R6, R3, R6, RZ, 0x3c, !PT ;  /* 0x0000000603067212 */ /* 0x000fe400078e3cff */
[----:B------:R-:W-:Y:S02]  /*9ab0*/  LOP3.LUT R3, R14, 0x380, RZ, 0xc0, !PT ;  /* 0x000003800e037812 */ /* 0x000fe400078ec0ff */
[----:B------:R-:W-:Y:S02]  /*9ac0*/  LOP3.LUT R4, R0, R173, RZ, 0x3c, !PT ;  /* 0x000000ad00047212 */ /* 0x000fe400078e3cff */
[----:B------:R-:W-:-:S02]  /*9ad0*/  LOP3.LUT R0, R179, 0x380, RZ, 0xc0, !PT ;  /* 0x00000380b3007812 */ /* 0x000fc400078ec0ff */
[----:B------:R-:W-:Y:S02]  /*9ae0*/  SHF.R.U64 R3, R3, 0x3, RZ ;  /* 0x0000000303037819 */ /* 0x000fe400000012ff */
[----:B------:R-:W-:Y:S02]  /*9af0*/  SHF.R.U64 R0, R0, 0x3, RZ ;  /* 0x0000000300007819 */ /* 0x000fe400000012ff */
[----:B------:R-:W-:Y:S02]  /*9b00*/  LOP3.LUT R14, R3, R14, RZ, 0x3c, !PT ;  /* 0x0000000e030e7212 */ /* 0x000fe400078e3cff */
[----:B------:R-:W-:Y:S02]  /*9b10*/  LOP3.LUT R3, R90, 0x380, RZ, 0xc0, !PT ;  /* 0x000003805a037812 */ /* 0x000fe400078ec0ff */
[----:B------:R-:W-:Y:S02]  /*9b20*/  LOP3.LUT R12, R0, R179, RZ, 0x3c, !PT ;  /* 0x000000b3000c7212 */ /* 0x000fe400078e3cff */
[----:B------:R-:W-:-:S02]  /*9b30*/  LOP3.LUT R8, R175, 0x380, RZ, 0xc0, !PT ;  /* 0x00000380af087812 */ /* 0x000fc400078ec0ff */
[----:B------:R-:W-:Y:S02]  /*9b40*/  LOP3.LUT R0, R193, 0x380, RZ, 0xc0, !PT ;  /* 0x00000380c1007812 */ /* 0x000fe400078ec0ff */
[----:B------:R-:W-:Y:S02]  /*9b50*/  LOP3.LUT R10, R177, 0x380, RZ, 0xc0, !PT ;  /* 0x00000380b10a7812 */ /* 0x000fe400078ec0ff */
[----:B------:R-:W-:Y:S02]  /*9b60*/  SHF.R.U64 R3, R3, 0x3, RZ ;  /* 0x0000000303037819 */ /* 0x000fe400000012ff */
[----:B------:R-:W-:Y:S02]  /*9b70*/  LOP3.LUT R27, R201, 0x380, RZ, 0xc0, !PT ;  /* 0x00000380c91b7812 */ /* 0x000fe400078ec0ff */
[----:B------:R-:W-:Y:S02]  /*9b80*/  LOP3.LUT R82, R183, 0x380, RZ, 0xc0, !PT ;  /* 0x00000380b7527812 */ /* 0x000fe400078ec0ff */
[----:B------:R-:W-:-:S02]  /*9b90*/  SHF.R.U64 R8, R8, 0x3, RZ ;  /* 0x0000000308087819 */ /* 0x000fc400000012ff */
[----:B------:R-:W-:Y:S02]  /*9ba0*/  LOP3.LUT R20, R181, 0x380, RZ, 0xc0, !PT ;  /* 0x00000380b5147812 */ /* 0x000fe400078ec0ff */
[----:B------:R-:W-:Y:S02]  /*9bb0*/  SHF.R.U64 R0, R0, 0x3, RZ ;  /* 0x0000000300007819 */ /* 0x000fe400000012ff */
[----:B------:R-:W-:Y:S02]  /*9bc0*/  SHF.R.U64 R10, R10, 0x3, RZ ;  /* 0x000000030a0a7819 */ /* 0x000fe400000012ff */
[----:B------:R-:W-:Y:S02]  /*9bd0*/  LOP3.LUT R98, R197, 0x380, RZ, 0xc0, !PT ;  /* 0x00000380c5627812 */ /* 0x000fe400078ec0ff */
[----:B------:R-:W-:Y:S02]  /*9be0*/  LOP3.LUT R90, R3, R90, RZ, 0x3c, !PT ;  /* 0x0000005a035a7212 */ /* 0x000fe400078e3cff */
[----:B------:R-:W-:-:S02]  /*9bf0*/  SHF.R.U64 R28, R27, 0x3, RZ ;  /* 0x000000031b1c7819 */ /* 0x000fc400000012ff */
[----:B------:R-:W-:Y:S02]  /*9c00*/  LOP3.LUT R3, R106, 0x380, RZ, 0xc0, !PT ;  /* 0x000003806a037812 */ /* 0x000fe400078ec0ff */
[----:B------:R-:W-:Y:S02]  /*9c10*/  SHF.R.U64 R82, R82, 0x3, RZ ;  /* 0x0000000352527819 */ /* 0x000fe400000012ff */
[----:B------:R-:W-:Y:S02]  /*9c20*/  LOP3.LUT R8, R8, R175, RZ, 0x3c, !PT ;  /* 0x000000af08087212 */ /* 0x000fe400078e3cff */
[----:B------:R-:W-:Y:S02]  /*9c30*/  SHF.R.U64 R20, R20, 0x3, RZ ;  /* 0x0000000314147819 */ /* 0x000fe400000012ff */
[----:B------:R-:W-:Y:S02]  /*9c40*/  LOP3.LUT R94, R195, 0x380, RZ, 0xc0, !PT ;  /* 0x00000380c35e7812 */ /* 0x000fe400078ec0ff */
[----:B------:R-:W-:-:S02]  /*9c50*/  LOP3.LUT R86, R0, R193, RZ, 0x3c, !PT ;  /* 0x000000c100567212 */ /* 0x000fc400078e3cff */
[----:B------:R-:W-:Y:S02]  /*9c60*/  LOP3.LUT R10, R10, R177, RZ, 0x3c, !PT ;  /* 0x000000b10a0a7212 */ /* 0x000fe400078e3cff */
[----:B------:R-:W-:Y:S02]  /*9c70*/  SHF.R.U64 R98, R98, 0x3, RZ ;  /* 0x0000000362627819 */ /* 0x000fe400000012ff */
[----:B------:R-:W-:Y:S02]  /*9c80*/  MOV R114, R114 ;  /* 0x0000007200727202 */ /* 0x000fe40000000f00 */
[----:B------:R-:W-:Y:S02]  /*9c90*/  LOP3.LUT R0, R199, 0x380, RZ, 0xc0, !PT ;  /* 0x00000380c7007812 */ /* 0x000fe400078ec0ff */
[----:B------:R-:W-:Y:S02]  /*9ca0*/  F2FP.F16.F32.PACK_AB R27, R31, R30 ;  /* 0x0000001e1f1b723e */ /* 0x000fe400000000ff */
[----:B------:R-:W-:-:S02]  /*9cb0*/  LOP3.LUT R110, R28, R201, RZ, 0x3c, !PT ;  /* 0x000000c91c6e7212 */ /* 0x000fc400078e3cff */
[----:B------:R-:W-:Y:S01]  /*9cc0*/  SHF.R.U64 R3, R3, 0x3, RZ ;  /* 0x0000000303037819 */ /* 0x000fe200000012ff */
[----:B------:R1:W-:Y:S01]  /*9cd0*/  STSM.16.M88.4 [R114], R24 ;  /* 0x0000001872007844 */ /* 0x0003e20000000200 */
[----:B------:R-:W-:Y:S02]  /*9ce0*/  MOV R28, R4 ;  /* 0x00000004001c7202 */ /* 0x000fe40000000f00 */
[----:B------:R-:W-:Y:S02]  /*9cf0*/  LOP3.LUT R82, R82, R183, RZ, 0x3c, !PT ;  /* 0x000000b752527212 */ /* 0x000fe400078e3cff */
[----:B------:R-:W-:Y:S01]  /*9d00*/  MOV R6, R6 ;  /* 0x0000000600067202 */ /* 0x000fe20000000f00 */
[----:B------:R2:W-:Y:S01]  /*9d10*/  STSM.16.M88.4 [R28], R32 ;  /* 0x000000201c007844 */ /* 0x0005e20000000200 */
[----:B------:R-:W-:Y:S02]  /*9d20*/  LOP3.LUT R20, R20, R181, RZ, 0x3c, !PT ;  /* 0x000000b514147212 */ /* 0x000fe400078e3cff */
[----:B------:R-:W-:Y:S01]  /*9d30*/  SHF.R.U64 R94, R94, 0x3, RZ ;  /* 0x000000035e5e7819 */ /* 0x000fe200000012ff */
[----:B------:R2:W-:Y:S01]  /*9d40*/  STSM.16.M88.4 [R6], R40 ;  /* 0x0000002806007844 */ /* 0x0005e20000000200 */
[----:B------:R-:W-:-:S02]  /*9d50*/  MOV R8, R8 ;  /* 0x0000000800087202 */ /* 0x000fc40000000f00 */
[----:B------:R-:W-:Y:S02]  /*9d60*/  F2FP.F16.F32.PACK_AB R51, R55, R54 ;  /* 0x000000363733723e */ /* 0x000fe400000000ff */
[----:B------:R-:W-:Y:S02]  /*9d70*/  F2FP.F16.F32.PACK_AB R57, R59, R58 ;  /* 0x0000003a3b39723e */ /* 0x000fe400000000ff */
[----:B------:R-:W-:Y:S01]  /*9d80*/  F2FP.F16.F32.PACK_AB R64, R65, R64 ;  /* 0x000000404140723e */ /* 0x000fe200000000ff */
[----:B------:R2:W-:Y:S01]  /*9d90*/  STSM.16.M88.4 [R8], R48 ;  /* 0x0000003008007844 */ /* 0x0005e20000000200 */
[----:B------:R-:W-:Y:S02]  /*9da0*/  IADD3.X R99, RZ, R115, RZ, P1, !PT ;  /* 0x00000073ff637210 */ /* 0x000fe40000ffe4ff */
[----:B------:R-:W-:Y:S02]  /*9db0*/  LOP3.LUT R98, R98, R197, RZ, 0x3c, !PT ;  /* 0x000000c562627212 */ /* 0x000fe400078e3cff */
[----:B------:R-:W-:-:S02]  /*9dc0*/  SHF.R.U64 R0, R0, 0x3, RZ ;  /* 0x0000000300007819 */ /* 0x000fc400000012ff */
[----:B------:R-:W-:Y:S02]  /*9dd0*/  MOV R10, R10 ;  /* 0x0000000a000a7202 */ /* 0x000fe40000000f00 */
[----:B------:R-:W-:Y:S02]  /*9de0*/  F2FP.F16.F32.PACK_AB R58, R61, R60 ;  /* 0x0000003c3d3a723e */ /* 0x000fe400000000ff */
[----:B------:R-:W-:Y:S02]  /*9df0*/  F2FP.F16.F32.PACK_AB R59, R63, R62 ;  /* 0x0000003e3f3b723e */ /* 0x000fe400000000ff */
[----:B------:R-:W-:Y:S02]  /*9e00*/  F2FP.F16.F32.PACK_AB R65, R67, R66 ;  /* 0x000000424341723e */ /* 0x000fe400000000ff */
[----:B------:R-:W-:Y:S01]  /*9e10*/  F2FP.F16.F32.PACK_AB R72, R73, R72 ;  /* 0x000000484948723e */ /* 0x000fe200000000ff */
[----:B------:R2:W-:Y:S01]  /*9e20*/  STSM.16.M88.4 [R10], R56 ;  /* 0x000000380a007844 */ /* 0x0005e20000000200 */
[----:B------:R-:W-:-:S02]  /*9e30*/  IADD3.X R107, RZ, R115, RZ, P3, !PT ;  /* 0x00000073ff6b7210 */ /* 0x000fc40001ffe4ff */
[----:B------:R-:W-:Y:S02]  /*9e40*/  LOP3.LUT R106, R3, R106, RZ, 0x3c, !PT ;  /* 0x0000006a036a7212 */ /* 0x000fe400078e3cff */
[----:B------:R-:W-:Y:S02]  /*9e50*/  MOV R12, R12 ;  /* 0x0000000c000c7202 */ /* 0x000fe40000000f00 */
        /* <DEDUP_REMOVED lines=9> */
[----:B------:R-:W-:Y:S01]  /*9ef0*/  IADD3.X R95, RZ, R115, RZ, P6, !PT ;  /* 0x00000073ff5f7210 */ /* 0x000fe200037fe4ff */
[----:B------:R2:W-:Y:S01]  /*9f00*/  STSM.16.M88.4 [R14], R72 ;  /* 0x000000480e007844 */ /* 0x0005e20000000200 */
[----:B------:R-:W-:Y:S02]  /*9f10*/  LOP3.LUT R94, R94, R195, RZ, 0x3c, !PT ;  /* 0x000000c35e5e7212 */ /* 0x000fe400078e3cff */
[----:B------:R-:W-:-:S02]  /*9f20*/  MOV R20, R20 ;  /* 0x0000001400147202 */ /* 0x000fc40000000f00 */
[----:B------:R-:W-:Y:S02]  /*9f30*/  MOV R4, R90 ;  /* 0x0000005a00047202 */ /* 0x000fe40000000f00 */
        /* <DEDUP_REMOVED lines=11> */
[----:B------:R-:W-:Y:S01]  /*9ff0*/  IADD3.X R103, RZ, R115, RZ, P2, !PT ;  /* 0x00000073ff677210 */ /* 0x000fe200017fe4ff */
[----:B------:R2:W-:Y:S01]  /*a000*/  STSM.16.M88.4 [R5], R88 ;  /* 0x0000005805007844 */ /* 0x0005e20000000200 */
[----:B------:R-:W-:-:S02]  /*a010*/  MOV R86, R86 ;  /* 0x0000005600567202 */ /* 0x000fc40000000f00 */
[----:B------:R-:W-:Y:S02]  /*a020*/  MOV R0, R106 ;  /* 0x0000006a00007202 */ /* 0x000fe40000000f00 */
        /* <DEDUP_REMOVED lines=45> */
[----:B--2---:R-:W1:Y:S01]  /*a300*/  LDC.64 R6, c[0x0][0xb78] ;  /* 0x0002de00ff067b82 */ /* 0x004e620000000a00 */
[----:B------:R-:W-:Y:S01]  /*a310*/  USHF.R.S32.HI UR5, URZ, 0x1f, UR43 ;  /* 0x0000001f3f057899 */ /* 0x000fe2000801142b */
[----:B------:R-:W-:Y:S01]  /*a320*/  IADD3 R3, -R17, RZ, RZ ;  /* 0x000000ff11037210 */ /* 0x000fe20007ffe1ff */
[----:B------:R-:W-:Y:S01]  /*a330*/  ULDC.64 UR8, c[0x0][0xb70] ;  /* 0x0002dc0000087ab9 */ /* 0x000fe20000000a00 */
[----:B------:R-:W-:Y:S01]  /*a340*/  VIADD R9, R2, UR42 ;  /* 0x0000002a02097c36 */ /* 0x000fe20008000000 */
[----:B------:R-:W-:Y:S01]  /*a350*/  UIMAD UR5, UR5, UR8, URZ ;  /* 0x00000008050572a4 */ /* 0x000fe2000f8e023f */
[----:B------:R-:W-:Y:S01]  /*a360*/  ISETP.NE.AND P0, PT, R16, R3, PT ;  /* 0x000000031000720c */ /* 0x000fe20003f05270 */
[----:B------:R-:W-:Y:S02]  /*a370*/  UIMAD.WIDE.U32 UR6, UR43, UR8, URZ ;  /* 0x000000082b0672a5 */ /* 0x000fe4000f8e003f */
[----:B------:R-:W-:Y:S01]  /*a380*/  UIMAD UR5, UR43, UR9, UR5 ;  /* 0x000000092b0572a4 */ /* 0x000fe2000f8e0205 */
[----:B------:R-:W-:Y:S01]  /*a390*/  SHF.R.S32.HI R3, RZ, 0x1f, R9 ;  /* 0x0000001fff037819 */ /* 0x000fe20000011409 */
[----:B------:R-:W-:-:S02]  /*a3a0*/  USHF.R.S32.HI UR8, URZ, 0x1f, UR44 ;  /* 0x0000001f3f087899 */ /* 0x000fc4000801142c */
[----:B------:R-:W-:Y:S02]  /*a3b0*/  UIADD3 UR5, UR7, UR5, URZ ;  /* 0x0000000507057290 */ /* 0x000fe4000fffe03f */
[----:B------:R-:W-:Y:S02]  /*a3c0*/  MOV R5, UR7 ;  /* 0x0000000700057c02 */ /* 0x000fe40008000f00 */
[----:B------:R-:W-:Y:S01]  /*a3d0*/  MOV R4, UR6 ;  /* 0x0000000600047c02 */ /* 0x000fe20008000f00 */
[----:B------:R-:W-:Y:S01]  /*a3e0*/  ULDC.64 UR6, c[0x0][0xb40] ;  /* 0x0002d00000067ab9 */ /* 0x000fe20000000a00 */
[----:B------:R-:W-:Y:S01]  /*a3f0*/  MOV R5, UR5 ;  /* 0x0000000500057c02 */ /* 0x000fe20008000f00 */
[----:B------:R-:W-:Y:S02]  /*a400*/  ULDC UR5, c[0x0][0xa88] ;  /* 0x0002a20000057ab9 */ /* 0x000fe40000000800 */
[----:B------:R-:W-:Y:S01]  /*a410*/  ISETP.GE.OR P1, PT, R9, UR5, P0 ;  /* 0x0000000509007c0c */ /* 0x000fe20008726670 */
[----:B-1----:R-:W-:-:S02]  /*a420*/  IMAD R0, R6, UR8, RZ ;  /* 0x0000000806007c24 */ /* 0x002fc4000f8e02ff */
[----:B------:R-:W-:-:S04]  /*a430*/  IMAD.WIDE.U32 R4, R6, UR44, R4 ;  /* 0x0000002c06047c25 */ /* 0x000fc8000f8e0004 */
[----:B------:R-:W-:Y:S01]  /*a440*/  IMAD R6, R7, UR44, R0 ;  /* 0x0000002c07067c24 */ /* 0x000fe2000f8e0200 */
[C---:B------:R-:W-:Y:S02]  /*a450*/  IADD3 R7, R9.reuse, 0x8, RZ ;  /* 0x0000000809077810 */ /* 0x040fe40007ffe0ff */
[----:B------:R-:W-:Y:S02]  /*a460*/  IADD3 R0, P2, R9, R4, RZ ;  /* 0x0000000409007210 */ /* 0x000fe40007f5e0ff */
[----:B------:R-:W-:Y:S02]  /*a470*/  ISETP.GE.OR P0, PT, R7, UR5, P0 ;  /* 0x0000000507007c0c */ /* 0x000fe40008706670 */
[----:B------:R-:W-:Y:S02]  /*a480*/  IADD3.X R3, R3, R5, R6, P2, !PT ;  /* 0x0000000503037210 */ /* 0x000fe400017fe406 */
[----:B------:R-:W-:-:S04]  /*a490*/  LEA R4, P2, R0, UR6, 0x2 ;  /* 0x0000000600047c11 */ /* 0x000fc8000f8410ff */
[----:B------:R-:W-:-:S05]  /*a4a0*/  LEA.HI.X R5, R0, UR7, R3, 0x2, P2 ;  /* 0x0000000700057c11 */ /* 0x000fca00090f1403 */
[----:B------:R1:W-:Y:S04]  /*a4b0*/  @!P1 STG.E desc[UR50][R4.64], R156 ;  /* 0x0000009c04009986 */ /* 0x0003e8000c101932 */
[----:B------:R1:W-:Y:S02]  /*a4c0*/  @!P0 STG.E desc[UR50][R4.64+0x20], R155 ;  /* 0x0000209b04008986 */ /* 0x0003e4000c101932 */
.L_x_3165:
        /* <DEDUP_REMOVED lines=53> */
.L_x_3168:
[----:B------:R-:W-:Y:S05]  /*a820*/  BSYNC B0 ;  /* 0x0000000000007941 */ /* 0x000fea0003800000 */
.L_x_3167:
[----:B------:R-:W-:Y:S05]  /*a830*/  BRA `(.L_x_3166) ;  /* 0x0000000800287947 */ /* 0x000fea0003800000 */
.L_x_3164:
        /* <DEDUP_REMOVED lines=8> */
[----:B------:R-:W-:Y:S01]  /*a8c0*/  MOV R4, UR42 ;  /* 0x0000002a00047c02 */ /* 0x000fe20008000f00 */
[----:B------:R-:W-:-:S03]  /*a8d0*/  ULDC UR6, c[0x0][0xa88] ;  /* 0x0002a20000067ab9 */ /* 0x000fc60000000800 */
        /* <DEDUP_REMOVED lines=19> */
.L_x_3170:
[----:B------:R-:W-:Y:S05]  /*aa10*/  BSYNC B0 ;  /* 0x0000000000007941 */ /* 0x000fea0003800000 */
.L_x_3169:
[----:B------:R-:W-:Y:S01]  /*aa20*/  ULDC.64 UR6, c[0x0][0xa88] ;  /* 0x0002a20000067ab9 */ /* 0x000fe20000000a00 */
[----:B-12---:R-:W-:Y:S01]  /*aa30*/  IMAD R6, R8, UR5, RZ ;  /* 0x0000000508067c24 */ /* 0x006fe2000f8e02ff */
[----:B------:R-:W-:Y:S01]  /*aa40*/  ISETP.GE.AND P1, PT, R12, UR7, PT ;  /* 0x000000070c007c0c */ /* 0x000fe2000bf26270 */
[----:B------:R-:W1:Y:S01]  /*aa50*/  LDC.64 R10, c[0x0][0xae8] ;  /* 0x0002ba00ff0a7b82 */ /* 0x000e620000000a00 */
[C---:B------:R-:W-:Y:S01]  /*aa60*/  ISETP.GE.AND P0, PT, R184.reuse, UR7, PT ;  /* 0x00000007b8007c0c */ /* 0x040fe2000bf06270 */
[----:B------:R-:W-:Y:S01]  /*aa70*/  IMAD R7, R9, UR43, R6 ;  /* 0x0000002b09077c24 */ /* 0x000fe2000f8e0206 */
[----:B------:R-:W-:Y:S01]  /*aa80*/  SEL R3, RZ, 0xffffffff, P1 ;  /* 0xffffffffff037807 */ /* 0x000fe20000800000 */
[C---:B------:R-:W-:Y:S01]  /*aa90*/  VIADD R14, R184.reuse, 0x80 ;  /* 0x00000080b80e7836 */ /* 0x040fe20000000000 */
[----:B------:R-:W-:Y:S01]  /*aaa0*/  IADD3 R15, R184, 0xc0, RZ ;  /* 0x000000c0b80f7810 */ /* 0x000fe20007ffe0ff */
[----:B------:R-:W-:Y:S01]  /*aab0*/  UIADD3 UR42, -UR42, UR6, URZ ;  /* 0x000000062a2a7290 */ /* 0x000fe2000fffe13f */
[----:B------:R-:W-:Y:S01]  /*aac0*/  SEL R0, RZ, 0x1, P0 ;  /* 0x00000001ff007807 */ /* 0x000fe20000000000 */
[----:B------:R-:W2:Y:S01]  /*aad0*/  LDC R9, c[0x0][0xdac] ;  /* 0x00036b00ff097b82 */ /* 0x000ea20000000800 */
[----:B------:R-:W-:Y:S01]  /*aae0*/  SHF.L.U32 R3, R3, 0x1, RZ ;  /* 0x0000000103037819 */ /* 0x000fe200000006ff */
[----:B------:R-:W-:Y:S01]  /*aaf0*/  ULOP3.LUT UR40, URZ, UR40, URZ, 0x33, !UPT ;  /* 0x000000283f287292 */ /* 0x000fe2000f8e333f */
[----:B------:R-:W-:Y:S01]  /*ab00*/  ISETP.GE.AND P0, PT, R14, UR7, PT ;  /* 0x000000070e007c0c */ /* 0x000fe2000bf06270 */
[----:B------:R-:W-:Y:S01]  /*ab10*/  BSSY B0, `(.L_x_3171) ;  /* 0x000003d000007945 */ /* 0x000fe20003800000 */
[----:B------:R-:W-:-:S02]  /*ab20*/  ISETP.GE.AND P2, PT, R15, UR7, PT ;  /* 0x000000070f007c0c */ /* 0x000fc4000bf46270 */
[C---:B------:R-:W-:Y:S02]  /*ab30*/  IADD3 R21, R184.reuse, 0x140, RZ ;  /* 0x00000140b8157810 */ /* 0x040fe40007ffe0ff */
[----:B------:R-:W-:Y:S02]  /*ab40*/  LOP3.LUT R0, R3, 0x2, R0, 0xe2, !PT ;  /* 0x0000000203007812 */ /* 0x000fe400078ee200 */
[C---:B------:R-:W-:Y:S02]  /*ab50*/  IADD3 R20, R184.reuse, 0x100, RZ ;  /* 0x00000100b8147810 */ /* 0x040fe40007ffe0ff */
[----:B------:R-:W-:Y:S02]  /*ab60*/  SHF.R.S32.HI R185, RZ, 0x1f, R184 ;  /* 0x0000001fffb97819 */ /* 0x000fe400000114b8 */
[C---:B------:R-:W-:Y:S02]  /*ab70*/  IADD3 R4, R184.reuse, 0x180, RZ ;  /* 0x00000180b8047810 */ /* 0x040fe40007ffe0ff */
[----:B------:R-:W-:-:S02]  /*ab80*/  IADD3 R5, R184, 0x1c0, RZ ;  /* 0x000001c0b8057810 */ /* 0x000fc40007ffe0ff */
[----:B------:R-:W-:Y:S02]  /*ab90*/  SEL R3, RZ, 0x4, P0 ;  /* 0x00000004ff037807 */ /* 0x000fe40000000000 */
[----:B------:R-:W-:Y:S02]  /*aba0*/  SEL R6, RZ, 0x8, P2 ;  /* 0x00000008ff067807 */ /* 0x000fe40001000000 */
[----:B------:R-:W-:Y:S02]  /*abb0*/  ISETP.GE.AND P2, PT, R21, UR7, PT ;  /* 0x0000000715007c0c */ /* 0x000fe4000bf46270 */
[----:B------:R-:W-:Y:S02]  /*abc0*/  ISETP.GE.AND P0, PT, R20, UR7, PT ;  /* 0x0000000714007c0c */ /* 0x000fe4000bf06270 */
[----:B------:R-:W-:Y:S02]  /*abd0*/  ISETP.GE.AND P3, PT, R4, UR7, PT ;  /* 0x0000000704007c0c */ /* 0x000fe4000bf66270 */
[----:B------:R-:W-:Y:S01]  /*abe0*/  ISETP.GE.AND P1, PT, R5, UR7, PT ;  /* 0x0000000705007c0c */ /* 0x000fe2000bf26270 */
[----:B------:R-:W-:Y:S01]  /*abf0*/  IMAD.WIDE.U32 R4, R8, UR43, R184 ;  /* 0x0000002b08047c25 */ /* 0x000fe2000f8e00b8 */
[----:B------:R-:W-:-:S02]  /*ac00*/  LOP3.LUT R0, R6, R0, R3, 0xfe, !PT ;  /* 0x0000000006007212 */ /* 0x000fc400078efe03 */
[----:B------:R-:W-:Y:S01]  /*ac10*/  SEL R6, RZ, 0x20, P2 ;  /* 0x00000020ff067807 */ /* 0x000fe20001000000 */
[----:B------:R-:W-:Y:S01]  /*ac20*/  IMAD.IADD R5, R5, 0x1, R7 ;  /* 0x0000000105057824 */ /* 0x000fe200078e0207 */
[C---:B------:R-:W-:Y:S02]  /*ac30*/  IADD3 R8, R186.reuse, 0x20, RZ ;  /* 0x00000020ba087810 */ /* 0x040fe40007ffe0ff */
[----:B------:R-:W-:Y:S02]  /*ac40*/  ISETP.GE.AND P2, PT, R186, UR42, PT ;  /* 0x0000002aba007c0c */ /* 0x000fe4000bf46270 */
[----:B------:R-:W-:Y:S02]  /*ac50*/  SEL R3, RZ, 0x10, P0 ;  /* 0x00000010ff037807 */ /* 0x000fe40000000000 */
[----:B------:R-:W-:Y:S01]  /*ac60*/  ISETP.GE.AND P0, PT, R8, UR42, PT ;  /* 0x0000002a08007c0c */ /* 0x000fe2000bf06270 */
[----:B-1----:R-:W-:Y:S01]  /*ac70*/  IMAD R8, R10, UR8, RZ ;  /* 0x000000080a087c24 */ /* 0x002fe2000f8e02ff */
[----:B------:R-:W-:-:S02]  /*ac80*/  LOP3.LUT R3, R6, R0, R3, 0xfe, !PT ;  /* 0x0000000006037212 */ /* 0x000fc400078efe03 */
[----:B------:R-:W-:Y:S01]  /*ac90*/  SEL R0, RZ, 0x40, P3 ;  /* 0x00000040ff007807 */ /* 0x000fe20001800000 */
[----:B------:R-:W-:Y:S01]  /*aca0*/  IMAD R11, R11, UR44, R8 ;  /* 0x0000002c0b0b7c24 */ /* 0x000fe2000f8e0208 */
[----:B--2---:R-:W-:Y:S01]  /*acb0*/  IADD3 R7, R9, UR40, RZ ;  /* 0x0000002809077c10 */ /* 0x004fe2000fffe0ff */
[----:B------:R-:W-:Y:S01]  /*acc0*/  IMAD.WIDE.U32 R8, R10, UR44, R4 ;  /* 0x0000002c0a087c25 */ /* 0x000fe2000f8e0004 */
[--C-:B------:R-:W-:Y:S02]  /*acd0*/  SHF.R.S32.HI R187, RZ, 0x1f, R186.reuse ;  /* 0x0000001fffbb7819 */ /* 0x100fe400000114ba */
[----:B------:R-:W-:Y:S02]  /*ace0*/  LOP3.LUT R3, R3, R0, RZ, 0xfc, !PT ;  /* 0x0000000003037212 */ /* 0x000fe400078efcff */
[----:B------:R-:W-:Y:S01]  /*acf0*/  SEL R0, RZ, 0x80, P1 ;  /* 0x00000080ff007807 */ /* 0x000fe20000800000 */
[----:B------:R-:W-:Y:S01]  /*ad00*/  IMAD.WIDE R6, R7, 0x40, R186 ;  /* 0x0000004007067825 */ /* 0x000fe200078e02ba */
[----:B------:R-:W-:-:S02]  /*ad10*/  IADD3 R13, R9, R11, RZ ;  /* 0x0000000b090d7210 */ /* 0x000fc40007ffe0ff */
[----:B------:R-:W-:Y:S01]  /*ad20*/  LOP3.LUT R0, R3, R0, RZ, 0xfc, !PT ;  /* 0x0000000003007212 */ /* 0x000fe200078efcff */
[----:B------:R-:W-:Y:S06]  /*ad30*/  @P2 BRA `(.L_x_3172) ;  /* 0x0000000000682947 */ /* 0x000fec0003800000 */
[----:B------:R-:W-:Y:S01]  /*ad40*/  ULDC.64 UR8, c[0x0][0xad8] ;  /* 0x0002b60000087ab9 */ /* 0x000fe20000000a00 */
[----:B------:R-:W-:Y:S01]  /*ad50*/  MOV R4, R8 ;  /* 0x0000000800047202 */ /* 0x000fe20000000f00 */
[----:B------:R-:W-:Y:S01]  /*ad60*/  IMAD R11, R7, UR8, RZ ;  /* 0x00000008070b7c24 */ /* 0x000fe2000f8e02ff */
[----:B------:R-:W-:Y:S02]  /*ad70*/  MOV R5, R13 ;  /* 0x0000000d00057202 */ /* 0x000fe40000000f00 */
[----:B------:R-:W-:Y:S01]  /*ad80*/  ISETP.GE.AND P6, PT, R184, UR7, PT ;  /* 0x00000007b8007c0c */ /* 0x000fe2000bfc6270 */
[----:B------:R-:W-:Y:S01]  /*ad90*/  IMAD R11, R6, UR9, R11 ;  /* 0x00000009060b7c24 */ /* 0x000fe2000f8e020b */
[----:B------:R-:W-:Y:S01]  /*ada0*/  ISETP.GE.AND P1, PT, R12, UR7, PT ;  /* 0x000000070c007c0c */ /* 0x000fe2000bf26270 */
        /* <DEDUP_REMOVED lines=19> */
.L_x_3172:
[----:B------:R-:W-:Y:S05]  /*aee0*/  BSYNC B0 ;  /* 0x0000000000007941 */ /* 0x000fea0003800000 */
.L_x_3171:
[----:B------:R-:W-:Y:S04]  /*aef0*/  BSSY B0, `(.L_x_3166) ;  /* 0x000001e000007945 */ /* 0x000fe80003800000 */
[----:B------:R-:W-:Y:S05]  /*af00*/  @P0 BRA `(.L_x_3173) ;  /* 0x0000000000700947 */ /* 0x000fea0003800000 */
[----:B------:R-:W-:Y:S01]  /*af10*/  IADD3 R9, P0, R6, 0x20, RZ ;  /* 0x0000002006097810 */ /* 0x000fe20007f1e0ff */
[----:B------:R-:W-:Y:S01]  /*af20*/  ULDC.64 UR8, c[0x0][0xad8] ;  /* 0x0002b60000087ab9 */ /* 0x000fe20000000a00 */
[----:B------:R-:W-:Y:S02]  /*af30*/  MOV R4, R8 ;  /* 0x0000000800047202 */ /* 0x000fe40000000f00 */
[----:B------:R-:W-:Y:S02]  /*af40*/  IADD3.X R6, RZ, R7, RZ, P0, !PT ;  /* 0x00000007ff067210 */ /* 0x000fe400007fe4ff */
[----:B------:R-:W-:Y:S02]  /*af50*/  MOV R5, R13 ;  /* 0x0000000d00057202 */ /* 0x000fe40000000f00 */
[----:B------:R-:W-:Y:S01]  /*af60*/  ISETP.GE.AND P0, PT, R12, UR7, PT ;  /* 0x000000070c007c0c */ /* 0x000fe2000bf06270 */
[----:B------:R-:W-:Y:S01]  /*af70*/  IMAD R6, R6, UR8, RZ ;  /* 0x0000000806067c24 */ /* 0x000fe2000f8e02ff */
[----:B------:R-:W-:Y:S01]  /*af80*/  ISETP.GE.AND P1, PT, R14, UR7, PT ;  /* 0x000000070e007c0c */ /* 0x000fe2000bf26270 */
[----:B------:R-:W-:Y:S01]  /*af90*/  IMAD.WIDE.U32 R4, R9, UR8, R4 ;  /* 0x0000000809047c25 */ /* 0x000fe2000f8e0004 */
[----:B------:R-:W-:-:S02]  /*afa0*/  ISETP.GE.AND P2, PT, R15, UR7, PT ;  /* 0x000000070f007c0c */ /* 0x000fc4000bf46270 */
[----:B------:R-:W-:Y:S01]  /*afb0*/  ISETP.GE.AND P6, PT, R20, UR7, PT ;  /* 0x0000000714007c0c */ /* 0x000fe2000bfc6270 */
[----:B------:R-:W-:Y:S01]  /*afc0*/  IMAD R9, R9, UR9, R6 ;  /* 0x0000000909097c24 */ /* 0x000fe2000f8e0206 */
[----:B------:R-:W-:Y:S01]  /*afd0*/  ULDC.64 UR8, c[0x0][0xa80] ;  /* 0x0002a00000087ab9 */ /* 0x000fe20000000a00 */
[----:B------:R-:W-:Y:S02]  /*afe0*/  ISETP.GE.AND P5, PT, R21, UR7, PT ;  /* 0x0000000715007c0c */ /* 0x000fe4000bfa6270 */
[C---:B------:R-:W-:Y:S02]  /*aff0*/  LEA R6, P3, R4.reuse, UR8, 0x1 ;  /* 0x0000000804067c11 */ /* 0x040fe4000f8608ff */
[----:B------:R-:W-:Y:S02]  /*b000*/  IADD3 R5, R5, R9, RZ ;  /* 0x0000000905057210 */ /* 0x000fe40007ffe0ff */
[----:B------:R-:W-:Y:S02]  /*b010*/  LOP3.LUT P4, RZ, R3, 0x40, RZ, 0xc0, !PT ;  /* 0x0000004003ff7812 */ /* 0x000fe4000788c0ff */
[----:B------:R-:W-:-:S02]  /*b020*/  LEA.HI.X R7, R4, UR9, R5, 0x1, P3 ;  /* 0x0000000904077c11 */ /* 0x000fc400098f0c05 */
        /* <DEDUP_REMOVED lines=10> */
.L_x_3173:
[----:B------:R-:W-:Y:S05]  /*b0d0*/  BSYNC B0 ;  /* 0x0000000000007941 */ /* 0x000fea0003800000 */
.L_x_3166:
[----:B------:R-:W3:Y:S02]  /*b0e0*/  LDC R0, c[0x0][0xda8] ;  /* 0x00036a00ff007b82 */ /* 0x000ee40000000800 */
[----:B---3--:R-:W-:-:S13]  /*b0f0*/  ISETP.LE.AND P0, PT, R0, UR4, PT ;  /* 0x0000000400007c0c */ /* 0x008fda000bf03270 */
[----:B------:R-:W-:Y:S05]  /*b100*/  @!P0 BRA `(.L_x_3174) ;  /* 0xffffff5c00748947 */ /* 0x000fea000383ffff */
[----:B------:R-:W-:Y:S05]  /*b110*/  EXIT ;  /* 0x000000000000794d */ /* 0x000fea0003800000 */
.L_x_3120:
        /* <DEDUP_REMOVED lines=8> */
[----:B------:R-:W-:Y:S01]  /*b1a0*/  IMAD.MOV.U32 R17, RZ, RZ, 0x1 ;  /* 0x00000001ff117424 */ /* 0x000fe200078e00ff */
[----:B------:R-:W-:-:S05]  /*b1b0*/  MOV R16, RZ ;  /* 0x000000ff00107202 */ /* 0x000fca0000000f00 */
[----:B------:R-:W1:Y:S02]  /*b1c0*/  LDC R0, c[0x0][0xda8] ;  /* 0x00036a00ff007b82 */ /* 0x000e640000000800 */
[----:B-1----:R-:W-:-:S13]  /*b1d0*/  ISETP.LE.AND P0, PT, R0, UR4, PT ;  /* 0x0000000400007c0c */ /* 0x002fda000bf03270 */
[----:B------:R-:W-:Y:S05]  /*b1e0*/  @P0 BRA `(.L_x_3175) ;  /* 0x0000002c00480947 */ /* 0x000fea0003800000 */
[----:B------:R-:W1:Y:S01]  /*b1f0*/  S2R R2, SR_TID.X ;  /* 0x0000000000027919 */ /* 0x000e620000002100 */
[----:B------:R-:W-:Y:S01]  /*b200*/  MOV R18, UR4 ;  /* 0x0000000400127c02 */ /* 0x000fe20008000f00 */
[----:B------:R-:W-:Y:S01]  /*b210*/  ULDC UR39, c[0x0][0xc] ;  /* 0x0000030000277ab9 */ /* 0x000fe20000000800 */
[----:B------:R-:W-:Y:S01]  /*b220*/  MOV R16, RZ ;  /* 0x000000ff00107202 */ /* 0x000fe20000000f00 */
[----:B------:R-:W-:Y:S01]  /*b230*/  ULDC.64 UR46, c[0x0][0x198] ;  /* 0x00006600002e7ab9 */ /* 0x000fe20000000a00 */
[----:B------:R-:W-:Y:S01]  /*b240*/  MOV R17, 0x1 ;  /* 0x0000000100117802 */ /* 0x000fe20000000f00 */
[----:B------:R-:W-:Y:S01]  /*b250*/  UMOV UR44, URZ ;  /* 0x0000003f002c7c82 */ /* 0x000fe20008000000 */
[----:B-1----:R-:W-:-:S07]  /*b260*/  LOP3.LUT R19, R2, 0x1f, RZ, 0xc0, !PT ;  /* 0x0000001f02137812 */ /* 0x002fce00078ec0ff */
.L_x_3223:
        /* <DEDUP_REMOVED lines=21> */
.L_x_3176:
[----:B------:R-:W-:Y:S01]  /*b3c0*/  ULDC UR11, c[0x0][0xdc4] ;  /* 0x00037100000b7ab9 */ /* 0x000fe20000000800 */
[----:B------:R-:W-:Y:S01]  /*b3d0*/  UMOV UR9, UR10 ;  /* 0x0000000a00097c82 */ /* 0x000fe20008000000 */
[----:B------:R-:W-:-:S11]  /*b3e0*/  UISETP.NE.AND UP0, UPT, UR11, 0x1, UPT ;  /* 0x000000010b00788c */ /* 0x000fd6000bf05270 */
[----:B------:R-:W-:Y:S02]  /*b3f0*/  @UP0 ULDC.64 UR12, c[0x0][0xdc8] ;  /* 0x00037200000c0ab9 */ /* 0x000fe40000000a00 */
[----:B------:R-:W-:-:S04]  /*b400*/  UIMAD.WIDE.U32 UR6, UR10, UR12, URZ ;  /* 0x0000000c0a0672a5 */ /* 0x000fc8000f8e003f */
[----:B------:R-:W-:-:S04]  /*b410*/  @UP0 USHF.R.U32.HI UR9, URZ, UR13, UR7 ;  /* 0x0000000d3f090299 */ /* 0x000fc80008011607 */
[----:B------:R-:W-:-:S12]  /*b420*/  UIMAD UR6, UR9, UR11, URZ ;  /* 0x0000000b090672a4 */ /* 0x000fd8000f8e023f */
.L_x_3177:
[----:B------:R-:W-:Y:S01]  /*b430*/  ULOP3.LUT UR7, URZ, UR9, URZ, 0x33, !UPT ;  /* 0x000000093f077292 */ /* 0x000fe2000f8e333f */
[----:B------:R-:W-:Y:S01]  /*b440*/  BSSY B6, `(.L_x_3178) ;  /* 0x000029d000067945 */ /* 0x000fe20003800000 */
[----:B------:R-:W-:Y:S01]  /*b450*/  ULDC.64 UR12, c[0x0][0x3f8] ;  /* 0x0000fe00000c7ab9 */ /* 0x000fe20000000a00 */
[----:B------:R-:W-:Y:S01]  /*b460*/  ULDC UR9, c[0x0][0xdac] ;  /* 0x00036b0000097ab9 */ /* 0x000fe20000000800 */
[----:B------:R-:W-:Y:S02]  /*b470*/  UISETP.NE.U32.AND UP0, UPT, UR12, URZ, UPT ;  /* 0x0000003f0c00728c */ /* 0x000fe4000bf05070 */
[----:B------:R-:W-:Y:S02]  /*b480*/  UIADD3 UR7, UR7, UR9, URZ ;  /* 0x0000000907077290 */ /* 0x000fe4000fffe03f */
[----:B------:R-:W-:Y:S02]  /*b490*/  UISETP.NE.AND.EX UP0, UPT, UR13, URZ, UPT, UP0 ;  /* 0x0000003f0d00728c */ /* 0x000fe4000bf05300 */
[----:B------:R-:W-:Y:S01]  /*b4a0*/  USHF.L.U32 UR41, UR7, 0x6, URZ ;  /* 0x0000000607297899 */ /* 0x000fe2000800063f */
[----:B------:R-:W-:Y:S01]  /*b4b0*/  ULDC UR9, c[0x0][0x404] ;  /* 0x0001010000097ab9 */ /* 0x000fe20000000800 */
[----:B------:R-:W-:Y:S01]  /*b4c0*/  ULDC UR12, c[0x0][0x288] ;  /* 0x0000a200000c7ab9 */ /* 0x000fe20000000800 */
[----:B------:R-:W-:-:S02]  /*b4d0*/  USEL UR9, UR9, 0x1, UP0 ;  /* 0x0000000109097887 */ /* 0x000fc40008000000 */
[----:B------:R-:W-:Y:S01]  /*b4e0*/  UIADD3 UR7, UR41, 0x7f, -UR12 ;  /* 0x0000007f29077890 */ /* 0x000fe2000fffe80c */
[----:B------:R-:W-:Y:S02]  /*b4f0*/  ULDC UR11, c[0x0][0xdb8] ;  /* 0x00036e00000b7ab9 */ /* 0x000fe40000000800 */
[----:B------:R-:W-:Y:S01]  /*b500*/  ULDC UR12, c[0x0][0x2e0] ;  /* 0x0000b800000c7ab9 */ /* 0x000fe20000000800 */
[----:B------:R-:W-:Y:S02]  /*b510*/  UISETP.NE.AND UP1, UPT, UR11, 0x1, UPT ;  /* 0x000000010b00788c */ /* 0x000fe4000bf25270 */
[----:B------:R-:W-:Y:S02]  /*b520*/  UIMAD UR13, UR9, UR12, 0x3f ;  /* 0x0000003f090d74a4 */ /* 0x000fe4000f8e020c */
[----:B------:R-:W-:Y:S02]  /*b530*/  UIMAD UR7, UR9, UR12, UR7 ;  /* 0x0000000c090772a4 */ /* 0x000fe4000f8e0207 */
[----:B------:R-:W-:-:S02]  /*b540*/  USHF.R.S32.HI UR12, URZ, 0x1f, UR13 ;  /* 0x0000001f3f0c7899 */ /* 0x000fc4000801140d */
[----:B------:R-:W-:Y:S02]  /*b550*/  USHF.R.S32.HI UR9, URZ, 0x1f, UR7 ;  /* 0x0000001f3f097899 */ /* 0x000fe40008011407 */
[----:B------:R-:W-:Y:S02]  /*b560*/  ULEA.HI UR12, UR12, UR13, URZ, 0x6 ;  /* 0x0000000d0c0c7291 */ /* 0x000fe4000f8f303f */
[----:B------:R-:W-:Y:S02]  /*b570*/  ULEA.HI UR9, UR9, UR7, URZ, 0x6 ;  /* 0x0000000709097291 */ /* 0x000fe4000f8f303f */
[----:B------:R-:W-:Y:S02]  /*b580*/  USHF.R.S32.HI UR12, URZ, 0x6, UR12 ;  /* 0x000000063f0c7899 */ /* 0x000fe4000801140c */
[----:B------:R-:W-:Y:S02]  /*b590*/  USHF.R.S32.HI UR9, URZ, 0x6, UR9 ;  /* 0x000000063f097899 */ /* 0x000fe40008011409 */
[----:B------:R-:W-:-:S02]  /*b5a0*/  UIADD3 UR6, UR10, -UR6, URZ ;  /* 0x800000060a067290 */ /* 0x000fc4000fffe03f */
[----:B------:R-:W-:Y:S01]  /*b5b0*/  UISETP.LT.AND UP0, UPT, UR12, UR9, UPT ;  /* 0x000000090c00728c */ /* 0x000fe2000bf01270 */
[----:B------:R-:W-:-:S03]  /*b5c0*/  ULDC UR10, c[0x0][0xdc4] ;  /* 0x00037100000a7ab9 */ /* 0x000fc60000000800 */
[----:B------:R-:W-:Y:S02]  /*b5d0*/  USEL UR38, UR12, UR9, UP0 ;  /* 0x000000090c267287 */ /* 0x000fe40008000000 */
[----:B------:R-:W-:-:S03]  /*b5e0*/  UIMAD UR8, UR8, UR10, UR6 ;  /* 0x0000000a080872a4 */ /* 0x000fc6000f8e0206 */
[----:B------:R-:W-:Y:S01]  /*b5f0*/  @UP1 ULDC UR6, c[0x0][0xdbc] ;  /* 0x00036f0000061ab9 */ /* 0x000fe20000000800 */
[----:B------:R-:W-:Y:S01]  /*b600*/  ISETP.LT.AND P0, PT, RZ, UR38, PT ;  /* 0x00000026ff007c0c */ /* 0x000fe2000bf01270 */
[----:B------:R-:W-:Y:S01]  /*b610*/  UIMAD.WIDE.U32 UR6, UR8, UR6, URZ ;  /* 0x00000006080672a5 */ /* 0x000fe2000f8e003f */
[----:B------:R-:W-:Y:S01]  /*b620*/  @UP1 ULDC UR10, c[0x0][0xdc0] ;  /* 0x00037000000a1ab9 */ /* 0x000fe20000000800 */
[----:B------:R-:W-:Y:S02]  /*b630*/  UMOV UR43, UR8 ;  /* 0x00000008002b7c82 */ /* 0x000fe40008000000 */
[----:B------:R-:W-:-:S04]  /*b640*/  @UP1 USHF.R.U32.HI UR43, URZ, UR10, UR7 ;  /* 0x0000000a3f2b1299 */ /* 0x000fc80008011607 */
[----:B------:R-:W-:-:S04]  /*b650*/  UIADD3 UR42, -UR43, URZ, URZ ;  /* 0x0000003f2b2a7290 */ /* 0x000fc8000fffe13f */
[----:B------:R-:W-:Y:S01]  /*b660*/  UIMAD UR42, UR11, UR42, UR8 ;  /* 0x0000002a0b2a72a4 */ /* 0x000fe2000f8e0208 */
[----:B------:R-:W-:Y:S11]  /*b670*/  @P0 BRA `(.L_x_3179) ;  /* 0x0000000000400947 */ /* 0x000ff60003800000 */
[----:B------:R-:W-:Y:S01]  /*b680*/  ISETP.NE.AND P0, PT, R19, RZ, PT ;  /* 0x000000ff1300720c */ /* 0x000fe20003f05270 */
[----:B------:R-:W-:-:S12]  /*b690*/  IMAD.MOV.U32 R13, RZ, RZ, R18 ;  /* 0x000000ffff0d7224 */ /* 0x000fd800078e0012 */
        /* <DEDUP_REMOVED lines=14> */
.L_x_3179:
        /* <DEDUP_REMOVED lines=23> */
.L_x_3181:
        /* <DEDUP_REMOVED lines=11> */
[----:B------:R-:W-:Y:S01]  /*b9a0*/  IMAD.U32 R11, RZ, RZ, UR5 ;  /* 0x00000005ff0b7e24 */ /* 0x000fe2000f8e00ff */
[----:B------:R-:W-:Y:S02]  /*b9b0*/  MOV R6, UR8 ;  /* 0x0000000800067c02 */ /* 0x000fe40008000f00 */
[----:B------:R-:W-:-:S02]  /*b9c0*/  MOV R7, UR9 ;  /* 0x0000000900077c02 */ /* 0x000fc40008000f00 */
[----:B------:R-:W-:Y:S02]  /*b9d0*/  MOV R10, UR4 ;  /* 0x00000004000a7c02 */ /* 0x000fe40008000f00 */
[----:B------:R-:W-:Y:S02]  /*b9e0*/  MOV R8, 0x70 ;  /* 0x0000007000087802 */ /* 0x000fe40000000f00 */
[----:B------:R-:W-:Y:S02]  /*b9f0*/  MOV R12, 0x1 ;  /* 0x00000001000c7802 */ /* 0x000fe40000000f00 */
[----:B-1----:R-:W-:-:S07]  /*ba00*/  MOV R13, RZ ;  /* 0x000000ff000d7202 */ /* 0x002fce0000000f00 */
[----:B------:R-:W-:-:S07]  /*ba10*/  LEPC R20, `(.L_x_3183) ;  /* 0x000000001014794e */ /* 0x000fce0000000000 */
[----:B--2---:R-:W-:Y:S05]  /*ba20*/  CALL.ABS.NOINC R2 ;  /* 0x0000000002007343 */ /* 0x004fea0003c00000 */
.L_x_3183:
[----:B------:R-:W-:Y:S01]  /*ba30*/  MOV R2, 0x0 ;  /* 0x0000000000027802 */ /* 0x000fe20000000f00 */
[----:B------:R-:W-:Y:S01]  /*ba40*/  ULDC.64 UR6, c[0x4][0x88] ;  /* 0x0100220000067ab9 */ /* 0x000fe20000000a00 */
[----:B------:R-:W-:Y:S01]  /*ba50*/  ULDC.64 UR8, c[0x4][0x90] ;  /* 0x0100240000087ab9 */ /* 0x000fe20000000a00 */
[----:B------:R-:W-:Y:S01]  /*ba60*/  ULDC.64 UR4, c[0x4][0x18] ;  /* 0x0100060000047ab9 */ /* 0x000fe20000000a00 */
[----:B------:R-:W-:Y:S01]  /*ba70*/  MOV R4, UR6 ;  /* 0x0000000600047c02 */ /* 0x000fe20008000f00 */
[----:B------:R-:W-:Y:S01]  /*ba80*/  IMAD.U32 R5, RZ, RZ, UR7 ;  /* 0x00000007ff057e24 */ /* 0x000fe2000f8e00ff */
[----:B------:R-:W1:Y:S01]  /*ba90*/  LDC.64 R2, c[0x4][R2] ;  /* 0x0100000002027b82 */ /* 0x000e620000000a00 */
[----:B------:R-:W-:Y:S01]  /*baa0*/  MOV R6, UR8 ;  /* 0x0000000800067c02 */ /* 0x000fe20008000f00 */
[----:B------:R-:W-:Y:S01]  /*bab0*/  IMAD.MOV.U32 R8, RZ, RZ, 0x70 ;  /* 0x00000070ff087424 */ /* 0x000fe200078e00ff */
[----:B------:R-:W-:Y:S02]  /*bac0*/  MOV R7, UR9 ;  /* 0x0000000900077c02 */ /* 0x000fe40008000f00 */
[----:B------:R-:W-:-:S02]  /*bad0*/  MOV R10, UR4 ;  /* 0x00000004000a7c02 */ /* 0x000fc40008000f00 */
[----:B------:R-:W-:Y:S02]  /*bae0*/  MOV R11, UR5 ;  /* 0x00000005000b7c02 */ /* 0x000fe40008000f00 */
[----:B------:R-:W-:Y:S02]  /*baf0*/  MOV R12, 0x1 ;  /* 0x00000001000c7802 */ /* 0x000fe40000000f00 */
[----:B------:R-:W-:-:S07]  /*bb00*/  MOV R13, RZ ;  /* 0x000000ff000d7202 */ /* 0x000fce0000000f00 */
[----:B------:R-:W-:-:S07]  /*bb10*/  LEPC R20, `(.L_x_3182) ;  /* 0x000000001014794e */ /* 0x000fce0000000000 */
[----:B-1----:R-:W-:Y:S05]  /*bb20*/  CALL.ABS.NOINC R2 ;  /* 0x0000000002007343 */ /* 0x002fea0003c00000 */
.L_x_3182:
[----:B------:R-:W-:Y:S01]  /*bb30*/  ULDC.64 UR4, c[0x0][0x9f8] ;  /* 0x00027e0000047ab9 */ /* 0x000fe20000000a00 */
[----:B------:R-:W-:Y:S01]  /*bb40*/  MOV R5, UR43 ;  /* 0x0000002b00057c02 */ /* 0x000fe20008000f00 */
[----:B------:R-:W1:Y:S01]  /*bb50*/  LDC R0, c[0x0][0x428] ;  /* 0x00010a00ff007b82 */ /* 0x000e620000000800 */
[----:B------:R-:W-:Y:S02]  /*bb60*/  ISETP.NE.U32.AND P0, PT, RZ, UR4, PT ;  /* 0x00000004ff007c0c */ /* 0x000fe4000bf05070 */
        /* <DEDUP_REMOVED lines=10> */
[----:B------:R-:W-:Y:S01]  /*bc10*/  MOV R10, UR38 ;  /* 0x00000026000a7c02 */ /* 0x000fe20008000f00 */
[----:B--2---:R-:W1:Y:S03]  /*bc20*/  LDC.64 R2, c[0x0][0x3f8] ;  /* 0x0000fe00ff027b82 */ /* 0x004e660000000a00 */
[----:B------:R-:W-:-:S06]  /*bc30*/  IADD3 R10, R10, -0x1, RZ ;  /* 0xffffffff0a0a7810 */ /* 0x000fcc0007ffe0ff */
        /* <DEDUP_REMOVED lines=12> */
.L_x_3236:
[----:B------:R-:W-:Y:S01]  /*bd00*/  UMOV UR4, 0xffffffff ;  /* 0xffffffff00047882 */ /* 0x000fe20000000000 */
[----:B------:R-:W-:Y:S02]  /*bd10*/  SHF.R.S32.HI R7, RZ, 0x1f, R6 ;  /* 0x0000001fff077819 */ /* 0x000fe40000011406 */
[----:B------:R-:W-:Y:S05]  /*bd20*/  BRA.DIV UR4, `(.L_x_3185) ;  /* 0x0000002a043c7947 */ /* 0x000fea000b800000 */
[----:B------:R-:W-:-:S13]  /*bd30*/  ELECT P6, URZ, PT ;  /* 0x00000000003f782f */ /* 0x000fda00038c0000 */
.L_x_3239:
[----:B------:R-:W-:Y:S05]  /*bd40*/  @!P6 BRA `(.L_x_3186) ;  /* 0x0000000000c4e947 */ /* 0x000fea0003800000 */
[----:B------:R-:W-:Y:S01]  /*bd50*/  MOV R4, R6 ;  /* 0x0000000600047202 */ /* 0x000fe20000000f00 */
        /* <DEDUP_REMOVED lines=17> */
[----:B------:R-:W-:-:S05]  /*be70*/  IADD3 R5, -R11, RZ, RZ ;  /* 0x000000ff0b057210 */ /* 0x000fca0007ffe1ff */
[----:B------:R-:W-:-:S07]  /*be80*/  IMAD R10, R12, R5, R10 ;  /* 0x000000050c0a7224 */ /* 0x000fce00078e020a */
.L_x_3187:
[----:B------:R-:W2:Y:S01]  /*be90*/  S2R R5, SR_TID.X ;  /* 0x0000000000057919 */ /* 0x000ea20000002100 */
[----:B-1----:R-:W-:Y:S02]  /*bea0*/  LEA R8, R16, UR37, 0x3 ;  /* 0x0000002510087c11 */ /* 0x002fe4000f8e18ff */
[----:B--2---:R-:W-:Y:S02]  /*beb0*/  LOP3.LUT R9, R5, 0x7f, RZ, 0xc0, !PT ;  /* 0x0000007f05097812 */ /* 0x004fe400078ec0ff */
[----:B------:R-:W-:Y:S02]  /*bec0*/  SHF.L.U32 R5, R17, 0x1f, RZ ;  /* 0x0000001f11057819 */ /* 0x000fe400000006ff */
[----:B------:R-:W-:Y:S02]  /*bed0*/  ISETP.NE.AND P3, PT, R9, RZ, PT ;  /* 0x000000ff0900720c */ /* 0x000fe40003f65270 */
[----:B------:R-:W1:Y:S02]  /*bee0*/  SYNCS.PHASECHK.TRANS64.TRYWAIT P2, [R8+URZ+0x28c40], R5 ;  /* 0x028c4005080075a7 */ /* 0x000e64000804017f */
[----:B-1----:R-:W-:Y:S09]  /*bef0*/  @!P2 BRA `(.L_x_3188) ;  /* 0x0000002400e8a947 */ /* 0x002ff20003800000 */
.L_x_3240:
[----:B------:R-:W-:Y:S05]  /*bf00*/  @P3 BRA `(.L_x_3189) ;  /* 0x0000000000143947 */ /* 0x000fea0003800000 */
[----:B------:R-:W-:Y:S02]  /*bf10*/  ISETP.NE.AND P2, PT, R19, RZ, PT ;  /* 0x000000ff1300720c */ /* 0x000fe40003f45270 */
[----:B-1----:R-:W-:-:S04]  /*bf20*/  MOV R5, 0x2000 ;  /* 0x0000200000057802 */ /* 0x002fc80000000f00 */
[----:B------:R2:W-:Y:S07]  /*bf30*/  SYNCS.ARRIVE.TRANS64 RZ, [R8+URZ+0x28c30], R5 ;  /* 0x028c300508ff79a7 */ /* 0x0005ee000800003f */
[----:B------:R-:W-:Y:S05]  /*bf40*/  @!P2 BRA `(.L_x_3189) ;  /* 0x000000000004a947 */ /* 0x000fea0003800000 */
[----:B------:R-:W-:Y:S01]  /*bf50*/  BPT.TRAP 0x1 ;  /* 0x000000040000795c */ /* 0x000fe20000300000 */
.L_x_3189:
        /* <DEDUP_REMOVED lines=16> */
.L_x_3186:
        /* <DEDUP_REMOVED lines=9> */
[----:B-12---:R-:W-:Y:S01]  /*c0f0*/  @P2 MOV R5, 0x2000 ;  /* 0x0000200000052802 */ /* 0x006fe20000000f00 */
        /* <DEDUP_REMOVED lines=8> */
[----:B-1----:R-:W-:Y:S01]  /*c180*/  IMAD.U32 R5, RZ, RZ, UR4 ;  /* 0x00000004ff057e24 */ /* 0x002fe2000f8e00ff */
[----:B------:R-:W-:-:S02]  /*c190*/  UMOV UR4, 0x0 ;  /* 0x0000000000047882 */ /* 0x000fc40000000000 */
[----:B------:R1:W-:Y:S02]  /*c1a0*/  UTMALDG.4D [UR8], [UR6], desc[UR4] ;  /* 0x00000408060075b4 */ /* 0x0003e40008019000 */
[----:B------:R-:W-:-:S04]  /*c1b0*/  SHF.L.U32 R5, R5, 0x1f, RZ ;  /* 0x0000001f05057819 */ /* 0x000fc800000006ff */
[----:B------:R-:W2:Y:S02]  /*c1c0*/  SYNCS.PHASECHK.TRANS64.TRYWAIT P2, [UR37+0x28c20], R5 ;  /* 0x028c2005ff0075a7 */ /* 0x000ea40008040165 */
[----:B-12---:R-:W-:Y:S05]  /*c1d0*/  @!P2 BRA `(.L_x_3190) ;  /* 0x000000240044a947 */ /* 0x006fea0003800000 */
.L_x_3241:
[----:B------:R-:W-:Y:S01]  /*c1e0*/  ULDC.64 UR4, c[0x0][0x408] ;  /* 0x0001020000047ab9 */ /* 0x000fe20000000a00 */
[----:B------:R-:W-:Y:S04]  /*c1f0*/  BSSY B0, `(.L_x_3191) ;  /* 0x0000042000007945 */ /* 0x000fe80003800000 */
[----:B------:R-:W-:Y:S05]  /*c200*/  @!P6 BRA `(.L_x_3192) ;  /* 0x000000040000e947 */ /* 0x000fea0003800000 */
[----:B-1----:R-:W1:Y:S01]  /*c210*/  S2R R8, SR_TID.X ;  /* 0x0000000000087919 */ /* 0x002e620000002100 */
[----:B------:R-:W-:Y:S02]  /*c220*/  SHF.L.U32 R5, R17, 0x1f, RZ ;  /* 0x0000001f11057819 */ /* 0x000fe400000006ff */
[----:B-1----:R-:W-:Y:S02]  /*c230*/  LOP3.LUT R9, R8, 0x7f, RZ, 0xc0, !PT ;  /* 0x0000007f08097812 */ /* 0x002fe400078ec0ff */
[----:B------:R-:W-:Y:S02]  /*c240*/  LEA R8, R16, UR37, 0x3 ;  /* 0x0000002510087c11 */ /* 0x000fe4000f8e18ff */
[----:B------:R-:W-:Y:S02]  /*c250*/  ISETP.NE.AND P3, PT, R9, RZ, PT ;  /* 0x000000ff0900720c */ /* 0x000fe40003f65270 */
[----:B------:R-:W1:Y:S02]  /*c260*/  SYNCS.PHASECHK.TRANS64.TRYWAIT P2, [R8+URZ+0x28c60], R5 ;  /* 0x028c6005080075a7 */ /* 0x000e64000804017f */
[----:B-1----:R-:W-:Y:S09]  /*c270*/  @!P2 BRA `(.L_x_3193) ;  /* 0x000000240034a947 */ /* 0x002ff20003800000 */
.L_x_3242:
[----:B------:R-:W-:Y:S05]  /*c280*/  @P3 BRA `(.L_x_3194) ;  /* 0x0000000000143947 */ /* 0x000fea0003800000 */
[----:B------:R-:W-:Y:S02]  /*c290*/  ISETP.NE.AND P2, PT, R19, RZ, PT ;  /* 0x000000ff1300720c */ /* 0x000fe40003f45270 */
[----:B-1----:R-:W-:-:S04]  /*c2a0*/  MOV R5, 0x10000 ;  /* 0x0001000000057802 */ /* 0x002fc80000000f00 */
[----:B------:R2:W-:Y:S07]  /*c2b0*/  SYNCS.ARRIVE.TRANS64 RZ, [R8+URZ+0x28c50], R5 ;  /* 0x028c500508ff79a7 */ /* 0x0005ee000800003f */
[----:B------:R-:W-:Y:S05]  /*c2c0*/  @!P2 BRA `(.L_x_3194) ;  /* 0x000000000004a947 */ /* 0x000fea0003800000 */
[----:B------:R-:W-:Y:S01]  /*c2d0*/  BPT.TRAP 0x1 ;  /* 0x000000040000795c */ /* 0x000fe20000300000 */
.L_x_3194:
        /* <DEDUP_REMOVED lines=51> */
.L_x_3192:
[----:B------:R-:W-:Y:S05]  /*c610*/  BSYNC B0 ;  /* 0x0000000000007941 */ /* 0x000fea0003800000 */
.L_x_3191:
[----:B------:R-:W-:-:S06]  /*c620*/  UISETP.GE.AND UP0, UPT, UR38, 0x2, UPT ;  /* 0x000000022600788c */ /* 0x000fcc000bf06270 */
[----:B------:R-:W-:-:S13]  /*c630*/  PLOP3.LUT P2, PT, PT, PT, UP0, 0x80, 0x0 ;  /* 0x000000000000781c */ /* 0x000fda0003f4f008 */
[----:B------:R-:W-:Y:S05]  /*c640*/  @!P2 BRA `(.L_x_3195) ;  /* 0x00000014009ca947 */ /* 0x000fea0003800000 */
[----:B------:R-:W-:Y:S02]  /*c650*/  ULOP3.LUT UR6, UR38, 0x1, URZ, 0xc0, !UPT ;  /* 0x0000000126067892 */ /* 0x000fe4000f8ec03f */
[----:B------:R-:W-:Y:S02]  /*c660*/  MOV R9, UR38 ;  /* 0x0000002600097c02 */ /* 0x000fe40008000f00 */
[----:B------:R-:W-:Y:S02]  /*c670*/  UISETP.NE.U32.AND UP0, UPT, UR6, 0x1, UPT ;  /* 0x000000010600788c */ /* 0x000fe4000bf05070 */
[----:B------:R-:W-:-:S04]  /*c680*/  IADD3 R9, R9, -0x2, RZ ;  /* 0xfffffffe09097810 */ /* 0x000fc80007ffe0ff */
[----:B-12---:R-:W-:Y:S02]  /*c690*/  MOV R8, R9 ;  /* 0x0000000900087202 */ /* 0x006fe40000000f00 */
[----:B------:R-:W-:-:S13]  /*c6a0*/  PLOP3.LUT P2, PT, PT, PT, UP0, 0x80, 0x0 ;  /* 0x000000000000781c */ /* 0x000fda0003f4f008 */
[----:B------:R-:W-:Y:S05]  /*c6b0*/  @!P2 BRA `(.L_x_3196) ;  /* 0x0000000400d0a947 */ /* 0x000fea0003800000 */
[----:B------:R-:W-:Y:S01]  /*c6c0*/  VIADD R16, R16, 0x1 ;  /* 0x0000000110107836 */ /* 0x000fe20000000000 */
[----:B------:R-:W-:Y:S04]  /*c6d0*/  BSSY B0, `(.L_x_3197) ;  /* 0x0000070000007945 */ /* 0x000fe80003800000 */
[----:B------:R-:W-:-:S04]  /*c6e0*/  ISETP.NE.AND P2, PT, R16, 0x2, PT ;  /* 0x000000021000780c */ /* 0x000fc80003f45270 */
[----:B------:R-:W-:Y:S02]  /*c6f0*/  SEL R8, RZ, 0x1, P2 ;  /* 0x00000001ff087807 */ /* 0x000fe40001000000 */
[----:B------:R-:W-:Y:S02]  /*c700*/  SEL R16, R16, RZ, P2 ;  /* 0x000000ff10107207 */ /* 0x000fe40001000000 */
[----:B------:R-:W-:Y:S01]  /*c710*/  LOP3.LUT R17, R17, R8, RZ, 0x3c, !PT ;  /* 0x0000000811117212 */ /* 0x000fe200078e3cff */
[----:B------:R-:W-:Y:S06]  /*c720*/  @!P6 BRA `(.L_x_3198) ;  /* 0x0000000400a8e947 */ /* 0x000fec0003800000 */
        /* <DEDUP_REMOVED lines=11> */
[----:B------:R-:W-:Y:S02]  /*c7e0*/  SHF.R.S32.HI R5, RZ, 0x1f, R10 ;  /* 0x0000001fff057819 */ /* 0x000fe4000001140a */
[----:B------:R-:W-:-:S05]  /*c7f0*/  MOV R4, R10 ;  /* 0x0000000a00047202 */ /* 0x000fca0000000f00 */
[----:B------:R-:W-:-:S03]  /*c800*/  IMAD.WIDE.U32 R4, R6, UR6, R4 ;  /* 0x0000000606047c25 */ /* 0x000fc6000f8e0004 */
[----:B------:R-:W-:Y:S02]  /*c810*/  LEA R2, P2, R4, R2, 0x2 ;  /* 0x0000000204027211 */ /* 0x000fe400078410ff */
[----:B------:R-:W-:-:S04]  /*c820*/  IADD3 R5, R11, R5, RZ ;  /* 0x000000050b057210 */ /* 0x000fc80007ffe0ff */
[----:B------:R-:W-:-:S05]  /*c830*/  LEA.HI.X R3, R4, R3, R5, 0x2, P2 ;  /* 0x0000000304037211 */ /* 0x000fca00010f1405 */
[----:B------:R1:W5:Y:S01]  /*c840*/  LDG.E R4, desc[UR50][R2.64] ;  /* 0x0000003202047981 */ /* 0x000362000c1e1900 */
[----:B------:R-:W-:-:S04]  /*c850*/  IMAD.MOV R5, RZ, RZ, -R10 ;  /* 0x000000ffff057224 */ /* 0x000fc800078e0a0a */
[----:B------:R-:W-:-:S07]  /*c860*/  IMAD R8, R8, R5, R9 ;  /* 0x0000000508087224 */ /* 0x000fce00078e0209 */
.L_x_3199:
[----:B-1----:R-:W1:Y:S01]  /*c870*/  S2R R2, SR_TID.X ;  /* 0x0000000000027919 */ /* 0x002e620000002100 */
[----:B------:R-:W-:Y:S02]  /*c880*/  SHF.L.U32 R3, R17, 0x1f, RZ ;  /* 0x0000001f11037819 */ /* 0x000fe400000006ff */
[----:B-1----:R-:W-:Y:S02]  /*c890*/  LOP3.LUT R5, R2, 0x7f, RZ, 0xc0, !PT ;  /* 0x0000007f02057812 */ /* 0x002fe400078ec0ff */
[----:B------:R-:W-:Y:S02]  /*c8a0*/  LEA R2, R16, UR37, 0x3 ;  /* 0x0000002510027c11 */ /* 0x000fe4000f8e18ff */
[----:B------:R-:W-:Y:S02]  /*c8b0*/  ISETP.NE.AND P2, PT, R5, RZ, PT ;  /* 0x000000ff0500720c */ /* 0x000fe40003f45270 */
[----:B------:R-:W1:Y:S02]  /*c8c0*/  SYNCS.PHASECHK.TRANS64.TRYWAIT P3, [R2+URZ+0x28c40], R3 ;  /* 0x028c4003020075a7 */ /* 0x000e64000806017f */
[----:B-1----:R-:W-:Y:S09]  /*c8d0*/  @!P3 BRA `(.L_x_3200) ;  /* 0x0000001c00b0b947 */ /* 0x002ff20003800000 */
.L_x_3243:
[----:B------:R-:W-:Y:S05]  /*c8e0*/  @P2 BRA `(.L_x_3201) ;  /* 0x0000000000142947 */ /* 0x000fea0003800000 */
[----:B------:R-:W-:Y:S02]  /*c8f0*/  ISETP.NE.AND P3, PT, R19, RZ, PT ;  /* 0x000000ff1300720c */ /* 0x000fe40003f65270 */
[----:B------:R-:W-:-:S04]  /*c900*/  MOV R5, 0x2000 ;  /* 0x0000200000057802 */ /* 0x000fc80000000f00 */
[----:B------:R2:W-:Y:S07]  /*c910*/  SYNCS.ARRIVE.TRANS64 RZ, [R2+URZ+0x28c30], R5 ;  /* 0x028c300502ff79a7 */ /* 0x0005ee000800003f */
[----:B------:R-:W-:Y:S05]  /*c920*/  @!P3 BRA `(.L_x_3201) ;  /* 0x000000000004b947 */ /* 0x000fea0003800000 */
[----:B------:R-:W-:Y:S01]  /*c930*/  BPT.TRAP 0x1 ;  /* 0x000000040000795c */ /* 0x000fe20000300000 */
.L_x_3201:
[----:B------:R-:W-:Y:S01]  /*c940*/  R2UR UR8, R16 ;  /* 0x00000000100872ca */ /* 0x000fe200000e0000 */
[----:B------:R-:W-:Y:S01]  /*c950*/  UIADD3 UR6, UP0, UR46, 0x370, URZ ;  /* 0x000003702e067890 */ /* 0x000fe2000ff1e03f */
[----:B------:R-:W-:Y:S01]  /*c960*/  R2UR UR9, R2 ;  /* 0x00000000020972ca */ /* 0x000fe200000e0000 */
[----:B------:R-:W-:Y:S01]  /*c970*/  UMOV UR14, 0x0 ;  /* 0x00000000000e7882 */ /* 0x000fe20000000000 */
[----:B--2---:R-:W-:Y:S01]  /*c980*/  SHF.L.U32 R5, R8, 0x6, RZ ;  /* 0x0000000608057819 */ /* 0x004fe200000006ff */
        /* <DEDUP_REMOVED lines=10> */
[----:B------:R-:W3:Y:S02]  /*ca30*/  SYNCS.PHASECHK.TRANS64.TRYWAIT P3, [R2+URZ+0x28c60], R3 ;  /* 0x028c6003020075a7 */ /* 0x000ee4000806017f */
[----:B--23--:R-:W-:Y:S05]  /*ca40*/  @!P3 BRA `(.L_x_3202) ;  /* 0x0000001c0068b947 */ /* 0x00cfea0003800000 */
.L_x_3244:
[----:B------:R-:W-:Y:S05]  /*ca50*/  @P2 BRA `(.L_x_3203) ;  /* 0x0000000000142947 */ /* 0x000fea0003800000 */
[----:B------:R-:W-:Y:S02]  /*ca60*/  ISETP.NE.AND P2, PT, R19, RZ, PT ;  /* 0x000000ff1300720c */ /* 0x000fe40003f45270 */
[----:B-12---:R-:W-:-:S04]  /*ca70*/  MOV R3, 0x10000 ;  /* 0x0001000000037802 */ /* 0x006fc80000000f00 */
[----:B------:R3:W-:Y:S07]  /*ca80*/  SYNCS.ARRIVE.TRANS64 RZ, [R2+URZ+0x28c50], R3 ;  /* 0x028c500302ff79a7 */ /* 0x0007ee000800003f */
[----:B------:R-:W-:Y:S05]  /*ca90*/  @!P2 BRA `(.L_x_3203) ;  /* 0x000000000004a947 */ /* 0x000fea0003800000 */
[----:B------:R-:W-:Y:S01]  /*caa0*/  BPT.TRAP 0x1 ;  /* 0x000000040000795c */ /* 0x000fe20000300000 */
.L_x_3203:
        /* <DEDUP_REMOVED lines=50> */
.L_x_3198:
[----:B------:R-:W-:Y:S05]  /*cdd0*/  BSYNC B0 ;  /* 0x0000000000007941 */ /* 0x000fea0003800000 */
.L_x_3197:
[----:B------:R-:W-:-:S06]  /*cde0*/  UIADD3 UR6, UR38, -0x3, URZ ;  /* 0xfffffffd26067890 */ /* 0x000fcc000fffe03f */
[----:B------:R-:W-:-:S07]  /*cdf0*/  MOV R8, UR6 ;  /* 0x0000000600087c02 */ /* 0x000fce0008000f00 */
.L_x_3196:
[----:B------:R-:W-:Y:S01]  /*ce00*/  ISETP.NE.AND P2, PT, R9, RZ, PT ;  /* 0x000000ff0900720c */ /* 0x000fe20003f45270 */
[----:B------:R-:W-:-:S12]  /*ce10*/  BSSY B0, `(.L_x_3195) ;  /* 0x00000ea000007945 */ /* 0x000fd80003800000 */
[----:B------:R-:W-:Y:S05]  /*ce20*/  @!P2 BRA `(.L_x_3204) ;  /* 0x0000000c00a0a947 */ /* 0x000fea0003800000 */
.L_x_3219:
        /* <DEDUP_REMOVED lines=11> */
[----:B------:R-:W-:Y:S01]  /*cee0*/  MOV R11, R8 ;  /* 0x00000008000b7202 */ /* 0x000fe20000000f00 */
[----:B------:R-:W-:-:S04]  /*cef0*/  IMAD R13, R7, UR4, RZ ;  /* 0x00000004070d7c24 */ /* 0x000fc8000f8e02ff */
[----:B------:R-:W-:Y:S02]  /*cf00*/  IMAD R13, R6, UR5, R13 ;  /* 0x00000005060d7c24 */ /* 0x000fe4000f8e020d */
[----:B------:R-:W2:Y:S01]  /*cf10*/  LDC.64 R4, c[0x0][0x3f8] ;  /* 0x0000fe00ff047b82 */ /* 0x000ea20000000a00 */
[----:B-1----:R-:W-:-:S13]  /*cf20*/  ISETP.NE.AND P2, PT, R10, 0x1, PT ;  /* 0x000000010a00780c */ /* 0x002fda0003f45270 */
[----:B------:R-:W1:Y:S02]  /*cf30*/  @P2 LDC.64 R2, c[0x0][0x420] ;  /* 0x00010800ff022b82 */ /* 0x000e640000000a00 */
[----:B-1----:R-:W-:-:S05]  /*cf40*/  @P2 IMAD.HI.U32 R2, R8, R2, RZ ;  /* 0x0000000208022227 */ /* 0x002fca00078e00ff */
[----:B------:R-:W-:-:S04]  /*cf50*/  @P2 SHF.R.U32.HI R11, RZ, R3, R2 ;  /* 0x00000003ff0b2219 */ /* 0x000fc80000011602 */
[----:B------:R-:W-:Y:S02]  /*cf60*/  SHF.R.S32.HI R3, RZ, 0x1f, R11 ;  /* 0x0000001fff037819 */ /* 0x000fe4000001140b */
[----:B------:R-:W-:-:S05]  /*cf70*/  MOV R2, R11 ;  /* 0x0000000b00027202 */ /* 0x000fca0000000f00 */
[----:B------:R-:W-:-:S05]  /*cf80*/  IMAD.WIDE.U32 R2, R6, UR4, R2 ;  /* 0x0000000406027c25 */ /* 0x000fca000f8e0002 */
[----:B------:R-:W-:Y:S02]  /*cf90*/  IADD3 R3, R13, R3, RZ ;  /* 0x000000030d037210 */ /* 0x000fe40007ffe0ff */
[----:B--2---:R-:W-:-:S04]  /*cfa0*/  LEA R4, P2, R2, R4, 0x2 ;  /* 0x0000000402047211 */ /* 0x004fc800078410ff */
[----:B------:R-:W-:-:S05]  /*cfb0*/  LEA.HI.X R5, R2, R5, R3, 0x2, P2 ;  /* 0x0000000502057211 */ /* 0x000fca00010f1403 */
[----:B------:R1:W5:Y:S01]  /*cfc0*/  LDG.E R4, desc[UR50][R4.64] ;  /* 0x0000003204047981 */ /* 0x000362000c1e1900 */
[----:B------:R-:W-:-:S04]  /*cfd0*/  IMAD.MOV R3, RZ, RZ, -R11 ;  /* 0x000000ffff037224 */ /* 0x000fc800078e0a0b */
[----:B------:R-:W-:-:S07]  /*cfe0*/  IMAD R10, R10, R3, R8 ;  /* 0x000000030a0a7224 */ /* 0x000fce00078e0208 */
.L_x_3207:
[----:B------:R-:W1:Y:S01]  /*cff0*/  S2R R2, SR_TID.X ;  /* 0x0000000000027919 */ /* 0x000e620000002100 */
[----:B------:R-:W-:Y:S02]  /*d000*/  LEA R3, R9, UR37, 0x3 ;  /* 0x0000002509037c11 */ /* 0x000fe4000f8e18ff */
[----:B-1----:R-:W-:Y:S02]  /*d010*/  LOP3.LUT R5, R2, 0x7f, RZ, 0xc0, !PT ;  /* 0x0000007f02057812 */ /* 0x002fe400078ec0ff */
[----:B------:R-:W-:Y:S02]  /*d020*/  SHF.L.U32 R2, R17, 0x1f, RZ ;  /* 0x0000001f11027819 */ /* 0x000fe400000006ff */
[----:B------:R-:W-:Y:S02]  /*d030*/  ISETP.NE.AND P2, PT, R5, RZ, PT ;  /* 0x000000ff0500720c */ /* 0x000fe40003f45270 */
[----:B------:R-:W1:Y:S02]  /*d040*/  SYNCS.PHASECHK.TRANS64.TRYWAIT P3, [R3+URZ+0x28c40], R2 ;  /* 0x028c4002030075a7 */ /* 0x000e64000806017f */
[----:B-1----:R-:W-:Y:S09]  /*d050*/  @!P3 BRA `(.L_x_3208) ;  /* 0x0000001400f8b947 */ /* 0x002ff20003800000 */
.L_x_3245:
[----:B------:R-:W-:Y:S05]  /*d060*/  @P2 BRA `(.L_x_3209) ;  /* 0x0000000000142947 */ /* 0x000fea0003800000 */
[----:B------:R-:W-:Y:S02]  /*d070*/  ISETP.NE.AND P3, PT, R19, RZ, PT ;  /* 0x000000ff1300720c */ /* 0x000fe40003f65270 */
[----:B------:R-:W-:-:S04]  /*d080*/  MOV R12, 0x2000 ;  /* 0x00002000000c7802 */ /* 0x000fc80000000f00 */
[----:B------:R2:W-:Y:S07]  /*d090*/  SYNCS.ARRIVE.TRANS64 RZ, [R3+URZ+0x28c30], R12 ;  /* 0x028c300c03ff79a7 */ /* 0x0005ee000800003f */
[----:B------:R-:W-:Y:S05]  /*d0a0*/  @!P3 BRA `(.L_x_3209) ;  /* 0x000000000004b947 */ /* 0x000fea0003800000 */
[----:B------:R-:W-:Y:S01]  /*d0b0*/  BPT.TRAP 0x1 ;  /* 0x000000040000795c */ /* 0x000fe20000300000 */
.L_x_3209:
        /* <DEDUP_REMOVED lines=17> */
.L_x_3246:
[----:B------:R-:W-:Y:S05]  /*d1d0*/  @P2 BRA `(.L_x_3211) ;  /* 0x0000000000142947 */ /* 0x000fea0003800000 */
[----:B------:R-:W-:Y:S02]  /*d1e0*/  ISETP.NE.AND P2, PT, R19, RZ, PT ;  /* 0x000000ff1300720c */ /* 0x000fe40003f45270 */
[----:B-1-3--:R-:W-:-:S04]  /*d1f0*/  MOV R2, 0x10000 ;  /* 0x0001000000027802 */ /* 0x00afc80000000f00 */
[----:B------:R4:W-:Y:S07]  /*d200*/  SYNCS.ARRIVE.TRANS64 RZ, [R3+URZ+0x28c50], R2 ;  /* 0x028c500203ff79a7 */ /* 0x0009ee000800003f */
[----:B------:R-:W-:Y:S05]  /*d210*/  @!P2 BRA `(.L_x_3211) ;  /* 0x000000000004a947 */ /* 0x000fea0003800000 */
[----:B------:R-:W-:Y:S01]  /*d220*/  BPT.TRAP 0x1 ;  /* 0x000000040000795c */ /* 0x000fe20000300000 */
.L_x_3211:
        /* <DEDUP_REMOVED lines=50> */
.L_x_3206:
[----:B------:R-:W-:Y:S05]  /*d550*/  BSYNC B1 ;  /* 0x0000000000017941 */ /* 0x000fea0003800000 */
.L_x_3205:
[----:B------:R-:W-:Y:S01]  /*d560*/  IADD3 R9, R9, 0x1, RZ ;  /* 0x0000000109097810 */ /* 0x000fe20007ffe0ff */
[----:B------:R-:W-:Y:S03]  /*d570*/  BSSY B1, `(.L_x_3212) ;  /* 0x0000070000017945 */ /* 0x000fe60003800000 */
[----:B------:R-:W-:-:S04]  /*d580*/  ISETP.NE.AND P2, PT, R9, 0x2, PT ;  /* 0x000000020900780c */ /* 0x000fc80003f45270 */
[----:B---34-:R-:W-:Y:S02]  /*d590*/  SEL R2, RZ, 0x1, P2 ;  /* 0x00000001ff027807 */ /* 0x018fe40001000000 */
[----:B------:R-:W-:Y:S02]  /*d5a0*/  SEL R16, R9, RZ, P2 ;  /* 0x000000ff09107207 */ /* 0x000fe40001000000 */
[----:B------:R-:W-:Y:S01]  /*d5b0*/  LOP3.LUT R17, R17, R2, RZ, 0x3c, !PT ;  /* 0x0000000211117212 */ /* 0x000fe200078e3cff */
[----:B------:R-:W-:Y:S06]  /*d5c0*/  @!P6 BRA `(.L_x_3213) ;  /* 0x0000000400a8e947 */ /* 0x000fec0003800000 */
[----:B------:R-:W-:Y:S01]  /*d5d0*/  VIADD R10, R8, 0xffffffff ;  /* 0xffffffff080a7836 */ /* 0x000fe20000000000 */
[----:B------:R-:W-:Y:S06]  /*d5e0*/  @!P0 BRA `(.L_x_3214) ;  /* 0x0000000000488947 */ /* 0x000fec0003800000 */
[----:B------:R-:W1:Y:S01]  /*d5f0*/  LDC R9, c[0x0][0x41c] ;  /* 0x00010700ff097b82 */ /* 0x000e620000000800 */
[----:B------:R-:W-:Y:S01]  /*d600*/  MOV R11, R10 ;  /* 0x0000000a000b7202 */ /* 0x000fe20000000f00 */
[----:B------:R-:W-:-:S04]  /*d610*/  IMAD R13, R7, UR4, RZ ;  /* 0x00000004070d7c24 */ /* 0x000fc8000f8e02ff */
[----:B------:R-:W-:Y:S02]  /*d620*/  IMAD R13, R6, UR5, R13 ;  /* 0x00000005060d7c24 */ /* 0x000fe4000f8e020d */
[----:B------:R-:W3:Y:S01]  /*d630*/  LDC.64 R4, c[0x0][0x3f8] ;  /* 0x0000fe00ff047b82 */ /* 0x000ee20000000a00 */
[----:B-1----:R-:W-:-:S13]  /*d640*/  ISETP.NE.AND P2, PT, R9, 0x1, PT ;  /* 0x000000010900780c */ /* 0x002fda0003f45270 */
[----:B--2---:R-:W1:Y:S02]  /*d650*/  @P2 LDC.64 R2, c[0x0][0x420] ;  /* 0x00010800ff022b82 */ /* 0x004e640000000a00 */
[----:B-1----:R-:W-:-:S05]  /*d660*/  @P2 IMAD.HI.U32 R2, R10, R2, RZ ;  /* 0x000000020a022227 */ /* 0x002fca00078e00ff */
[----:B------:R-:W-:-:S04]  /*d670*/  @P2 SHF.R.U32.HI R11, RZ, R3, R2 ;  /* 0x00000003ff0b2219 */ /* 0x000fc80000011602 */
[----:B------:R-:W-:Y:S02]  /*d680*/  SHF.R.S32.HI R3, RZ, 0x1f, R11 ;  /* 0x0000001fff037819 */ /* 0x000fe4000001140b */
[----:B------:R-:W-:-:S05]  /*d690*/  MOV R2, R11 ;  /* 0x0000000b00027202 */ /* 0x000fca0000000f00 */
[----:B------:R-:W-:-:S05]  /*d6a0*/  IMAD.WIDE.U32 R2, R6, UR4, R2 ;  /* 0x0000000406027c25 */ /* 0x000fca000f8e0002 */
[----:B------:R-:W-:Y:S02]  /*d6b0*/  IADD3 R3, R13, R3, RZ ;  /* 0x000000030d037210 */ /* 0x000fe40007ffe0ff */
[----:B---3--:R-:W-:-:S04]  /*d6c0*/  LEA R4, P2, R2, R4, 0x2 ;  /* 0x0000000402047211 */ /* 0x008fc800078410ff */
[----:B------:R-:W-:-:S05]  /*d6d0*/  LEA.HI.X R5, R2, R5, R3, 0x2, P2 ;  /* 0x0000000502057211 */ /* 0x000fca00010f1403 */
[----:B------:R1:W5:Y:S01]  /*d6e0*/  LDG.E R4, desc[UR50][R4.64] ;  /* 0x0000003204047981 */ /* 0x000362000c1e1900 */
[----:B------:R-:W-:-:S05]  /*d6f0*/  IADD3 R2, -R11, RZ, RZ ;  /* 0x000000ff0b027210 */ /* 0x000fca0007ffe1ff */
[----:B------:R-:W-:-:S07]  /*d700*/  IMAD R10, R9, R2, R10 ;  /* 0x00000002090a7224 */ /* 0x000fce00078e020a */
.L_x_3214:
[----:B------:R-:W1:Y:S01]  /*d710*/  S2R R2, SR_TID.X ;  /* 0x0000000000027919 */ /* 0x000e620000002100 */
[----:B--2---:R-:W-:Y:S02]  /*d720*/  SHF.L.U32 R3, R17, 0x1f, RZ ;  /* 0x0000001f11037819 */ /* 0x004fe400000006ff */
[----:B-1----:R-:W-:Y:S02]  /*d730*/  LOP3.LUT R5, R2, 0x7f, RZ, 0xc0, !PT ;  /* 0x0000007f02057812 */ /* 0x002fe400078ec0ff */
[----:B------:R-:W-:Y:S02]  /*d740*/  LEA R2, R16, UR37, 0x3 ;  /* 0x0000002510027c11 */ /* 0x000fe4000f8e18ff */
[----:B------:R-:W-:Y:S02]  /*d750*/  ISETP.NE.AND P2, PT, R5, RZ, PT ;  /* 0x000000ff0500720c */ /* 0x000fe40003f45270 */
[----:B------:R-:W1:Y:S02]  /*d760*/  SYNCS.PHASECHK.TRANS64.TRYWAIT P3, [R2+URZ+0x28c40], R3 ;  /* 0x028c4003020075a7 */ /* 0x000e64000806017f */
[----:B-1----:R-:W-:Y:S09]  /*d770*/  @!P3 BRA `(.L_x_3215) ;  /* 0x000000100058b947 */ /* 0x002ff20003800000 */
.L_x_3247:
[----:B------:R-:W-:Y:S05]  /*d780*/  @P2 BRA `(.L_x_3216) ;  /* 0x0000000000142947 */ /* 0x000fea0003800000 */
[----:B------:R-:W-:Y:S01]  /*d790*/  ISETP.NE.AND P3, PT, R19, RZ, PT ;  /* 0x000000ff1300720c */ /* 0x000fe20003f65270 */
[----:B------:R-:W-:-:S04]  /*d7a0*/  IMAD.MOV.U32 R5, RZ, RZ, 0x2000 ;  /* 0x00002000ff057424 */ /* 0x000fc800078e00ff */
[----:B------:R2:W-:Y:S08]  /*d7b0*/  SYNCS.ARRIVE.TRANS64 RZ, [R2+URZ+0x28c30], R5 ;  /* 0x028c300502ff79a7 */ /* 0x0005f0000800003f */
[----:B------:R-:W-:Y:S05]  /*d7c0*/  @!P3 BRA `(.L_x_3216) ;  /* 0x000000000004b947 */ /* 0x000fea0003800000 */
[----:B------:R-:W-:Y:S01]  /*d7d0*/  BPT.TRAP 0x1 ;  /* 0x000000040000795c */ /* 0x000fe20000300000 */
.L_x_3216:
        /* <DEDUP_REMOVED lines=17> */
.L_x_3248:
[----:B------:R-:W-:Y:S05]  /*d8f0*/  @P2 BRA `(.L_x_3218) ;  /* 0x0000000000142947 */ /* 0x000fea0003800000 */
[----:B------:R-:W-:Y:S02]  /*d900*/  ISETP.NE.AND P2, PT, R19, RZ, PT ;  /* 0x000000ff1300720c */ /* 0x000fe40003f45270 */
[----:B-1-3--:R-:W-:-:S04]  /*d910*/  MOV R3, 0x10000 ;  /* 0x0001000000037802 */ /* 0x00afc80000000f00 */
[----:B------:R4:W-:Y:S07]  /*d920*/  SYNCS.ARRIVE.TRANS64 RZ, [R2+URZ+0x28c50], R3 ;  /* 0x028c500302ff79a7 */ /* 0x0009ee000800003f */
[----:B------:R-:W-:Y:S05]  /*d930*/  @!P2 BRA `(.L_x_3218) ;  /* 0x000000000004a947 */ /* 0x000fea0003800000 */
[----:B------:R-:W-:Y:S01]  /*d940*/  BPT.TRAP 0x1 ;  /* 0x000000040000795c */ /* 0x000fe20000300000 */
.L_x_3218:
        /* <DEDUP_REMOVED lines=50> */
.L_x_3213:
[----:B------:R-:W-:Y:S05]  /*dc70*/  BSYNC B1 ;  /* 0x0000000000017941 */ /* 0x000fea0003800000 */
.L_x_3212:
[C---:B------:R-:W-:Y:S02]  /*dc80*/  ISETP.GT.AND P2, PT, R8.reuse, 0x1, PT ;  /* 0x000000010800780c */ /* 0x040fe40003f44270 */
[----:B------:R-:W-:-:S11]  /*dc90*/  IADD3 R8, R8, -0x2, RZ ;  /* 0xfffffffe08087810 */ /* 0x000fd60007ffe0ff */
[----:B------:R-:W-:Y:S05]  /*dca0*/  @P2 BRA `(.L_x_3219) ;  /* 0xfffffff000602947 */ /* 0x000fea000383ffff */
.L_x_3204:
[----:B------:R-:W-:Y:S05]  /*dcb0*/  BSYNC B0 ;  /* 0x0000000000007941 */ /* 0x000fea0003800000 */
.L_x_3195:
        /* <DEDUP_REMOVED lines=18> */
.L_x_3221:
[----:B------:R-:W-:Y:S05]  /*dde0*/  BSYNC B0 ;  /* 0x0000000000007941 */ /* 0x000fea0003800000 */
.L_x_3220:
[----:B------:R-:W-:Y:S01]  /*ddf0*/  SEL R16, R16, RZ, P0 ;  /* 0x000000ff10107207 */ /* 0x000fe20000000000 */
[----:B------:R-:W-:-:S07]  /*de00*/  IMAD.MOV.U32 R13, RZ, RZ, R18 ;  /* 0x000000ffff0d7224 */ /* 0x000fce00078e0012 */
.L_x_3180:
[----:B------:R-:W-:Y:S05]  /*de10*/  BSYNC B6 ;  /* 0x0000000000067941 */ /* 0x000fea0003800000 */
.L_x_3178:
[----:B------:R-:W-:-:S03]  /*de20*/  UMOV UR6, 0xffffffff ;  /* 0xffffffff00067882 */ /* 0x000fc60000000000 */
[----:B------:R-:W-:Y:S05]  /*de30*/  BRA.DIV UR6, `(.L_x_3222) ;  /* 0x0000000a06d07947 */ /* 0x000fea000b800000 */
[----:B------:R1:W1:Y:S02]  /*de40*/  SHFL.IDX PT, R14, R13, RZ, 0x1f ;  /* 0x00001fff0d0e7589 */ /* 0x00026400000e0000 */
.L_x_3251:
        /* <DEDUP_REMOVED lines=12> */
.L_x_3175:
        /* <DEDUP_REMOVED lines=11> */
.L_x_3252:
        /* <DEDUP_REMOVED lines=14> */
.L_x_3227:
[----:B------:R-:W-:Y:S02]  /*e0a0*/  IADD3 R3, R7, 0x28c40, RZ ;  /* 0x00028c4007037810 */ /* 0x000fe40007ffe0ff */
[----:B------:R-:W-:Y:S02]  /*e0b0*/  SHF.L.U32 R4, R17, 0x1f, RZ ;  /* 0x0000001f11047819 */ /* 0x000fe400000006ff */
[C---:B------:R-:W-:Y:S01]  /*e0c0*/  IADD3 R0, R16.reuse, 0x1, RZ ;  /* 0x0000000110007810 */ /* 0x040fe20007ffe0ff */
[----:B------:R-:W-:-:S03]  /*e0d0*/  IMAD R5, R16, 0x8, R3 ;  /* 0x0000000810057824 */ /* 0x000fc600078e0203 */
[----:B------:R-:W-:Y:S01]  /*e0e0*/  ISETP.NE.AND P1, PT, R0, 0x2, PT ;  /* 0x000000020000780c */ /* 0x000fe20003f25270 */
[----:B------:R-:W1:Y:S03]  /*e0f0*/  SYNCS.PHASECHK.TRANS64.TRYWAIT P0, [R5+URZ], R4 ;  /* 0x00000004050075a7 */ /* 0x000e66000800017f */
[----:B------:R-:W-:-:S04]  /*e100*/  SEL R2, RZ, 0x1, P1 ;  /* 0x00000001ff027807 */ /* 0x000fc80000800000 */
[----:B------:R-:W-:Y:S02]  /*e110*/  LOP3.LUT R17, R17, R2, RZ, 0x3c, !PT ;  /* 0x0000000211117212 */ /* 0x000fe400078e3cff */
[----:B------:R-:W-:Y:S02]  /*e120*/  SEL R2, R0, RZ, P1 ;  /* 0x000000ff00027207 */ /* 0x000fe40000800000 */
[----:B------:R-:W-:Y:S02]  /*e130*/  SHF.L.U32 R0, R17, 0x1f, RZ ;  /* 0x0000001f11007819 */ /* 0x000fe400000006ff */
[----:B------:R-:W-:Y:S01]  /*e140*/  LEA R3, R2, R3, 0x3 ;  /* 0x0000000302037211 */ /* 0x000fe200078e18ff */
[----:B-1----:R-:W-:Y:S06]  /*e150*/  @!P0 BRA `(.L_x_3228) ;  /* 0x0000000800408947 */ /* 0x002fec0003800000 */
.L_x_3253:
[----:B------:R-:W2:Y:S02]  /*e160*/  SYNCS.PHASECHK.TRANS64.TRYWAIT P0, [R3+URZ], R0 ;  /* 0x00000000030075a7 */ /* 0x000ea4000800017f */
[----:B--2---:R-:W-:Y:S05]  /*e170*/  @!P0 BRA `(.L_x_3229) ;  /* 0x00000008004c8947 */ /* 0x004fea0003800000 */
.L_x_3254:
[----:B------:R-:W-:Y:S05]  /*e180*/  @!P2 BRA `(.L_x_3230) ;  /* 0x000000000004a947 */ /* 0x000fea0003800000 */
[----:B------:R-:W-:Y:S01]  /*e190*/  BPT.TRAP 0x1 ;  /* 0x000000040000795c */ /* 0x000fe20000300000 */
.L_x_3230:
[----:B--2---:R-:W-:-:S04]  /*e1a0*/  IADD3 R3, R7, 0x28c60, RZ ;  /* 0x00028c6007037810 */ /* 0x004fc80007ffe0ff */
[----:B-1----:R-:W-:-:S04]  /*e1b0*/  LEA R5, R16, R3, 0x3 ;  /* 0x0000000310057211 */ /* 0x002fc800078e18ff */
[----:B------:R-:W1:Y:S02]  /*e1c0*/  SYNCS.PHASECHK.TRANS64.TRYWAIT P0, [R5+URZ], R4 ;  /* 0x00000004050075a7 */ /* 0x000e64000800017f */
[----:B-1----:R-:W-:Y:S05]  /*e1d0*/  @!P0 BRA `(.L_x_3231) ;  /* 0x0000000800488947 */ /* 0x002fea0003800000 */
.L_x_3255:
[----:B------:R-:W-:-:S07]  /*e1e0*/  IMAD R3, R2, 0x8, R3 ;  /* 0x0000000802037824 */ /* 0x000fce00078e0203 */
.L_x_3232:
[----:B--2---:R2:W3:Y:S02]  /*e1f0*/  SYNCS.PHASECHK.TRANS64.TRYWAIT P0, [R3+URZ], R0 ;  /* 0x00000000030075a7 */ /* 0x0044e4000800017f */
[----:B---3--:R-:W-:Y:S05]  /*e200*/  @!P0 NANOSLEEP.SYNCS 0x989680 ;  /* 0x009896800000895d */ /* 0x008fea0003900000 */
[----:B------:R-:W3:Y:S02]  /*e210*/  @!P0 SYNCS.PHASECHK.TRANS64 P0, [R3+URZ], R0 ;  /* 0x00000000030085a7 */ /* 0x000ee4000800007f */
[----:B---3--:R-:W-:Y:S05]  /*e220*/  @!P0 BRA `(.L_x_3232) ;  /* 0xfffffffc00f08947 */ /* 0x008fea000383ffff */
.L_x_3226:
[----:B------:R-:W-:Y:S05]  /*e230*/  BSYNC B0 ;  /* 0x0000000000007941 */ /* 0x000fea0003800000 */
.L_x_3225:
[----:B------:R-:W-:Y:S05]  /*e240*/  EXIT ;  /* 0x000000000000794d */ /* 0x000fea0003800000 */
.L_x_3127:
[----:B-1----:R-:W-:-:S04]  /*e250*/  MOV R3, UR16 ;  /* 0x0000001000037c02 */ /* 0x002fc80008000f00 */
[----:B------:R1:W2:Y:S03]  /*e260*/  SYNCS.PHASECHK.TRANS64.TRYWAIT P0, [R3+URZ+0x28c50], R0 ;  /* 0x028c5000030075a7 */ /* 0x0002a6000800017f */
[----:B--2---:R-:W-:Y:S05]  /*e270*/  @!P0 NANOSLEEP.SYNCS 0x989680 ;  /* 0x009896800000895d */ /* 0x004fea0003900000 */
[----:B------:R-:W2:Y:S02]  /*e280*/  @!P0 SYNCS.PHASECHK.TRANS64 P0, [R3+URZ+0x28c50], R0 ;  /* 0x028c5000030085a7 */ /* 0x000ea4000800007f */
[----:B--2---:R-:W-:Y:S05]  /*e290*/  @!P0 BRA `(.L_x_3127) ;  /* 0xfffffffc00ec8947 */ /* 0x004fea000383ffff */
[----:B------:R-:W-:Y:S05]  /*e2a0*/  BRA `(.L_x_3233) ;  /* 0xffffff34006c7947 */ /* 0x000fea000383ffff */
.L_x_3132:
[----:B--2---:R-:W-:-:S04]  /*e2b0*/  MOV R4, UR6 ;  /* 0x0000000600047c02 */ /* 0x004fc80008000f00 */
[----:B------:R2:W3:Y:S03]  /*e2c0*/  SYNCS.PHASECHK.TRANS64.TRYWAIT P0, [R4+URZ+0x28c50], R3 ;  /* 0x028c5003040075a7 */ /* 0x0004e6000800017f */
[----:B---3--:R-:W-:Y:S05]  /*e2d0*/  @!P0 NANOSLEEP.SYNCS 0x989680 ;  /* 0x009896800000895d */ /* 0x008fea0003900000 */
[----:B------:R-:W3:Y:S02]  /*e2e0*/  @!P0 SYNCS.PHASECHK.TRANS64 P0, [R4+URZ+0x28c50], R3 ;  /* 0x028c5003040085a7 */ /* 0x000ee4000800007f */
[----:B---3--:R-:W-:Y:S05]  /*e2f0*/  @!P0 BRA `(.L_x_3132) ;  /* 0xfffffffc00ec8947 */ /* 0x008fea000383ffff */
[----:B------:R-:W-:Y:S05]  /*e300*/  BRA `(.L_x_3131) ;  /* 0xffffff4000807947 */ /* 0x000fea000383ffff */
.L_x_3135:
[----:B-1----:R-:W-:-:S04]  /*e310*/  MOV R3, UR48 ;  /* 0x0000003000037c02 */ /* 0x002fc80008000f00 */
[----:B------:R1:W2:Y:S03]  /*e320*/  SYNCS.PHASECHK.TRANS64.TRYWAIT P1, [R3+URZ+0x28c00], R0 ;  /* 0x028c0000030075a7 */ /* 0x0002a6000802017f */
[----:B--2---:R-:W-:Y:S05]  /*e330*/  @!P1 NANOSLEEP.SYNCS 0x989680 ;  /* 0x009896800000995d */ /* 0x004fea0003900000 */
[----:B------:R-:W2:Y:S02]  /*e340*/  @!P1 SYNCS.PHASECHK.TRANS64 P1, [R3+URZ+0x28c00], R0 ;  /* 0x028c0000030095a7 */ /* 0x000ea4000802007f */
[----:B--2---:R-:W-:Y:S05]  /*e350*/  @!P1 BRA `(.L_x_3135) ;  /* 0xfffffffc00ec9947 */ /* 0x004fea000383ffff */
[----:B------:R-:W-:Y:S05]  /*e360*/  BRA `(.L_x_3234) ;  /* 0xffffff4c00e87947 */ /* 0x000fea000383ffff */
.L_x_3139:
[----:B---3--:R3:W4:Y:S02]  /*e370*/  SYNCS.PHASECHK.TRANS64.TRYWAIT P1, [R7+URZ+0x28c30], R8 ;  /* 0x028c3008070075a7 */ /* 0x008724000802017f */
[----:B----4-:R-:W-:Y:S05]  /*e380*/  @!P1 NANOSLEEP.SYNCS 0x989680 ;  /* 0x009896800000995d */ /* 0x010fea0003900000 */
[----:B------:R-:W4:Y:S02]  /*e390*/  @!P1 SYNCS.PHASECHK.TRANS64 P1, [R7+URZ+0x28c30], R8 ;  /* 0x028c3008070095a7 */ /* 0x000f24000802007f */
[----:B----4-:R-:W-:Y:S05]  /*e3a0*/  @!P1 BRA `(.L_x_3139) ;  /* 0xfffffffc00f09947 */ /* 0x010fea000383ffff */
[----:B------:R-:W-:Y:S05]  /*e3b0*/  BRA `(.L_x_3138) ;  /* 0xffffff5000047947 */ /* 0x000fea000383ffff */
.L_x_3143:
[----:B----4-:R4:W1:Y:S02]  /*e3c0*/  SYNCS.PHASECHK.TRANS64.TRYWAIT P2, [R7+URZ+0x28c50], R8 ;  /* 0x028c5008070075a7 */ /* 0x010864000804017f */
[----:B-1----:R-:W-:Y:S05]  /*e3d0*/  @!P2 NANOSLEEP.SYNCS 0x989680 ;  /* 0x009896800000a95d */ /* 0x002fea0003900000 */
[----:B------:R-:W1:Y:S02]  /*e3e0*/  @!P2 SYNCS.PHASECHK.TRANS64 P2, [R7+URZ+0x28c50], R8 ;  /* 0x028c50080700a5a7 */ /* 0x000e64000804007f */
[----:B-1----:R-:W-:Y:S05]  /*e3f0*/  @!P2 BRA `(.L_x_3143) ;  /* 0xfffffffc00f0a947 */ /* 0x002fea000383ffff */
[----:B------:R-:W-:Y:S05]  /*e400*/  BRA `(.L_x_3142) ;  /* 0xffffff64007c7947 */ /* 0x000fea000383ffff */
.L_x_3148:
[----:B---3--:R-:W-:-:S04]  /*e410*/  MOV R4, UR30 ;  /* 0x0000001e00047c02 */ /* 0x008fc80008000f00 */
[----:B------:R3:W4:Y:S03]  /*e420*/  SYNCS.PHASECHK.TRANS64.TRYWAIT P2, [R4+URZ+0x28c30], R7 ;  /* 0x028c3007040075a7 */ /* 0x000726000804017f */
[----:B----4-:R-:W-:Y:S05]  /*e430*/  @!P2 NANOSLEEP.SYNCS 0x989680 ;  /* 0x009896800000a95d */ /* 0x010fea0003900000 */
[----:B------:R-:W4:Y:S02]  /*e440*/  @!P2 SYNCS.PHASECHK.TRANS64 P2, [R4+URZ+0x28c30], R7 ;  /* 0x028c30070400a5a7 */ /* 0x000f24000804007f */
[----:B----4-:R-:W-:Y:S05]  /*e450*/  @!P2 BRA `(.L_x_3148) ;  /* 0xfffffffc00eca947 */ /* 0x010fea000383ffff */
[----:B------:R-:W-:Y:S05]  /*e460*/  BRA `(.L_x_3147) ;  /* 0xffffff6800807947 */ /* 0x000fea000383ffff */
.L_x_3152:
[----:B---3--:R3:W4:Y:S02]  /*e470*/  SYNCS.PHASECHK.TRANS64.TRYWAIT P2, [R170+URZ+0x28c50], R7 ;  /* 0x028c5007aa0075a7 */ /* 0x008724000804017f */
[----:B----4-:R-:W-:Y:S05]  /*e480*/  @!P2 NANOSLEEP.SYNCS 0x989680 ;  /* 0x009896800000a95d */ /* 0x010fea0003900000 */
[----:B------:R-:W4:Y:S02]  /*e490*/  @!P2 SYNCS.PHASECHK.TRANS64 P2, [R170+URZ+0x28c50], R7 ;  /* 0x028c5007aa00a5a7 */ /* 0x000f24000804007f */
[----:B----4-:R-:W-:Y:S05]  /*e4a0*/  @!P2 BRA `(.L_x_3152) ;  /* 0xfffffffc00f0a947 */ /* 0x010fea000383ffff */
[----:B------:R-:W-:Y:S05]  /*e4b0*/  BRA `(.L_x_3151) ;  /* 0xffffff8400e87947 */ /* 0x000fea000383ffff */
.L_x_3158:
[----:B----4-:R-:W-:-:S04]  /*e4c0*/  IMAD.U32 R4, RZ, RZ, UR24 ;  /* 0x00000018ff047e24 */ /* 0x010fc8000f8e00ff */
[----:B------:R4:W1:Y:S03]  /*e4d0*/  SYNCS.PHASECHK.TRANS64.TRYWAIT P2, [R4+URZ+0x28c30], R7 ;  /* 0x028c3007040075a7 */ /* 0x000866000804017f */
[----:B-1----:R-:W-:Y:S05]  /*e4e0*/  @!P2 NANOSLEEP.SYNCS 0x989680 ;  /* 0x009896800000a95d */ /* 0x002fea0003900000 */
[----:B------:R-:W1:Y:S02]  /*e4f0*/  @!P2 SYNCS.PHASECHK.TRANS64 P2, [R4+URZ+0x28c30], R7 ;  /* 0x028c30070400a5a7 */ /* 0x000e64000804007f */
[----:B-1----:R-:W-:Y:S05]  /*e500*/  @!P2 BRA `(.L_x_3158) ;  /* 0xfffffffc00eca947 */ /* 0x002fea000383ffff */
[----:B------:R-:W-:Y:S05]  /*e510*/  BRA `(.L_x_3157) ;  /* 0xffffff8800d47947 */ /* 0x000fea000383ffff */
.L_x_3162:
[----:B--2---:R2:W4:Y:S02]  /*e520*/  SYNCS.PHASECHK.TRANS64.TRYWAIT P2, [R168+URZ+0x28c50], R7 ;  /* 0x028c5007a80075a7 */ /* 0x004524000804017f */
[----:B----4-:R-:W-:Y:S05]  /*e530*/  @!P2 NANOSLEEP.SYNCS 0x989680 ;  /* 0x009896800000a95d */ /* 0x010fea0003900000 */
[----:B------:R-:W4:Y:S02]  /*e540*/  @!P2 SYNCS.PHASECHK.TRANS64 P2, [R168+URZ+0x28c50], R7 ;  /* 0x028c5007a800a5a7 */ /* 0x000f24000804007f */
[----:B----4-:R-:W-:Y:S05]  /*e550*/  @!P2 BRA `(.L_x_3162) ;  /* 0xfffffffc00f0a947 */ /* 0x010fea000383ffff */
[----:B------:R-:W-:Y:S05]  /*e560*/  BRA `(.L_x_3161) ;  /* 0xffffffa000f87947 */ /* 0x000fea000383ffff */
.L_x_3184:
[----:B------:R-:W1:Y:S01]  /*e570*/  S2R R7, SR_TID.X ;  /* 0x0000000000077919 */ /* 0x000e620000002100 */
[----:B------:R-:W-:Y:S02]  /*e580*/  MOV R12, RZ ;  /* 0x000000ff000c7202 */ /* 0x000fe40000000f00 */
[----:B------:R-:W-:Y:S02]  /*e590*/  MOV R11, 0x1f ;  /* 0x0000001f000b7802 */ /* 0x000fe40000000f00 */
[----:B------:R-:W-:Y:S02]  /*e5a0*/  MOV R15, 0xffffffff ;  /* 0xffffffff000f7802 */ /* 0x000fe40000000f00 */
[----:B-1----:R-:W-:-:S04]  /*e5b0*/  SHF.R.U32.HI R7, RZ, 0x5, R7 ;  /* 0x00000005ff077819 */ /* 0x002fc80000011607 */
[----:B------:R-:W-:-:S04]  /*e5c0*/  LOP3.LUT R7, R7, 0x3, RZ, 0xc0, !PT ;  /* 0x0000000307077812 */ /* 0x000fc800078ec0ff */
[----:B------:R-:W-:-:S07]  /*e5d0*/  MOV R13, R7 ;  /* 0x00000007000d7202 */ /* 0x000fce0000000f00 */
[----:B------:R-:W-:Y:S05]  /*e5e0*/  WARPSYNC.COLLECTIVE R15, `(.L_x_3235) ;  /* 0x000000000f087348 */ /* 0x000fea0003c00000 */
[----:B------:R1:W2:Y:S02]  /*e5f0*/  SHFL.IDX P6, R14, R13, R12, R11 ;  /* 0x0000000c0d0e7389 */ /* 0x0002a400000c000b */
[----:B-12---:R-:W-:Y:S01]  /*e600*/  ENDCOLLECTIVE ;  /* 0x000000000000791b */ /* 0x006fe20003800000 */
.L_x_3235:
[----:B------:R-:W-:Y:S05]  /*e610*/  BRA `(.L_x_3236) ;  /* 0xffffffd400b87947 */ /* 0x000fea000383ffff */
.L_x_3185:
[----:B------:R-:W-:Y:S01]  /*e620*/  BSSY B0, `(.L_x_3237) ;  /* 0x0000006000007945 */ /* 0x000fe20003800000 */
[----:B------:R-:W-:-:S07]  /*e630*/  IMAD.MOV.U32 R15, RZ, RZ, -0x1 ;  /* 0xffffffffff0f7424 */ /* 0x000fce00078e00ff */
[----:B------:R-:W-:Y:S05]  /*e640*/  WARPSYNC.COLLECTIVE R15, `(.L_x_3238) ;  /* 0x000000000f0c7348 */ /* 0x000fea0003c00000 */
[----:B------:R-:W-:Y:S02]  /*e650*/  ELECT P6, UR62, PT ;  /* 0x00000000003e782f */ /* 0x000fe400038c0000 */
[----:B------:R-:W-:Y:S01]  /*e660*/  MOV R14, UR62 ;  /* 0x0000003e000e7c02 */ /* 0x000fe20008000f00 */
[----:B------:R-:W-:Y:S10]  /*e670*/  ENDCOLLECTIVE ;  /* 0x000000000000791b */ /* 0x000ff40003800000 */
.L_x_3238:
[----:B------:R-:W-:Y:S05]  /*e680*/  BSYNC B0 ;  /* 0x0000000000007941 */ /* 0x000fea0003800000 */
.L_x_3237:
[----:B------:R-:W-:Y:S05]  /*e690*/  BRA `(.L_x_3239) ;  /* 0xffffffd400a87947 */ /* 0x000fea000383ffff */
.L_x_3188:
[----:B-1----:R1:W2:Y:S02]  /*e6a0*/  SYNCS.PHASECHK.TRANS64.TRYWAIT P2, [R8+URZ+0x28c40], R5 ;  /* 0x028c4005080075a7 */ /* 0x0022a4000804017f */
[----:B--2---:R-:W-:Y:S05]  /*e6b0*/  @!P2 NANOSLEEP.SYNCS 0x989680 ;  /* 0x009896800000a95d */ /* 0x004fea0003900000 */
[----:B------:R-:W2:Y:S02]  /*e6c0*/  @!P2 SYNCS.PHASECHK.TRANS64 P2, [R8+URZ+0x28c40], R5 ;  /* 0x028c40050800a5a7 */ /* 0x000ea4000804007f */
[----:B--2---:R-:W-:Y:S05]  /*e6d0*/  @!P2 BRA `(.L_x_3188) ;  /* 0xfffffffc00f0a947 */ /* 0x004fea000383ffff */
[----:B------:R-:W-:Y:S05]  /*e6e0*/  BRA `(.L_x_3240) ;  /* 0xffffffd800047947 */ /* 0x000fea000383ffff */
.L_x_3190:
[----:B-1----:R-:W-:-:S04]  /*e6f0*/  MOV R8, UR37 ;  /* 0x0000002500087c02 */ /* 0x002fc80008000f00 */
[----:B------:R1:W2:Y:S03]  /*e700*/  SYNCS.PHASECHK.TRANS64.TRYWAIT P2, [R8+URZ+0x28c20], R5 ;  /* 0x028c2005080075a7 */ /* 0x0002a6000804017f */
[----:B--2---:R-:W-:Y:S05]  /*e710*/  @!P2 NANOSLEEP.SYNCS 0x989680 ;  /* 0x009896800000a95d */ /* 0x004fea0003900000 */
[----:B------:R-:W2:Y:S02]  /*e720*/  @!P2 SYNCS.PHASECHK.TRANS64 P2, [R8+URZ+0x28c20], R5 ;  /* 0x028c20050800a5a7 */ /* 0x000ea4000804007f */
[----:B--2---:R-:W-:Y:S05]  /*e730*/  @!P2 BRA `(.L_x_3190) ;  /* 0xfffffffc00eca947 */ /* 0x004fea000383ffff */
[----:B------:R-:W-:Y:S05]  /*e740*/  BRA `(.L_x_3241) ;  /* 0xffffffd800a47947 */ /* 0x000fea000383ffff */
.L_x_3193:
[----:B-1----:R1:W2:Y:S02]  /*e750*/  SYNCS.PHASECHK.TRANS64.TRYWAIT P2, [R8+URZ+0x28c60], R5 ;  /* 0x028c6005080075a7 */ /* 0x0022a4000804017f */
[----:B--2---:R-:W-:Y:S05]  /*e760*/  @!P2 NANOSLEEP.SYNCS 0x989680 ;  /* 0x009896800000a95d */ /* 0x004fea0003900000 */
[----:B------:R-:W2:Y:S02]  /*e770*/  @!P2 SYNCS.PHASECHK.TRANS64 P2, [R8+URZ+0x28c60], R5 ;  /* 0x028c60050800a5a7 */ /* 0x000ea4000804007f */
[----:B--2---:R-:W-:Y:S05]  /*e780*/  @!P2 BRA `(.L_x_3193) ;  /* 0xfffffffc00f0a947 */ /* 0x004fea000383ffff */
[----:B------:R-:W-:Y:S05]  /*e790*/  BRA `(.L_x_3242) ;  /* 0xffffffd800b87947 */ /* 0x000fea000383ffff */
.L_x_3200:
[----:B-1----:R1:W2:Y:S02]  /*e7a0*/  SYNCS.PHASECHK.TRANS64.TRYWAIT P3, [R2+URZ+0x28c40], R3 ;  /* 0x028c4003020075a7 */ /* 0x0022a4000806017f */
[----:B--2---:R-:W-:Y:S05]  /*e7b0*/  @!P3 NANOSLEEP.SYNCS 0x989680 ;  /* 0x009896800000b95d */ /* 0x004fea0003900000 */
[----:B------:R-:W2:Y:S02]  /*e7c0*/  @!P3 SYNCS.PHASECHK.TRANS64 P3, [R2+URZ+0x28c40], R3 ;  /* 0x028c40030200b5a7 */ /* 0x000ea4000806007f */
[----:B--2---:R-:W-:Y:S05]  /*e7d0*/  @!P3 BRA `(.L_x_3200) ;  /* 0xfffffffc00f0b947 */ /* 0x004fea000383ffff */
[----:B------:R-:W-:Y:S05]  /*e7e0*/  BRA `(.L_x_3243) ;  /* 0xffffffe0003c7947 */ /* 0x000fea000383ffff */
.L_x_3202:
[----:B--2---:R2:W3:Y:S02]  /*e7f0*/  SYNCS.PHASECHK.TRANS64.TRYWAIT P3, [R2+URZ+0x28c60], R3 ;  /* 0x028c6003020075a7 */ /* 0x0044e4000806017f */
[----:B---3--:R-:W-:Y:S05]  /*e800*/  @!P3 NANOSLEEP.SYNCS 0x989680 ;  /* 0x009896800000b95d */ /* 0x008fea0003900000 */
[----:B------:R-:W3:Y:S02]  /*e810*/  @!P3 SYNCS.PHASECHK.TRANS64 P3, [R2+URZ+0x28c60], R3 ;  /* 0x028c60030200b5a7 */ /* 0x000ee4000806007f */
[----:B---3--:R-:W-:Y:S05]  /*e820*/  @!P3 BRA `(.L_x_3202) ;  /* 0xfffffffc00f0b947 */ /* 0x008fea000383ffff */
[----:B------:R-:W-:Y:S05]  /*e830*/  BRA `(.L_x_3244) ;  /* 0xffffffe000847947 */ /* 0x000fea000383ffff */
.L_x_3208:
[----:B-1----:R1:W2:Y:S02]  /*e840*/  SYNCS.PHASECHK.TRANS64.TRYWAIT P3, [R3+URZ+0x28c40], R2 ;  /* 0x028c4002030075a7 */ /* 0x0022a4000806017f */
[----:B--2---:R-:W-:Y:S05]  /*e850*/  @!P3 NANOSLEEP.SYNCS 0x989680 ;  /* 0x009896800000b95d */ /* 0x004fea0003900000 */
[----:B------:R-:W2:Y:S02]  /*e860*/  @!P3 SYNCS.PHASECHK.TRANS64 P3, [R3+URZ+0x28c40], R2 ;  /* 0x028c40020300b5a7 */ /* 0x000ea4000806007f */
[----:B--2---:R-:W-:Y:S05]  /*e870*/  @!P3 BRA `(.L_x_3208) ;  /* 0xfffffffc00f0b947 */ /* 0x004fea000383ffff */
[----:B------:R-:W-:Y:S05]  /*e880*/  BRA `(.L_x_3245) ;  /* 0xffffffe400f47947 */ /* 0x000fea000383ffff */
.L_x_3210:
[----:B---3--:R3:W4:Y:S02]  /*e890*/  SYNCS.PHASECHK.TRANS64.TRYWAIT P3, [R3+URZ+0x28c60], R2 ;  /* 0x028c6002030075a7 */ /* 0x008724000806017f */
[----:B----4-:R-:W-:Y:S05]  /*e8a0*/  @!P3 NANOSLEEP.SYNCS 0x989680 ;  /* 0x009896800000b95d */ /* 0x010fea0003900000 */
[----:B------:R-:W4:Y:S02]  /*e8b0*/  @!P3 SYNCS.PHASECHK.TRANS64 P3, [R3+URZ+0x28c60], R2 ;  /* 0x028c60020300b5a7 */ /* 0x000f24000806007f */
[----:B----4-:R-:W-:Y:S05]  /*e8c0*/  @!P3 BRA `(.L_x_3210) ;  /* 0xfffffffc00f0b947 */ /* 0x010fea000383ffff */
[----:B------:R-:W-:Y:S05]  /*e8d0*/  BRA `(.L_x_3246) ;  /* 0xffffffe8003c7947 */ /* 0x000fea000383ffff */
.L_x_3215:
[----:B-1----:R1:W2:Y:S02]  /*e8e0*/  SYNCS.PHASECHK.TRANS64.TRYWAIT P3, [R2+URZ+0x28c40], R3 ;  /* 0x028c4003020075a7 */ /* 0x0022a4000806017f */
[----:B--2---:R-:W-:Y:S05]  /*e8f0*/  @!P3 NANOSLEEP.SYNCS 0x989680 ;  /* 0x009896800000b95d */ /* 0x004fea0003900000 */
[----:B------:R-:W2:Y:S02]  /*e900*/  @!P3 SYNCS.PHASECHK.TRANS64 P3, [R2+URZ+0x28c40], R3 ;  /* 0x028c40030200b5a7 */ /* 0x000ea4000806007f */
[----:B--2---:R-:W-:Y:S05]  /*e910*/  @!P3 BRA `(.L_x_3215) ;  /* 0xfffffffc00f0b947 */ /* 0x004fea000383ffff */
[----:B------:R-:W-:Y:S05]  /*e920*/  BRA `(.L_x_3247) ;  /* 0xffffffec00947947 */ /* 0x000fea000383ffff */
.L_x_3217:
[----:B---3--:R3:W4:Y:S02]  /*e930*/  SYNCS.PHASECHK.TRANS64.TRYWAIT P3, [R2+URZ+0x28c60], R3 ;  /* 0x028c6003020075a7 */ /* 0x008724000806017f */
[----:B----4-:R-:W-:Y:S05]  /*e940*/  @!P3 NANOSLEEP.SYNCS 0x989680 ;  /* 0x009896800000b95d */ /* 0x010fea0003900000 */
[----:B------:R-:W4:Y:S02]  /*e950*/  @!P3 SYNCS.PHASECHK.TRANS64 P3, [R2+URZ+0x28c60], R3 ;  /* 0x028c60030200b5a7 */ /* 0x000f24000806007f */
[----:B----4-:R-:W-:Y:S05]  /*e960*/  @!P3 BRA `(.L_x_3217) ;  /* 0xfffffffc00f0b947 */ /* 0x010fea000383ffff */
[----:B------:R-:W-:Y:S05]  /*e970*/  BRA `(.L_x_3248) ;  /* 0xffffffec00dc7947 */ /* 0x000fea000383ffff */
.L_x_3222:
[----:B------:R-:W-:Y:S01]  /*e980*/  BSSY B0, `(.L_x_3249) ;  /* 0x0000007000007945 */ /* 0x000fe20003800000 */
[----:B--2---:R-:W-:Y:S02]  /*e990*/  MOV R12, RZ ;  /* 0x000000ff000c7202 */ /* 0x004fe40000000f00 */
[----:B------:R-:W-:Y:S02]  /*e9a0*/  MOV R11, 0x1f ;  /* 0x0000001f000b7802 */ /* 0x000fe40000000f00 */
[----:B------:R-:W-:-:S07]  /*e9b0*/  MOV R15, 0xffffffff ;  /* 0xffffffff000f7802 */ /* 0x000fce0000000f00 */
[----:B-1-34-:R-:W-:Y:S05]  /*e9c0*/  WARPSYNC.COLLECTIVE R15, `(.L_x_3250) ;  /* 0x000000000f087348 */ /* 0x01afea0003c00000 */
[----:B------:R2:W1:Y:S02]  /*e9d0*/  SHFL.IDX P6, R14, R13, R12, R11 ;  /* 0x0000000c0d0e7389 */ /* 0x00046400000c000b */
[----:B-1234-:R-:W-:Y:S01]  /*e9e0*/  ENDCOLLECTIVE ;  /* 0x000000000000791b */ /* 0x01efe20003800000 */
.L_x_3250:
[----:B------:R-:W-:Y:S05]  /*e9f0*/  BSYNC B0 ;  /* 0x0000000000007941 */ /* 0x000fea0003800000 */
.L_x_3249:
[----:B------:R-:W-:Y:S05]  /*ea00*/  BRA `(.L_x_3251) ;  /* 0xfffffff400107947 */ /* 0x000fea000383ffff */
.L_x_3224:
[----:B-1----:R1:W2:Y:S02]  /*ea10*/  SYNCS.PHASECHK.TRANS64.TRYWAIT P0, [R7+URZ+0x28c20], R0 ;  /* 0x028c2000070075a7 */ /* 0x0022a4000800017f */
[----:B--2---:R-:W-:Y:S05]  /*ea20*/  @!P0 NANOSLEEP.SYNCS 0x989680 ;  /* 0x009896800000895d */ /* 0x004fea0003900000 */
[----:B------:R-:W2:Y:S02]  /*ea30*/  @!P0 SYNCS.PHASECHK.TRANS64 P0, [R7+URZ+0x28c20], R0 ;  /* 0x028c2000070085a7 */ /* 0x000ea4000800007f */
[----:B--2---:R-:W-:Y:S05]  /*ea40*/  @!P0 BRA `(.L_x_3224) ;  /* 0xfffffffc00f08947 */ /* 0x004fea000383ffff */
[----:B------:R-:W-:Y:S05]  /*ea50*/  BRA `(.L_x_3252) ;  /* 0xfffffff400587947 */ /* 0x000fea000383ffff */
.L_x_3228:
[----:B-1----:R1:W2:Y:S02]  /*ea60*/  SYNCS.PHASECHK.TRANS64.TRYWAIT P0, [R5+URZ], R4 ;  /* 0x00000004050075a7 */ /* 0x0022a4000800017f */
[----:B--2---:R-:W-:Y:S05]  /*ea70*/  @!P0 NANOSLEEP.SYNCS 0x989680 ;  /* 0x009896800000895d */ /* 0x004fea0003900000 */
[----:B------:R-:W2:Y:S02]  /*ea80*/  @!P0 SYNCS.PHASECHK.TRANS64 P0, [R5+URZ], R4 ;  /* 0x00000004050085a7 */ /* 0x000ea4000800007f */
[----:B--2---:R-:W-:Y:S05]  /*ea90*/  @!P0 BRA `(.L_x_3228) ;  /* 0xfffffffc00f08947 */ /* 0x004fea000383ffff */
[----:B------:R-:W-:Y:S05]  /*eaa0*/  BRA `(.L_x_3253) ;  /* 0xfffffff400ac7947 */ /* 0x000fea000383ffff */
.L_x_3229:
[----:B--2---:R2:W3:Y:S02]  /*eab0*/  SYNCS.PHASECHK.TRANS64.TRYWAIT P0, [R3+URZ], R0 ;  /* 0x00000000030075a7 */ /* 0x0044e4000800017f */
[----:B---3--:R-:W-:Y:S05]  /*eac0*/  @!P0 NANOSLEEP.SYNCS 0x989680 ;  /* 0x009896800000895d */ /* 0x008fea0003900000 */
[----:B------:R-:W3:Y:S02]  /*ead0*/  @!P0 SYNCS.PHASECHK.TRANS64 P0, [R3+URZ], R0 ;  /* 0x00000000030085a7 */ /* 0x000ee4000800007f */
[----:B---3--:R-:W-:Y:S05]  /*eae0*/  @!P0 BRA `(.L_x_3229) ;  /* 0xfffffffc00f08947 */ /* 0x008fea000383ffff */
[----:B------:R-:W-:Y:S05]  /*eaf0*/  BRA `(.L_x_3254) ;  /* 0xfffffff400a07947 */ /* 0x000fea000383ffff */
.L_x_3231:
[----:B-1----:R1:W2:Y:S02]  /*eb00*/  SYNCS.PHASECHK.TRANS64.TRYWAIT P0, [R5+URZ], R4 ;  /* 0x00000004050075a7 */ /* 0x0022a4000800017f */
[----:B--2---:R-:W-:Y:S05]  /*eb10*/  @!P0 NANOSLEEP.SYNCS 0x989680 ;  /* 0x009896800000895d */ /* 0x004fea0003900000 */
[----:B------:R-:W2:Y:S02]  /*eb20*/  @!P0 SYNCS.PHASECHK.TRANS64 P0, [R5+URZ], R4 ;  /* 0x00000004050085a7 */ /* 0x000ea4000800007f */
[----:B--2---:R-:W-:Y:S05]  /*eb30*/  @!P0 BRA `(.L_x_3231) ;  /* 0xfffffffc00f08947 */ /* 0x004fea000383ffff */
[----:B------:R-:W-:Y:S05]  /*eb40*/  BRA `(.L_x_3255) ;  /* 0xfffffff400a47947 */ /* 0x000fea000383ffff */
.L_x_3256:
        /* <DEDUP_REMOVED lines=11> */
.L_x_4561:


//--------------------- .text._ZN7cutlass13device_kernelIN5flash11enable_sm90INS1_16FlashAttnFwdSm90INS1_25CollectiveMainloopFwdSm90ILi2EN4cute5tupleIJNS5_1CILi1EEES8_S8_EEENS6_IJNS7_ILi64EEESA_SA_EEELi512ENS_6half_tEfNS_4arch4Sm90ELb1ELb0ELb1ELb0ELb0ELb0ELb1ELb0ELb0ELb0ELb0ELb0EEENS1_21CollectiveEpilogueFwdINS6_IJSA_NS7_ILi512EEESA_EEES9_SC_SE_Li256ELb0ELb0ELb0ELb0EEENS1_30DynamicPersistentTileSchedulerILi256ELi32ELb0ELb0ELb1EEEEEEEEEvNT_6ParamsE --------------------------
	.section	.text._ZN7cutlass13device_kernelIN5flash11enable_sm90INS1_16FlashAttnFwdSm90INS1_25CollectiveMainloopFwdSm90ILi2EN4cute5tupleIJNS5_1CILi1EEES8_S8_EEENS6_IJNS7_ILi64EEESA_SA_EEELi512ENS_6half_tEfNS_4arch4Sm90ELb1ELb0ELb1ELb0ELb0ELb0ELb1ELb0ELb0ELb0ELb0ELb0EEENS1_21CollectiveEpilogueFwdINS6_IJSA_NS7_ILi512EEESA_EEES9_SC_SE_Li256ELb0ELb0ELb0ELb0EEENS1_30DynamicPersistentTileSchedulerILi256ELi32ELb0ELb0ELb1EEEEEEEEEvNT_6ParamsE,"ax",@progbits
	.align	128
.text._ZN7cutlass13device_kernelIN5flash11enable_sm90INS1_16FlashAttnFwdSm90INS1_25CollectiveMainloopFwdSm90ILi2EN4cute5tupleIJNS5_1CILi1EEES8_S8_EEENS6_IJNS7_ILi64EEESA_SA_EEELi512ENS_6half_tEfNS_4arch4Sm90ELb1ELb0ELb1ELb0ELb0ELb0ELb1ELb0ELb0ELb0ELb0ELb0EEENS1_21CollectiveEpilogueFwdINS6_IJSA_NS7_ILi512EEESA_EEES9_SC_SE_Li256ELb0ELb0ELb0ELb0EEENS1_30DynamicPersistentTileSchedulerILi256ELi32ELb0ELb0ELb1EEEEEEEEEvNT_6ParamsE:
        .type           _ZN7cutlass13device_kernelIN5flash11enable_sm90INS1_16FlashAttnFwdSm90INS1_25CollectiveMainloopFwdSm90ILi2EN4cute5tupleIJNS5_1CILi1EEES8_S8_EEENS6_IJNS7_ILi64EEESA_SA_EEELi512ENS_6half_tEfNS_4arch4Sm90ELb1ELb0ELb1ELb0ELb0ELb0ELb1ELb0ELb0ELb0ELb0ELb0EEENS1_21CollectiveEpilogueFwdINS6_IJSA_NS7_ILi512EEESA_EEES9_SC_SE_Li256ELb0ELb0ELb0ELb0EEENS1_30DynamicPersistentTileSchedulerILi256ELi32ELb0ELb0ELb1EEEEEEEEEvNT_6ParamsE,@function
        .size           _ZN7cutlass13device_kernelIN5flash11enable_sm90INS1_16FlashAttnFwdSm90INS1_25CollectiveMainloopFwdSm90ILi2EN4cute5tupleIJNS5_1CILi1EEES8_S8_EEENS6_IJNS7_ILi64EEESA_SA_EEELi512ENS_6half_tEfNS_4arch4Sm90ELb1ELb0ELb1ELb0ELb0ELb0ELb1ELb0ELb0ELb0ELb0ELb0EEENS1_21CollectiveEpilogueFwdINS6_IJSA_NS7_ILi512EEESA_EEES9_SC_SE_Li256ELb0ELb0ELb0ELb0EEENS1_30DynamicPersistentTileSchedulerILi256ELi32ELb0ELb0ELb1EEEEEEEEEvNT_6ParamsE,(.L_x_4562 - _ZN7cutlass13device_kernelIN5flash11enable_sm90INS1_16FlashAttnFwdSm90INS1_25CollectiveMainloopFwdSm90ILi2EN4cute5tupleIJNS5_1CILi1EEES8_S8_EEENS6_IJNS7_ILi64EEESA_SA_EEELi512ENS_6half_tEfNS_4arch4Sm90ELb1ELb0ELb1ELb0ELb0ELb0ELb1ELb0ELb0ELb0ELb0ELb0EEENS1_21CollectiveEpilogueFwdINS6_IJSA_NS7_ILi512EEESA_EEES9_SC_SE_Li256ELb0ELb0ELb0ELb0EEENS1_30DynamicPersistentTileSchedulerILi256ELi32ELb0ELb0ELb1EEEEEEEEEvNT_6ParamsE)
        .other          _ZN7cutlass13device_kernelIN5flash11enable_sm90INS1_16FlashAttnFwdSm90INS1_25CollectiveMainloopFwdSm90ILi2EN4cute5tupleIJNS5_1CILi1EEES8_S8_EEENS6_IJNS7_ILi64EEESA_SA_EEELi512ENS_6half_tEfNS_4arch4Sm90ELb1ELb0ELb1ELb0ELb0ELb0ELb1ELb0ELb0ELb0ELb0ELb0EEENS1_21CollectiveEpilogueFwdINS6_IJSA_NS7_ILi512EEESA_EEES9_SC_SE_Li256ELb0ELb0ELb0ELb0EEENS1_30DynamicPersistentTileSchedulerILi256ELi32ELb0ELb0ELb1EEEEEEEEEvNT_6ParamsE,@"STO_CUDA_ENTRY STV_DEFAULT"
_ZN7cutlass13device_kernelIN5flash11enable_sm90INS1_16FlashAttnFwdSm90INS1_25CollectiveMainloopFwdSm90ILi2EN4cute5tupleIJNS5_1CILi1EEES8_S8_EEENS6_IJNS7_ILi64EEESA_SA_EEELi512ENS_6half_tEfNS_4arch4Sm90ELb1ELb0ELb1ELb0ELb0ELb0ELb1ELb0ELb0ELb0ELb0ELb0EEENS1_21CollectiveEpilogueFwdINS6_IJSA_NS7_ILi512EEESA_EEES9_SC_SE_Li256ELb0ELb0ELb0ELb0EEENS1_30DynamicPersistentTileSchedulerILi256ELi32ELb0ELb0ELb1EEEEEEEEEvNT_6ParamsE:
        /* <DEDUP_REMOVED lines=27> */
.L_x_3258:
[----:B------:R-:W-:Y:S05]  /*01b0*/  BSYNC B0 ;  /* 0x0000000000007941 */ /* 0x000fea0003800000 */
.L_x_3257:
        /* <DEDUP_REMOVED lines=35> */
.L_x_3259:
        /* <DEDUP_REMOVED lines=22> */
.L_x_3260:
        /* <DEDUP_REMOVED lines=18> */
.L_x_3261:
        /* <DEDUP_REMOVED lines=22> */
.L_x_3262:
        /* <DEDUP_REMOVED lines=22> */
.L_x_3263:
[----:B-1----:R-:W-:Y:S01]  /*0930*/  UMOV UR4, 0x1 ;  /* 0x0000000100047882 */ /* 0x002fe20000000000 */
[----:B------:R-:W-:Y:S01]  /*0940*/  PLOP3.LUT P0, PT, PT, PT, UP0, 0x80, 0x0 ;  /* 0x000000000000781c */ /* 0x000fe20003f0f008 */
[----:B------:R-:W-:Y:S01]  /*0950*/  USEL UR4, UR4, 0x2, !UP0 ;  /* 0x0000000204047887 */ /* 0x000fe2000c000000 */
[----:B------:R-:W-:Y:S01]  /*0960*/  NOP ;  /* 0x0000000000007918 */ /* 0x000fe20000000000 */
[----:B------:R-:W-:-:S04]  /*0970*/  ULDC.64 UR54, c[0x0][0x208] ;  /* 0x0000820000367ab9 */ /* 0x000fc80000000a00 */
[----:B------:R-:W-:-:S05]  /*0980*/  IMAD.U32 R2, RZ, RZ, UR4 ;  /* 0x00000004ff027e24 */ /* 0x000fca000f8e00ff */
[----:B------:R1:W-:Y:S01]  /*0990*/  STL [R1], R2 ;  /* 0x0000000201007387 */ /* 0x0003e20000100800 */
[----:B--234-:R-:W-:Y:S06]  /*09a0*/  BAR.SYNC.DEFER_BLOCKING 0x0 ;  /* 0x0000000000007b1d */ /* 0x01cfec0000010000 */
[----:B------:R-:W-:Y:S05]  /*09b0*/  @!P0 BRA `(.L_x_3264) ;  /* 0x000000e000e88947 */ /* 0x000fea0003800000 */
.L_x_3265:
[----:B------:R-:W-:-:S08]  /*09c0*/  NOP ;  /* 0x0000000000007918 */ /* 0x000fd00000000000 */
[----:B------:R-:W2:Y:S02]  /*09d0*/  USETMAXREG.TRY_ALLOC.CTAPOOL UP0, 0xf0 ;  /* 0x000000f0000079c8 */ /* 0x000ea40008000600 */
[----:B--2---:R-:W-:-:S13]  /*09e0*/  PLOP3.LUT P0, PT, PT, PT, UP0, 0x80, 0x0 ;  /* 0x000000000000781c */ /* 0x004fda0003f0f008 */
[----:B------:R-:W-:Y:S05]  /*09f0*/  @!P0 BRA `(.L_x_3265) ;  /* 0xfffffffc00f08947 */ /* 0x000fea000383ffff */
[----:B-1----:R-:W1:Y:S01]  /*0a00*/  S2R R2, SR_TID.X ;  /* 0x0000000000027919 */ /* 0x002e620000002100 */
        /* <DEDUP_REMOVED lines=10> */
[----:B------:R-:W2:Y:S01]  /*0ab0*/  LDL R3, [R1] ;  /* 0x0000000001037983 */ /* 0x000ea20000100800 */
[----:B------:R-:W-:Y:S01]  /*0ac0*/  VIADD R195, R2, 0xffffff80 ;  /* 0xffffff8002c37836 */ /* 0x000fe20000000000 */
[----:B------:R-:W1:Y:S01]  /*0ad0*/  S2UR UR5, SR_CgaCtaId ;  /* 0x00000000000579c3 */ /* 0x000e620000008800 */
[----:B------:R-:W-:Y:S01]  /*0ae0*/  UMOV UR37, 0x400 ;  /* 0x0000040000257882 */ /* 0x000fe20000000000 */
[----:B------:R-:W-:Y:S01]  /*0af0*/  MOV R185, 0x40 ;  /* 0x0000004000b97802 */ /* 0x000fe20000000f00 */
[----:B------:R-:W-:Y:S01]  /*0b00*/  IMAD.MOV.U32 R16, RZ, RZ, RZ ;  /* 0x000000ffff107224 */ /* 0x000fe200078e00ff */
[----:B------:R-:W-:Y:S01]  /*0b10*/  SHF.R.S32.HI R0, RZ, 0x1f, R195 ;  /* 0x0000001fff007819 */ /* 0x000fe200000114c3 */
[----:B------:R-:W-:Y:S01]  /*0b20*/  ULDC.64 UR48, c[0x0][0x198] ;  /* 0x0000660000307ab9 */ /* 0x000fe20000000a00 */
[----:B------:R-:W-:Y:S02]  /*0b30*/  UMOV UR36, URZ ;  /* 0x0000003f00247c82 */ /* 0x000fe40008000000 */
[----:B------:R-:W-:-:S02]  /*0b40*/  LEA.HI R4, R0, R195, RZ, 0x4 ;  /* 0x000000c300047211 */ /* 0x000fc400078f20ff */
[----:B------:R-:W-:Y:S02]  /*0b50*/  LEA.HI R5, R0, R195, RZ, 0x5 ;  /* 0x000000c300057211 */ /* 0x000fe400078f28ff */
[----:B------:R-:W-:Y:S02]  /*0b60*/  LOP3.LUT R2, R4, 0xfffffff0, RZ, 0xc0, !PT ;  /* 0xfffffff004027812 */ /* 0x000fe400078ec0ff */
[--C-:B------:R-:W-:Y:S02]  /*0b70*/  SHF.R.S32.HI R193, RZ, 0x5, R5.reuse ;  /* 0x00000005ffc17819 */ /* 0x100fe40000011405 */
[----:B------:R-:W-:Y:S02]  /*0b80*/  SHF.R.S32.HI R6, RZ, 0x1f, R5 ;  /* 0x0000001fff067819 */ /* 0x000fe40000011405 */
[----:B------:R-:W-:Y:S02]  /*0b90*/  SHF.R.S32.HI R9, RZ, 0x4, R4 ;  /* 0x00000004ff097819 */ /* 0x000fe40000011404 */
[----:B------:R-:W-:-:S02]  /*0ba0*/  IADD3 R7, R195, -R2, RZ ;  /* 0x80000002c3077210 */ /* 0x000fc40007ffe0ff */
[----:B------:R-:W-:Y:S02]  /*0bb0*/  LEA.HI R6, R6, R193, RZ, 0x2 ;  /* 0x000000c106067211 */ /* 0x000fe400078f10ff */
[----:B------:R-:W-:Y:S01]  /*0bc0*/  LEA.HI R5, R4, R9, RZ, 0x1 ;  /* 0x0000000904057211 */ /* 0x000fe200078f08ff */
[----:B-1----:R-:W-:Y:S01]  /*0bd0*/  ULEA UR37, UR5, UR37, 0x18 ;  /* 0x0000002505257291 */ /* 0x002fe2000f8ec03f */
[----:B------:R-:W-:Y:S02]  /*0be0*/  SHF.R.S32.HI R4, RZ, 0x1f, R7 ;  /* 0x0000001fff047819 */ /* 0x000fe40000011407 */
[----:B------:R-:W-:Y:S02]  /*0bf0*/  LOP3.LUT R6, R6, 0x3ffffc, RZ, 0xc0, !PT ;  /* 0x003ffffc06067812 */ /* 0x000fe400078ec0ff */
[----:B------:R-:W-:Y:S02]  /*0c00*/  LEA.HI R8, R4, R7, RZ, 0x3 ;  /* 0x0000000704087211 */ /* 0x000fe400078f18ff */
[----:B------:R-:W-:Y:S01]  /*0c10*/  LOP3.LUT R10, R5, 0x1ffffffe, RZ, 0xc0, !PT ;  /* 0x1ffffffe050a7812 */ /* 0x000fe200078ec0ff */
[----:B------:R-:W-:Y:S01]  /*0c20*/  IMAD.IADD R4, R193, 0x1, -R6 ;  /* 0x00000001c1047824 */ /* 0x000fe200078e0a06 */
[C---:B------:R-:W-:Y:S01]  /*0c30*/  LOP3.LUT R6, R8.reuse, 0xfffffff8, RZ, 0xc0, !PT ;  /* 0xfffffff808067812 */ /* 0x040fe200078ec0ff */
[----:B------:R-:W-:Y:S01]  /*0c40*/  IMAD.SHL.U32 R8, R8, 0x40, RZ ;  /* 0x0000004008087824 */ /* 0x000fe200078e00ff */
[----:B------:R-:W-:-:S04]  /*0c50*/  IADD3 R10, R9, -R10, RZ ;  /* 0x8000000a090a7210 */ /* 0x000fc80007ffe0ff */
[----:B------:R-:W-:Y:S01]  /*0c60*/  LOP3.LUT R8, R8, 0x7ffffe00, RZ, 0xc0, !PT ;  /* 0x7ffffe0008087812 */ /* 0x000fe200078ec0ff */
[----:B------:R-:W-:-:S04]  /*0c70*/  IMAD.SHL.U32 R10, R10, 0x8, RZ ;  /* 0x000000080a0a7824 */ /* 0x000fc800078e00ff */
[----:B------:R-:W-:Y:S01]  /*0c80*/  IMAD R8, R193, 0x400, R8 ;  /* 0x00000400c1087824 */ /* 0x000fe200078e0208 */
[----:B--2---:R-:W-:Y:S02]  /*0c90*/  R2UR UR6, R3 ;  /* 0x00000000030672ca */ /* 0x004fe400000e0000 */
[CC--:B------:R-:W-:Y:S02]  /*0ca0*/  LEA.HI R3, R0.reuse, R195.reuse, RZ, 0x7 ;  /* 0x000000c300037211 */ /* 0x0c0fe400078f38ff */
[----:B------:R-:W-:Y:S02]  /*0cb0*/  LEA.HI R0, R0, R195, RZ, 0x3 ;  /* 0x000000c300007211 */ /* 0x000fe400078f18ff */
[----:B------:R-:W-:Y:S02]  /*0cc0*/  SHF.R.S32.HI R192, RZ, 0x7, R3 ;  /* 0x00000007ffc07819 */ /* 0x000fe40000011403 */
[C---:B------:R-:W-:Y:S02]  /*0cd0*/  LOP3.LUT R2, R3.reuse, 0xffffff80, RZ, 0xc0, !PT ;  /* 0xffffff8003027812 */ /* 0x040fe400078ec0ff */
[----:B------:R-:W-:Y:S01]  /*0ce0*/  LEA.HI R3, R3, R192, RZ, 0x1 ;  /* 0x000000c003037211 */ /* 0x000fe200078f08ff */
[----:B------:R-:W-:Y:S01]  /*0cf0*/  IMAD R11, R192, 0x100, R7 ;  /* 0x00000100c00b7824 */ /* 0x000fe200078e0207 */
[----:B------:R-:W-:Y:S01]  /*0d00*/  SHF.R.S32.HI R190, RZ, 0x3, R0 ;  /* 0x00000003ffbe7819 */ /* 0x000fe20000011400 */
[----:B------:R-:W-:Y:S01]  /*0d10*/  IMAD.IADD R7, R7, 0x1, -R6 ;  /* 0x0000000107077824 */ /* 0x000fe200078e0a06 */
[----:B------:R-:W-:Y:S01]  /*0d20*/  LOP3.LUT R3, R3, 0xfffffe, RZ, 0xc0, !PT ;  /* 0x00fffffe03037812 */ /* 0x000fe200078ec0ff */
[----:B------:R-:W-:Y:S01]  /*0d30*/  IMAD.IADD R2, R195, 0x1, -R2 ;  /* 0x00000001c3027824 */ /* 0x000fe200078e0a02 */
[----:B------:R-:W-:Y:S01]  /*0d40*/  ULOP3.LUT UR46, UR6, 0x1, URZ, 0xfc, !UPT ;  /* 0x00000001062e7892 */ /* 0x000fe2000f8efc3f */
[C---:B------:R-:W-:Y:S01]  /*0d50*/  IMAD.SHL.U32 R9, R7.reuse, 0x40, RZ ;  /* 0x0000004007097824 */ /* 0x040fe200078e00ff */
[----:B------:R-:W-:Y:S01]  /*0d60*/  R2P PR, R7, 0x6 ;  /* 0x0000000607007804 */ /* 0x000fe20000000000 */
[----:B------:R-:W-:Y:S01]  /*0d70*/  IMAD R13, R4, 0x10, R11 ;  /* 0x00000010040d7824 */ /* 0x000fe200078e020b */
[----:B------:R-:W-:Y:S01]  /*0d80*/  SHF.R.S32.HI R5, RZ, 0x1f, R2 ;  /* 0x0000001fff057819 */ /* 0x000fe20000011402 */
[----:B------:R-:W-:Y:S01]  /*0d90*/  IMAD.IADD R3, R192, 0x1, -R3 ;  /* 0x00000001c0037824 */ /* 0x000fe200078e0a03 */
[----:B------:R-:W-:Y:S01]  /*0da0*/  LOP3.LUT R9, R9, 0x1c0, RZ, 0xc0, !PT ;  /* 0x000001c009097812 */ /* 0x000fe200078ec0ff */
[--C-:B------:R-:W-:Y:S01]  /*0db0*/  IMAD.U32 R194, R13, 0x40, R10.reuse ;  /* 0x000000400dc27824 */ /* 0x100fe200078e000a */
[----:B------:R-:W-:Y:S01]  /*0dc0*/  LEA.HI R4, R5, R2, RZ, 0x2 ;  /* 0x0000000205047211 */ /* 0x000fe200078f10ff */
[----:B------:R-:W-:Y:S01]  /*0dd0*/  IMAD.SHL.U32 R22, R3, 0x100, RZ ;  /* 0x0000010003167824 */ /* 0x000fe200078e00ff */
[----:B------:R-:W-:-:S02]  /*0de0*/  LOP3.LUT R10, R9, 0x8, R10, 0xf8, !PT ;  /* 0x00000008090a7812 */ /* 0x000fc400078ef80a */
[----:B------:R-:W-:Y:S02]  /*0df0*/  SHF.R.U32.HI R9, RZ, 0x3, R9 ;  /* 0x00000003ff097819 */ /* 0x000fe40000011609 */
[----:B------:R-:W-:Y:S02]  /*0e00*/  LEA.HI R6, R5, R2, RZ, 0x5 ;  /* 0x0000000205067211 */ /* 0x000fe400078f28ff */
[----:B------:R-:W-:Y:S02]  /*0e10*/  LOP3.LUT R11, R4, 0x7ffffffc, RZ, 0xc0, !PT ;  /* 0x7ffffffc040b7812 */ /* 0x000fe400078ec0ff */
[--C-:B------:R-:W-:Y:S02]  /*0e20*/  SHF.R.S32.HI R5, RZ, 0x2, R4.reuse ;  /* 0x00000002ff057819 */ /* 0x100fe40000011404 */
[----:B------:R-:W-:Y:S02]  /*0e30*/  SHF.R.S32.HI R4, RZ, 0x1f, R4 ;  /* 0x0000001fff047819 */ /* 0x000fe40000011404 */
[----:B------:R-:W-:-:S02]  /*0e40*/  LOP3.LUT R9, R10, R9, RZ, 0x3c, !PT ;  /* 0x000000090a097212 */ /* 0x000fc400078e3cff */
[----:B------:R-:W-:Y:S02]  /*0e50*/  LEA.HI R4, R4, R5, RZ, 0x3 ;  /* 0x0000000504047211 */ /* 0x000fe400078f18ff */
[----:B------:R-:W-:Y:S01]  /*0e60*/  SEL R185, R185, 0xffffffc0, !P2 ;  /* 0xffffffc0b9b97807 */ /* 0x000fe20005000000 */
[----:B------:R-:W-:Y:S01]  /*0e70*/  IMAD.IADD R8, R8, 0x1, R9 ;  /* 0x0000000108087824 */ /* 0x000fe200078e0209 */
[----:B------:R-:W-:Y:S02]  /*0e80*/  LOP3.LUT R4, R4, 0xfffffff8, RZ, 0xc0, !PT ;  /* 0xfffffff804047812 */ /* 0x000fe400078ec0ff */
[----:B------:R-:W-:Y:S01]  /*0e90*/  IADD3 R11, R2, -R11, RZ ;  /* 0x8000000b020b7210 */ /* 0x000fe20007ffe0ff */
[----:B------:R-:W-:Y:S01]  /*0ea0*/  IMAD.MOV.U32 R2, RZ, RZ, RZ ;  /* 0x000000ffff027224 */ /* 0x000fe200078e00ff */
[----:B------:R-:W-:Y:S02]  /*0eb0*/  LEA R23, R8, UR37, 0x1 ;  /* 0x0000002508177c11 */ /* 0x000fe4000f8e08ff */
[----:B------:R-:W-:Y:S01]  /*0ec0*/  IADD3 R17, R5, -R4, RZ ;  /* 0x8000000405117210 */ /* 0x000fe20007ffe0ff */
[----:B------:R-:W-:Y:S01]  /*0ed0*/  IMAD.SHL.U32 R18, R11, 0x2, RZ ;  /* 0x000000020b127824 */ /* 0x000fe200078e00ff */
[----:B------:R-:W-:Y:S01]  /*0ee0*/  LOP3.LUT R4, R0, 0x1ffffff8, RZ, 0xc0, !PT ;  /* 0x1ffffff800047812 */ /* 0x000fe200078ec0ff */
[C---:B------:R-:W-:Y:S01]  /*0ef0*/  VIADD R184, R23.reuse, 0x36420 ;  /* 0x0003642017b87836 */ /* 0x040fe20000000000 */
[----:B------:R-:W-:-:S02]  /*0f00*/  IADD3 R186, R23, 0x36400, RZ ;  /* 0x0003640017ba7810 */ /* 0x000fc40007ffe0ff */
[----:B------:R-:W-:Y:S01]  /*0f10*/  SHF.R.S32.HI R6, RZ, 0x5, R6 ;  /* 0x00000005ff067819 */ /* 0x000fe20000011406 */
[----:B------:R-:W-:Y:S01]  /*0f20*/  IMAD.IADD R4, R195, 0x1, -R4 ;  /* 0x00000001c3047824 */ /* 0x000fe200078e0a04 */
[C---:B------:R-:W-:Y:S01]  /*0f30*/  @P1 IADD3 R184, R186.reuse, -0x20, RZ ;  /* 0xffffffe0bab81810 */ /* 0x040fe20007ffe0ff */
[----:B------:R-:W-:Y:S02]  /*0f40*/  IMAD.IADD R186, R186, 0x1, R185 ;  /* 0x00000001baba7824 */ /* 0x000fe400078e02b9 */
[----:B------:R-:W-:Y:S01]  /*0f50*/  IMAD R17, R6, 0x10, R17 ;  /* 0x0000001006117824 */ /* 0x000fe200078e0211 */
[----:B------:R-:W-:Y:S01]  /*0f60*/  IADD3 R185, R185, R184, RZ ;  /* 0x000000b8b9b97210 */ /* 0x000fe20007ffe0ff */
[----:B------:R-:W-:-:S07]  /*0f70*/  IMAD.SHL.U32 R188, R4, 0x8, RZ ;  /* 0x0000000804bc7824 */ /* 0x000fce00078e00ff */
.L_x_3313:
        /* <DEDUP_REMOVED lines=20> */
.L_x_3266:
[----:B------:R-:W-:Y:S01]  /*10c0*/  ULDC UR6, c[0x0][0xec4] ;  /* 0x0003b10000067ab9 */ /* 0x000fe20000000800 */
[----:B------:R-:W-:Y:S01]  /*10d0*/  UMOV UR38, UR7 ;  /* 0x0000000700267c82 */ /* 0x000fe20008000000 */
[----:B------:R-:W-:-:S11]  /*10e0*/  UISETP.NE.AND UP0, UPT, UR6, 0x1, UPT ;  /* 0x000000010600788c */ /* 0x000fd6000bf05270 */
[----:B------:R-:W-:Y:S02]  /*10f0*/  @UP0 ULDC.64 UR10, c[0x0][0xec8] ;  /* 0x0003b200000a0ab9 */ /* 0x000fe40000000a00 */
[----:B------:R-:W-:-:S04]  /*1100*/  UIMAD.WIDE.U32 UR4, UR7, UR10, URZ ;  /* 0x0000000a070472a5 */ /* 0x000fc8000f8e003f */
[----:B------:R-:W-:-:S04]  /*1110*/  @UP0 USHF.R.U32.HI UR38, URZ, UR11, UR5 ;  /* 0x0000000b3f260299 */ /* 0x000fc80008011605 */
[----:B------:R-:W-:-:S12]  /*1120*/  UIMAD UR4, UR38, UR6, URZ ;  /* 0x00000006260472a4 */ /* 0x000fd8000f8e023f */
.L_x_3267:
[----:B------:R-:W1:Y:S01]  /*1130*/  LDC.64 R8, c[0x0][0x3f8] ;  /* 0x0000fe00ff087b82 */ /* 0x000e620000000a00 */
[----:B------:R-:W-:Y:S01]  /*1140*/  ULOP3.LUT UR5, URZ, UR38, URZ, 0x33, !UPT ;  /* 0x000000263f057292 */ /* 0x000fe2000f8e333f */
[----:B------:R-:W-:Y:S01]  /*1150*/  CS2R R150, SRZ ;  /* 0x0000000000967805 */ /* 0x000fe2000001ff00 */
[----:B------:R-:W-:Y:S01]  /*1160*/  ULDC UR6, c[0x0][0xeac] ;  /* 0x0003ab0000067ab9 */ /* 0x000fe20000000800 */
[----:B------:R-:W-:Y:S01]  /*1170*/  ULDC UR43, c[0x0][0xeb8] ;  /* 0x0003ae00002b7ab9 */ /* 0x000fe20000000800 */
[----:B------:R-:W-:Y:S01]  /*1180*/  UIADD3 UR5, UR5, UR6, URZ ;  /* 0x0000000605057290 */ /* 0x000fe2000fffe03f */
[----:B------:R-:W-:Y:S01]  /*1190*/  CS2R R148, SRZ ;  /* 0x0000000000947805 */ /* 0x000fe2000001ff00 */
[----:B------:R-:W-:Y:S01]  /*11a0*/  UISETP.NE.AND UP0, UPT, UR43, 0x1, UPT ;  /* 0x000000012b00788c */ /* 0x000fe2000bf05270 */
[----:B------:R-:W2:Y:S01]  /*11b0*/  LDC R153, c[0x0][0x404] ;  /* 0x00010100ff997b82 */ /* 0x000ea20000000800 */
[----:B------:R-:W-:Y:S01]  /*11c0*/  USHF.L.U32 UR42, UR5, 0x6, URZ ;  /* 0x00000006052a7899 */ /* 0x000fe2000800063f */
[----:B------:R-:W-:Y:S01]  /*11d0*/  CS2R R146, SRZ ;  /* 0x0000000000927805 */ /* 0x000fe2000001ff00 */
[----:B------:R-:W-:Y:S01]  /*11e0*/  UIADD3 UR4, UR7, -UR4, URZ ;  /* 0x8000000407047290 */ /* 0x000fe2000fffe03f */
[----:B------:R-:W-:Y:S01]  /*11f0*/  CS2R R144, SRZ ;  /* 0x0000000000907805 */ /* 0x000fe2000001ff00 */
[----:B------:R-:W-:Y:S01]  /*1200*/  ULDC UR5, c[0x0][0xec4] ;  /* 0x0003b10000057ab9 */ /* 0x000fe20000000800 */
[----:B------:R-:W-:Y:S01]  /*1210*/  UISETP.NE.AND UP1, UPT, UR39, 0x1, UPT ;  /* 0x000000012700788c */ /* 0x000fe2000bf25270 */
[----:B------:R-:W-:Y:S01]  /*1220*/  IMAD.U32 R187, RZ, RZ, UR42 ;  /* 0x0000002affbb7e24 */ /* 0x000fe2000f8e00ff */
[----:B------:R-:W3:Y:S01]  /*1230*/  LDC R4, c[0x0][0x288] ;  /* 0x0000a200ff047b82 */ /* 0x000ee20000000800 */
[----:B------:R-:W-:Y:S01]  /*1240*/  UIMAD UR8, UR8, UR5, UR4 ;  /* 0x00000005080872a4 */ /* 0x000fe2000f8e0204 */
[----:B------:R-:W-:Y:S01]  /*1250*/  CS2R R142, SRZ ;  /* 0x00000000008e7805 */ /* 0x000fe2000001ff00 */
[----:B------:R-:W-:Y:S01]  /*1260*/  @UP0 ULDC UR6, c[0x0][0xec0] ;  /* 0x0003b00000060ab9 */ /* 0x000fe20000000800 */
[----:B------:R-:W-:Y:S01]  /*1270*/  @UP0 ULDC UR4, c[0x0][0xebc] ;  /* 0x0003af0000040ab9 */ /* 0x000fe20000000800 */
[----:B------:R-:W-:Y:S01]  /*1280*/  CS2R R140, SRZ ;  /* 0x00000000008c7805 */ /* 0x000fe2000001ff00 */
[----:B------:R-:W-:Y:S01]  /*1290*/  UIMAD.WIDE.U32 UR4, UR8, UR4, URZ ;  /* 0x00000004080472a5 */ /* 0x000fe2000f8e003f */
[----:B------:R-:W-:Y:S01]  /*12a0*/  CS2R R138, SRZ ;  /* 0x00000000008a7805 */ /* 0x000fe2000001ff00 */
[----:B------:R-:W4:Y:S01]  /*12b0*/  LDC R6, c[0x0][0x2e0] ;  /* 0x0000b800ff067b82 */ /* 0x000f220000000800 */
[----:B-1----:R-:W-:Y:S01]  /*12c0*/  ISETP.NE.U32.AND P0, PT, R8, RZ, PT ;  /* 0x000000ff0800720c */ /* 0x002fe20003f05070 */
[----:B------:R-:W-:Y:S01]  /*12d0*/  UMOV UR44, UR8 ;  /* 0x00000008002c7c82 */ /* 0x000fe20008000000 */
[----:B------:R-:W-:Y:S01]  /*12e0*/  @UP0 USHF.R.U32.HI UR44, URZ, UR6, UR5 ;  /* 0x000000063f2c0299 */ /* 0x000fe20008011605 */
[----:B------:R-:W-:-:S02]  /*12f0*/  CS2R R136, SRZ ;  /* 0x0000000000887805 */ /* 0x000fc4000001ff00 */
[----:B------:R-:W-:Y:S02]  /*1300*/  ISETP.NE.AND.EX P0, PT, R9, RZ, PT, P0 ;  /* 0x000000ff0900720c */ /* 0x000fe40003f05300 */
[----:B------:R-:W-:Y:S01]  /*1310*/  CS2R R134, SRZ ;  /* 0x0000000000867805 */ /* 0x000fe2000001ff00 */
[----:B------:R-:W-:Y:S01]  /*1320*/  UIADD3 UR4, -UR44, URZ, URZ ;  /* 0x0000003f2c047290 */ /* 0x000fe2000fffe13f */
[----:B------:R-:W-:Y:S02]  /*1330*/  CS2R R132, SRZ ;  /* 0x0000000000847805 */ /* 0x000fe4000001ff00 */
[----:B--2---:R-:W-:Y:S02]  /*1340*/  SEL R153, R153, 0x1, P0 ;  /* 0x0000000199997807 */ /* 0x004fe40000000000 */
[----:B------:R-:W-:Y:S02]  /*1350*/  CS2R R130, SRZ ;  /* 0x0000000000827805 */ /* 0x000fe4000001ff00 */
[----:B------:R-:W-:Y:S01]  /*1360*/  PLOP3.LUT P0, PT, PT, PT, UP1, 0x80, 0x0 ;  /* 0x000000000000781c */ /* 0x000fe20003f0f018 */
[----:B------:R-:W-:Y:S01]  /*1370*/  UIMAD UR43, UR43, UR4, UR8 ;  /* 0x000000042b2b72a4 */ /* 0x000fe2000f8e0208 */
[----:B------:R-:W-:-:S02]  /*1380*/  CS2R R128, SRZ ;  /* 0x0000000000807805 */ /* 0x000fc4000001ff00 */
[----:B------:R-:W-:Y:S02]  /*1390*/  CS2R R126, SRZ ;  /* 0x00000000007e7805 */ /* 0x000fe4000001ff00 */
[----:B------:R-:W-:Y:S02]  /*13a0*/  CS2R R124, SRZ ;  /* 0x00000000007c7805 */ /* 0x000fe4000001ff00 */
[----:B---3--:R-:W-:Y:S02]  /*13b0*/  IADD3 R4, R187, 0x7f, -R4 ;  /* 0x0000007fbb047810 */ /* 0x008fe40007ffe804 */
[----:B------:R-:W-:Y:S02]  /*13c0*/  CS2R R122, SRZ ;  /* 0x00000000007a7805 */ /* 0x000fe4000001ff00 */
[----:B------:R-:W-:Y:S02]  /*13d0*/  CS2R R120, SRZ ;  /* 0x0000000000787805 */ /* 0x000fe4000001ff00 */
[----:B------:R-:W-:-:S02]  /*13e0*/  CS2R R118, SRZ ;  /* 0x0000000000767805 */ /* 0x000fc4000001ff00 */
[----:B------:R-:W-:Y:S02]  /*13f0*/  CS2R R116, SRZ ;  /* 0x0000000000747805 */ /* 0x000fe4000001ff00 */
[----:B------:R-:W-:Y:S02]  /*1400*/  CS2R R168, SRZ ;  /* 0x0000000000a87805 */ /* 0x000fe4000001ff00 */
[----:B------:R-:W-:Y:S02]  /*1410*/  CS2R R166, SRZ ;  /* 0x0000000000a67805 */ /* 0x000fe4000001ff00 */
[----:B------:R-:W-:Y:S01]  /*1420*/  CS2R R112, SRZ ;  /* 0x0000000000707805 */ /* 0x000fe2000001ff00 */
[CC--:B----4-:R-:W-:Y:S01]  /*1430*/  IMAD R0, R153.reuse, R6.reuse, 0x3f ;  /* 0x0000003f99007424 */ /* 0x0d0fe200078e0206 */
[----:B------:R-:W-:Y:S01]  /*1440*/  CS2R R164, SRZ ;  /* 0x0000000000a47805 */ /* 0x000fe2000001ff00 */
[----:B------:R-:W-:Y:S01]  /*1450*/  IMAD R4, R153, R6, R4 ;  /* 0x0000000699047224 */ /* 0x000fe200078e0204 */
[----:B------:R-:W-:-:S02]  /*1460*/  CS2R R108, SRZ ;  /* 0x00000000006c7805 */ /* 0x000fc4000001ff00 */
[----:B------:R-:W-:Y:S02]  /*1470*/  CS2R R162, SRZ ;  /* 0x0000000000a27805 */ /* 0x000fe4000001ff00 */
[----:B------:R-:W-:Y:S02]  /*1480*/  SHF.R.S32.HI R3, RZ, 0x1f, R0 ;  /* 0x0000001fff037819 */ /* 0x000fe40000011400 */
[----:B------:R-:W-:Y:S02]  /*1490*/  CS2R R104, SRZ ;  /* 0x0000000000687805 */ /* 0x000fe4000001ff00 */
[----:B------:R-:W-:Y:S02]  /*14a0*/  SHF.R.S32.HI R5, RZ, 0x1f, R4 ;  /* 0x0000001fff057819 */ /* 0x000fe40000011404 */
[----:B------:R-:W-:Y:S02]  /*14b0*/  CS2R R160, SRZ ;  /* 0x0000000000a07805 */ /* 0x000fe4000001ff00 */
[----:B------:R-:W-:Y:S01]  /*14c0*/  LEA.HI R3, R3, R0, RZ, 0x6 ;  /* 0x0000000003037211 */ /* 0x000fe200078f30ff */
[----:B------:R-:W-:Y:S01]  /*14d0*/  IMAD.MOV.U32 R0, RZ, RZ, RZ ;  /* 0x000000ffff007224 */ /* 0x000fe200078e00ff */
[----:B------:R-:W-:-:S02]  /*14e0*/  LEA.HI R5, R5, R4, RZ, 0x6 ;  /* 0x0000000405057211 */ /* 0x000fc400078f30ff */
[----:B------:R-:W-:Y:S02]  /*14f0*/  CS2R R158, SRZ ;  /* 0x00000000009e7805 */ /* 0x000fe4000001ff00 */
[----:B------:R-:W-:Y:S02]  /*1500*/  SHF.R.S32.HI R3, RZ, 0x6, R3 ;  /* 0x00000006ff037819 */ /* 0x000fe40000011403 */
[----:B------:R-:W-:Y:S02]  /*1510*/  CS2R R100, SRZ ;  /* 0x0000000000647805 */ /* 0x000fe4000001ff00 */
[----:B------:R-:W-:Y:S02]  /*1520*/  SHF.R.S32.HI R152, RZ, 0x6, R5 ;  /* 0x00000006ff987819 */ /* 0x000fe40000011405 */
[----:B------:R-:W-:Y:S02]  /*1530*/  CS2R R156, SRZ ;  /* 0x00000000009c7805 */ /* 0x000fe4000001ff00 */
[----:B------:R-:W-:-:S02]  /*1540*/  CS2R R96, SRZ ;  /* 0x0000000000607805 */ /* 0x000fc4000001ff00 */
[----:B------:R-:W-:Y:S02]  /*1550*/  CS2R R154, SRZ ;  /* 0x00000000009a7805 */ /* 0x000fe4000001ff00 */
[----:B------:R-:W-:Y:S01]  /*1560*/  VIMNMX R152, R3, R152, PT ;  /* 0x0000009803987248 */ /* 0x000fe20003fe0100 */
[----:B------:R-:W-:Y:S01]  /*1570*/  IMAD.MOV.U32 R3, RZ, RZ, RZ ;  /* 0x000000ffff037224 */ /* 0x000fe200078e00ff */
[----:B------:R-:W-:Y:S02]  /*1580*/  CS2R R92, SRZ ;  /* 0x00000000005c7805 */ /* 0x000fe4000001ff00 */
[----:B------:R-:W-:Y:S02]  /*1590*/  CS2R R36, SRZ ;  /* 0x0000000000247805 */ /* 0x000fe4000001ff00 */
[----:B------:R-:W-:Y:S02]  /*15a0*/  CS2R R32, SRZ ;  /* 0x0000000000207805 */ /* 0x000fe4000001ff00 */
[----:B------:R-:W-:-:S02]  /*15b0*/  CS2R R88, SRZ ;  /* 0x0000000000587805 */ /* 0x000fc4000001ff00 */
[----:B------:R-:W-:Y:S02]  /*15c0*/  CS2R R26, SRZ ;  /* 0x00000000001a7805 */ /* 0x000fe4000001ff00 */
[----:B------:R-:W-:Y:S02]  /*15d0*/  MOV R19, RZ ;  /* 0x000000ff00137202 */ /* 0x000fe40000000f00 */
        /* <DEDUP_REMOVED lines=28> */
[----:B------:R-:W-:Y:S06]  /*17a0*/  @!P0 BRA `(.L_x_3268) ;  /* 0x0000001400d88947 */ /* 0x000fec0003800000 */
[----:B------:R-:W-:Y:S02]  /*17b0*/  ISETP.GE.AND P1, PT, R152, 0x1, PT ;  /* 0x000000019800780c */ /* 0x000fe40003f26270 */
[----:B------:R-:W-:-:S11]  /*17c0*/  PLOP3.LUT P0, PT, PT, PT, PT, 0x80, 0x0 ;  /* 0x000000000000781c */ /* 0x000fd60003f0f070 */
[----:B------:R-:W-:Y:S05]  /*17d0*/  @!P1 BRA `(.L_x_3269) ;  /* 0x000000b800c09947 */ /* 0x000fea0003800000 */
[----:B------:R-:W1:Y:S01]  /*17e0*/  SHFL.IDX PT, R4, R192, RZ, 0x1f ;  /* 0x00001fffc0047589 */ /* 0x000e6200000e0000 */
[----:B------:R-:W-:Y:S01]  /*17f0*/  UIADD3 UR4, UR37, 0x36400, URZ ;  /* 0x0003640025047890 */ /* 0x000fe2000fffe03f */
[----:B------:R-:W-:Y:S01]  /*1800*/  ISETP.GE.AND P0, PT, R152, 0x2, PT ;  /* 0x000000029800780c */ /* 0x000fe20003f06270 */
[----:B------:R-:W-:Y:S01]  /*1810*/  UMOV UR17, 0x40000040 ;  /* 0x4000004000117882 */ /* 0x000fe20000000000 */
[----:B------:R-:W-:Y:S01]  /*1820*/  BAR.SYNC.DEFER_BLOCKING 0xe, 0x100 ;  /* 0x0384000000007b1d */ /* 0x000fe20000010000 */
        /* <DEDUP_REMOVED lines=24> */
[----:B------:R-:W-:-:S04]  /*19b0*/  LOP3.LUT R7, R5, 0x2000000, RZ, 0xfc, !PT ;  /* 0x0200000005077812 */ /* 0x000fc800078efcff */
[----:B------:R-:W-:-:S04]  /*19c0*/  LEA R4, R2, R7, 0xc ;  /* 0x0000000702047211 */ /* 0x000fc800078e60ff */
[C---:B------:R-:W-:Y:S01]  /*19d0*/  R2UR UR18, R4.reuse ;  /* 0x00000000041272ca */ /* 0x040fe200000e0000 */
[----:B------:R-:W-:-:S05]  /*19e0*/  VIADD R5, R4, 0x80 ;  /* 0x0000008004057836 */ /* 0x000fca0000000000 */
        /* <DEDUP_REMOVED lines=25> */
.L_x_3271:
[----:B------:R-:W-:Y:S01]  /*1b80*/  BAR.SYNC.DEFER_BLOCKING 0xe, 0x100 ;  /* 0x0384000000007b1d */ /* 0x000fe20000010000 */
[----:B-12---:R-:W-:Y:S01]  /*1b90*/  IMAD R4, R2, 0x40, R17 ;  /* 0x0000004002047824 */ /* 0x006fe200078e0211 */
[----:B------:R-:W-:Y:S01]  /*1ba0*/  ISETP.GT.AND P2, PT, R152, RZ, PT ;  /* 0x000000ff9800720c */ /* 0x000fe20003f44270 */
        /* <DEDUP_REMOVED lines=9> */
[----:B------:R-:W1:Y:S04]  /*1c40*/  LDS R5, [R4+0x38400] ;  /* 0x0384000004057984 */ /* 0x000e680000000800 */
[----:B------:R2:W3:Y:S02]  /*1c50*/  LDS R6, [R4+0x38420] ;  /* 0x0384200004067984 */ /* 0x0004e40000000800 */
[----:B--2---:R-:W-:-:S04]  /*1c60*/  LEA R4, R2, R7, 0xc ;  /* 0x0000000702047211 */ /* 0x004fc800078e60ff */
        /* <DEDUP_REMOVED lines=132> */
[C---:B------:R-:W-:Y:S02]  /*24b0*/  VIADD R5, R4.reuse, 0x100 ;  /* 0x0000010004057836 */ /* 0x040fe40000000000 */
[----:B------:R-:W-:Y:S02]  /*24c0*/  VIADD R4, R4, 0x180 ;  /* 0x0000018004047836 */ /* 0x000fe40000000000 */
[----:B------:R-:W-:Y:S01]  /*24d0*/  HGMMA.64x256x16.F32 R24, gdesc[UR16].tnspB, R24, gsb0 ;  /* 0x43e00000101879f0 */ /* 0x000fe20008000818 */
[----:B------:R-:W-:Y:S02]  /*24e0*/  R2UR UR10, R5 ;  /* 0x00000000050a72ca */ /* 0x000fe400000e0000 */
[----:B------:R-:W-:Y:S02]  /*24f0*/  R2UR UR14, R4 ;  /* 0x00000000040e72ca */ /* 0x000fe400000e0000 */
[----:B------:R-:W-:-:S02]  /*2500*/  @!P1 LEA R4, R2, UR37, 0x3 ;  /* 0x0000002502049c11 */ /* 0x000fc4000f8e18ff */
[----:B------:R-:W-:Y:S02]  /*2510*/  SEL R5, RZ, 0x1, P0 ;  /* 0x00000001ff057807 */ /* 0x000fe40000000000 */
[----:B------:R-:W-:Y:S02]  /*2520*/  @!P1 IADD3 R4, R4, 0x38860, RZ ;  /* 0x0003886004049810 */ /* 0x000fe40007ffe0ff */
[----:B------:R-:W-:Y:S02]  /*2530*/  LOP3.LUT R16, R16, R5, RZ, 0x3c, !PT ;  /* 0x0000000510107212 */ /* 0x000fe400078e3cff */
[----:B------:R-:W-:Y:S01]  /*2540*/  @!P1 PRMT R4, RZ, 0x654, R4 ;  /* 0x00000654ff049816 */ /* 0x000fe20000000004 */
[----:B------:R-:W-:Y:S02]  /*2550*/  WARPGROUP.DEPBAR.LE gsb0, 0x0 ;  /* 0x00008000000079c5 */ /* 0x000fe40000010000 */
[----:B------:R-:W-:-:S12]  /*2560*/  WARPGROUP.ARRIVE ;  /* 0x00000000000079c5 */ /* 0x000fd80000000000 */
        /* <DEDUP_REMOVED lines=13> */
.L_x_3270:
[----:B------:R-:W-:Y:S01]  /*2640*/  BAR.SYNC.DEFER_BLOCKING 0xe, 0x100 ;  /* 0x0384000000007b1d */ /* 0x000fe20000010000 */
[C---:B-12---:R-:W-:Y:S01]  /*2650*/  IMAD R4, R2.reuse, 0x40, R17 ;  /* 0x0000004002047824 */ /* 0x046fe200078e0211 */
[----:B------:R-:W-:Y:S01]  /*2660*/  PLOP3.LUT P0, PT, PT, PT, PT, 0x8, 0x0 ;  /* 0x000000000000781c */ /* 0x000fe20003f0e170 */
        /* <DEDUP_REMOVED lines=138> */
.L_x_3268:
[----:B------:R-:W-:Y:S02]  /*2f10*/  ISETP.GE.AND P1, PT, R152, 0x1, PT ;  /* 0x000000019800780c */ /* 0x000fe40003f26270 */
[----:B------:R-:W-:-:S11]  /*2f20*/  PLOP3.LUT P0, PT, PT, PT, PT, 0x80, 0x0 ;  /* 0x000000000000781c */ /* 0x000fd60003f0f070 */
[----:B------:R-:W-:Y:S05]  /*2f30*/  @!P1 BRA `(.L_x_3269) ;  /* 0x000000a000e89947 */ /* 0x000fea0003800000 */
[----:B------:R-:W1:Y:S01]  /*2f40*/  SHFL.IDX PT, R0, R192, RZ, 0x1f ;  /* 0x00001fffc0007589 */ /* 0x000e6200000e0000 */
[----:B------:R-:W-:-:S04]  /*2f50*/  UIADD3 UR4, UR37, 0x36400, URZ ;  /* 0x0003640025047890 */ /* 0x000fc8000fffe03f */
[----:B------:R-:W-:-:S06]  /*2f60*/  ULOP3.LUT UP0, URZ, UR4, 0x3ff, URZ, 0xc0, !UPT ;  /* 0x000003ff043f7892 */ /* 0x000fcc000f80c03f */
[----:B------:R-:W-:Y:S02]  /*2f70*/  PLOP3.LUT P0, PT, PT, PT, UP0, 0x80, 0x0 ;  /* 0x000000000000781c */ /* 0x000fe40003f0f008 */
[----:B-1----:R-:W-:-:S04]  /*2f80*/  LEA.HI R3, R0, R0, RZ, 0x1 ;  /* 0x0000000000037211 */ /* 0x002fc800078f08ff */
[----:B------:R-:W-:-:S04]  /*2f90*/  LOP3.LUT R3, R3, 0x1fffe, RZ, 0xc0, !PT ;  /* 0x0001fffe03037812 */ /* 0x000fc800078ec0ff */
[----:B------:R-:W-:-:S04]  /*2fa0*/  IADD3 R3, R0, -R3, RZ ;  /* 0x8000000300037210 */ /* 0x000fc80007ffe0ff */
        /* <DEDUP_REMOVED lines=19> */
[----:B-1----:R-:W-:-:S07]  /*30e0*/  IMAD.MOV.U32 R13, RZ, RZ, RZ ;  /* 0x000000ffff0d7224 */ /* 0x002fce00078e00ff */
[----:B------:R-:W-:-:S07]  /*30f0*/  LEPC R20, `(.L_x_3272) ;  /* 0x000000001014794e */ /* 0x000fce0000000000 */
[----:B--2---:R-:W-:Y:S05]  /*3100*/  CALL.ABS.NOINC R14 ;  /* 0x000000000e007343 */ /* 0x004fea0003c00000 */
.L_x_3272:
        /* <DEDUP_REMOVED lines=9> */
.L_x_3374:
[----:B------:R-:W-:Y:S05]  /*31a0*/  @!P0 BRA `(.L_x_3274) ;  /* 0x0000000000048947 */ /* 0x000fea0003800000 */
[----:B------:R-:W-:Y:S01]  /*31b0*/  BPT.TRAP 0x1 ;  /* 0x000000040000795c */ /* 0x000fe20000300000 */
.L_x_3274:
[----:B------:R-:W-:Y:S02]  /*31c0*/  LEA R5, R2, UR37, 0x3 ;  /* 0x0000002502057c11 */ /* 0x000fe4000f8e18ff */
[----:B------:R-:W-:-:S04]  /*31d0*/  SHF.L.U32 R8, R16, 0x1f, RZ ;  /* 0x0000001f10087819 */ /* 0x000fc800000006ff */
[----:B------:R2:W3:Y:S01]  /*31e0*/  SYNCS.PHASECHK.TRANS64.TRYWAIT P1, [R5+URZ+0x38830], R8 ;  /* 0x03883008050075a7 */ /* 0x0004e2000802017f */
[----:B------:R-:W-:Y:S05]  /*31f0*/  @!P0 BRA `(.L_x_3275) ;  /* 0x0000000000048947 */ /* 0x000fea0003800000 */
[----:B------:R-:W-:Y:S01]  /*3200*/  BPT.TRAP 0x1 ;  /* 0x000000040000795c */ /* 0x000fe20000300000 */
.L_x_3275:
[----:B---3--:R-:W-:Y:S05]  /*3210*/  @P1 BRA `(.L_x_3276) ;  /* 0x0000000000081947 */ /* 0x008fea0003800000 */
[----:B------:R-:W3:Y:S02]  /*3220*/  SYNCS.PHASECHK.TRANS64.TRYWAIT P1, [R5+URZ+0x38830], R8 ;  /* 0x03883008050075a7 */ /* 0x000ee4000802017f */
[----:B---3--:R-:W-:Y:S05]  /*3230*/  @!P1 BRA `(.L_x_3277) ;  /* 0x000000f000089947 */ /* 0x008fea0003800000 */
.L_x_3276:
[----:B------:R-:W-:-:S04]  /*3240*/  UIADD3 UR4, UR37, 0x22400, URZ ;  /* 0x0002240025047890 */ /* 0x000fc8000fffe03f */
[----:B------:R-:W-:-:S04]  /*3250*/  USHF.R.U32.HI UR4, URZ, 0x4, UR4 ;  /* 0x000000043f047899 */ /* 0x000fc80008011604 */
[----:B------:R-:W-:-:S06]  /*3260*/  ULOP3.LUT UR4, UR4, 0x3fff, URZ, 0xc0, !UPT ;  /* 0x00003fff04047892 */ /* 0x000fcc000f8ec03f */
[----:B-1----:R-:W-:Y:S01]  /*3270*/  IMAD.U32 R0, RZ, RZ, UR4 ;  /* 0x00000004ff007e24 */ /* 0x002fe2000f8e00ff */
[----:B------:R-:W-:Y:S05]  /*3280*/  WARPSYNC.ALL ;  /* 0x0000000000007948 */ /* 0x000fea0003800000 */
[----:B------:R-:W-:Y:S01]  /*3290*/  LOP3.LUT R0, R0, 0x10000, RZ, 0xfc, !PT ;  /* 0x0001000000007812 */ /* 0x000fe200078efcff */
[----:B------:R-:W-:-:S04]  /*32a0*/  UIADD3 UR4, UR37, 0x20400, URZ ;  /* 0x0002040025047890 */ /* 0x000fc8000fffe03f */
[----:B------:R-:W-:Y:S01]  /*32b0*/  IMAD R4, R2, 0x200, R0 ;  /* 0x0000020002047824 */ /* 0x000fe200078e0200 */
        /* <DEDUP_REMOVED lines=32> */
.L_x_3375:
[----:B------:R-:W-:Y:S05]  /*34c0*/  @!P0 BRA `(.L_x_3279) ;  /* 0x0000000000048947 */ /* 0x000fea0003800000 */
[----:B------:R-:W-:Y:S01]  /*34d0*/  BPT.TRAP 0x1 ;  /* 0x000000040000795c */ /* 0x000fe20000300000 */
.L_x_3279:
[----:B------:R4:W1:Y:S01]  /*34e0*/  SYNCS.PHASECHK.TRANS64.TRYWAIT P1, [R5+URZ+0x38850], R8 ;  /* 0x03885008050075a7 */ /* 0x000862000802017f */
[----:B------:R-:W-:Y:S05]  /*34f0*/  @!P0 BRA `(.L_x_3280) ;  /* 0x0000000000048947 */ /* 0x000fea0003800000 */
[----:B------:R-:W-:Y:S01]  /*3500*/  BPT.TRAP 0x1 ;  /* 0x000000040000795c */ /* 0x000fe20000300000 */
.L_x_3280:
[----:B-1----:R-:W-:-:S05]  /*3510*/  IMAD.U32 R4, RZ, RZ, UR37 ;  /* 0x00000025ff047e24 */ /* 0x002fca000f8e00ff */
[C---:B------:R-:W-:Y:S01]  /*3520*/  IADD3 R3, R4.reuse, 0x400, RZ ;  /* 0x0000040004037810 */ /* 0x040fe20007ffe0ff */
        /* <DEDUP_REMOVED lines=11> */
.L_x_3281:
[----:B------:R-:W-:Y:S01]  /*35e0*/  R2UR UR8, R4 ;  /* 0x00000000040872ca */ /* 0x000fe200000e0000 */
[----:B------:R-:W-:Y:S01]  /*35f0*/  WARPGROUP.ARRIVE ;  /* 0x00000000000079c5 */ /* 0x000fe20000000000 */
[----:B------:R-:W-:Y:S01]  /*3600*/  R2UR UR10, R6 ;  /* 0x00000000060a72ca */ /* 0x000fe200000e0000 */
[----:B------:R-:W-:Y:S01]  /*3610*/  UMOV UR9, 0x40000040 ;  /* 0x4000004000097882 */ /* 0x000fe20000000000 */
[----:B------:R-:W-:Y:S01]  /*3620*/  UMOV UR11, 0x40000040 ;  /* 0x40000040000b7882 */ /* 0x000fe20000000000 */
[----:B--234-:R-:W-:Y:S01]  /*3630*/  VIADD R8, R4, 0x2 ;  /* 0x0000000204087836 */ /* 0x01cfe20000000000 */
[----:B------:R-:W-:Y:S01]  /*3640*/  IADD3 R7, R6, 0x2, RZ ;  /* 0x0000000206077810 */ /* 0x000fe20007ffe0ff */
        /* <DEDUP_REMOVED lines=10> */
[----:B------:R-:W-:Y:S01]  /*36f0*/  ULDC UR10, c[0x0][0xa80] ;  /* 0x0002a000000a7ab9 */ /* 0x000fe20000000800 */
[----:B------:R-:W-:-:S04]  /*3700*/  IMAD R206, R2, 0x1000, R19 ;  /* 0x0000100002ce7824 */ /* 0x000fc800078e0213 */
[----:B------:R-:W-:Y:S01]  /*3710*/  VIADD R207, R206, 0x80 ;  /* 0x00000080cecf7836 */ /* 0x000fe20000000000 */
        /* <DEDUP_REMOVED lines=142> */
[C-C-:B------:R-:W-:Y:S01]  /*4000*/  IMAD.IADD R12, R8.reuse, 0x1, R9.reuse ;  /* 0x00000001080c7824 */ /* 0x140fe200078e0209 */
[----:B------:R-:W-:Y:S01]  /*4010*/  IADD3 R8, R8, R11, RZ ;  /* 0x0000000b08087210 */ /* 0x000fe20007ffe0ff */
        /* <DEDUP_REMOVED lines=130> */
[C---:B------:R-:W-:Y:S01]  /*4840*/  IADD3 R7, R9.reuse, R8, RZ ;  /* 0x0000000809077210 */ /* 0x040fe20007ffe0ff */
[----:B------:R-:W-:Y:S02]  /*4850*/  IMAD.IADD R9, R9, 0x1, R10 ;  /* 0x0000000109097824 */ /* 0x000fe400078e020a */
[C---:B------:R-:W-:Y:S02]  /*4860*/  IMAD.IADD R8, R11.reuse, 0x1, R8 ;  /* 0x000000010b087824 */ /* 0x040fe400078e0208 */
[----:B------:R-:W-:Y:S01]  /*4870*/  IMAD.IADD R10, R11, 0x1, R10 ;  /* 0x000000010b0a7824 */ /* 0x000fe200078e020a */
[----:B------:R-:W-:Y:S01]  /*4880*/  MOV R11, 0x40 ;  /* 0x00000040000b7802 */ /* 0x000fe20000000f00 */
[----:B------:R-:W-:-:S02]  /*4890*/  WARPGROUP.DEPBAR.LE gsb0, 0x0 ;  /* 0x00008000000079c5 */ /* 0x000fc40000010000 */
[----:B------:R-:W-:-:S06]  /*48a0*/  WARPGROUP.ARRIVE ;  /* 0x00000000000079c5 */ /* 0x000fcc0000000000 */
[----:B------:R-:W-:Y:S01]  /*48b0*/  HGMMA.64x64x16.F32 R24, gdesc[UR4], R24, gsb0 ;  /* 0x00e00000041879f0 */ /* 0x000fe20008000818 */
[----:B------:R-:W-:Y:S01]  /*48c0*/  R2UR UR4, R7 ;  /* 0x00000000070472ca */ /* 0x000fe200000e0000 */
[----:B------:R-:W-:Y:S01]  /*48d0*/  UMOV UR5, 0x40000040 ;  /* 0x4000004000057882 */ /* 0x000fe20000000000 */
[----:B------:R-:W-:Y:S01]  /*48e0*/  R2UR UR6, R9 ;  /* 0x00000000090672ca */ /* 0x000fe200000e0000 */
[----:B------:R-:W-:Y:S01]  /*48f0*/  UMOV UR7, 0x40000040 ;  /* 0x4000004000077882 */ /* 0x000fe20000000000 */
        /* <DEDUP_REMOVED lines=14> */
[----:B------:R-:W-:Y:S02]  /*49e0*/  IMAD R7, R152, -0x40, R11 ;  /* 0xffffffc098077824 */ /* 0x000fe400078e020b */
[----:B------:R-:W-:Y:S02]  /*49f0*/  VIADD R11, R17, UR42 ;  /* 0x0000002a110b7c36 */ /* 0x000fe40008000000 */
        /* <DEDUP_REMOVED lines=8> */
[----:B------:R-:W1:Y:S08]  /*4a80*/  LDC R6, c[0x0][0x2e0] ;  /* 0x0000b800ff067b82 */ /* 0x000e700000000800 */
[----:B------:R-:W2:Y:S01]  /*4a90*/  LDC R9, c[0x0][0x288] ;  /* 0x0000a200ff097b82 */ /* 0x000ea20000000800 */
[----:B-1----:R-:W-:-:S02]  /*4aa0*/  IMAD R7, R153, R6, R7 ;  /* 0x0000000699077224 */ /* 0x002fc400078e0207 */
[----:B------:R-:W-:-:S03]  /*4ab0*/  IMAD R8, R153, R6, R8 ;  /* 0x0000000699087224 */ /* 0x000fc600078e0208 */
[----:B------:R-:W-:Y:S02]  /*4ac0*/  IADD3 R7, -R18, R7, RZ ;  /* 0x0000000712077210 */ /* 0x000fe40007ffe1ff */
[----:B--2---:R-:W-:Y:S01]  /*4ad0*/  IADD3 R8, R8, -R9, -R18 ;  /* 0x8000000908087210 */ /* 0x004fe20007ffe812 */
[----:B------:R-:W-:-:S03]  /*4ae0*/  IMAD R6, R153, R6, -R9 ;  /* 0x0000000699067224 */ /* 0x000fc600078e0a09 */
[----:B------:R-:W-:Y:S01]  /*4af0*/  VIADDMNMX R10, R11, R8, R7, PT ;  /* 0x000000080b0a7246 */ /* 0x000fe20003800107 */
[----:B------:R-:W-:Y:S01]  /*4b00*/  VIADD R6, R6, UR42 ;  /* 0x0000002a06067c36 */ /* 0x000fe20008000000 */
[----:B------:R-:W-:Y:S02]  /*4b10*/  IADD3 R8, R8, 0x8, R11 ;  /* 0x0000000808087810 */ /* 0x000fe40007ffe00b */
[C---:B------:R-:W-:Y:S02]  /*4b20*/  ISETP.GT.AND P1, PT, R10.reuse, RZ, PT ;  /* 0x000000ff0a00720c */ /* 0x040fe40003f24270 */
[C---:B------:R-:W-:Y:S02]  /*4b30*/  ISETP.GT.AND P2, PT, R10.reuse, 0x1, PT ;  /* 0x000000010a00780c */ /* 0x040fe40003f44270 */
[----:B------:R-:W-:Y:S02]  /*4b40*/  ISETP.GT.AND P3, PT, R10, 0x8, PT ;  /* 0x000000080a00780c */ /* 0x000fe40003f64270 */
[----:B------:R-:W-:-:S02]  /*4b50*/  VIMNMX R8, R7, R8, PT ;  /* 0x0000000807087248 */ /* 0x000fc40003fe0100 */
[----:B------:R-:W-:Y:S02]  /*4b60*/  SHF.R.S32.HI R9, RZ, 0x1f, R6 ;  /* 0x0000001fff097819 */ /* 0x000fe40000011406 */
[----:B------:R-:W-:Y:S02]  /*4b70*/  ISETP.GT.AND P4, PT, R8, 0x29, PT ;  /* 0x000000290800780c */ /* 0x000fe40003f84270 */
[----:B------:R-:W-:-:S04]  /*4b80*/  LEA.HI R9, R9, R6, RZ, 0x6 ;  /* 0x0000000609097211 */ /* 0x000fc800078f30ff */
[----:B------:R-:W-:-:S04]  /*4b90*/  SHF.R.S32.HI R9, RZ, 0x6, R9 ;  /* 0x00000006ff097819 */ /* 0x000fc80000011409 */
[----:B------:R-:W-:Y:S01]  /*4ba0*/  VIMNMX R9, RZ, R9, !PT ;  /* 0x00000009ff097248 */ /* 0x000fe20007fe0100 */
        /* <DEDUP_REMOVED lines=37> */
[----:B--2---:R-:W-:Y:S01]  /*4e00*/  FSEL R25, R25, -INF , P2 ;  /* 0xff80000019197808 */ /* 0x004fe20001000000 */
[----:B------:R-:W-:Y:S01]  /*4e10*/  FMUL.FTZ R43, R43, UR4 ;  /* 0x000000042b2b7c20 */ /* 0x000fe20008410000 */
[----:B------:R-:W-:Y:S01]  /*4e20*/  ISETP.GT.AND P2, PT, R10, 0x10, PT ;  /* 0x000000100a00780c */ /* 0x000fe20003f44270 */
[----:B------:R-:W-:Y:S01]  /*4e30*/  FMUL.FTZ R46, R46, UR4 ;  /* 0x000000042e2e7c20 */ /* 0x000fe20008410000 */
[----:B------:R-:W-:Y:S01]  /*4e40*/  FMNMX.FTZ R13, R24, R25, !PT ;  /* 0x00000019180d7209 */ /* 0x000fe20007810000 */
[----:B------:R-:W-:Y:S01]  /*4e50*/  FMUL.FTZ R47, R47, UR4 ;  /* 0x000000042f2f7c20 */ /* 0x000fe20008410000 */
[----:B------:R-:W-:Y:S01]  /*4e60*/  FMUL.FTZ R50, R50, UR4 ;  /* 0x0000000432327c20 */ /* 0x000fe20008410000 */
[----:B------:R-:W2:Y:S01]  /*4e70*/  MUFU.TANH R32, R32 ;  /* 0x0000002000207308 */ /* 0x000ea20000002400 */
[----:B---3--:R-:W-:Y:S01]  /*4e80*/  FSEL R28, R28, -INF , P3 ;  /* 0xff8000001c1c7808 */ /* 0x008fe20001800000 */
[----:B------:R-:W-:Y:S01]  /*4e90*/  FMUL.FTZ R51, R51, UR4 ;  /* 0x0000000433337c20 */ /* 0x000fe20008410000 */
[----:B------:R-:W-:Y:S01]  /*4ea0*/  ISETP.GT.AND P3, PT, R8, 0x8, PT ;  /* 0x000000080800780c */ /* 0x000fe20003f64270 */
[----:B------:R-:W-:Y:S01]  /*4eb0*/  FMUL.FTZ R54, R54, UR4 ;  /* 0x0000000436367c20 */ /* 0x000fe20008410000 */
[----:B------:R-:W-:Y:S01]  /*4ec0*/  FMNMX.FTZ R12, R28, R13, !PT ;  /* 0x0000000d1c0c7209 */ /* 0x000fe20007810000 */
[----:B------:R-:W-:Y:S01]  /*4ed0*/  FMUL.FTZ R55, R55, UR4 ;  /* 0x0000000437377c20 */ /* 0x000fe20008410000 */
[----:B------:R-:W-:Y:S01]  /*4ee0*/  R2UR UR4, R206 ;  /* 0x00000000ce0472ca */ /* 0x000fe200000e0000 */
[----:B------:R-:W3:Y:S01]  /*4ef0*/  MUFU.TANH R33, R33 ;  /* 0x0000002100217308 */ /* 0x000ee20000002400 */
[----:B-1----:R-:W-:-:S02]  /*4f00*/  FSEL R29, R29, -INF , P1 ;  /* 0xff8000001d1d7808 */ /* 0x002fc40000800000 */
[----:B------:R-:W-:Y:S02]  /*4f10*/  ISETP.GT.AND P1, PT, R10, 0x11, PT ;  /* 0x000000110a00780c */ /* 0x000fe40003f24270 */
[----:B------:R-:W-:-:S03]  /*4f20*/  FMNMX.FTZ R13, R29, R12, !PT ;  /* 0x0000000c1d0d7209 */ /* 0x000fc60007810000 */
[----:B------:R-:W1:Y:S01]  /*4f30*/  MUFU.TANH R36, R36 ;  /* 0x0000002400247308 */ /* 0x000e620000002400 */
[----:B--2---:R-:W-:Y:S02]  /*4f40*/  FSEL R32, R32, -INF , P2 ;  /* 0xff80000020207808 */ /* 0x004fe40001000000 */
[----:B------:R-:W-:Y:S01]  /*4f50*/  ISETP.GT.AND P2, PT, R10, 0x18, PT ;  /* 0x000000180a00780c */ /* 0x000fe20003f44270 */
[----:B------:R-:W-:Y:S01]  /*4f60*/  UMOV UR6, UR4 ;  /* 0x0000000400067c82 */ /* 0x000fe20008000000 */
[----:B------:R-:W-:Y:S02]  /*4f70*/  FMNMX.FTZ R12, R32, R13, !PT ;  /* 0x0000000d200c7209 */ /* 0x000fe40007810000 */
[----:B------:R-:W-:Y:S01]  /*4f80*/  R2UR UR4, R207 ;  /* 0x00000000cf0472ca */ /* 0x000fe200000e0000 */
[----:B------:R-:W2:Y:S01]  /*4f90*/  MUFU.TANH R37, R37 ;  /* 0x0000002500257308 */ /* 0x000ea20000002400 */
[----:B---3--:R-:W-:Y:S02]  /*4fa0*/  FSEL R33, R33, -INF , P1 ;  /* 0xff80000021217808 */ /* 0x008fe40000800000 */
[----:B------:R-:W-:-:S02]  /*4fb0*/  ISETP.GT.AND P1, PT, R10, 0x19, PT ;  /* 0x000000190a00780c */ /* 0x000fc40003f24270 */
[----:B------:R-:W-:Y:S02]  /*4fc0*/  FMNMX.FTZ R13, R33, R12, !PT ;  /* 0x0000000c210d7209 */ /* 0x000fe40007810000 */
[----:B------:R-:W-:Y:S01]  /*4fd0*/  IADD3 R207, R206, 0x100, RZ ;  /* 0x00000100cecf7810 */ /* 0x000fe20007ffe0ff */
[----:B------:R-:W3:Y:S01]  /*4fe0*/  MUFU.TANH R40, R40 ;  /* 0x0000002800287308 */ /* 0x000ee20000002400 */
[----:B-1----:R-:W-:Y:S01]  /*4ff0*/  FSEL R36, R36, -INF , P2 ;  /* 0xff80000024247808 */ /* 0x002fe20001000000 */
[----:B------:R-:W-:Y:S01]  /*5000*/  VIADD R206, R206, 0x180 ;  /* 0x00000180cece7836 */ /* 0x000fe20000000000 */
[----:B------:R-:W-:Y:S02]  /*5010*/  ISETP.GT.AND P2, PT, R10, 0x20, PT ;  /* 0x000000200a00780c */ /* 0x000fe40003f44270 */
[----:B------:R-:W-:-:S03]  /*5020*/  FMNMX.FTZ R12, R36, R13, !PT ;  /* 0x0000000d240c7209 */ /* 0x000fc60007810000 */
[----:B------:R-:W1:Y:S01]  /*5030*/  MUFU.TANH R41, R41 ;  /* 0x0000002900297308 */ /* 0x000e620000002400 */
[----:B--2---:R-:W-:Y:S02]  /*5040*/  FSEL R37, R37, -INF , P1 ;  /* 0xff80000025257808 */ /* 0x004fe40000800000 */
[----:B------:R-:W-:Y:S02]  /*5050*/  ISETP.GT.AND P1, PT, R10, 0x21, PT ;  /* 0x000000210a00780c */ /* 0x000fe40003f24270 */
[----:B------:R-:W-:-:S03]  /*5060*/  FMNMX.FTZ R13, R37, R12, !PT ;  /* 0x0000000c250d7209 */ /* 0x000fc60007810000 */
[----:B------:R-:W2:Y:S01]  /*5070*/  MUFU.TANH R44, R44 ;  /* 0x0000002c002c7308 */ /* 0x000ea20000002400 */
[----:B---3--:R-:W-:Y:S02]  /*5080*/  FSEL R40, R40, -INF , P2 ;  /* 0xff80000028287808 */ /* 0x008fe40001000000 */
[----:B------:R-:W-:Y:S02]  /*5090*/  ISETP.GT.AND P2, PT, R10, 0x28, PT ;  /* 0x000000280a00780c */ /* 0x000fe40003f44270 */
[----:B------:R-:W-:-:S03]  /*50a0*/  FMNMX.FTZ R12, R40, R13, !PT ;  /* 0x0000000d280c7209 */ /* 0x000fc60007810000 */
[----:B------:R-:W3:Y:S01]  /*50b0*/  MUFU.TANH R45, R45 ;  /* 0x0000002d002d7308 */ /* 0x000ee20000002400 */
[----:B-1----:R-:W-:Y:S02]  /*50c0*/  FSEL R41, R41, -INF , P1 ;  /* 0xff80000029297808 */ /* 0x002fe40000800000 */
        /* <DEDUP_REMOVED lines=24> */
[----:B------:R-:W-:Y:S02]  /*5250*/  ISETP.GT.AND P1, PT, R8, RZ, PT ;  /* 0x000000ff0800720c */ /* 0x000fe40003f24270 */
[----:B------:R-:W-:-:S03]  /*5260*/  FMNMX.FTZ R10, R53, R10, !PT ;  /* 0x0000000a350a7209 */ /* 0x000fc60007810000 */
[----:B------:R-:W1:Y:S01]  /*5270*/  MUFU.TANH R30, R30 ;  /* 0x0000001e001e7308 */ /* 0x000e620000002400 */
[----:B--2---:R-:W-:Y:S01]  /*5280*/  FSEL R26, R26, -INF , P1 ;  /* 0xff8000001a1a7808 */ /* 0x004fe20000800000 */
[----:B------:R-:W2:Y:S01]  /*5290*/  SHFL.BFLY PT, R13, R10, 0x2, 0x1f ;  /* 0x0c401f000a0d7f89 */ /* 0x000ea200000e0000 */
[----:B------:R-:W-:-:S05]  /*52a0*/  ISETP.GT.AND P1, PT, R8, 0x9, PT ;  /* 0x000000090800780c */ /* 0x000fca0003f24270 */
[----:B------:R-:W4:Y:S01]  /*52b0*/  MUFU.TANH R31, R31 ;  /* 0x0000001f001f7308 */ /* 0x000f220000002400 */
[----:B---3--:R-:W-:Y:S02]  /*52c0*/  FSEL R27, R27, -INF , P2 ;  /* 0xff8000001b1b7808 */ /* 0x008fe40001000000 */
[----:B------:R-:W-:Y:S02]  /*52d0*/  ISETP.GT.AND P2, PT, R8, 0x10, PT ;  /* 0x000000100800780c */ /* 0x000fe40003f44270 */
[----:B------:R-:W-:-:S03]  /*52e0*/  FMNMX.FTZ R11, R26, R27, !PT ;  /* 0x0000001b1a0b7209 */ /* 0x000fc60007810000 */
[----:B------:R-:W3:Y:S01]  /*52f0*/  MUFU.TANH R34, R34 ;  /* 0x0000002200227308 */ /* 0x000ee20000002400 */
[----:B-1----:R-:W-:Y:S02]  /*5300*/  FSEL R30, R30, -INF , P3 ;  /* 0xff8000001e1e7808 */ /* 0x002fe40001800000 */
[----:B------:R-:W-:-:S05]  /*5310*/  ISETP.GT.AND P3, PT, R8, 0x20, PT ;  /* 0x000000200800780c */ /* 0x000fca0003f64270 */
[----:B------:R-:W1:Y:S01]  /*5320*/  MUFU.TANH R35, R35 ;  /* 0x0000002300237308 */ /* 0x000e620000002400 */
[----:B----4-:R-:W-:Y:S02]  /*5330*/  FSEL R31, R31, -INF , P1 ;  /* 0xff8000001f1f7808 */ /* 0x010fe40000800000 */
[----:B--2---:R-:W-:Y:S02]  /*5340*/  FMNMX.FTZ R13, R10, R13, !PT ;  /* 0x0000000d0a0d7209 */ /* 0x004fe40007810000 */
[----:B------:R-:W-:-:S03]  /*5350*/  ISETP.GT.AND P1, PT, R8, 0x11, PT ;  /* 0x000000110800780c */ /* 0x000fc60003f24270 */
[----:B------:R-:W2:Y:S01]  /*5360*/  SHFL.BFLY PT, R10, R13, 0x1, 0x1f ;  /* 0x0c201f000d0a7f89 */ /* 0x000ea200000e0000 */
[----:B------:R-:W4:Y:S01]  /*5370*/  MUFU.TANH R38, R38 ;  /* 0x0000002600267308 */ /* 0x000f220000002400 */
[----:B---3--:R-:W-:Y:S02]  /*5380*/  FSEL R34, R34, -INF , P2 ;  /* 0xff80000022227808 */ /* 0x008fe40001000000 */
[----:B------:R-:W-:-:S05]  /*5390*/  ISETP.GT.AND P2, PT, R8, 0x18, PT ;  /* 0x000000180800780c */ /* 0x000fca0003f44270 */
[----:B------:R-:W3:Y:S01]  /*53a0*/  MUFU.TANH R39, R39 ;  /* 0x0000002700277308 */ /* 0x000ee20000002400 */
        /* <DEDUP_REMOVED lines=8> */
[----:B---3--:R-:W-:Y:S01]  /*5430*/  FSEL R39, R39, -INF , P1 ;  /* 0xff80000027277808 */ /* 0x008fe20000800000 */
[----:B------:R-:W-:Y:S01]  /*5440*/  FMUL.FTZ R12, R7, UR10 ;  /* 0x0000000a070c7c20 */ /* 0x000fe20008410000 */
[----:B------:R-:W-:Y:S02]  /*5450*/  FMNMX.FTZ R11, R31, R10, !PT ;  /* 0x0000000a1f0b7209 */ /* 0x000fe40007810000 */
[----:B------:R-:W-:Y:S01]  /*5460*/  ISETP.GT.AND P1, PT, R8, 0x28, PT ;  /* 0x000000280800780c */ /* 0x000fe20003f24270 */
[----:B------:R-:W3:Y:S01]  /*5470*/  MUFU.TANH R46, R46 ;  /* 0x0000002e002e7308 */ /* 0x000ee20000002400 */
        /* <DEDUP_REMOVED lines=11> */
[----:B---3--:R-:W-:Y:S02]  /*5530*/  FSEL R46, R46, -INF , P1 ;  /* 0xff8000002e2e7808 */ /* 0x008fe40000800000 */
[----:B------:R-:W-:Y:S02]  /*5540*/  FMNMX.FTZ R11, R43, R10, !PT ;  /* 0x0000000a2b0b7209 */ /* 0x000fe40007810000 */
[----:B------:R-:W-:Y:S01]  /*5550*/  ISETP.GT.AND P1, PT, R8, 0x31, PT ;  /* 0x000000310800780c */ /* 0x000fe20003f24270 */
[----:B------:R-:W3:Y:S01]  /*5560*/  MUFU.TANH R51, R51 ;  /* 0x0000003300337308 */ /* 0x000ee20000002400 */
[----:B-1----:R-:W-:Y:S02]  /*5570*/  FSEL R47, R47, -INF , P4 ;  /* 0xff8000002f2f7808 */ /* 0x002fe40002000000 */
[----:B------:R-:W-:Y:S02]  /*5580*/  FMNMX.FTZ R10, R46, R11, !PT ;  /* 0x0000000b2e0a7209 */ /* 0x000fe40007810000 */
[----:B------:R-:W-:-:S02]  /*5590*/  FSEL R56, R12, RZ, P2 ;  /* 0x000000ff0c387208 */ /* 0x000fc40001000000 */
        /* <DEDUP_REMOVED lines=10> */
[----:B---3--:R-:W-:Y:S01]  /*5640*/  FSEL R51, R51, -INF , P1 ;  /* 0xff80000033337808 */ /* 0x008fe20000800000 */
        /* <DEDUP_REMOVED lines=14> */
[--C-:B------:R-:W-:Y:S01]  /*5730*/  FFMA.FTZ R175, R49, UR10, -R56.reuse ;  /* 0x0000000a31af7c23 */ /* 0x100fe20008010838 */
[----:B--2---:R-:W-:Y:S01]  /*5740*/  FSEL R55, R55, -INF , P1 ;  /* 0xff80000037377808 */ /* 0x004fe20000800000 */
[--C-:B------:R-:W-:Y:S01]  /*5750*/  FFMA.FTZ R176, R52, UR10, -R56.reuse ;  /* 0x0000000a34b07c23 */ /* 0x100fe20008010838 */
[----:B------:R-:W-:Y:S01]  /*5760*/  FFMA.FTZ R177, R53, UR10, -R56 ;  /* 0x0000000a35b17c23 */ /* 0x000fe20008010838 */
[----:B------:R-:W1:Y:S01]  /*5770*/  MUFU.EX2 R11, R11 ;  /* 0x0000000b000b7308 */ /* 0x000e620000000800 */
[----:B------:R-:W-:-:S05]  /*5780*/  FMNMX.FTZ R8, R55, R8, !PT ;  /* 0x0000000837087209 */ /* 0x000fca0007810000 */
[----:B------:R-:W2:Y:S02]  /*5790*/  SHFL.BFLY PT, R25, R8, 0x2, 0x1f ;  /* 0x0c401f0008197f89 */ /* 0x000ea400000e0000 */
[----:B------:R-:W-:Y:S08]  /*57a0*/  MUFU.EX2 R12, R12 ;  /* 0x0000000c000c7308 */ /* 0x000ff00000000800 */
[----:B------:R-:W3:Y:S01]  /*57b0*/  MUFU.EX2 R13, R13 ;  /* 0x0000000d000d7308 */ /* 0x000ee20000000800 */
[----:B-1----:R-:W-:Y:S01]  /*57c0*/  F2FP.F16.F32.PACK_AB R156, R11, R10 ;  /* 0x0000000a0b9c723e */ /* 0x002fe200000000ff */
[----:B------:R-:W-:-:S06]  /*57d0*/  FADD.FTZ R11, R10, R11 ;  /* 0x0000000b0a0b7221 */ /* 0x000fcc0000010000 */
[----:B------:R-:W-:Y:S01]  /*57e0*/  MUFU.EX2 R14, R14 ;  /* 0x0000000e000e7308 */ /* 0x000fe20000000800 */
[----:B--2---:R-:W-:-:S07]  /*57f0*/  FMNMX.FTZ R25, R8, R25, !PT ;  /* 0x0000001908197209 */ /* 0x004fce0007810000 */
[----:B------:R-:W1:Y:S01]  /*5800*/  MUFU.EX2 R15, R15 ;  /* 0x0000000f000f7308 */ /* 0x000e620000000800 */
[C---:B---3--:R-:W-:Y:S01]  /*5810*/  F2FP.F16.F32.PACK_AB R158, R13.reuse, R12 ;  /* 0x0000000c0d9e723e */ /* 0x048fe200000000ff */
[----:B------:R-:W-:Y:S01]  /*5820*/  FADD.FTZ R12, R12, R11 ;  /* 0x0000000b0c0c7221 */ /* 0x000fe20000010000 */
[----:B------:R-:W2:Y:S03]  /*5830*/  SHFL.BFLY PT, R8, R25, 0x1, 0x1f ;  /* 0x0c201f0019087f89 */ /* 0x000ea600000e0000 */
[----:B------:R-:W-:Y:S01]  /*5840*/  FADD.FTZ R13, R13, R12 ;  /* 0x0000000c0d0d7221 */ /* 0x000fe20000010000 */
[----:B------:R-:W-:Y:S01]  /*5850*/  VIADD R12, R152, 0xfffffffe ;  /* 0xfffffffe980c7836 */ /* 0x000fe20000000000 */
[----:B------:R-:W-:Y:S04]  /*5860*/  MUFU.EX2 R20, R20 ;  /* 0x0000001400147308 */ /* 0x000fe80000000800 */
[----:B------:R-:W-:-:S04]  /*5870*/  ISETP.GE.AND P2, PT, R12, R9, PT ;  /* 0x000000090c00720c */ /* 0x000fc80003f46270 */
[----:B------:R-:W3:Y:S01]  /*5880*/  MUFU.EX2 R21, R21 ;  /* 0x0000001500157308 */ /* 0x000ee20000000800 */
[----:B-1----:R-:W-:Y:S01]  /*5890*/  F2FP.F16.F32.PACK_AB R160, R15, R14 ;  /* 0x0000000e0fa0723e */ /* 0x002fe200000000ff */
[----:B------:R-:W-:-:S04]  /*58a0*/  FADD.FTZ R14, R14, R13 ;  /* 0x0000000d0e0e7221 */ /* 0x000fc80000010000 */
[----:B------:R-:W-:Y:S02]  /*58b0*/  FADD.FTZ R15, R15, R14 ;  /* 0x0000000e0f0f7221 */ /* 0x000fe40000010000 */
[----:B------:R-:W-:Y:S01]  /*58c0*/  MUFU.EX2 R154, R154 ;  /* 0x0000009a009a7308 */ /* 0x000fe20000000800 */
[----:B--2---:R-:W-:-:S04]  /*58d0*/  FMNMX.FTZ R8, R25, R8, !PT ;  /* 0x0000000819087209 */ /* 0x004fc80007810000 */
[C---:B------:R-:W-:Y:S01]  /*58e0*/  FSETP.NEU.FTZ.AND P1, PT, R8.reuse, -INF , PT ;  /* 0xff8000000800780b */ /* 0x040fe20003f3d000 */
[----:B------:R-:W-:Y:S02]  /*58f0*/  FMUL.FTZ R24, R8, UR10 ;  /* 0x0000000a08187c20 */ /* 0x000fe40008410000 */
[----:B------:R-:W1:Y:S01]  /*5900*/  MUFU.EX2 R155, R155 ;  /* 0x0000009b009b7308 */ /* 0x000e620000000800 */
[----:B---3--:R-:W-:Y:S01]  /*5910*/  F2FP.F16.F32.PACK_AB R162, R21, R20 ;  /* 0x0000001415a2723e */ /* 0x008fe200000000ff */
[----:B------:R-:W-:Y:S01]  /*5920*/  FADD.FTZ R20, R20, R15 ;  /* 0x0000000f14147221 */ /* 0x000fe20000010000 */
[----:B------:R-:W-:Y:S02]  /*5930*/  FSEL R25, R24, RZ, P1 ;  /* 0x000000ff18197208 */ /* 0x000fe40000800000 */
[----:B------:R-:W-:Y:S01]  /*5940*/  ISETP.NE.AND P1, PT, R57, RZ, PT ;  /* 0x000000ff3900720c */ /* 0x000fe20003f25270 */
[----:B------:R-:W-:Y:S02]  /*5950*/  FADD.FTZ R21, R21, R20 ;  /* 0x0000001415157221 */ /* 0x000fe40000010000 */
        /* <DEDUP_REMOVED lines=23> */
[----:B------:R-:W-:-:S03]  /*5ad0*/  @!P1 IADD3 R5, R5, 0x38860, RZ ;  /* 0x0003886005059810 */ /* 0x000fc60007ffe0ff */
        /* <DEDUP_REMOVED lines=38> */
[----:B------:R4:W-:Y:S01]  /*5d40*/  STSM.16.M88.4 [R186], R164 ;  /* 0x000000a4ba007844 */ /* 0x0009e20000000200 */
[----:B------:R-:W-:Y:S01]  /*5d50*/  FADD.FTZ R200, R201, R200 ;  /* 0x000000c8c9c87221 */ /* 0x000fe20000010000 */
        /* <DEDUP_REMOVED lines=8> */
[----:B------:R-:W-:-:S06]  /*5de0*/  FADD.FTZ R176, R176, R175 ;  /* 0x000000afb0b07221 */ /* 0x000fcc0000010000 */
[----:B------:R-:W1:Y:S08]  /*5df0*/  MUFU.EX2 R204, R204 ;  /* 0x000000cc00cc7308 */ /* 0x000e700000000800 */
[----:B------:R-:W5:Y:S01]  /*5e00*/  MUFU.EX2 R205, R205 ;  /* 0x000000cd00cd7308 */ /* 0x000f620000000800 */
[----:B---3--:R-:W-:Y:S01]  /*5e10*/  F2FP.F16.F32.PACK_AB R169, R202, R203 ;  /* 0x000000cbcaa9723e */ /* 0x008fe200000000ff */
[----:B------:R-:W-:-:S04]  /*5e20*/  FADD.FTZ R203, R203, R200 ;  /* 0x000000c8cbcb7221 */ /* 0x000fc80000010000 */
[----:B------:R-:W-:-:S04]  /*5e30*/  FADD.FTZ R203, R202, R203 ;  /* 0x000000cbcacb7221 */ /* 0x000fc80000010000 */
[----:B-1----:R-:W-:Y:S01]  /*5e40*/  FADD.FTZ R6, R204, R203 ;  /* 0x000000cbcc067221 */ /* 0x002fe20000010000 */
[----:B-----5:R-:W-:-:S03]  /*5e50*/  F2FP.F16.F32.PACK_AB R171, R205, R204 ;  /* 0x000000cccdab723e */ /* 0x020fc600000000ff */
[----:B------:R-:W-:Y:S02]  /*5e60*/  FADD.FTZ R6, R205, R6 ;  /* 0x00000006cd067221 */ /* 0x000fe40000010000 */
[----:B------:R4:W-:Y:S01]  /*5e70*/  STSM.16.M88.4 [R185], R168 ;  /* 0x000000a8b9007844 */ /* 0x0009e20000000200 */
[----:B--2---:R-:W-:-:S06]  /*5e80*/  WARPGROUP.ARRIVE ;  /* 0x00000000000079c5 */ /* 0x004fcc0000000000 */
[----:B------:R-:W-:Y:S01]  /*5e90*/  HGMMA.64x256x16.F32 R24, R156, gdesc[UR4].tnspB, RZ, !UPT, gsb0 ;  /* 0x43e000049c187df0 */ /* 0x000fe2000c0008ff */
[----:B------:R-:W-:Y:S01]  /*5ea0*/  UMOV UR6, UR4 ;  /* 0x0000000400067c82 */ /* 0x000fe20008000000 */
[----:B------:R-:W-:Y:S01]  /*5eb0*/  UMOV UR7, 0x40000040 ;  /* 0x4000004000077882 */ /* 0x000fe20000000000 */
[----:B------:R-:W-:Y:S01]  /*5ec0*/  R2UR UR4, R207 ;  /* 0x00000000cf0472ca */ /* 0x000fe200000e0000 */
[----:B------:R-:W-:Y:S02]  /*5ed0*/  WARPGROUP.DEPBAR.LE gsb0, 0x0 ;  /* 0x00008000000079c5 */ /* 0x000fe40000010000 */
[----:B------:R-:W-:-:S15]  /*5ee0*/  WARPGROUP.ARRIVE ;  /* 0x00000000000079c5 */ /* 0x000fde0000000000 */
[----:B------:R-:W-:-:S07]  /*5ef0*/  NOP ;  /* 0x0000000000007918 */ /* 0x000fce0000000000 */
[----:B------:R-:W-:Y:S01]  /*5f00*/  HGMMA.64x256x16.F32 R24, R160, gdesc[UR4].tnspB, R24, gsb0 ;  /* 0x43e00004a0187df0 */ /* 0x000fe20008000818 */
        /* <DEDUP_REMOVED lines=23> */
[----:B-1----:R-:W-:Y:S01]  /*6080*/  FADD.FTZ R5, R177, R176 ;  /* 0x000000b0b1057221 */ /* 0x002fe20000010000 */
[----:B----4-:R-:W-:Y:S06]  /*6090*/  @!P2 BRA `(.L_x_3283) ;  /* 0x000000340098a947 */ /* 0x010fec0003800000 */
[----:B------:R-:W-:Y:S01]  /*60a0*/  IMAD.MOV.U32 R11, RZ, RZ, R8 ;  /* 0x000000ffff0b7224 */ /* 0x000fe200078e0008 */
[----:B------:R-:W-:Y:S01]  /*60b0*/  MOV R13, R7 ;  /* 0x00000007000d7202 */ /* 0x000fe20000000f00 */
[----:B------:R-:W-:Y:S01]  /*60c0*/  IMAD.MOV.U32 R14, RZ, RZ, R2 ;  /* 0x000000ffff0e7224 */ /* 0x000fe200078e0002 */
[----:B------:R-:W-:Y:S01]  /*60d0*/  ULDC UR4, c[0x0][0x288] ;  /* 0x0000a20000047ab9 */ /* 0x000fe20000000800 */
[----:B------:R-:W-:-:S05]  /*60e0*/  ULDC.64 UR6, c[0x0][0x3f8] ;  /* 0x0000fe0000067ab9 */ /* 0x000fca0000000a00 */
.L_x_3292:
[----:B------:R-:W-:-:S05]  /*60f0*/  VIADD R2, R14, 0x1 ;  /* 0x000000010e027836 */ /* 0x000fca0000000000 */
[----:B------:R-:W-:-:S04]  /*6100*/  ISETP.NE.AND P2, PT, R2, 0x2, PT ;  /* 0x000000020200780c */ /* 0x000fc80003f45270 */
[----:B------:R-:W-:Y:S02]  /*6110*/  SEL R7, RZ, 0x1, P2 ;  /* 0x00000001ff077807 */ /* 0x000fe40001000000 */
[----:B------:R-:W-:Y:S02]  /*6120*/  SEL R2, R2, RZ, P2 ;  /* 0x000000ff02027207 */ /* 0x000fe40001000000 */
[----:B------:R-:W-:Y:S01]  /*6130*/  LOP3.LUT R16, R16, R7, RZ, 0x3c, !PT ;  /* 0x0000000710107212 */ /* 0x000fe200078e3cff */
[----:B------:R-:W-:Y:S06]  /*6140*/  @!P0 BRA `(.L_x_3284) ;  /* 0x0000000000048947 */ /* 0x000fec0003800000 */
[----:B------:R-:W-:Y:S01]  /*6150*/  BPT.TRAP 0x1 ;  /* 0x000000040000795c */ /* 0x000fe20000300000 */
.L_x_3284:
[----:B------:R-:W-:Y:S02]  /*6160*/  LEA R10, R2, UR37, 0x3 ;  /* 0x00000025020a7c11 */ /* 0x000fe4000f8e18ff */
[----:B------:R-:W-:-:S04]  /*6170*/  SHF.L.U32 R7, R16, 0x1f, RZ ;  /* 0x0000001f10077819 */ /* 0x000fc800000006ff */
[----:B------:R1:W2:Y:S01]  /*6180*/  SYNCS.PHASECHK.TRANS64.TRYWAIT P2, [R10+URZ+0x38830], R7 ;  /* 0x038830070a0075a7 */ /* 0x0002a2000804017f */
[----:B------:R-:W-:Y:S05]  /*6190*/  @!P0 BRA `(.L_x_3285) ;  /* 0x0000000000048947 */ /* 0x000fea0003800000 */
[----:B------:R-:W-:Y:S01]  /*61a0*/  BPT.TRAP 0x1 ;  /* 0x000000040000795c */ /* 0x000fe20000300000 */
.L_x_3285:
[----:B------:R-:W-:Y:S01]  /*61b0*/  LEA R8, R2, R0, 0x9 ;  /* 0x0000000002087211 */ /* 0x000fe200078e48ff */
[----:B--2---:R-:W-:Y:S06]  /*61c0*/  @P2 BRA `(.L_x_3286) ;  /* 0x0000000000082947 */ /* 0x004fec0003800000 */
[----:B------:R-:W2:Y:S02]  /*61d0*/  SYNCS.PHASECHK.TRANS64.TRYWAIT P2, [R10+URZ+0x38830], R7 ;  /* 0x038830070a0075a7 */ /* 0x000ea4000804017f */
[----:B--2---:R-:W-:Y:S05]  /*61e0*/  @!P2 BRA `(.L_x_3287) ;  /* 0x000000c0005ca947 */ /* 0x004fea0003800000 */
.L_x_3286:
        /* <DEDUP_REMOVED lines=22> */
.L_x_3288:
[----:B------:R3:W4:Y:S01]  /*6350*/  SYNCS.PHASECHK.TRANS64.TRYWAIT P2, [R10+URZ+0x38850], R7 ;  /* 0x038850070a0075a7 */ /* 0x000722000804017f */
[----:B------:R-:W-:Y:S05]  /*6360*/  @!P0 BRA `(.L_x_3289) ;  /* 0x0000000000048947 */ /* 0x000fea0003800000 */
[----:B------:R-:W-:Y:S01]  /*6370*/  BPT.TRAP 0x1 ;  /* 0x000000040000795c */ /* 0x000fe20000300000 */
.L_x_3289:
[----:B----4-:R-:W-:Y:S05]  /*6380*/  @P2 BRA `(.L_x_3290) ;  /* 0x0000000000082947 */ /* 0x010fea0003800000 */
[----:B------:R-:W4:Y:S02]  /*6390*/  SYNCS.PHASECHK.TRANS64.TRYWAIT P2, [R10+URZ+0x38850], R7 ;  /* 0x038850070a0075a7 */ /* 0x000f24000804017f */
[----:B----4-:R-:W-:Y:S05]  /*63a0*/  @!P2 BRA `(.L_x_3291) ;  /* 0x000000c00000a947 */ /* 0x010fea0003800000 */
.L_x_3290:
[----:B-1234-:R-:W-:Y:S01]  /*63b0*/  IMAD R7, R2, 0x1000, R3 ;  /* 0x0000100002077824 */ /* 0x01efe200078e0203 */
[----:B------:R-:W-:Y:S01]  /*63c0*/  WARPGROUP.ARRIVE ;  /* 0x00000000000079c5 */ /* 0x000fe20000000000 */
[----:B------:R-:W-:Y:S01]  /*63d0*/  UMOV UR11, 0x40000040 ;  /* 0x40000040000b7882 */ /* 0x000fe20000000000 */
[C---:B------:R-:W-:Y:S01]  /*63e0*/  VIADD R15, R4.reuse, 0x2 ;  /* 0x00000002040f7836 */ /* 0x040fe20000000000 */
[----:B------:R-:W-:Y:S01]  /*63f0*/  UMOV UR29, 0x40000040 ;  /* 0x40000040001d7882 */ /* 0x000fe20000000000 */
[C---:B------:R-:W-:Y:S01]  /*6400*/  R2UR UR10, R7.reuse ;  /* 0x00000000070a72ca */ /* 0x040fe200000e0000 */
[----:B------:R-:W-:Y:S01]  /*6410*/  UMOV UR31, 0x40000040 ;  /* 0x40000040001f7882 */ /* 0x000fe20000000000 */
[----:B------:R-:W-:Y:S01]  /*6420*/  IADD3 R8, R7, 0x2, RZ ;  /* 0x0000000207087810 */ /* 0x000fe20007ffe0ff */
[----:B------:R-:W1:Y:S01]  /*6430*/  S2R R20, SR_TID.X ;  /* 0x0000000000147919 */ /* 0x000e620000002100 */
[----:B------:R-:W-:Y:S01]  /*6440*/  R2UR UR28, R15 ;  /* 0x000000000f1c72ca */ /* 0x000fe200000e0000 */
[----:B------:R-:W-:Y:S01]  /*6450*/  VIADD R15, R4, 0x4 ;  /* 0x00000004040f7836 */ /* 0x000fe20000000000 */
[----:B------:R-:W-:Y:S01]  /*6460*/  R2UR UR30, R8 ;  /* 0x00000000081e72ca */ /* 0x000fe200000e0000 */
[C---:B------:R-:W-:Y:S01]  /*6470*/  VIADD R8, R7.reuse, 0x4 ;  /* 0x0000000407087836 */ /* 0x040fe20000000000 */
[----:B------:R-:W-:Y:S01]  /*6480*/  IADD3 R21, R7, 0x800, RZ ;  /* 0x0000080007157810 */ /* 0x000fe20007ffe0ff */
[----:B------:R-:W-:Y:S01]  /*6490*/  VIADD R197, R4, 0x800 ;  /* 0x0000080004c57836 */ /* 0x000fe20000000000 */
[----:B------:R-:W-:Y:S01]  /*64a0*/  UISETP.NE.U32.AND UP0, UPT, UR6, URZ, UPT ;  /* 0x0000003f0600728c */ /* 0x000fe2000bf05070 */
[----:B------:R-:W-:Y:S01]  /*64b0*/  LEA R209, R2, R19, 0xc ;  /* 0x0000001302d17211 */ /* 0x000fe200078e60ff */
[----:B------:R-:W-:Y:S01]  /*64c0*/  ULDC UR5, c[0x0][0x404] ;  /* 0x0001010000057ab9 */ /* 0x000fe20000000800 */
[----:B------:R-:W-:Y:S01]  /*64d0*/  HGMMA.64x64x16.F32 R152, gdesc[UR8], R152, gsb0 ;  /* 0x00e00000089879f0 */ /* 0x000fe20008000898 */
[----:B------:R-:W-:Y:S01]  /*64e0*/  UISETP.NE.AND.EX UP0, UPT, UR7, URZ, UPT, UP0 ;  /* 0x0000003f0700728c */ /* 0x000fe2000bf05300 */
[----:B------:R-:W-:Y:S01]  /*64f0*/  R2UR UR14, R209 ;  /* 0x00000000d10e72ca */ /* 0x000fe200000e0000 */
[----:B------:R-:W-:Y:S01]  /*6500*/  ULDC UR10, c[0x0][0xad0] ;  /* 0x0002b400000a7ab9 */ /* 0x000fe20000000800 */
[----:B------:R-:W-:Y:S01]  /*6510*/  UMOV UR15, 0x40000040 ;  /* 0x40000040000f7882 */ /* 0x000fe20000000000 */
[----:B------:R-:W-:Y:S01]  /*6520*/  USEL UR5, UR5, 0x1, UP0 ;  /* 0x0000000105057887 */ /* 0x000fe20008000000 */
        /* <DEDUP_REMOVED lines=151> */
[----:B------:R-:W-:Y:S02]  /*6ea0*/  WARPGROUP.DEPBAR.LE gsb0, 0x0 ;  /* 0x00008000000079c5 */ /* 0x000fe40000010000 */
[----:B------:R-:W-:-:S08]  /*6eb0*/  WARPGROUP.ARRIVE ;  /* 0x00000000000079c5 */ /* 0x000fd00000000000 */
        /* <DEDUP_REMOVED lines=76> */
[----:B------:R-:W-:Y:S02]  /*7380*/  IADD3 R196, R197, R15, RZ ;  /* 0x0000000fc5c47210 */ /* 0x000fe40007ffe0ff */
        /* <DEDUP_REMOVED lines=33> */
[----:B------:R-:W-:Y:S01]  /*75a0*/  IMAD.IADD R196, R197, 0x1, R8 ;  /* 0x00000001c5c47824 */ /* 0x000fe200078e0208 */
        /* <DEDUP_REMOVED lines=9> */
[----:B------:R-:W1:Y:S01]  /*7640*/  LDC R196, c[0x0][0x2e0] ;  /* 0x0000b800ffc47b82 */ /* 0x000e620000000800 */
        /* <DEDUP_REMOVED lines=10> */
[----:B------:R-:W-:-:S04]  /*76f0*/  MOV R15, 0x1000 ;  /* 0x00001000000f7802 */ /* 0x000fc80000000f00 */
        /* <DEDUP_REMOVED lines=21> */
[----:B------:R-:W-:-:S04]  /*7850*/  IMAD.MOV.U32 R7, RZ, RZ, -0x40 ;  /* 0xffffffc0ff077424 */ /* 0x000fc800078e00ff */
[----:B------:R-:W-:-:S04]  /*7860*/  IMAD R7, R12, R7, 0x1 ;  /* 0x000000010c077424 */ /* 0x000fc800078e0207 */
[----:B------:R-:W-:-:S04]  /*7870*/  VIADD R7, R7, UR42 ;  /* 0x0000002a07077c36 */ /* 0x000fc80008000000 */
[----:B-1----:R-:W-:Y:S01]  /*7880*/  IMAD R7, R196, UR5, R7 ;  /* 0x00000005c4077c24 */ /* 0x002fe2000f8e0207 */
        /* <DEDUP_REMOVED lines=24> */
[----:B------:R3:W4:Y:S01]  /*7a10*/  MUFU.TANH R21, R156 ;  /* 0x0000009c00157308 */ /* 0x0007220000002400 */
        /* <DEDUP_REMOVED lines=8> */
[----:B---3--:R-:W-:Y:S01]  /*7aa0*/  IADD3 R156, R7, -UR4, -R18 ;  /* 0x80000004079c7c10 */ /* 0x008fe2000fffe812 */
[----:B------:R-:W-:Y:S01]  /*7ab0*/  FMUL.FTZ R174, R174, UR10 ;  /* 0x0000000aaeae7c20 */ /* 0x000fe20008410000 */
[----:B------:R-:W-:Y:S01]  /*7ac0*/  FMUL.FTZ R175, R175, UR10 ;  /* 0x0000000aafaf7c20 */ /* 0x000fe20008410000 */
[----:B------:R-:W-:Y:S01]  /*7ad0*/  FMUL.FTZ R178, R178, UR10 ;  /* 0x0000000ab2b27c20 */ /* 0x000fe20008410000 */
[----:B------:R-:W-:Y:S01]  /*7ae0*/  IADD3 R7, R17, R156, RZ ;  /* 0x0000009c11077210 */ /* 0x000fe20007ffe0ff */
[----:B------:R-:W-:Y:S01]  /*7af0*/  FMUL.FTZ R200, R182, UR10 ;  /* 0x0000000ab6c87c20 */ /* 0x000fe20008410000 */
[----:B------:R-:W-:Y:S01]  /*7b00*/  FMUL.FTZ R202, R183, UR10 ;  /* 0x0000000ab7ca7c20 */ /* 0x000fe20008410000 */
[----:B------:R-:W3:Y:S01]  /*7b10*/  MUFU.TANH R160, R160 ;  /* 0x000000a000a07308 */ /* 0x000ee20000002400 */
[----:B------:R-:W-:-:S02]  /*7b20*/  ISETP.GT.AND P2, PT, R7, RZ, PT ;  /* 0x000000ff0700720c */ /* 0x000fc40003f44270 */
[C---:B------:R-:W-:Y:S02]  /*7b30*/  ISETP.GT.AND P3, PT, R7.reuse, 0x1, PT ;  /* 0x000000010700780c */ /* 0x040fe40003f64270 */
[----:B-1----:R-:W-:Y:S02]  /*7b40*/  FSEL R20, R20, -INF , P2 ;  /* 0xff80000014147808 */ /* 0x002fe40001000000 */
[----:B------:R-:W-:Y:S01]  /*7b50*/  ISETP.GT.AND P2, PT, R7, 0x8, PT ;  /* 0x000000080700780c */ /* 0x000fe20003f44270 */
[----:B------:R3:W1:Y:S01]  /*7b60*/  MUFU.TANH R8, R161 ;  /* 0x000000a100087308 */ /* 0x0006620000002400 */
[----:B--2---:R-:W-:Y:S02]  /*7b70*/  FSEL R15, R15, -INF , P3 ;  /* 0xff8000000f0f7808 */ /* 0x004fe40001800000 */
[----:B------:R-:W-:Y:S02]  /*7b80*/  FMNMX.FTZ R156, R20, R13, !PT ;  /* 0x0000000d149c7209 */ /* 0x000fe40007810000 */
[----:B------:R-:W-:-:S02]  /*7b90*/  ISETP.GT.AND P3, PT, R7, 0x9, PT ;  /* 0x000000090700780c */ /* 0x000fc40003f64270 */
[----:B----4-:R-:W-:Y:S01]  /*7ba0*/  FSEL R21, R21, -INF , P2 ;  /* 0xff80000015157808 */ /* 0x010fe20001000000 */
[----:B------:R2:W4:Y:S01]  /*7bb0*/  MUFU.TANH R152, R164 ;  /* 0x000000a400987308 */ /* 0x0005220000002400 */
[----:B------:R-:W-:Y:S02]  /*7bc0*/  ISETP.GT.AND P2, PT, R7, 0x10, PT ;  /* 0x000000100700780c */ /* 0x000fe40003f44270 */
[----:B-----5:R-:W-:Y:S02]  /*7bd0*/  FSEL R157, R157, -INF , P3 ;  /* 0xff8000009d9d7808 */ /* 0x020fe40001800000 */
[----:B---3--:R-:W-:Y:S02]  /*7be0*/  FSEL R161, R160, -INF , P2 ;  /* 0xff800000a0a17808 */ /* 0x008fe40001000000 */
[----:B------:R-:W-:Y:S01]  /*7bf0*/  ISETP.GT.AND P3, PT, R7, 0x11, PT ;  /* 0x000000110700780c */ /* 0x000fe20003f64270 */
[----:B------:R-:W3:Y:S01]  /*7c00*/  MUFU.TANH R165, R165 ;  /* 0x000000a500a57308 */ /* 0x000ee20000002400 */
[----:B--2---:R-:W-:-:S02]  /*7c10*/  FMNMX.FTZ R164, R15, R156, !PT ;  /* 0x0000009c0fa47209 */ /* 0x004fc40007810000 */
[----:B------:R-:W-:Y:S02]  /*7c20*/  ISETP.GT.AND P2, PT, R7, 0x18, PT ;  /* 0x000000180700780c */ /* 0x000fe40003f44270 */
[----:B------:R-:W-:-:S03]  /*7c30*/  FMNMX.FTZ R164, R21, R164, !PT ;  /* 0x000000a415a47209 */ /* 0x000fc60007810000 */
[----:B------:R-:W-:Y:S01]  /*7c40*/  MUFU.TANH R168, R168 ;  /* 0x000000a800a87308 */ /* 0x000fe20000002400 */
[----:B------:R-:W-:Y:S02]  /*7c50*/  FMNMX.FTZ R160, R157, R164, !PT ;  /* 0x000000a49da07209 */ /* 0x000fe40007810000 */
[----:B-1----:R-:W-:Y:S02]  /*7c60*/  FSEL R164, R8, -INF , P3 ;  /* 0xff80000008a47808 */ /* 0x002fe40001800000 */
[----:B------:R-:W-:Y:S02]  /*7c70*/  FMNMX.FTZ R197, R161, R160, !PT ;  /* 0x000000a0a1c57209 */ /* 0x000fe40007810000 */
[----:B------:R-:W-:Y:S01]  /*7c80*/  ISETP.GT.AND P3, PT, R7, 0x19, PT ;  /* 0x000000190700780c */ /* 0x000fe20003f64270 */
[----:B------:R-:W1:Y:S01]  /*7c90*/  MUFU.TANH R169, R169 ;  /* 0x000000a900a97308 */ /* 0x000e620000002400 */
[----:B------:R-:W-:-:S07]  /*7ca0*/  FMNMX.FTZ R197, R164, R197, !PT ;  /* 0x000000c5a4c57209 */ /* 0x000fce0007810000 */
[----:B------:R4:W2:Y:S08]  /*7cb0*/  MUFU.TANH R153, R172 ;  /* 0x000000ac00997308 */ /* 0x0008b00000002400 */
[----:B------:R3:W5:Y:S01]  /*7cc0*/  MUFU.TANH R156, R173 ;  /* 0x000000ad009c7308 */ /* 0x0007620000002400 */
[----:B----4-:R-:W-:Y:S02]  /*7cd0*/  FSEL R172, R152, -INF , P2 ;  /* 0xff80000098ac7808 */ /* 0x010fe40001000000 */
[----:B------:R-:W-:-:S02]  /*7ce0*/  ISETP.GT.AND P2, PT, R7, 0x20, PT ;  /* 0x000000200700780c */ /* 0x000fc40003f44270 */
[----:B------:R-:W-:-:S03]  /*7cf0*/  FMNMX.FTZ R8, R172, R197, !PT ;  /* 0x000000c5ac087209 */ /* 0x000fc60007810000 */
[----:B------:R4:W5:Y:S01]  /*7d00*/  MUFU.TANH R196, R176 ;  /* 0x000000b000c47308 */ /* 0x0009620000002400 */
[----:B---3--:R-:W-:Y:S02]  /*7d10*/  FSEL R173, R165, -INF , P3 ;  /* 0xff800000a5ad7808 */ /* 0x008fe40001800000 */
[----:B------:R-:W-:Y:S02]  /*7d20*/  ISETP.GT.AND P3, PT, R7, 0x21, PT ;  /* 0x000000210700780c */ /* 0x000fe40003f64270 */
[----:B------:R-:W-:Y:S02]  /*7d30*/  FMNMX.FTZ R165, R173, R8, !PT ;  /* 0x00000008ada57209 */ /* 0x000fe40007810000 */
[----:B-1----:R-:W-:Y:S01]  /*7d40*/  FSEL R160, R169, -INF , P3 ;  /* 0xff800000a9a07808 */ /* 0x002fe20001800000 */
[----:B------:R-:W1:Y:S01]  /*7d50*/  MUFU.TANH R177, R177 ;  /* 0x000000b100b17308 */ /* 0x000e620000002400 */
[----:B----4-:R-:W-:Y:S02]  /*7d60*/  FSEL R176, R168, -INF , P2 ;  /* 0xff800000a8b07808 */ /* 0x010fe40001000000 */
[----:B------:R-:W-:-:S02]  /*7d70*/  ISETP.GT.AND P2, PT, R7, 0x28, PT ;  /* 0x000000280700780c */ /* 0x000fc40003f44270 */
[----:B------:R-:W-:Y:S02]  /*7d80*/  FMNMX.FTZ R169, R176, R165, !PT ;  /* 0x000000a5b0a97209 */ /* 0x000fe40007810000 */
[----:B------:R-:W-:Y:S01]  /*7d90*/  ISETP.GT.AND P3, PT, R7, 0x29, PT ;  /* 0x000000290700780c */ /* 0x000fe20003f64270 */
[----:B------:R-:W3:Y:S01]  /*7da0*/  MUFU.TANH R180, R180 ;  /* 0x000000b400b47308 */ /* 0x000ee20000002400 */
[----:B--2---:R-:W-:Y:S02]  /*7db0*/  FSEL R165, R153, -INF , P2 ;  /* 0xff80000099a57808 */ /* 0x004fe40001000000 */
[----:B------:R-:W-:Y:S02]  /*7dc0*/  FMNMX.FTZ R168, R160, R169, !PT ;  /* 0x000000a9a0a87209 */ /* 0x000fe40007810000 */
[----:B------:R-:W-:Y:S02]  /*7dd0*/  ISETP.GT.AND P2, PT, R7, 0x30, PT ;  /* 0x000000300700780c */ /* 0x000fe40003f44270 */
[----:B-----5:R-:W-:Y:S01]  /*7de0*/  FSEL R8, R156, -INF , P3 ;  /* 0xff8000009c087808 */ /* 0x020fe20001800000 */
[----:B------:R-:W2:Y:S01]  /*7df0*/  MUFU.TANH R152, R181 ;  /* 0x000000b500987308 */ /* 0x000ea20000002400 */
[----:B------:R-:W-:Y:S01]  /*7e00*/  FMNMX.FTZ R153, R165, R168, !PT ;  /* 0x000000a8a5997209 */ /* 0x000fe20007810000 */
[----:B------:R-:W-:Y:S01]  /*7e10*/  FMUL.FTZ R168, R154, UR10 ;  /* 0x0000000a9aa87c20 */ /* 0x000fe20008410000 */
[----:B------:R-:W-:-:S02]  /*7e20*/  ISETP.GT.AND P3, PT, R7, 0x31, PT ;  /* 0x000000310700780c */ /* 0x000fc40003f64270 */
[----:B------:R-:W-:Y:S02]  /*7e30*/  FSEL R154, R196, -INF , P2 ;  /* 0xff800000c49a7808 */ /* 0x000fe40001000000 */
[----:B------:R-:W-:Y:S01]  /*7e40*/  FMNMX.FTZ R153, R8, R153, !PT ;  /* 0x0000009908997209 */ /* 0x000fe20007810000 */
[----:B------:R4:W5:Y:S01]  /*7e50*/  MUFU.TANH R169, R168 ;  /* 0x000000a800a97308 */ /* 0x0009620000002400 */
[----:B------:R-:W-:Y:S02]  /*7e60*/  ISETP.GT.AND P2, PT, R7, 0x38, PT ;  /* 0x000000380700780c */ /* 0x000fe40003f44270 */
[----:B-1----:R-:W-:Y:S02]  /*7e70*/  FSEL R156, R177, -INF , P3 ;  /* 0xff800000b19c7808 */ /* 0x002fe40001800000 */
[----:B------:R-:W-:Y:S02]  /*7e80*/  FMNMX.FTZ R177, R154, R153, !PT ;  /* 0x000000999ab17209 */ /* 0x000fe40007810000 */
[----:B---3--:R-:W-:Y:S01]  /*7e90*/  FSEL R153, R180, -INF , P2 ;  /* 0xff800000b4997808 */ /* 0x008fe20001000000 */
[----:B------:R-:W1:Y:S01]  /*7ea0*/  MUFU.TANH R155, R155 ;  /* 0x0000009b009b7308 */ /* 0x000e620000002400 */
[----:B------:R-:W-:-:S02]  /*7eb0*/  ISETP.GT.AND P3, PT, R7, 0x39, PT ;  /* 0x000000390700780c */ /* 0x000fc40003f64270 */
[----:B------:R-:W-:Y:S02]  /*7ec0*/  FMNMX.FTZ R180, R156, R177, !PT ;  /* 0x000000b19cb47209 */ /* 0x000fe40007810000 */
[----:B--2---:R-:W-:Y:S02]  /*7ed0*/  FSEL R152, R152, -INF , P3 ;  /* 0xff80000098987808 */ /* 0x004fe40001800000 */
[----:B------:R-:W-:Y:S01]  /*7ee0*/  FMNMX.FTZ R177, R153, R180, !PT ;  /* 0x000000b499b17209 */ /* 0x000fe20007810000 */
[----:B------:R-:W-:Y:S03]  /*7ef0*/  MUFU.TANH R181, R162 ;  /* 0x000000a200b57308 */ /* 0x000fe60000002400 */
[----:B----4-:R-:W-:-:S05]  /*7f00*/  FMNMX.FTZ R168, R152, R177, !PT ;  /* 0x000000b198a87209 */ /* 0x010fca0007810000 */
[----:B------:R-:W2:Y:S01]  /*7f10*/  SHFL.BFLY PT, R199, R168, 0x2, 0x1f ;  /* 0x0c401f00a8c77f89 */ /* 0x000ea200000e0000 */
[----:B------:R5:W3:Y:S08]  /*7f20*/  MUFU.TANH R177, R158 ;  /* 0x0000009e00b17308 */ /* 0x000af00000002400 */
[----:B------:R1:W4:Y:S08]  /*7f30*/  MUFU.TANH R180, R159 ;  /* 0x0000009f00b47308 */ /* 0x0003300000002400 */
[----:B------:R-:W4:Y:S01]  /*7f40*/  MUFU.TANH R196, R163 ;  /* 0x000000a300c47308 */ /* 0x000f220000002400 */
[----:B--2---:R-:W-:Y:S01]  /*7f50*/  FMNMX.FTZ R201, R168, R199, !PT ;  /* 0x000000c7a8c97209 */ /* 0x004fe20007810000 */
[----:B------:R-:W-:-:S06]  /*7f60*/  VIADD R168, R7, 0x8 ;  /* 0x0000000807a87836 */ /* 0x000fcc0000000000 */
[----:B------:R2:W4:Y:S01]  /*7f70*/  MUFU.TANH R197, R166 ;  /* 0x000000a600c57308 */ /* 0x0005220000002400 */
[----:B------:R-:W-:Y:S01]  /*7f80*/  FMUL.FTZ R199, R179, UR10 ;  /* 0x0000000ab3c77c20 */ /* 0x000fe20008410000 */
[----:B------:R-:W-:Y:S01]  /*7f90*/  ULDC UR10, c[0x0][0xa80] ;  /* 0x0002a000000a7ab9 */ /* 0x000fe20000000800 */
[----:B------:R-:W4:Y:S01]  /*7fa0*/  SHFL.BFLY PT, R204, R201, 0x1, 0x1f ;  /* 0x0c201f00c9cc7f89 */ /* 0x000f2200000e0000 */
[C---:B------:R-:W-:Y:S02]  /*7fb0*/  ISETP.GT.AND P2, PT, R168.reuse, RZ, PT ;  /* 0x000000ffa800720c */ /* 0x040fe40003f44270 */
[C---:B------:R-:W-:Y:S02]  /*7fc0*/  ISETP.GT.AND P3, PT, R168.reuse, 0x1, PT ;  /* 0x00000001a800780c */ /* 0x040fe40003f64270 */
[----:B-----5:R-:W-:Y:S01]  /*7fd0*/  FSEL R158, R169, -INF , P2 ;  /* 0xff800000a99e7808 */ /* 0x020fe20001000000 */
[----:B------:R5:W5:Y:S01]  /*7fe0*/  MUFU.TANH R198, R167 ;  /* 0x000000a700c67308 */ /* 0x000b620000002400 */
[----:B------:R-:W-:-:S02]  /*7ff0*/  ISETP.GT.AND P2, PT, R168, 0x8, PT ;  /* 0x00000008a800780c */ /* 0x000fc40003f44270 */
[----:B-1----:R-:W-:Y:S02]  /*8000*/  FSEL R159, R155, -INF , P3 ;  /* 0xff8000009b9f7808 */ /* 0x002fe40001800000 */
[----:B------:R-:W-:Y:S02]  /*8010*/  FMNMX.FTZ R162, R158, R11, !PT ;  /* 0x0000000b9ea27209 */ /* 0x000fe40007810000 */
[C---:B------:R-:W-:Y:S01]  /*8020*/  ISETP.GT.AND P3, PT, R168.reuse, 0x9, PT ;  /* 0x00000009a800780c */ /* 0x040fe20003f64270 */
[----:B------:R-:W1:Y:S01]  /*8030*/  MUFU.TANH R170, R170 ;  /* 0x000000aa00aa7308 */ /* 0x000e620000002400 */
[----:B---3--:R-:W-:Y:S02]  /*8040*/  FSEL R155, R177, -INF , P2 ;  /* 0xff800000b19b7808 */ /* 0x008fe40001000000 */
[----:B--2---:R-:W-:Y:S02]  /*8050*/  FMNMX.FTZ R166, R159, R162, !PT ;  /* 0x000000a29fa67209 */ /* 0x004fe40007810000 */
[----:B------:R-:W-:-:S02]  /*8060*/  ISETP.GT.AND P2, PT, R168, 0x10, PT ;  /* 0x00000010a800780c */ /* 0x000fc40003f44270 */
[----:B----4-:R-:W-:Y:S01]  /*8070*/  FSEL R162, R180, -INF , P3 ;  /* 0xff800000b4a27808 */ /* 0x010fe20001800000 */
[----:B------:R-:W2:Y:S01]  /*8080*/  MUFU.TANH R171, R171 ;  /* 0x000000ab00ab7308 */ /* 0x000ea20000002400 */
[----:B-----5:R-:W-:Y:S02]  /*8090*/  FMNMX.FTZ R167, R155, R166, !PT ;  /* 0x000000a69ba77209 */ /* 0x020fe40007810000 */
[----:B------:R-:W-:Y:S02]  /*80a0*/  ISETP.GT.AND P3, PT, R168, 0x11, PT ;  /* 0x00000011a800780c */ /* 0x000fe40003f64270 */
[----:B------:R-:W-:Y:S02]  /*80b0*/  FSEL R163, R181, -INF , P2 ;  /* 0xff800000b5a37808 */ /* 0x000fe40001000000 */
[----:B------:R-:W-:Y:S01]  /*80c0*/  FMNMX.FTZ R180, R162, R167, !PT ;  /* 0x000000a7a2b47209 */ /* 0x000fe20007810000 */
[----:B------:R-:W3:Y:S01]  /*80d0*/  MUFU.TANH R174, R174 ;  /* 0x000000ae00ae7308 */ /* 0x000ee20000002400 */
[----:B------:R-:W-:-:S02]  /*80e0*/  ISETP.GT.AND P2, PT, R168, 0x18, PT ;  /* 0x00000018a800780c */ /* 0x000fc40003f44270 */
[----:B------:R-:W-:Y:S02]  /*80f0*/  FSEL R166, R196, -INF , P3 ;  /* 0xff800000c4a67808 */ /* 0x000fe40001800000 */
[----:B------:R-:W-:Y:S02]  /*8100*/  FMNMX.FTZ R169, R163, R180, !PT ;  /* 0x000000b4a3a97209 */ /* 0x000fe40007810000 */
[----:B------:R-:W-:Y:S01]  /*8110*/  ISETP.GT.AND P3, PT, R168, 0x19, PT ;  /* 0x00000019a800780c */ /* 0x000fe20003f64270 */
[----:B------:R-:W4:Y:S01]  /*8120*/  MUFU.TANH R175, R175 ;  /* 0x000000af00af7308 */ /* 0x000f220000002400 */
[----:B------:R-:W-:Y:S02]  /*8130*/  FSEL R167, R197, -INF , P2 ;  /* 0xff800000c5a77808 */ /* 0x000fe40001000000 */
[----:B------:R-:W-:Y:S02]  /*8140*/  FMNMX.FTZ R180, R166, R169, !PT ;  /* 0x000000a9a6b47209 */ /* 0x000fe40007810000 */
[----:B------:R-:W-:-:S02]  /*8150*/  ISETP.GT.AND P4, PT, R168, 0x20, PT ;  /* 0x00000020a800780c */ /* 0x000fc40003f84270 */
[----:B------:R-:W-:Y:S01]  /*8160*/  FSEL R177, R198, -INF , P3 ;  /* 0xff800000c6b17808 */ /* 0x000fe20001800000 */
[----:B------:R1:W5:Y:S01]  /*8170*/  MUFU.TANH R182, R178 ;  /* 0x000000b200b67308 */ /* 0x0003620000002400 */
[----:B------:R-:W-:Y:S02]  /*8180*/  FMNMX.FTZ R180, R167, R180, !PT ;  /* 0x000000b4a7b47209 */ /* 0x000fe40007810000 */
[C---:B------:R-:W-:Y:S02]  /*8190*/  ISETP.GT.AND P5, PT, R168.reuse, 0x21, PT ;  /* 0x00000021a800780c */ /* 0x040fe40003fa4270 */
[----:B------:R-:W-:Y:S02]  /*81a0*/  FMNMX.FTZ R169, R177, R180, !PT ;  /* 0x000000b4b1a97209 */ /* 0x000fe40007810000 */
[----:B------:R-:W-:Y:S01]  /*81b0*/  ISETP.GT.AND P3, PT, R168, 0x28, PT ;  /* 0x00000028a800780c */ /* 0x000fe20003f64270 */
[----:B------:R-:W5:Y:S01]  /*81c0*/  MUFU.TANH R183, R199 ;  /* 0x000000c700b77308 */ /* 0x000f620000002400 */
[----:B-1----:R-:W-:-:S02]  /*81d0*/  FSEL R178, R170, -INF , P4 ;  /* 0xff800000aab27808 */ /* 0x002fc40002000000 */
[----:B--2---:R-:W-:Y:S02]  /*81e0*/  FSEL R179, R171, -INF , P5 ;  /* 0xff800000abb37808 */ /* 0x004fe40002800000 */
[----:B------:R-:W-:Y:S02]  /*81f0*/  FMNMX.FTZ R170, R178, R169, !PT ;  /* 0x000000a9b2aa7209 */ /* 0x000fe40007810000 */
[----:B------:R-:W-:Y:S01]  /*8200*/  ISETP.GT.AND P2, PT, R168, 0x29, PT ;  /* 0x00000029a800780c */ /* 0x000fe20003f44270 */
[----:B------:R-:W1:Y:S01]  /*8210*/  MUFU.TANH R197, R200 ;  /* 0x000000c800c57308 */ /* 0x000e620000002400 */
[----:B---3--:R-:W-:Y:S02]  /*8220*/  FSEL R180, R174, -INF , P3 ;  /* 0xff800000aeb47808 */ /* 0x008fe40001800000 */
[----:B------:R-:W-:Y:S02]  /*8230*/  FMNMX.FTZ R169, R179, R170, !PT ;  /* 0x000000aab3a97209 */ /* 0x000fe40007810000 */
[----:B------:R-:W-:-:S02]  /*8240*/  ISETP.GT.AND P4, PT, R168, 0x30, PT ;  /* 0x00000030a800780c */ /* 0x000fc40003f84270 */
[----:B----4-:R-:W-:Y:S01]  /*8250*/  FSEL R181, R175, -INF , P2 ;  /* 0xff800000afb57808 */ /* 0x010fe20001000000 */
[----:B------:R-:W2:Y:S01]  /*8260*/  MUFU.TANH R198, R202 ;  /* 0x000000ca00c67308 */ /* 0x000ea20000002400 */
[----:B------:R-:W-:Y:S02]  /*8270*/  FMNMX.FTZ R170, R180, R169, !PT ;  /* 0x000000a9b4aa7209 */ /* 0x000fe40007810000 */
[----:B------:R-:W-:Y:S02]  /*8280*/  ISETP.GT.AND P2, PT, R168, 0x31, PT ;  /* 0x00000031a800780c */ /* 0x000fe40003f44270 */
[----:B-----5:R-:W-:Y:S02]  /*8290*/  FSEL R182, R182, -INF , P4 ;  /* 0xff800000b6b67808 */ /* 0x020fe40002000000 */
[----:B------:R-:W-:Y:S02]  /*82a0*/  FMNMX.FTZ R169, R181, R170, !PT ;  /* 0x000000aab5a97209 */ /* 0x000fe40007810000 */
[----:B------:R-:W-:-:S02]  /*82b0*/  ISETP.GT.AND P3, PT, R168, 0x38, PT ;  /* 0x00000038a800780c */ /* 0x000fc40003f64270 */
[----:B------:R-:W-:Y:S02]  /*82c0*/  FSEL R183, R183, -INF , P2 ;  /* 0xff800000b7b77808 */ /* 0x000fe40001000000 */
[----:B------:R-:W-:Y:S02]  /*82d0*/  FMNMX.FTZ R170, R182, R169, !PT ;  /* 0x000000a9b6aa7209 */ /* 0x000fe40007810000 */
[----:B------:R-:W-:Y:S02]  /*82e0*/  FMNMX.FTZ R7, R201, R204, !PT ;  /* 0x000000ccc9077209 */ /* 0x000fe40007810000 */
[----:B------:R-:W-:Y:S02]  /*82f0*/  ISETP.GT.AND P2, PT, R168, 0x39, PT ;  /* 0x00000039a800780c */ /* 0x000fe40003f44270 */
[----:B-1----:R-:W-:Y:S01]  /*8300*/  FSEL R197, R197, -INF , P3 ;  /* 0xff800000c5c57808 */ /* 0x002fe20001800000 */
[----:B------:R-:W-:Y:S01]  /*8310*/  FMUL.FTZ R201, R7, UR10 ;  /* 0x0000000a07c97c20 */ /* 0x000fe20008410000 */
[----:B------:R-:W-:-:S02]  /*8320*/  FMNMX.FTZ R170, R183, R170, !PT ;  /* 0x000000aab7aa7209 */ /* 0x000fc40007810000 */
[----:B------:R-:W-:Y:S02]  /*8330*/  FSETP.NEU.FTZ.AND P5, PT, R7, -INF , PT ;  /* 0xff8000000700780b */ /* 0x000fe40003fbd000 */
[----:B--2---:R-:W-:Y:S02]  /*8340*/  FSEL R198, R198, -INF , P2 ;  /* 0xff800000c6c67808 */ /* 0x004fe40001000000 */
[----:B------:R-:W-:Y:S02]  /*8350*/  FMNMX.FTZ R169, R197, R170, !PT ;  /* 0x000000aac5a97209 */ /* 0x000fe40007810000 */
[----:B------:R-:W-:Y:S02]  /*8360*/  FSEL R201, R201, RZ, P5 ;  /* 0x000000ffc9c97208 */ /* 0x000fe40002800000 */
[----:B------:R-:W-:-:S03]  /*8370*/  FMNMX.FTZ R174, R198, R169, !PT ;  /* 0x000000a9c6ae7209 */ /* 0x000fc60007810000 */
        /* <DEDUP_REMOVED lines=15> */
[----:B------:R-:W-:Y:S01]  /*8470*/  FSEL R154, R7, RZ, P5 ;  /* 0x000000ff079a7208 */ /* 0x000fe20002800000 */
[----:B------:R-:W-:Y:S04]  /*8480*/  MUFU.EX2 R20, R20 ;  /* 0x0000001400147308 */ /* 0x000fe80000000800 */
[----:B------:R-:W-:-:S04]  /*8490*/  FADD.FTZ R154, -R154, R13 ;  /* 0x0000000d9a9a7221 */ /* 0x000fc80000010100 */
[----:B------:R-:W-:Y:S01]  /*84a0*/  FMUL.FTZ R154, R154, UR10 ;  /* 0x0000000a9a9a7c20 */ /* 0x000fe20008410000 */
[----:B------:R-:W-:Y:S01]  /*84b0*/  MUFU.EX2 R15, R15 ;  /* 0x0000000f000f7308 */ /* 0x000fe20000000800 */
[----:B-1----:R-:W-:Y:S01]  /*84c0*/  FMNMX.FTZ R157, R174, R157, !PT ;  /* 0x0000009dae9d7209 */ /* 0x002fe20007810000 */
[--C-:B------:R-:W-:Y:S01]  /*84d0*/  FFMA.FTZ R174, R160, UR10, -R201.reuse ;  /* 0x0000000aa0ae7c23 */ /* 0x100fe200080108c9 */
[----:B------:R-:W-:-:S03]  /*84e0*/  FFMA.FTZ R201, R152, UR10, -R201 ;  /* 0x0000000a98c97c23 */ /* 0x000fc600080108c9 */
        /* <DEDUP_REMOVED lines=13> */
[C---:B------:R-:W-:Y:S01]  /*85c0*/  FSETP.NEU.FTZ.AND P2, PT, R8.reuse, -INF , PT ;  /* 0xff8000000800780b */ /* 0x040fe20003f5d000 */
[----:B------:R-:W-:Y:S01]  /*85d0*/  FMUL.FTZ R153, R8, UR10 ;  /* 0x0000000a08997c20 */ /* 0x000fe20008410000 */
[-C--:B------:R-:W-:Y:S01]  /*85e0*/  FMUL.FTZ R37, R37, R211.reuse ;  /* 0x000000d325257220 */ /* 0x080fe20000410000 */
[-C--:B------:R-:W-:Y:S01]  /*85f0*/  FMUL.FTZ R40, R40, R211.reuse ;  /* 0x000000d328287220 */ /* 0x080fe20000410000 */
[----:B------:R-:W-:Y:S01]  /*8600*/  FSEL R156, R8, RZ, P2 ;  /* 0x000000ff089c7208 */ /* 0x000fe20001000000 */
[----:B------:R-:W-:Y:S01]  /*8610*/  FMUL.FTZ R41, R41, R211 ;  /* 0x000000d329297220 */ /* 0x000fe20000410000 */
[----:B------:R-:W-:Y:S01]  /*8620*/  FSEL R152, R153, RZ, P2 ;  /* 0x000000ff99987208 */ /* 0x000fe20001000000 */
[----:B------:R-:W-:Y:S01]  /*8630*/  IMAD.MOV R153, RZ, RZ, -R22 ;  /* 0x000000ffff997224 */ /* 0x000fe200078e0a16 */
[----:B------:R-:W-:Y:S01]  /*8640*/  MUFU.EX2 R170, R170 ;  /* 0x000000aa00aa7308 */ /* 0x000fe20000000800 */
[----:B------:R-:W-:Y:S01]  /*8650*/  FADD.FTZ R156, -R156, R11 ;  /* 0x0000000b9c9c7221 */ /* 0x000fe20000010100 */
[----:B------:R-:W-:-:S02]  /*8660*/  @!P1 VIADD R11, R10, 0x38840 ;  /* 0x000388400a0b9836 */ /* 0x000fc40000000000 */
[--C-:B------:R-:W-:Y:S01]  /*8670*/  FFMA.FTZ R203, R158, UR10, -R152.reuse ;  /* 0x0000000a9ecb7c23 */ /* 0x100fe20008010898 */
[----:B------:R-:W-:Y:S01]  /*8680*/  ISETP.NE.AND P2, PT, R18, R153, PT ;  /* 0x000000991200720c */ /* 0x000fe20003f45270 */
[----:B------:R-:W-:Y:S01]  /*8690*/  FMUL.FTZ R156, R156, UR10 ;  /* 0x0000000a9c9c7c20 */ /* 0x000fe20008410000 */
[--C-:B------:R-:W-:Y:S01]  /*86a0*/  FFMA.FTZ R202, R159, UR10, -R152.reuse ;  /* 0x0000000a9fca7c23 */ /* 0x100fe20008010898 */
[--C-:B------:R-:W-:Y:S01]  /*86b0*/  FFMA.FTZ R204, R155, UR10, -R152.reuse ;  /* 0x0000000a9bcc7c23 */ /* 0x100fe20008010898 */
[--C-:B------:R-:W-:Y:S01]  /*86c0*/  FFMA.FTZ R205, R162, UR10, -R152.reuse ;  /* 0x0000000aa2cd7c23 */ /* 0x100fe20008010898 */
[----:B------:R-:W1:Y:S01]  /*86d0*/  MUFU.EX2 R210, R156 ;  /* 0x0000009c00d27308 */ /* 0x000e620000000800 */
[--C-:B------:R-:W-:Y:S01]  /*86e0*/  FFMA.FTZ R206, R163, UR10, -R152.reuse ;  /* 0x0000000aa3ce7c23 */ /* 0x100fe20008010898 */
[--C-:B------:R-:W-:Y:S01]  /*86f0*/  FFMA.FTZ R207, R166, UR10, -R152.reuse ;  /* 0x0000000aa6cf7c23 */ /* 0x100fe20008010898 */
[--C-:B------:R-:W-:Y:S01]  /*8700*/  FFMA.FTZ R208, R167, UR10, -R152.reuse ;  /* 0x0000000aa7d07c23 */ /* 0x100fe20008010898 */
[--C-:B------:R-:W-:Y:S01]  /*8710*/  FFMA.FTZ R177, R177, UR10, -R152.reuse ;  /* 0x0000000ab1b17c23 */ /* 0x100fe20008010898 */
[--C-:B------:R-:W-:Y:S01]  /*8720*/  FFMA.FTZ R178, R178, UR10, -R152.reuse ;  /* 0x0000000ab2b27c23 */ /* 0x100fe20008010898 */
[--C-:B------:R-:W-:Y:S01]  /*8730*/  FFMA.FTZ R179, R179, UR10, -R152.reuse ;  /* 0x0000000ab3b37c23 */ /* 0x100fe20008010898 */
[--C-:B------:R-:W-:Y:S01]  /*8740*/  FFMA.FTZ R180, R180, UR10, -R152.reuse ;  /* 0x0000000ab4b47c23 */ /* 0x100fe20008010898 */
[----:B------:R-:W-:Y:S01]  /*8750*/  @!P2 IMAD R153, R14, 0x40, R17 ;  /* 0x000000400e99a824 */ /* 0x000fe200078e0211 */
[----:B------:R-:W-:Y:S01]  /*8760*/  @!P1 PRMT R14, RZ, 0x654, R11 ;  /* 0x00000654ff0e9816 */ /* 0x000fe2000000000b */
[--C-:B------:R-:W-:Y:S01]  /*8770*/  FFMA.FTZ R181, R181, UR10, -R152.reuse ;  /* 0x0000000ab5b57c23 */ /* 0x100fe20008010898 */
[--C-:B------:R-:W-:Y:S01]  /*8780*/  FFMA.FTZ R182, R182, UR10, -R152.reuse ;  /* 0x0000000ab6b67c23 */ /* 0x100fe20008010898 */
[--C-:B------:R-:W-:Y:S01]  /*8790*/  FFMA.FTZ R183, R183, UR10, -R152.reuse ;  /* 0x0000000ab7b77c23 */ /* 0x100fe20008010898 */
[----:B------:R-:W-:Y:S01]  /*87a0*/  @!P2 LEA R160, R153, UR37, 0x2 ;  /* 0x0000002599a0ac11 */ /* 0x000fe2000f8e10ff */
[----:B------:R2:W-:Y:S01]  /*87b0*/  @!P1 SYNCS.ARRIVE.TRANS64.RED.A1T0 RZ, [R14+URZ], RZ ;  /* 0x000000ff0eff99a7 */ /* 0x0005e2000810043f */
[--C-:B------:R-:W-:Y:S01]  /*87c0*/  FFMA.FTZ R197, R197, UR10, -R152.reuse ;  /* 0x0000000ac5c57c23 */ /* 0x100fe20008010898 */
[----:B------:R-:W-:Y:S01]  /*87d0*/  FFMA.FTZ R198, R198, UR10, -R152 ;  /* 0x0000000ac6c67c23 */ /* 0x000fe20008010898 */
[----:B------:R-:W-:Y:S01]  /*87e0*/  MUFU.EX2 R203, R203 ;  /* 0x000000cb00cb7308 */ /* 0x000fe20000000800 */
[----:B------:R-:W-:Y:S01]  /*87f0*/  @!P2 STS [R160+0x38400], R211 ;  /* 0x038400d3a000a388 */ /* 0x000fe20000000800 */
[----:B------:R-:W-:Y:S01]  /*8800*/  F2FP.F16.F32.PACK_AB R152, R15, R20 ;  /* 0x000000140f98723e */ /* 0x000fe200000000ff */
[-C--:B-1----:R-:W-:Y:S01]  /*8810*/  FMUL.FTZ R26, R26, R210.reuse ;  /* 0x000000d21a1a7220 */ /* 0x082fe20000410000 */
[----:B------:R-:W-:Y:S01]  /*8820*/  F2FP.F16.F32.PACK_AB R154, R168, R21 ;  /* 0x00000015a89a723e */ /* 0x000fe200000000ff */
[----:B------:R1:W-:Y:S01]  /*8830*/  @!P2 STS [R160+0x38420], R210 ;  /* 0x038420d2a000a388 */ /* 0x0003e20000000800 */
[----:B------:R-:W-:Y:S01]  /*8840*/  F2FP.F16.F32.PACK_AB R156, R170, R169 ;  /* 0x000000a9aa9c723e */ /* 0x000fe200000000ff */
        /* <DEDUP_REMOVED lines=17> */
[----:B------:R-:W4:Y:S01]  /*8960*/  MUFU.EX2 R205, R205 ;  /* 0x000000cd00cd7308 */ /* 0x000f220000000800 */
        /* <DEDUP_REMOVED lines=124> */
[-C--:B------:R-:W-:Y:S01]  /*9130*/  FMUL.FTZ R150, R150, R210.reuse ;  /* 0x000000d296967220 */ /* 0x080fe20000410000 */
[----:B------:R-:W-:Y:S01]  /*9140*/  FMUL.FTZ R151, R151, R210 ;  /* 0x000000d297977220 */ /* 0x000fe20000410000 */
[----:B------:R1:W-:Y:S01]  /*9150*/  STSM.16.M88.4 [R23+0x36400], R152 ;  /* 0x0364009817007844 */ /* 0x0003e20000000200 */
[----:B------:R-:W-:Y:S01]  /*9160*/  MUFU.EX2 R196, R196 ;  /* 0x000000c400c47308 */ /* 0x000fe20000000800 */
[----:B---3--:R-:W-:Y:S01]  /*9170*/  F2FP.F16.F32.PACK_AB R163, R181, R180 ;  /* 0x000000b4b5a3723e */ /* 0x008fe200000000ff */
[----:B------:R-:W-:Y:S01]  /*9180*/  FFMA.FTZ R203, R210, R6, R203 ;  /* 0x00000006d2cb7223 */ /* 0x000fe200000100cb */
[----:B------:R1:W-:Y:S01]  /*9190*/  STSM.16.M88.4 [R184], R156 ;  /* 0x0000009cb8007844 */ /* 0x0003e20000000200 */
[----:B------:R-:W-:Y:S01]  /*91a0*/  FFMA.FTZ R20, R211, R5, R20 ;  /* 0x00000005d3147223 */ /* 0x000fe20000010014 */
[----:B------:R-:W-:Y:S01]  /*91b0*/  ISETP.GT.AND P2, PT, R12, R9, PT ;  /* 0x000000090c00720c */ /* 0x000fe20003f44270 */
[----:B------:R-:W-:Y:S01]  /*91c0*/  FADD.FTZ R203, R202, R203 ;  /* 0x000000cbcacb7221 */ /* 0x000fe20000010000 */
[----:B------:R1:W-:Y:S01]  /*91d0*/  STSM.16.M88.4 [R186], R160 ;  /* 0x000000a0ba007844 */ /* 0x0003e20000000200 */
[----:B------:R-:W3:Y:S01]  /*91e0*/  MUFU.EX2 R199, R199 ;  /* 0x000000c700c77308 */ /* 0x000ee20000000800 */
[----:B------:R-:W-:Y:S01]  /*91f0*/  FADD.FTZ R20, R15, R20 ;  /* 0x000000140f147221 */ /* 0x000fe20000010000 */
[----:B------:R-:W-:Y:S01]  /*9200*/  FADD.FTZ R204, R204, R203 ;  /* 0x000000cbcccc7221 */ /* 0x000fe20000010000 */
[----:B------:R-:W-:-:S02]  /*9210*/  @!P1 IADD3 R10, R10, 0x38860, RZ ;  /* 0x000388600a0a9810 */ /* 0x000fc40007ffe0ff */
[----:B------:R-:W-:Y:S01]  /*9220*/  FADD.FTZ R21, R21, R20 ;  /* 0x0000001415157221 */ /* 0x000fe20000010000 */
[----:B------:R-:W-:Y:S01]  /*9230*/  FADD.FTZ R205, R205, R204 ;  /* 0x000000cccdcd7221 */ /* 0x000fe20000010000 */
[----:B------:R-:W-:Y:S01]  /*9240*/  @!P1 PRMT R10, RZ, 0x654, R10 ;  /* 0x00000654ff0a9816 */ /* 0x000fe2000000000a */
[----:B------:R-:W-:Y:S01]  /*9250*/  MUFU.EX2 R200, R200 ;  /* 0x000000c800c87308 */ /* 0x000fe20000000800 */
[----:B------:R-:W-:Y:S01]  /*9260*/  FADD.FTZ R168, R168, R21 ;  /* 0x00000015a8a87221 */ /* 0x000fe20000010000 */
[----:B------:R-:W-:-:S03]  /*9270*/  FADD.FTZ R206, R206, R205 ;  /* 0x000000cdcece7221 */ /* 0x000fc60000010000 */
[----:B------:R-:W-:Y:S01]  /*9280*/  FADD.FTZ R169, R169, R168 ;  /* 0x000000a8a9a97221 */ /* 0x000fe20000010000 */
[----:B------:R-:W-:Y:S02]  /*9290*/  FADD.FTZ R207, R207, R206 ;  /* 0x000000cecfcf7221 */ /* 0x000fe40000010000 */
[----:B------:R-:W4:Y:S01]  /*92a0*/  MUFU.EX2 R201, R201 ;  /* 0x000000c900c97308 */ /* 0x000f220000000800 */
[----:B---3--:R-:W-:Y:S01]  /*92b0*/  F2FP.F16.F32.PACK_AB R164, R199, R196 ;  /* 0x000000c4c7a4723e */ /* 0x008fe200000000ff */
[----:B------:R-:W-:Y:S01]  /*92c0*/  FADD.FTZ R170, R170, R169 ;  /* 0x000000a9aaaa7221 */ /* 0x000fe20000010000 */
[----:B------:R-:W-:-:S03]  /*92d0*/  FADD.FTZ R208, R208, R207 ;  /* 0x000000cfd0d07221 */ /* 0x000fc60000010000 */
[----:B------:R-:W-:Y:S01]  /*92e0*/  FADD.FTZ R171, R171, R170 ;  /* 0x000000aaabab7221 */ /* 0x000fe20000010000 */
[----:B------:R-:W-:Y:S01]  /*92f0*/  FADD.FTZ R177, R177, R208 ;  /* 0x000000d0b1b17221 */ /* 0x000fe20000010000 */
[----:B------:R3:W5:Y:S02]  /*9300*/  MUFU.EX2 R182, R183 ;  /* 0x000000b700b67308 */ /* 0x0007640000000800 */
[----:B------:R-:W-:Y:S01]  /*9310*/  FADD.FTZ R172, R172, R171 ;  /* 0x000000abacac7221 */ /* 0x000fe20000010000 */
[----:B------:R-:W-:-:S03]  /*9320*/  FADD.FTZ R178, R178, R177 ;  /* 0x000000b1b2b27221 */ /* 0x000fc60000010000 */
[----:B------:R-:W-:Y:S01]  /*9330*/  FADD.FTZ R173, R173, R172 ;  /* 0x000000acadad7221 */ /* 0x000fe20000010000 */
[----:B------:R-:W-:Y:S01]  /*9340*/  FADD.FTZ R179, R179, R178 ;  /* 0x000000b2b3b37221 */ /* 0x000fe20000010000 */
[----:B------:R-:W-:Y:S01]  /*9350*/  MUFU.EX2 R11, R197 ;  /* 0x000000c5000b7308 */ /* 0x000fe20000000800 */
[----:B----4-:R-:W-:Y:S01]  /*9360*/  F2FP.F16.F32.PACK_AB R166, R201, R200 ;  /* 0x000000c8c9a6723e */ /* 0x010fe200000000ff */
[----:B------:R-:W-:Y:S01]  /*9370*/  FADD.FTZ R174, R174, R173 ;  /* 0x000000adaeae7221 */ /* 0x000fe20000010000 */
[----:B---3--:R-:W-:Y:S01]  /*9380*/  IADD3 R183, R209, 0x80, RZ ;  /* 0x00000080d1b77810 */ /* 0x008fe20007ffe0ff */
[----:B------:R-:W-:Y:S02]  /*9390*/  FADD.FTZ R180, R180, R179 ;  /* 0x000000b3b4b47221 */ /* 0x000fe40000010000 */
[----:B------:R-:W-:Y:S02]  /*93a0*/  FADD.FTZ R175, R175, R174 ;  /* 0x000000aeafaf7221 */ /* 0x000fe40000010000 */
[----:B--2---:R-:W2:Y:S01]  /*93b0*/  MUFU.EX2 R14, R198 ;  /* 0x000000c6000e7308 */ /* 0x004ea20000000800 */
[----:B-----5:R-:W-:Y:S01]  /*93c0*/  F2FP.F16.F32.PACK_AB R165, R182, R13 ;  /* 0x0000000db6a5723e */ /* 0x020fe200000000ff */
[----:B------:R-:W-:Y:S01]  /*93d0*/  FADD.FTZ R180, R181, R180 ;  /* 0x000000b4b5b47221 */ /* 0x000fe20000010000 */
[----:B------:R-:W-:-:S03]  /*93e0*/  FADD.FTZ R175, R176, R175 ;  /* 0x000000afb0af7221 */ /* 0x000fc60000010000 */
[----:B------:R-:W-:Y:S01]  /*93f0*/  FADD.FTZ R13, R13, R180 ;  /* 0x000000b40d0d7221 */ /* 0x000fe20000010000 */
[----:B------:R-:W-:-:S03]  /*9400*/  FADD.FTZ R196, R196, R175 ;  /* 0x000000afc4c47221 */ /* 0x000fc60000010000 */
[----:B------:R-:W-:Y:S01]  /*9410*/  FADD.FTZ R182, R182, R13 ;  /* 0x0000000db6b67221 */ /* 0x000fe20000010000 */
[----:B------:R-:W-:Y:S01]  /*9420*/  FADD.FTZ R199, R199, R196 ;  /* 0x000000c4c7c77221 */ /* 0x000fe20000010000 */
[----:B------:R-:W-:-:S03]  /*9430*/  IMAD.MOV.U32 R13, RZ, RZ, R7 ;  /* 0x000000ffff0d7224 */ /* 0x000fc600078e0007 */
[----:B------:R-:W-:Y:S01]  /*9440*/  FADD.FTZ R200, R200, R199 ;  /* 0x000000c7c8c87221 */ /* 0x000fe20000010000 */
[C---:B--2---:R-:W-:Y:S01]  /*9450*/  F2FP.F16.F32.PACK_AB R167, R14.reuse, R11 ;  /* 0x0000000b0ea7723e */ /* 0x044fe200000000ff */
[----:B------:R-:W-:Y:S02]  /*9460*/  FADD.FTZ R11, R11, R182 ;  /* 0x000000b60b0b7221 */ /* 0x000fe40000010000 */
[----:B------:R-:W-:Y:S02]  /*9470*/  FADD.FTZ R5, R201, R200 ;  /* 0x000000c8c9057221 */ /* 0x000fe40000010000 */
[----:B------:R1:W-:Y:S01]  /*9480*/  STSM.16.M88.4 [R185], R164 ;  /* 0x000000a4b9007844 */ /* 0x0003e20000000200 */
[----:B------:R-:W-:Y:S01]  /*9490*/  WARPGROUP.ARRIVE ;  /* 0x00000000000079c5 */ /* 0x000fe20000000000 */
[----:B------:R-:W-:Y:S01]  /*94a0*/  FADD.FTZ R6, R14, R11 ;  /* 0x0000000b0e067221 */ /* 0x000fe20000010000 */
[----:B------:R-:W-:Y:S01]  /*94b0*/  MOV R14, R2 ;  /* 0x00000002000e7202 */ /* 0x000fe20000000f00 */
[----:B------:R-:W-:-:S03]  /*94c0*/  IMAD.MOV.U32 R11, RZ, RZ, R8 ;  /* 0x000000ffff0b7224 */ /* 0x000fc600078e0008 */
[----:B------:R-:W-:Y:S01]  /*94d0*/  HGMMA.64x256x16.F32 R24, R152, gdesc[UR12].tnspB, R24, gsb0 ;  /* 0x43e0000c98187df0 */ /* 0x000fe20008000818 */
        /* <DEDUP_REMOVED lines=33> */
[----:B------:R-:W-:-:S07]  /*96f0*/  MOV R12, R10 ;  /* 0x0000000a000c7202 */ /* 0x000fce0000000f00 */
.L_x_3283:
[----:B------:R-:W-:-:S13]  /*9700*/  ISETP.GE.AND P2, PT, R12, RZ, PT ;  /* 0x000000ff0c00720c */ /* 0x000fda0003f46270 */
[----:B------:R-:W-:Y:S05]  /*9710*/  @!P2 BRA `(.L_x_3293) ;  /* 0x000000300048a947 */ /* 0x000fea0003800000 */
[----:B------:R-:W-:Y:S01]  /*9720*/  IMAD.MOV.U32 R11, RZ, RZ, R8 ;  /* 0x000000ffff0b7224 */ /* 0x000fe200078e0008 */
[----:B------:R-:W-:Y:S01]  /*9730*/  MOV R10, R2 ;  /* 0x00000002000a7202 */ /* 0x000fe20000000f00 */
[----:B------:R-:W-:Y:S01]  /*9740*/  IMAD.MOV.U32 R196, RZ, RZ, R7 ;  /* 0x000000ffffc47224 */ /* 0x000fe200078e0007 */
[----:B------:R-:W-:Y:S01]  /*9750*/  ULDC UR5, c[0x0][0xad0] ;  /* 0x0002b40000057ab9 */ /* 0x000fe20000000800 */
[----:B------:R-:W-:-:S05]  /*9760*/  ULDC UR4, c[0x0][0xa80] ;  /* 0x0002a00000047ab9 */ /* 0x000fca0000000800 */
.L_x_3302:
[----:B------:R-:W-:-:S05]  /*9770*/  VIADD R2, R10, 0x1 ;  /* 0x000000010a027836 */ /* 0x000fca0000000000 */
[----:B------:R-:W-:-:S04]  /*9780*/  ISETP.NE.AND P2, PT, R2, 0x2, PT ;  /* 0x000000020200780c */ /* 0x000fc80003f45270 */
[----:B------:R-:W-:Y:S02]  /*9790*/  SEL R7, RZ, 0x1, P2 ;  /* 0x00000001ff077807 */ /* 0x000fe40001000000 */
[----:B------:R-:W-:Y:S02]  /*97a0*/  SEL R2, R2, RZ, P2 ;  /* 0x000000ff02027207 */ /* 0x000fe40001000000 */
[----:B------:R-:W-:Y:S01]  /*97b0*/  LOP3.LUT R16, R16, R7, RZ, 0x3c, !PT ;  /* 0x0000000710107212 */ /* 0x000fe200078e3cff */
[----:B------:R-:W-:Y:S06]  /*97c0*/  @!P0 BRA `(.L_x_3294) ;  /* 0x0000000000048947 */ /* 0x000fec0003800000 */
[----:B------:R-:W-:Y:S01]  /*97d0*/  BPT.TRAP 0x1 ;  /* 0x000000040000795c */ /* 0x000fe20000300000 */
.L_x_3294:
[----:B------:R-:W-:Y:S02]  /*97e0*/  LEA R9, R2, UR37, 0x3 ;  /* 0x0000002502097c11 */ /* 0x000fe4000f8e18ff */
[----:B------:R-:W-:-:S04]  /*97f0*/  SHF.L.U32 R8, R16, 0x1f, RZ ;  /* 0x0000001f10087819 */ /* 0x000fc800000006ff */
[----:B------:R1:W2:Y:S01]  /*9800*/  SYNCS.PHASECHK.TRANS64.TRYWAIT P2, [R9+URZ+0x38830], R8 ;  /* 0x03883008090075a7 */ /* 0x0002a2000804017f */
[----:B------:R-:W-:Y:S05]  /*9810*/  @!P0 BRA `(.L_x_3295) ;  /* 0x0000000000048947 */ /* 0x000fea0003800000 */
[----:B------:R-:W-:Y:S01]  /*9820*/  BPT.TRAP 0x1 ;  /* 0x000000040000795c */ /* 0x000fe20000300000 */
.L_x_3295:
[----:B------:R-:W-:Y:S01]  /*9830*/  IMAD R7, R2, 0x200, R0 ;  /* 0x0000020002077824 */ /* 0x000fe200078e0200 */
[----:B--2---:R-:W-:Y:S06]  /*9840*/  @P2 BRA `(.L_x_3296) ;  /* 0x0000000000082947 */ /* 0x004fec0003800000 */
[----:B------:R-:W2:Y:S02]  /*9850*/  SYNCS.PHASECHK.TRANS64.TRYWAIT P2, [R9+URZ+0x38830], R8 ;  /* 0x03883008090075a7 */ /* 0x000ea4000804017f */
[----:B--2---:R-:W-:Y:S05]  /*9860*/  @!P2 BRA `(.L_x_3297) ;  /* 0x0000008800e4a947 */ /* 0x004fea0003800000 */
.L_x_3296:
        /* <DEDUP_REMOVED lines=22> */
.L_x_3298:
[----:B------:R3:W4:Y:S01]  /*99d0*/  SYNCS.PHASECHK.TRANS64.TRYWAIT P2, [R9+URZ+0x38850], R8 ;  /* 0x03885008090075a7 */ /* 0x000722000804017f */
[----:B------:R-:W-:Y:S05]  /*99e0*/  @!P0 BRA `(.L_x_3299) ;  /* 0x0000000000048947 */ /* 0x000fea0003800000 */
[----:B------:R-:W-:Y:S01]  /*99f0*/  BPT.TRAP 0x1 ;  /* 0x000000040000795c */ /* 0x000fe20000300000 */
.L_x_3299:
[----:B----4-:R-:W-:Y:S05]  /*9a00*/  @P2 BRA `(.L_x_3300) ;  /* 0x0000000000082947 */ /* 0x010fea0003800000 */
[----:B------:R-:W4:Y:S02]  /*9a10*/  SYNCS.PHASECHK.TRANS64.TRYWAIT P2, [R9+URZ+0x38850], R8 ;  /* 0x03885008090075a7 */ /* 0x000f24000804017f */
[----:B----4-:R-:W-:Y:S05]  /*9a20*/  @!P2 BRA `(.L_x_3301) ;  /* 0x000000880088a947 */ /* 0x010fea0003800000 */
.L_x_3300:
[----:B------:R-:W-:Y:S01]  /*9a30*/  LEA R7, R2, R3, 0xc ;  /* 0x0000000302077211 */ /* 0x000fe200078e60ff */
[----:B------:R-:W-:Y:S01]  /*9a40*/  WARPGROUP.ARRIVE ;  /* 0x00000000000079c5 */ /* 0x000fe20000000000 */
[----:B------:R-:W-:Y:S01]  /*9a50*/  UMOV UR11, 0x40000040 ;  /* 0x40000040000b7882 */ /* 0x000fe20000000000 */
[----:B------:R-:W-:Y:S01]  /*9a60*/  VIADD R13, R4, 0x2 ;  /* 0x00000002040d7836 */ /* 0x000fe20000000000 */
[C---:B------:R-:W-:Y:S01]  /*9a70*/  R2UR UR10, R7.reuse ;  /* 0x00000000070a72ca */ /* 0x040fe200000e0000 */
[----:B-1234-:R-:W-:Y:S01]  /*9a80*/  VIADD R8, R7, 0x2 ;  /* 0x0000000207087836 */ /* 0x01efe20000000000 */
[----:B------:R-:W-:Y:S01]  /*9a90*/  UMOV UR29, 0x40000040 ;  /* 0x40000040001d7882 */ /* 0x000fe20000000000 */
[----:B------:R-:W-:Y:S01]  /*9aa0*/  UMOV UR31, 0x40000040 ;  /* 0x40000040001f7882 */ /* 0x000fe20000000000 */
[----:B------:R-:W-:Y:S01]  /*9ab0*/  R2UR UR28, R13 ;  /* 0x000000000d1c72ca */ /* 0x000fe200000e0000 */
[----:B------:R-:W1:Y:S01]  /*9ac0*/  S2R R14, SR_TID.X ;  /* 0x00000000000e7919 */ /* 0x000e620000002100 */
[----:B------:R-:W-:Y:S01]  /*9ad0*/  R2UR UR30, R8 ;  /* 0x00000000081e72ca */ /* 0x000fe200000e0000 */
[C---:B------:R-:W-:Y:S01]  /*9ae0*/  VIADD R8, R7.reuse, 0x4 ;  /* 0x0000000407087836 */ /* 0x040fe20000000000 */
[C---:B------:R-:W-:Y:S01]  /*9af0*/  IADD3 R13, R4.reuse, 0x4, RZ ;  /* 0x00000004040d7810 */ /* 0x040fe20007ffe0ff */
[----:B------:R-:W-:Y:S01]  /*9b00*/  VIADD R21, R4, 0x800 ;  /* 0x0000080004157836 */ /* 0x000fe20000000000 */
[----:B------:R-:W-:Y:S01]  /*9b10*/  UMOV UR7, 0x40000040 ;  /* 0x4000004000077882 */ /* 0x000fe20000000000 */
[----:B------:R-:W-:-:S02]  /*9b20*/  VIADD R15, R7, 0x800 ;  /* 0x00000800070f7836 */ /* 0x000fc40000000000 */
[----:B------:R-:W-:Y:S01]  /*9b30*/  HGMMA.64x64x16.F32 R152, gdesc[UR8], R152, gsb0 ;  /* 0x00e00000089879f0 */ /* 0x000fe20008000898 */
[----:B------:R-:W-:Y:S01]  /*9b40*/  UMOV UR10, UR4 ;  /* 0x00000004000a7c82 */ /* 0x000fe20008000000 */
[----:B------:R-:W-:-:S05]  /*9b50*/  IMAD R209, R2, 0x1000, R19 ;  /* 0x0000100002d17824 */ /* 0x000fca00078e0213 */
[----:B------:R-:W-:Y:S02]  /*9b60*/  R2UR UR6, R209 ;  /* 0x00000000d10672ca */ /* 0x000fe400000e0000 */
        /* <DEDUP_REMOVED lines=262> */
[----:B------:R-:W-:-:S03]  /*abd0*/  IADD3 R15, R7, 0xe00, RZ ;  /* 0x00000e00070f7810 */ /* 0x000fc60007ffe0ff */
        /* <DEDUP_REMOVED lines=105> */
[----:B--2---:R-:W-:Y:S01]  /*b270*/  FMNMX.FTZ R7, R177, R162, !PT ;  /* 0x000000a2b1077209 */ /* 0x004fe20007810000 */
[----:B------:R-:W-:Y:S01]  /*b280*/  FMUL.FTZ R162, R166, UR5 ;  /* 0x00000005a6a27c20 */ /* 0x000fe20008410000 */
[----:B------:R-:W-:-:S05]  /*b290*/  FMUL.FTZ R166, R170, UR5 ;  /* 0x00000005aaa67c20 */ /* 0x000fca0008410000 */
        /* <DEDUP_REMOVED lines=23> */
[----:B------:R-:W-:Y:S01]  /*b410*/  FADD.FTZ R170, -R7, R196 ;  /* 0x000000c407aa7221 */ /* 0x000fe20000010100 */
[----:B----4-:R-:W-:Y:S01]  /*b420*/  FMNMX.FTZ R169, R163, R168, !PT ;  /* 0x000000a8a3a97209 */ /* 0x010fe20007810000 */
[----:B------:R-:W-:Y:S02]  /*b430*/  FMUL.FTZ R204, R7, UR10 ;  /* 0x0000000a07cc7c20 */ /* 0x000fe40008410000 */
[----:B------:R-:W-:Y:S02]  /*b440*/  FMUL.FTZ R171, R170, UR10 ;  /* 0x0000000aaaab7c20 */ /* 0x000fe40008410000 */
        /* <DEDUP_REMOVED lines=22> */
[----:B--2---:R-:W-:Y:S01]  /*b5b0*/  FMNMX.FTZ R8, R200, R169, !PT ;  /* 0x000000a9c8087209 */ /* 0x004fe20007810000 */
[----:B------:R-:W-:Y:S01]  /*b5c0*/  FFMA.FTZ R169, R152, UR10, -R204 ;  /* 0x0000000a98a97c23 */ /* 0x000fe200080108cc */
[C---:B------:R-:W-:Y:S02]  /*b5d0*/  @!P1 VIADD R152, R9.reuse, 0x38840 ;  /* 0x0003884009989836 */ /* 0x040fe40000000000 */
[----:B------:R-:W-:-:S03]  /*b5e0*/  @!P1 VIADD R9, R9, 0x38860 ;  /* 0x0003886009099836 */ /* 0x000fc60000000000 */
[----:B------:R-:W2:Y:S01]  /*b5f0*/  MUFU.TANH R183, R183 ;  /* 0x000000b700b77308 */ /* 0x000ea20000002400 */
[----:B------:R-:W-:Y:S02]  /*b600*/  @!P1 PRMT R152, RZ, 0x654, R152 ;  /* 0x00000654ff989816 */ /* 0x000fe40000000098 */
[----:B------:R-:W-:Y:S02]  /*b610*/  @!P1 PRMT R9, RZ, 0x654, R9 ;  /* 0x00000654ff099816 */ /* 0x000fe40000000009 */
[----:B------:R4:W-:Y:S03]  /*b620*/  @!P1 SYNCS.ARRIVE.TRANS64.RED.A1T0 RZ, [R152+URZ], RZ ;  /* 0x000000ff98ff99a7 */ /* 0x0009e6000810043f */
[----:B------:R3:W5:Y:S08]  /*b630*/  MUFU.EX2 R168, R171 ;  /* 0x000000ab00a87308 */ /* 0x0007700000000800 */
[----:B------:R4:W-:Y:S01]  /*b640*/  MUFU.EX2 R170, R173 ;  /* 0x000000ad00aa7308 */ /* 0x0009e20000000800 */
[----:B---3--:R-:W-:-:S04]  /*b650*/  FMNMX.FTZ R171, R179, R8, !PT ;  /* 0x00000008b3ab7209 */ /* 0x008fc80007810000 */
[----:B-1----:R-:W-:Y:S01]  /*b660*/  FMNMX.FTZ R8, R182, R171, !PT ;  /* 0x000000abb6087209 */ /* 0x002fe20007810000 */
[--C-:B------:R-:W-:Y:S02]  /*b670*/  FFMA.FTZ R171, R154, UR10, -R204.reuse ;  /* 0x0000000a9aab7c23 */ /* 0x100fe400080108cc */
[----:B------:R-:W1:Y:S01]  /*b680*/  MUFU.EX2 R21, R21 ;  /* 0x0000001500157308 */ /* 0x000e620000000800 */
[----:B--2---:R-:W-:Y:S01]  /*b690*/  FMNMX.FTZ R8, R183, R8, !PT ;  /* 0x00000008b7087209 */ /* 0x004fe20007810000 */
[----:B----4-:R-:W-:Y:S01]  /*b6a0*/  FFMA.FTZ R173, R156, UR10, -R204 ;  /* 0x0000000a9cad7c23 */ /* 0x010fe200080108cc */
[-C--:B-----5:R-:W-:Y:S01]  /*b6b0*/  FMUL.FTZ R24, R24, R168.reuse ;  /* 0x000000a818187220 */ /* 0x0a0fe20000410000 */
[-C--:B------:R-:W-:Y:S01]  /*b6c0*/  FMUL.FTZ R25, R25, R168.reuse ;  /* 0x000000a819197220 */ /* 0x080fe20000410000 */
[-C--:B------:R-:W-:Y:S01]  /*b6d0*/  FMUL.FTZ R28, R28, R168.reuse ;  /* 0x000000a81c1c7220 */ /* 0x080fe20000410000 */
[----:B------:R-:W2:Y:S01]  /*b6e0*/  SHFL.BFLY PT, R153, R8, 0x2, 0x1f ;  /* 0x0c401f0008997f89 */ /* 0x000ea200000e0000 */
        /* <DEDUP_REMOVED lines=25> */
[----:B------:R-:W1:Y:S01]  /*b880*/  MUFU.EX2 R174, R174 ;  /* 0x000000ae00ae7308 */ /* 0x000e620000000800 */
[-C--:B------:R-:W-:Y:S01]  /*b890*/  FMUL.FTZ R69, R69, R168.reuse ;  /* 0x000000a845457220 */ /* 0x080fe20000410000 */
[-C--:B------:R-:W-:Y:S01]  /*b8a0*/  FMUL.FTZ R72, R72, R168.reuse ;  /* 0x000000a848487220 */ /* 0x080fe20000410000 */
[----:B------:R-:W2:Y:S01]  /*b8b0*/  SHFL.BFLY PT, R8, R153, 0x1, 0x1f ;  /* 0x0c201f0099087f89 */ /* 0x000ea200000e0000 */
        /* <DEDUP_REMOVED lines=23> */
[----:B--2---:R-:W-:Y:S01]  /*ba30*/  FMNMX.FTZ R8, R153, R8, !PT ;  /* 0x0000000899087209 */ /* 0x004fe20007810000 */
[-C--:B------:R-:W-:Y:S01]  /*ba40*/  FMUL.FTZ R112, R112, R168.reuse ;  /* 0x000000a870707220 */ /* 0x080fe20000410000 */
[----:B------:R-:W-:Y:S01]  /*ba50*/  IADD3 R153, -R22, RZ, RZ ;  /* 0x000000ff16997210 */ /* 0x000fe20007ffe1ff */
[-C--:B------:R-:W-:Y:S01]  /*ba60*/  FMUL.FTZ R113, R113, R168.reuse ;  /* 0x000000a871717220 */ /* 0x080fe20000410000 */
[-C--:B------:R-:W-:Y:S01]  /*ba70*/  FMUL.FTZ R116, R116, R168.reuse ;  /* 0x000000a874747220 */ /* 0x080fe20000410000 */
[----:B------:R-:W-:Y:S01]  /*ba80*/  FADD.FTZ R11, -R8, R11 ;  /* 0x0000000b080b7221 */ /* 0x000fe20000010100 */
[----:B------:R-:W-:Y:S01]  /*ba90*/  ISETP.NE.AND P2, PT, R18, R153, PT ;  /* 0x000000991200720c */ /* 0x000fe20003f45270 */
[----:B------:R-:W-:Y:S01]  /*baa0*/  FMUL.FTZ R154, R8, UR10 ;  /* 0x0000000a089a7c20 */ /* 0x000fe20008410000 */
[----:B------:R-:W-:Y:S01]  /*bab0*/  MUFU.EX2 R178, R178 ;  /* 0x000000b200b27308 */ /* 0x000fe20000000800 */
[----:B------:R-:W-:Y:S01]  /*bac0*/  FMUL.FTZ R11, R11, UR10 ;  /* 0x0000000a0b0b7c20 */ /* 0x000fe20008410000 */
[----:B------:R-:W-:Y:S01]  /*bad0*/  FMUL.FTZ R117, R117, R168 ;  /* 0x000000a875757220 */ /* 0x000fe20000410000 */
        /* <DEDUP_REMOVED lines=8> */
[----:B------:R-:W-:Y:S01]  /*bb60*/  @!P2 LEA R10, R10, R17, 0x6 ;  /* 0x000000110a0aa211 */ /* 0x000fe200078e30ff */
        /* <DEDUP_REMOVED lines=9> */
[----:B------:R-:W-:Y:S01]  /*bc00*/  @!P2 STS [R153+0x38400], R168 ;  /* 0x038400a89900a388 */ /* 0x000fe20000000800 */
[----:B------:R-:W-:Y:S01]  /*bc10*/  FFMA.FTZ R182, R182, UR10, -R154 ;  /* 0x0000000ab6b67c23 */ /* 0x000fe2000801089a */
[----:B------:R-:W-:Y:S01]  /*bc20*/  MUFU.EX2 R14, R14 ;  /* 0x0000000e000e7308 */ /* 0x000fe20000000800 */
[----:B------:R-:W-:Y:S01]  /*bc30*/  F2FP.F16.F32.PACK_AB R154, R172, R169 ;  /* 0x000000a9ac9a723e */ /* 0x000fe200000000ff */
[----:B-1----:R1:W-:Y:S01]  /*bc40*/  @!P2 STS [R153+0x38420], R11 ;  /* 0x0384200b9900a388 */ /* 0x0023e20000000800 */
[----:B------:R-:W-:Y:S01]  /*bc50*/  F2FP.F16.F32.PACK_AB R158, R176, R173 ;  /* 0x000000adb09e723e */ /* 0x000fe200000000ff */
[----:B------:R-:W-:Y:S01]  /*bc60*/  FMUL.FTZ R26, R26, R11 ;  /* 0x0000000b1a1a7220 */ /* 0x000fe20000410000 */
[----:B------:R-:W-:Y:S01]  /*bc70*/  F2FP.F16.F32.PACK_AB R160, R178, R175 ;  /* 0x000000afb2a0723e */ /* 0x000fe200000000ff */
        /* <DEDUP_REMOVED lines=98> */
[----:B------:R-:W3:Y:S01]  /*c2a0*/  MUFU.EX2 R208, R208 ;  /* 0x000000d000d07308 */ /* 0x000ee20000000800 */
[----:B--2---:R-:W-:Y:S01]  /*c2b0*/  F2FP.F16.F32.PACK_AB R161, R207, R206 ;  /* 0x000000cecfa1723e */ /* 0x004fe200000000ff */
[----:B------:R-:W-:Y:S01]  /*c2c0*/  FFMA.FTZ R5, R168, R5, R21 ;  /* 0x00000005a8057223 */ /* 0x000fe20000010015 */
[----:B------:R1:W-:Y:S01]  /*c2d0*/  STSM.16.M88.4 [R184], R156 ;  /* 0x0000009cb8007844 */ /* 0x0003e20000000200 */
[----:B------:R-:W-:Y:S01]  /*c2e0*/  FFMA.FTZ R6, R11, R6, R14 ;  /* 0x000000060b067223 */ /* 0x000fe2000001000e */
[----:B------:R-:W-:Y:S01]  /*c2f0*/  ISETP.GT.AND P2, PT, R12, RZ, PT ;  /* 0x000000ff0c00720c */ /* 0x000fe20003f44270 */
[----:B------:R-:W-:Y:S01]  /*c300*/  FADD.FTZ R170, R170, R5 ;  /* 0x00000005aaaa7221 */ /* 0x000fe20000010000 */
[----:B------:R-:W-:Y:S01]  /*c310*/  IMAD.MOV.U32 R11, RZ, RZ, R8 ;  /* 0x000000ffff0b7224 */ /* 0x000fe200078e0008 */
[----:B------:R-:W-:Y:S01]  /*c320*/  MUFU.EX2 R197, R197 ;  /* 0x000000c500c57308 */ /* 0x000fe20000000800 */
[----:B------:R-:W-:Y:S01]  /*c330*/  FADD.FTZ R6, R13, R6 ;  /* 0x000000060d067221 */ /* 0x000fe20000010000 */
[----:B------:R-:W-:-:S03]  /*c340*/  FADD.FTZ R169, R169, R170 ;  /* 0x000000aaa9a97221 */ /* 0x000fc60000010000 */
[----:B------:R-:W-:Y:S01]  /*c350*/  FADD.FTZ R15, R15, R6 ;  /* 0x000000060f0f7221 */ /* 0x000fe20000010000 */
[----:B------:R-:W-:Y:S02]  /*c360*/  FADD.FTZ R172, R172, R169 ;  /* 0x000000a9acac7221 */ /* 0x000fe40000010000 */
[----:B------:R-:W2:Y:S01]  /*c370*/  MUFU.EX2 R202, R202 ;  /* 0x000000ca00ca7308 */ /* 0x000ea20000000800 */
[----:B---3--:R-:W-:Y:S01]  /*c380*/  F2FP.F16.F32.PACK_AB R163, R208, R181 ;  /* 0x000000b5d0a3723e */ /* 0x008fe200000000ff */
        /* <DEDUP_REMOVED lines=9> */
[----:B------:R-:W3:Y:S01]  /*c420*/  MUFU.EX2 R180, R180 ;  /* 0x000000b400b47308 */ /* 0x000ee20000000800 */
[----:B--2---:R-:W-:Y:S01]  /*c430*/  F2FP.F16.F32.PACK_AB R164, R202, R197 ;  /* 0x000000c5caa4723e */ /* 0x004fe200000000ff */
        /* <DEDUP_REMOVED lines=10> */
[----:B---3--:R-:W-:Y:S01]  /*c4e0*/  F2FP.F16.F32.PACK_AB R166, R180, R177 ;  /* 0x000000b1b4a6723e */ /* 0x008fe200000000ff */
[----:B------:R-:W-:Y:S01]  /*c4f0*/  FADD.FTZ R196, R201, R196 ;  /* 0x000000c4c9c47221 */ /* 0x000fe20000010000 */
[----:B------:R-:W-:-:S03]  /*c500*/  FADD.FTZ R208, R208, R181 ;  /* 0x000000b5d0d07221 */ /* 0x000fc60000010000 */
[----:B------:R-:W-:Y:S01]  /*c510*/  FADD.FTZ R197, R197, R196 ;  /* 0x000000c4c5c57221 */ /* 0x000fe20000010000 */
[----:B------:R-:W-:Y:S01]  /*c520*/  MOV R196, R7 ;  /* 0x0000000700c47202 */ /* 0x000fe20000000f00 */
[----:B------:R3:W4:Y:S02]  /*c530*/  MUFU.EX2 R10, R182 ;  /* 0x000000b6000a7308 */ /* 0x0007240000000800 */
[----:B------:R-:W-:-:S04]  /*c540*/  FADD.FTZ R202, R202, R197 ;  /* 0x000000c5caca7221 */ /* 0x000fc80000010000 */
[----:B------:R-:W-:Y:S02]  /*c550*/  FADD.FTZ R5, R177, R202 ;  /* 0x000000cab1057221 */ /* 0x000fe40000010000 */
[----:B------:R-:W5:Y:S01]  /*c560*/  MUFU.EX2 R179, R179 ;  /* 0x000000b300b37308 */ /* 0x000f620000000800 */
[----:B--2---:R-:W-:Y:S01]  /*c570*/  F2FP.F16.F32.PACK_AB R165, R200, R199 ;  /* 0x000000c7c8a5723e */ /* 0x004fe200000000ff */
[----:B---3--:R-:W-:Y:S02]  /*c580*/  VIADD R182, R209, 0x80 ;  /* 0x00000080d1b67836 */ /* 0x008fe40000000000 */
[----:B------:R-:W-:Y:S01]  /*c590*/  FADD.FTZ R199, R199, R208 ;  /* 0x000000d0c7c77221 */ /* 0x000fe20000010000 */
[----:B------:R-:W-:-:S03]  /*c5a0*/  FADD.FTZ R5, R180, R5 ;  /* 0x00000005b4057221 */ /* 0x000fc60000010000 */
[----:B------:R-:W-:-:S04]  /*c5b0*/  FADD.FTZ R199, R200, R199 ;  /* 0x000000c7c8c77221 */ /* 0x000fc80000010000 */
[----:B----4-:R-:W-:Y:S01]  /*c5c0*/  FADD.FTZ R6, R10, R199 ;  /* 0x000000c70a067221 */ /* 0x010fe20000010000 */
[----:B-----5:R-:W-:-:S03]  /*c5d0*/  F2FP.F16.F32.PACK_AB R167, R179, R10 ;  /* 0x0000000ab3a7723e */ /* 0x020fc600000000ff */
[----:B------:R-:W-:Y:S01]  /*c5e0*/  FADD.FTZ R6, R179, R6 ;  /* 0x00000006b3067221 */ /* 0x000fe20000010000 */
[----:B------:R-:W-:Y:S01]  /*c5f0*/  IMAD.MOV.U32 R10, RZ, RZ, R2 ;  /* 0x000000ffff0a7224 */ /* 0x000fe200078e0002 */
[----:B------:R1:W-:Y:S01]  /*c600*/  STSM.16.M88.4 [R185], R164 ;  /* 0x000000a4b9007844 */ /* 0x0003e20000000200 */
[----:B------:R-:W-:-:S06]  /*c610*/  WARPGROUP.ARRIVE ;  /* 0x00000000000079c5 */ /* 0x000fcc0000000000 */
        /* <DEDUP_REMOVED lines=31> */
[----:B--2---:R-:W-:-:S05]  /*c810*/  VIADD R9, R12, 0xffffffff ;  /* 0xffffffff0c097836 */ /* 0x004fca0000000000 */
[----:B------:R-:W-:Y:S01]  /*c820*/  MOV R12, R9 ;  /* 0x00000009000c7202 */ /* 0x000fe20000000f00 */
[----:B-1----:R-:W-:Y:S06]  /*c830*/  @P2 BRA `(.L_x_3302) ;  /* 0xffffffcc00cc2947 */ /* 0x002fec000383ffff */
.L_x_3293:
[----:B------:R-:W1:Y:S01]  /*c840*/  SHFL.BFLY PT, R0, R5, 0x2, 0x1f ;  /* 0x0c401f0005007f89 */ /* 0x000e6200000e0000 */
[----:B------:R-:W-:Y:S01]  /*c850*/  VIADD R4, R2, 0x1 ;  /* 0x0000000102047836 */ /* 0x000fe20000000000 */
[----:B------:R-:W-:Y:S01]  /*c860*/  UIADD3 UR36, UR36, 0x1, URZ ;  /* 0x0000000124247890 */ /* 0x000fe2000fffe03f */
[----:B------:R-:W-:Y:S01]  /*c870*/  IMAD.U32 R14, RZ, RZ, UR10 ;  /* 0x0000000aff0e7e24 */ /* 0x000fe2000f8e00ff */
[----:B------:R-:W2:Y:S01]  /*c880*/  SHFL.BFLY PT, R9, R6, 0x2, 0x1f ;  /* 0x0c401f0006097f89 */ /* 0x000ea200000e0000 */
[----:B------:R-:W-:Y:S08]  /*c890*/  BAR.ARV 0x8, 0xa0 ;  /* 0x0202800000007b1d */ /* 0x000ff00000002000 */
[----:B------:R-:W-:Y:S01]  /*c8a0*/  BAR.SYNC.DEFER_BLOCKING 0xf, 0x100 ;  /* 0x03c4000000007b1d */ /* 0x000fe20000010000 */
[----:B------:R-:W-:Y:S01]  /*c8b0*/  ISETP.NE.AND P1, PT, R4, 0x2, PT ;  /* 0x000000020400780c */ /* 0x000fe20003f25270 */
[----:B-1----:R-:W-:Y:S01]  /*c8c0*/  FADD.FTZ R0, R0, R5 ;  /* 0x0000000500007221 */ /* 0x002fe20000010000 */
[----:B------:R-:W-:Y:S01]  /*c8d0*/  MOV R5, RZ ;  /* 0x000000ff00057202 */ /* 0x000fe20000000f00 */
[----:B--2---:R-:W-:-:S03]  /*c8e0*/  FADD.FTZ R9, R9, R6 ;  /* 0x0000000609097221 */ /* 0x004fc60000010000 */
[----:B------:R-:W1:Y:S01]  /*c8f0*/  SHFL.BFLY PT, R3, R0, 0x1, 0x1f ;  /* 0x0c201f0000037f89 */ /* 0x000e6200000e0000 */
[----:B------:R-:W-:-:S03]  /*c900*/  IMAD.MOV.U32 R6, RZ, RZ, RZ ;  /* 0x000000ffff067224 */ /* 0x000fc600078e00ff */
[----:B------:R-:W2:Y:S01]  /*c910*/  SHFL.BFLY PT, R10, R9, 0x1, 0x1f ;  /* 0x0c201f00090a7f89 */ /* 0x000ea200000e0000 */
[----:B-1----:R-:W-:Y:S01]  /*c920*/  FADD.FTZ R12, R0, R3 ;  /* 0x00000003000c7221 */ /* 0x002fe20000010000 */
[----:B------:R-:W-:Y:S02]  /*c930*/  IMAD.MOV R3, RZ, RZ, -R22 ;  /* 0x000000ffff037224 */ /* 0x000fe400078e0a16 */
[----:B------:R-:W-:Y:S02]  /*c940*/  IMAD.MOV.U32 R0, RZ, RZ, -0x800000 ;  /* 0xff800000ff007424 */ /* 0x000fe400078e00ff */
[----:B--2---:R-:W-:Y:S01]  /*c950*/  FADD.FTZ R10, R9, R10 ;  /* 0x0000000a090a7221 */ /* 0x004fe20000010000 */
[----:B------:R-:W-:Y:S02]  /*c960*/  FSETP.NE.FTZ.AND P2, PT, R12, RZ, PT ;  /* 0x000000ff0c00720b */ /* 0x000fe40003f55000 */
[----:B------:R-:W-:Y:S02]  /*c970*/  ISETP.NE.AND P0, PT, R18, R3, PT ;  /* 0x000000031200720c */ /* 0x000fe40003f05270 */
[----:B------:R-:W-:-:S02]  /*c980*/  FSETP.NE.FTZ.AND P3, PT, R10, RZ, PT ;  /* 0x000000ff0a00720b */ /* 0x000fc40003f75000 */
[----:B------:R-:W-:-:S04]  /*c990*/  SEL R3, RZ, 0x1, P1 ;  /* 0x00000001ff037807 */ /* 0x000fc80000800000 */
[----:B------:R-:W-:Y:S02]  /*c9a0*/  LOP3.LUT R16, R16, R3, RZ, 0x3c, !PT ;  /* 0x0000000310107212 */ /* 0x000fe400078e3cff */
[----:B------:R-:W-:Y:S01]  /*c9b0*/  MOV R3, 0xff800000 ;  /* 0xff80000000037802 */ /* 0x000fe20000000f00 */
[----:B------:R-:W1:Y:S02]  /*c9c0*/  @P2 MUFU.RCP R5, R12 ;  /* 0x0000000c00052308 */ /* 0x000e640000001000 */
[----:B------:R-:W-:Y:S02]  /*c9d0*/  @!P0 IMAD R2, R2, 0x40, R17 ;  /* 0x0000004002028824 */ /* 0x000fe400078e0211 */
[----:B------:R-:W-:-:S03]  /*c9e0*/  @P3 FMUL.FTZ R14, R14, 0.69314718246459960938 ;  /* 0x3f3172180e0e3820 */ /* 0x000fc60000410000 */
[----:B------:R-:W-:Y:S01]  /*c9f0*/  @!P0 LEA R11, R2, UR37, 0x2 ;  /* 0x00000025020b8c11 */ /* 0x000fe2000f8e10ff */
[----:B------:R-:W2:Y:S01]  /*ca00*/  @P3 MUFU.RCP R6, R10 ;  /* 0x0000000a00063308 */ /* 0x000ea20000001000 */
[----:B------:R-:W-:-:S05]  /*ca10*/  MOV R2, UR10 ;  /* 0x0000000a00027c02 */ /* 0x000fca0008000f00 */
[----:B------:R-:W-:Y:S02]  /*ca20*/  @P2 FMUL.FTZ R2, R2, 0.69314718246459960938 ;  /* 0x3f31721802022820 */ /* 0x000fe40000410000 */
[----:B------:R-:W3:Y:S01]  /*ca30*/  @P2 MUFU.LG2 R9, R12 ;  /* 0x0000000c00092308 */ /* 0x000ee20000000c00 */
[----:B-1----:R-:W-:Y:S01]  /*ca40*/  @!P0 STS [R11+0x38400], R5 ;  /* 0x038400050b008388 */ /* 0x002fe20000000800 */
[-C--:B------:R-:W-:Y:S01]  /*ca50*/  FMUL.FTZ R171, R24, R5.reuse ;  /* 0x0000000518ab7220 */ /* 0x080fe20000410000 */
[-C--:B------:R-:W-:Y:S01]  /*ca60*/  FMUL.FTZ R168, R25, R5.reuse ;  /* 0x0000000519a87220 */ /* 0x080fe20000410000 */
[-C--:B------:R-:W-:Y:S01]  /*ca70*/  FMUL.FTZ R170, R28, R5.reuse ;  /* 0x000000051caa7220 */ /* 0x080fe20000410000 */
[-C--:B------:R-:W-:Y:S01]  /*ca80*/  FMUL.FTZ R160, R29, R5.reuse ;  /* 0x000000051da07220 */ /* 0x080fe20000410000 */
[-C--:B------:R-:W-:Y:S01]  /*ca90*/  FMUL.FTZ R162, R32, R5.reuse ;  /* 0x0000000520a27220 */ /* 0x080fe20000410000 */
[-C--:B------:R-:W-:Y:S01]  /*caa0*/  FMUL.FTZ R33, R33, R5.reuse ;  /* 0x0000000521217220 */ /* 0x080fe20000410000 */
[----:B------:R-:W1:Y:S01]  /*cab0*/  @P3 MUFU.LG2 R10, R10 ;  /* 0x0000000a000a3308 */ /* 0x000e620000000c00 */
        /* <DEDUP_REMOVED lines=130> */
.L_x_3269:
        /* <DEDUP_REMOVED lines=44> */
[----:B------:R-:W-:-:S02]  /*d5a0*/  LOP3.LUT R103, R6, 0x380, RZ, 0xc0, !PT ;  /* 0x0000038006677812 */ /* 0x000fc400078ec0ff */
[----:B------:R-:W-:Y:S02]  /*d5b0*/  SHF.R.U64 R4, R4, 0x3, RZ ;  /* 0x0000000304047819 */ /* 0x000fe400000012ff */
[C---:B------:R-:W-:Y:S02]  /*d5c0*/  IADD3 R197, P4, R6.reuse, 0x4020, RZ ;  /* 0x0000402006c57810 */ /* 0x040fe40007f9e0ff */
[C---:B------:R-:W-:Y:S02]  /*d5d0*/  IADD3 R181, P1, R6.reuse, 0x2040, RZ ;  /* 0x0000204006b57810 */ /* 0x040fe40007f3e0ff */
[----:B------:R-:W-:Y:S01]  /*d5e0*/  IADD3.X R9, RZ, R7, RZ, P2, !PT ;  /* 0x00000007ff097210 */ /* 0x000fe200017fe4ff */
[--C-:B------:R-:W-:Y:S01]  /*d5f0*/  IMAD.X R91, RZ, RZ, R7.reuse, P4 ;  /* 0x000000ffff5b7224 */ /* 0x100fe200020e0607 */
[C---:B------:R-:W-:Y:S01]  /*d600*/  IADD3 R187, P3, R6.reuse, 0x4000, RZ ;  /* 0x0000400006bb7810 */ /* 0x040fe20007f7e0ff */
[----:B------:R-:W-:Y:S01]  /*d610*/  IMAD.X R25, RZ, RZ, R7, P1 ;  /* 0x000000ffff197224 */ /* 0x000fe200008e0607 */
[----:B------:R-:W-:-:S02]  /*d620*/  IADD3 R177, P5, R6, 0x2000, RZ ;  /* 0x0000200006b17810 */ /* 0x000fc40007fbe0ff */
[----:B------:R-:W-:Y:S01]  /*d630*/  IADD3 R183, P2, R6, 0x2060, RZ ;  /* 0x0000206006b77810 */ /* 0x000fe20007f5e0ff */
[----:B------:R-:W-:Y:S01]  /*d640*/  IMAD.X R87, RZ, RZ, R7, P3 ;  /* 0x000000ffff577224 */ /* 0x000fe200018e0607 */
[----:B------:R-:W-:Y:S02]  /*d650*/  LOP3.LUT R20, R4, R179, RZ, 0x3c, !PT ;  /* 0x000000b304147212 */ /* 0x000fe400078e3cff */
[----:B------:R-:W-:Y:S02]  /*d660*/  SHF.R.U64 R103, R103, 0x3, RZ ;  /* 0x0000000367677819 */ /* 0x000fe400000012ff */
[----:B------:R-:W-:Y:S02]  /*d670*/  LOP3.LUT R4, R197, 0x380, RZ, 0xc0, !PT ;  /* 0x00000380c5047812 */ /* 0x000fe400078ec0ff */
[-C--:B------:R-:W-:Y:S02]  /*d680*/  IADD3.X R15, RZ, R7.reuse, RZ, P5, !PT ;  /* 0x00000007ff0f7210 */ /* 0x080fe40002ffe4ff */
[----:B------:R-:W-:-:S02]  /*d690*/  IADD3.X R29, RZ, R7, RZ, P2, !PT ;  /* 0x00000007ff1d7210 */ /* 0x000fc400017fe4ff */
[C---:B------:R-:W-:Y:S02]  /*d6a0*/  IADD3 R199, P5, R6.reuse, 0x4040, RZ ;  /* 0x0000404006c77810 */ /* 0x040fe40007fbe0ff */
[C---:B------:R-:W-:Y:S02]  /*d6b0*/  IADD3 R201, P6, R6.reuse, 0x4060, RZ ;  /* 0x0000406006c97810 */ /* 0x040fe40007fde0ff */
[C---:B------:R-:W-:Y:S02]  /*d6c0*/  IADD3 R203, P1, R6.reuse, 0x6000, RZ ;  /* 0x0000600006cb7810 */ /* 0x040fe40007f3e0ff */
[C---:B------:R-:W-:Y:S01]  /*d6d0*/  IADD3 R106, P2, R6.reuse, 0x6020, RZ ;  /* 0x00006020066a7810 */ /* 0x040fe20007f5e0ff */
[----:B------:R-:W-:Y:S01]  /*d6e0*/  IMAD.X R99, RZ, RZ, R7, P6 ;  /* 0x000000ffff637224 */ /* 0x000fe200030e0607 */
[C---:B------:R-:W-:Y:S02]  /*d6f0*/  IADD3 R205, P3, R6.reuse, 0x6040, RZ ;  /* 0x0000604006cd7810 */ /* 0x040fe40007f7e0ff */
[----:B------:R-:W-:-:S02]  /*d700*/  IADD3 R207, P4, R6, 0x6060, RZ ;  /* 0x0000606006cf7810 */ /* 0x000fc40007f9e0ff */
[----:B------:R-:W-:Y:S01]  /*d710*/  LOP3.LUT R6, R103, R6, RZ, 0x3c, !PT ;  /* 0x0000000667067212 */ /* 0x000fe200078e3cff */
[--C-:B------:R-:W-:Y:S01]  /*d720*/  IMAD.X R103, RZ, RZ, R7.reuse, P1 ;  /* 0x000000ffff677224 */ /* 0x100fe200008e0607 */
[----:B------:R-:W-:Y:S01]  /*d730*/  LOP3.LUT R10, R173, 0x380, RZ, 0xc0, !PT ;  /* 0x00000380ad0a7812 */ /* 0x000fe200078ec0ff */
[--C-:B------:R-:W-:Y:S01]  /*d740*/  IMAD.X R111, RZ, RZ, R7.reuse, P3 ;  /* 0x000000ffff6f7224 */ /* 0x100fe200018e0607 */
[----:B------:R-:W-:Y:S01]  /*d750*/  SHF.R.U64 R4, R4, 0x3, RZ ;  /* 0x0000000304047819 */ /* 0x000fe200000012ff */
[----:B------:R-:W-:Y:S01]  /*d760*/  IMAD.X R115, RZ, RZ, R7, P4 ;  /* 0x000000ffff737224 */ /* 0x000fe200020e0607 */
[----:B------:R-:W-:Y:S02]  /*d770*/  LOP3.LUT R12, R175, 0x380, RZ, 0xc0, !PT ;  /* 0x00000380af0c7812 */ /* 0x000fe400078ec0ff */
[----:B------:R-:W-:Y:S02]  /*d780*/  LOP3.LUT R14, R177, 0x380, RZ, 0xc0, !PT ;  /* 0x00000380b10e7812 */ /* 0x000fe400078ec0ff */
[----:B------:R-:W-:-:S02]  /*d790*/  LOP3.LUT R27, R106, 0x380, RZ, 0xc0, !PT ;  /* 0x000003806a1b7812 */ /* 0x000fc400078ec0ff */
[-C--:B------:R-:W-:Y:S02]  /*d7a0*/  IADD3.X R95, RZ, R7.reuse, RZ, P5, !PT ;  /* 0x00000007ff5f7210 */ /* 0x080fe40002ffe4ff */
[----:B------:R-:W-:Y:S02]  /*d7b0*/  IADD3.X R107, RZ, R7, RZ, P2, !PT ;  /* 0x00000007ff6b7210 */ /* 0x000fe400017fe4ff */
[----:B------:R-:W-:Y:S02]  /*d7c0*/  SHF.R.U64 R10, R10, 0x3, RZ ;  /* 0x000000030a0a7819 */ /* 0x000fe400000012ff */
[----:B------:R-:W-:Y:S02]  /*d7d0*/  LOP3.LUT R24, R181, 0x380, RZ, 0xc0, !PT ;  /* 0x00000380b5187812 */ /* 0x000fe400078ec0ff */
[----:B------:R-:W-:Y:S02]  /*d7e0*/  LOP3.LUT R90, R4, R197, RZ, 0x3c, !PT ;  /* 0x000000c5045a7212 */ /* 0x000fe400078e3cff */
[----:B------:R-:W-:-:S02]  /*d7f0*/  MOV R152, R6 ;  /* 0x0000000600987202 */ /* 0x000fc40000000f00 */
[----:B------:R-:W-:Y:S02]  /*d800*/  SHF.R.U64 R12, R12, 0x3, RZ ;  /* 0x000000030c0c7819 */ /* 0x000fe400000012ff */
[----:B------:R-:W-:Y:S02]  /*d810*/  LOP3.LUT R28, R183, 0x380, RZ, 0xc0, !PT ;  /* 0x00000380b71c7812 */ /* 0x000fe400078ec0ff */
[----:B------:R-:W-:Y:S02]  /*d820*/  F2FP.F16.F32.PACK_AB R4, R168, R171 ;  /* 0x000000aba804723e */ /* 0x000fe400000000ff */
[----:B------:R-:W-:Y:S02]  /*d830*/  F2FP.F16.F32.PACK_AB R6, R160, R170 ;  /* 0x000000aaa006723e */ /* 0x000fe400000000ff */
[----:B------:R-:W-:Y:S02]  /*d840*/  F2FP.F16.F32.PACK_AB R7, R31, R30 ;  /* 0x0000001e1f07723e */ /* 0x000fe400000000ff */
[----:B------:R-:W-:-:S02]  /*d850*/  SHF.R.U64 R14, R14, 0x3, RZ ;  /* 0x000000030e0e7819 */ /* 0x000fc400000012ff */
[----:B------:R-:W-:Y:S01]  /*d860*/  LOP3.LUT R86, R187, 0x380, RZ, 0xc0, !PT ;  /* 0x00000380bb567812 */ /* 0x000fe200078ec0ff */
[----:B------:R1:W-:Y:S01]  /*d870*/  STSM.16.M88.4 [R152], R4 ;  /* 0x0000000498007844 */ /* 0x0003e20000000200 */
[----:B------:R-:W-:Y:S02]  /*d880*/  LOP3.LUT R98, R201, 0x380, RZ, 0xc0, !PT ;  /* 0x00000380c9627812 */ /* 0x000fe400078ec0ff */
[----:B------:R-:W-:Y:S02]  /*d890*/  SHF.R.U64 R27, R27, 0x3, RZ ;  /* 0x000000031b1b7819 */ /* 0x000fe400000012ff */
[----:B------:R-:W-:Y:S02]  /*d8a0*/  LOP3.LUT R10, R10, R173, RZ, 0x3c, !PT ;  /* 0x000000ad0a0a7212 */ /* 0x000fe400078e3cff */
[----:B------:R-:W-:Y:S02]  /*d8b0*/  SHF.R.U64 R24, R24, 0x3, RZ ;  /* 0x0000000318187819 */ /* 0x000fe400000012ff */
[----:B------:R-:W-:-:S02]  /*d8c0*/  LOP3.LUT R94, R199, 0x380, RZ, 0xc0, !PT ;  /* 0x00000380c75e7812 */ /* 0x000fc400078ec0ff */
[----:B------:R-:W-:Y:S02]  /*d8d0*/  LOP3.LUT R114, R207, 0x380, RZ, 0xc0, !PT ;  /* 0x00000380cf727812 */ /* 0x000fe400078ec0ff */
[----:B------:R-:W-:Y:S02]  /*d8e0*/  LOP3.LUT R12, R12, R175, RZ, 0x3c, !PT ;  /* 0x000000af0c0c7212 */ /* 0x000fe400078e3cff */
[----:B------:R-:W-:Y:S02]  /*d8f0*/  SHF.R.U64 R28, R28, 0x3, RZ ;  /* 0x000000031c1c7819 */ /* 0x000fe400000012ff */
[----:B------:R-:W-:Y:S02]  /*d900*/  LOP3.LUT R14, R14, R177, RZ, 0x3c, !PT ;  /* 0x000000b10e0e7212 */ /* 0x000fe400078e3cff */
[----:B------:R-:W-:Y:S02]  /*d910*/  SHF.R.U64 R86, R86, 0x3, RZ ;  /* 0x0000000356567819 */ /* 0x000fe400000012ff */
[----:B------:R-:W-:-:S02]  /*d920*/  LOP3.LUT R102, R203, 0x380, RZ, 0xc0, !PT ;  /* 0x00000380cb667812 */ /* 0x000fc400078ec0ff */
[----:B------:R-:W-:Y:S02]  /*d930*/  SHF.R.U64 R98, R98, 0x3, RZ ;  /* 0x0000000362627819 */ /* 0x000fe400000012ff */
[----:B------:R-:W-:Y:S02]  /*d940*/  LOP3.LUT R106, R27, R106, RZ, 0x3c, !PT ;  /* 0x0000006a1b6a7212 */ /* 0x000fe400078e3cff */
[----:B------:R-:W-:Y:S02]  /*d950*/  MOV R30, R8 ;  /* 0x00000008001e7202 */ /* 0x000fe40000000f00 */
[----:B-1----:R-:W-:Y:S02]  /*d960*/  F2FP.F16.F32.PACK_AB R4, R33, R162 ;  /* 0x000000a22104723e */ /* 0x002fe400000000ff */
[----:B------:R-:W-:Y:S02]  /*d970*/  F2FP.F16.F32.PACK_AB R5, R35, R34 ;  /* 0x000000222305723e */ /* 0x000fe400000000ff */
[----:B------:R-:W-:-:S02]  /*d980*/  F2FP.F16.F32.PACK_AB R6, R37, R158 ;  /* 0x0000009e2506723e */ /* 0x000fc400000000ff */
[----:B------:R-:W-:Y:S02]  /*d990*/  F2FP.F16.F32.PACK_AB R7, R39, R38 ;  /* 0x000000262707723e */ /* 0x000fe400000000ff */
[----:B------:R-:W-:Y:S02]  /*d9a0*/  LOP3.LUT R24, R24, R181, RZ, 0x3c, !PT ;  /* 0x000000b518187212 */ /* 0x000fe400078e3cff */
[----:B------:R-:W-:Y:S01]  /*d9b0*/  SHF.R.U64 R94, R94, 0x3, RZ ;  /* 0x000000035e5e7819 */ /* 0x000fe200000012ff */
[----:B------:R1:W-:Y:S01]  /*d9c0*/  STSM.16.M88.4 [R30], R4 ;  /* 0x000000041e007844 */ /* 0x0003e20000000200 */
[----:B------:R-:W-:Y:S02]  /*d9d0*/  LOP3.LUT R110, R205, 0x380, RZ, 0xc0, !PT ;  /* 0x00000380cd6e7812 */ /* 0x000fe400078ec0ff */
[----:B------:R-:W-:Y:S02]  /*d9e0*/  SHF.R.U64 R114, R114, 0x3, RZ ;  /* 0x0000000372727819 */ /* 0x000fe400000012ff */
[----:B------:R-:W-:-:S02]  /*d9f0*/  MOV R27, R10 ;  /* 0x0000000a001b7202 */ /* 0x000fc40000000f00 */
[----:B------:R-:W-:Y:S02]  /*da00*/  LOP3.LUT R28, R28, R183, RZ, 0x3c, !PT ;  /* 0x000000b71c1c7212 */ /* 0x000fe400078e3cff */
[----:B------:R-:W-:Y:S01]  /*da10*/  MOV R12, R12 ;  /* 0x0000000c000c7202 */ /* 0x000fe20000000f00 */
[----:B------:R1:W-:Y:S01]  /*da20*/  STSM.16.M88.4 [R27], R40 ;  /* 0x000000281b007844 */ /* 0x0003e20000000200 */
[----:B------:R-:W-:Y:S02]  /*da30*/  LOP3.LUT R86, R86, R187, RZ, 0x3c, !PT ;  /* 0x000000bb56567212 */ /* 0x000fe400078e3cff */
[----:B------:R-:W-:Y:S01]  /*da40*/  SHF.R.U64 R102, R102, 0x3, RZ ;  /* 0x0000000366667819 */ /* 0x000fe200000012ff */
[----:B------:R1:W-:Y:S01]  /*da50*/  STSM.16.M88.4 [R12], R48 ;  /* 0x000000300c007844 */ /* 0x0003e20000000200 */
[----:B------:R-:W-:Y:S02]  /*da60*/  LOP3.LUT R98, R98, R201, RZ, 0x3c, !PT ;  /* 0x000000c962627212 */ /* 0x000fe400078e3cff */
[----:B------:R-:W-:-:S02]  /*da70*/  MOV R14, R14 ;  /* 0x0000000e000e7202 */ /* 0x000fc40000000f00 */
[----:B------:R-:W-:Y:S02]  /*da80*/  MOV R20, R20 ;  /* 0x0000001400147202 */ /* 0x000fe40000000f00 */
[----:B------:R-:W-:Y:S01]  /*da90*/  F2FP.F16.F32.PACK_AB R66, R69, R68 ;  /* 0x000000444542723e */ /* 0x000fe200000000ff */
[----:B------:R1:W-:Y:S01]  /*daa0*/  STSM.16.M88.4 [R14], R56 ;  /* 0x000000380e007844 */ /* 0x0003e20000000200 */
[----:B------:R-:W-:Y:S02]  /*dab0*/  F2FP.F16.F32.PACK_AB R67, R71, R70 ;  /* 0x000000464743723e */ /* 0x000fe400000000ff */
[----:B------:R-:W-:Y:S02]  /*dac0*/  F2FP.F16.F32.PACK_AB R73, R75, R74 ;  /* 0x0000004a4b49723e */ /* 0x000fe400000000ff */
[----:B------:R-:W-:Y:S01]  /*dad0*/  F2FP.F16.F32.PACK_AB R80, R81, R80 ;  /* 0x000000505150723e */ /* 0x000fe200000000ff */
[----:B------:R1:W-:Y:S01]  /*dae0*/  STSM.16.M88.4 [R20], R64 ;  /* 0x0000004014007844 */ /* 0x0003e20000000200 */
[----:B------:R-:W-:-:S02]  /*daf0*/  LOP3.LUT R94, R94, R199, RZ, 0x3c, !PT ;  /* 0x000000c75e5e7212 */ /* 0x000fc400078e3cff */
[----:B------:R-:W-:Y:S02]  /*db00*/  SHF.R.U64 R110, R110, 0x3, RZ ;  /* 0x000000036e6e7819 */ /* 0x000fe400000012ff */
[----:B------:R-:W-:Y:S02]  /*db10*/  LOP3.LUT R114, R114, R207, RZ, 0x3c, !PT ;  /* 0x000000cf72727212 */ /* 0x000fe400078e3cff */
[----:B------:R-:W-:Y:S02]  /*db20*/  MOV R24, R24 ;  /* 0x0000001800187202 */ /* 0x000fe40000000f00 */
[----:B------:R-:W-:Y:S02]  /*db30*/  F2FP.F16.F32.PACK_AB R74, R77, R76 ;  /* 0x0000004c4d4a723e */ /* 0x000fe400000000ff */
[----:B------:R-:W-:Y:S02]  /*db40*/  F2FP.F16.F32.PACK_AB R75, R79, R78 ;  /* 0x0000004e4f4b723e */ /* 0x000fe400000000ff */
[----:B------:R-:W-:-:S02]  /*db50*/  F2FP.F16.F32.PACK_AB R81, R83, R82 ;  /* 0x000000525351723e */ /* 0x000fc400000000ff */
[----:B------:R-:W-:Y:S01]  /*db60*/  MOV R28, R28 ;  /* 0x0000001c001c7202 */ /* 0x000fe20000000f00 */
[----:B------:R1:W-:Y:S01]  /*db70*/  STSM.16.M88.4 [R24], R72 ;  /* 0x0000004818007844 */ /* 0x0003e20000000200 */
[----:B------:R-:W-:Y:S02]  /*db80*/  MOV R11, R90 ;  /* 0x0000005a000b7202 */ /* 0x000fe40000000f00 */
[----:B------:R-:W-:Y:S02]  /*db90*/  F2FP.F16.F32.PACK_AB R82, R85, R84 ;  /* 0x000000545552723e */ /* 0x000fe400000000ff */
[----:B------:R-:W-:Y:S02]  /*dba0*/  F2FP.F16.F32.PACK_AB R83, R26, R19 ;  /* 0x000000131a53723e */ /* 0x000fe400000000ff */
[----:B------:R-:W-:Y:S02]  /*dbb0*/  F2FP.F16.F32.PACK_AB R88, R89, R88 ;  /* 0x000000585958723e */ /* 0x000fe400000000ff */
[----:B------:R-:W-:Y:S01]  /*dbc0*/  LOP3.LUT R102, R102, R203, RZ, 0x3c, !PT ;  /* 0x000000cb66667212 */ /* 0x000fe200078e3cff */
[----:B------:R1:W-:Y:S01]  /*dbd0*/  STSM.16.M88.4 [R28], R80 ;  /* 0x000000501c007844 */ /* 0x0003e20000000200 */
[----:B------:R-:W-:-:S02]  /*dbe0*/  MOV R86, R86 ;  /* 0x0000005600567202 */ /* 0x000fc40000000f00 */
[----:B------:R-:W-:Y:S02]  /*dbf0*/  MOV R10, R98 ;  /* 0x00000062000a7202 */ /* 0x000fe40000000f00 */
[----:B------:R-:W-:Y:S02]  /*dc00*/  F2FP.F16.F32.PACK_AB R89, R36, R32 ;  /* 0x000000202459723e */ /* 0x000fe400000000ff */
[----:B------:R-:W-:Y:S02]  /*dc10*/  F2FP.F16.F32.PACK_AB R90, R93, R92 ;  /* 0x0000005c5d5a723e */ /* 0x000fe400000000ff */
[----:B------:R-:W-:Y:S02]  /*dc20*/  F2FP.F16.F32.PACK_AB R91, R155, R154 ;  /* 0x0000009a9b5b723e */ /* 0x000fe400000000ff */
[----:B------:R-:W-:Y:S02]  /*dc30*/  F2FP.F16.F32.PACK_AB R96, R97, R96 ;  /* 0x000000606160723e */ /* 0x000fe400000000ff */
[----:B------:R-:W-:Y:S01]  /*dc40*/  MOV R9, R106 ;  /* 0x0000006a00097202 */ /* 0x000fe20000000f00 */
[----:B------:R1:W-:Y:S01]  /*dc50*/  STSM.16.M88.4 [R86], R88 ;  /* 0x0000005856007844 */ /* 0x0003e20000000200 */
[----:B------:R-:W-:-:S02]  /*dc60*/  F2FP.F16.F32.PACK_AB R97, R157, R156 ;  /* 0x0000009c9d61723e */ /* 0x000fc400000000ff */
[----:B------:R-:W-:Y:S02]  /*dc70*/  F2FP.F16.F32.PACK_AB R98, R101, R100 ;  /* 0x000000646562723e */ /* 0x000fe400000000ff */
[----:B------:R-:W-:Y:S02]  /*dc80*/  F2FP.F16.F32.PACK_AB R99, R161, R159 ;  /* 0x0000009fa163723e */ /* 0x000fe400000000ff */
[----:B------:R-:W-:Y:S02]  /*dc90*/  F2FP.F16.F32.PACK_AB R104, R105, R104 ;  /* 0x000000686968723e */ /* 0x000fe400000000ff */
[----:B------:R-:W-:Y:S01]  /*dca0*/  LOP3.LUT R110, R110, R205, RZ, 0x3c, !PT ;  /* 0x000000cd6e6e7212 */ /* 0x000fe200078e3cff */
[----:B------:R1:W-:Y:S01]  /*dcb0*/  STSM.16.M88.4 [R11], R96 ;  /* 0x000000600b007844 */ /* 0x0003e20000000200 */
[----:B------:R-:W-:Y:S02]  /*dcc0*/  MOV R94, R94 ;  /* 0x0000005e005e7202 */ /* 0x000fe40000000f00 */
        /* <DEDUP_REMOVED lines=52> */
[----:B------:R-:W-:Y:S02]  /*e010*/  IMAD.U32 R5, RZ, RZ, UR7 ;  /* 0x00000007ff057e24 */ /* 0x000fe4000f8e00ff */
[----:B------:R-:W-:Y:S01]  /*e020*/  IMAD.U32 R4, RZ, RZ, UR6 ;  /* 0x00000006ff047e24 */ /* 0x000fe2000f8e00ff */
[----:B------:R-:W-:Y:S01]  /*e030*/  ULDC.64 UR6, c[0x0][0xc40] ;  /* 0x0003100000067ab9 */ /* 0x000fe20000000a00 */
[----:B------:R-:W-:Y:S01]  /*e040*/  MOV R5, UR5 ;  /* 0x0000000500057c02 */ /* 0x000fe20008000f00 */
[----:B------:R-:W-:Y:S02]  /*e050*/  ULDC UR5, c[0x0][0xb88] ;  /* 0x0002e20000057ab9 */ /* 0x000fe40000000800 */
[----:B------:R-:W-:Y:S01]  /*e060*/  ISETP.GE.OR P1, PT, R11, UR5, P0 ;  /* 0x000000050b007c0c */ /* 0x000fe20008726670 */
[----:B-1----:R-:W-:-:S02]  /*e070*/  IMAD R6, R8, UR8, RZ ;  /* 0x0000000808067c24 */ /* 0x002fc4000f8e02ff */
[----:B------:R-:W-:-:S04]  /*e080*/  IMAD.WIDE.U32 R4, R8, UR44, R4 ;  /* 0x0000002c08047c25 */ /* 0x000fc8000f8e0004 */
[----:B------:R-:W-:Y:S01]  /*e090*/  IMAD R8, R9, UR44, R6 ;  /* 0x0000002c09087c24 */ /* 0x000fe2000f8e0206 */
[C---:B------:R-:W-:Y:S01]  /*e0a0*/  IADD3 R6, P2, R11.reuse, R4, RZ ;  /* 0x000000040b067210 */ /* 0x040fe20007f5e0ff */
[----:B------:R-:W-:-:S03]  /*e0b0*/  VIADD R9, R11, 0x8 ;  /* 0x000000080b097836 */ /* 0x000fc60000000000 */
[----:B------:R-:W-:Y:S02]  /*e0c0*/  IADD3.X R7, R7, R5, R8, P2, !PT ;  /* 0x0000000507077210 */ /* 0x000fe400017fe408 */
[----:B------:R-:W-:Y:S02]  /*e0d0*/  ISETP.GE.OR P0, PT, R9, UR5, P0 ;  /* 0x0000000509007c0c */ /* 0x000fe40008706670 */
[----:B------:R-:W-:-:S04]  /*e0e0*/  LEA R4, P2, R6, UR6, 0x2 ;  /* 0x0000000606047c11 */ /* 0x000fc8000f8410ff */
[----:B------:R-:W-:-:S05]  /*e0f0*/  LEA.HI.X R5, R6, UR7, R7, 0x2, P2 ;  /* 0x0000000706057c11 */ /* 0x000fca00090f1407 */
[----:B------:R2:W-:Y:S04]  /*e100*/  @!P1 STG.E desc[UR54][R4.64], R0 ;  /* 0x0000000004009986 */ /* 0x0005e8000c101936 */
[----:B------:R2:W-:Y:S02]  /*e110*/  @!P0 STG.E desc[UR54][R4.64+0x20], R3 ;  /* 0x0000200304008986 */ /* 0x0005e4000c101936 */
.L_x_3304:
        /* <DEDUP_REMOVED lines=53> */
.L_x_3307:
[----:B------:R-:W-:Y:S05]  /*e470*/  BSYNC B0 ;  /* 0x0000000000007941 */ /* 0x000fea0003800000 */
.L_x_3306:
[----:B------:R-:W-:Y:S05]  /*e480*/  BRA `(.L_x_3305) ;  /* 0x0000000800247947 */ /* 0x000fea0003800000 */
.L_x_3303:
        /* <DEDUP_REMOVED lines=8> */
[----:B------:R-:W-:Y:S01]  /*e510*/  ULDC UR6, c[0x0][0xb88] ;  /* 0x0002e20000067ab9 */ /* 0x000fe20000000800 */
        /* <DEDUP_REMOVED lines=19> */
.L_x_3309:
[----:B------:R-:W-:Y:S05]  /*e650*/  BSYNC B0 ;  /* 0x0000000000007941 */ /* 0x000fea0003800000 */
.L_x_3308:
        /* <DEDUP_REMOVED lines=10> */
[----:B------:R-:W-:Y:S01]  /*e700*/  SHF.L.U32 R3, R3, 0x1, RZ ;  /* 0x0000000103037819 */ /* 0x000fe200000006ff */
[----:B------:R-:W2:Y:S01]  /*e710*/  LDC R9, c[0x0][0xeac] ;  /* 0x0003ab00ff097b82 */ /* 0x000ea20000000800 */
[----:B------:R-:W-:Y:S01]  /*e720*/  ISETP.GE.AND P0, PT, R14, UR7, PT ;  /* 0x000000070e007c0c */ /* 0x000fe2000bf06270 */
[C---:B------:R-:W-:Y:S01]  /*e730*/  VIADD R20, R188.reuse, 0x140 ;  /* 0x00000140bc147836 */ /* 0x040fe20000000000 */
[----:B------:R-:W-:Y:S01]  /*e740*/  ISETP.GE.AND P2, PT, R15, UR7, PT ;  /* 0x000000070f007c0c */ /* 0x000fe2000bf46270 */
[C---:B------:R-:W-:Y:S01]  /*e750*/  VIADD R4, R188.reuse, 0x180 ;  /* 0x00000180bc047836 */ /* 0x040fe20000000000 */
[----:B------:R-:W-:Y:S01]  /*e760*/  LOP3.LUT R0, R3, 0x2, R0, 0xe2, !PT ;  /* 0x0000000203007812 */ /* 0x000fe200078ee200 */
[C---:B------:R-:W-:Y:S01]  /*e770*/  VIADD R5, R188.reuse, 0x1c0 ;  /* 0x000001c0bc057836 */ /* 0x040fe20000000000 */
[----:B------:R-:W-:Y:S01]  /*e780*/  IADD3 R19, R188, 0x100, RZ ;  /* 0x00000100bc137810 */ /* 0x000fe20007ffe0ff */
[----:B------:R-:W-:Y:S01]  /*e790*/  UIADD3 UR42, -UR42, UR6, URZ ;  /* 0x000000062a2a7290 */ /* 0x000fe2000fffe13f */
[----:B------:R-:W-:Y:S01]  /*e7a0*/  SHF.R.S32.HI R189, RZ, 0x1f, R188 ;  /* 0x0000001fffbd7819 */ /* 0x000fe200000114bc */
[----:B------:R-:W-:Y:S01]  /*e7b0*/  ULOP3.LUT UR38, URZ, UR38, URZ, 0x33, !UPT ;  /* 0x000000263f267292 */ /* 0x000fe2000f8e333f */
[----:B------:R-:W-:Y:S01]  /*e7c0*/  SEL R3, RZ, 0x4, P0 ;  /* 0x00000004ff037807 */ /* 0x000fe20000000000 */
[----:B------:R-:W-:Y:S01]  /*e7d0*/  BSSY B0, `(.L_x_3310) ;  /* 0x0000035000007945 */ /* 0x000fe20003800000 */
[----:B------:R-:W-:-:S02]  /*e7e0*/  SEL R6, RZ, 0x8, P2 ;  /* 0x00000008ff067807 */ /* 0x000fc40001000000 */
[----:B------:R-:W-:Y:S02]  /*e7f0*/  ISETP.GE.AND P2, PT, R20, UR7, PT ;  /* 0x0000000714007c0c */ /* 0x000fe4000bf46270 */
[----:B------:R-:W-:Y:S02]  /*e800*/  ISETP.GE.AND P0, PT, R19, UR7, PT ;  /* 0x0000000713007c0c */ /* 0x000fe4000bf06270 */
[----:B------:R-:W-:Y:S02]  /*e810*/  ISETP.GE.AND P3, PT, R4, UR7, PT ;  /* 0x0000000704007c0c */ /* 0x000fe4000bf66270 */
[----:B------:R-:W-:Y:S01]  /*e820*/  ISETP.GE.AND P1, PT, R5, UR7, PT ;  /* 0x0000000705007c0c */ /* 0x000fe2000bf26270 */
[----:B------:R-:W-:Y:S01]  /*e830*/  IMAD.WIDE.U32 R4, R8, UR43, R188 ;  /* 0x0000002b08047c25 */ /* 0x000fe2000f8e00bc */
[----:B------:R-:W-:Y:S02]  /*e840*/  LOP3.LUT R0, R6, R0, R3, 0xfe, !PT ;  /* 0x0000000006007212 */ /* 0x000fe400078efe03 */
[----:B------:R-:W-:Y:S01]  /*e850*/  SEL R6, RZ, 0x20, P2 ;  /* 0x00000020ff067807 */ /* 0x000fe20001000000 */
[C---:B------:R-:W-:Y:S01]  /*e860*/  VIADD R8, R190.reuse, 0x20 ;  /* 0x00000020be087836 */ /* 0x040fe20000000000 */
[----:B------:R-:W-:-:S02]  /*e870*/  ISETP.GE.AND P2, PT, R190, UR42, PT ;  /* 0x0000002abe007c0c */ /* 0x000fc4000bf46270 */
[----:B------:R-:W-:Y:S02]  /*e880*/  SEL R3, RZ, 0x10, P0 ;  /* 0x00000010ff037807 */ /* 0x000fe40000000000 */
[----:B------:R-:W-:Y:S01]  /*e890*/  ISETP.GE.AND P0, PT, R8, UR42, PT ;  /* 0x0000002a08007c0c */ /* 0x000fe2000bf06270 */
[----:B-1----:R-:W-:Y:S01]  /*e8a0*/  IMAD R8, R10, UR8, RZ ;  /* 0x000000080a087c24 */ /* 0x002fe2000f8e02ff */
[----:B------:R-:W-:Y:S02]  /*e8b0*/  LOP3.LUT R3, R6, R0, R3, 0xfe, !PT ;  /* 0x0000000006037212 */ /* 0x000fe400078efe03 */
[----:B------:R-:W-:Y:S01]  /*e8c0*/  IADD3 R5, R5, R7, RZ ;  /* 0x0000000705057210 */ /* 0x000fe20007ffe0ff */
[----:B------:R-:W-:Y:S01]  /*e8d0*/  IMAD R11, R11, UR44, R8 ;  /* 0x0000002c0b0b7c24 */ /* 0x000fe2000f8e0208 */
[----:B------:R-:W-:Y:S01]  /*e8e0*/  SEL R0, RZ, 0x40, P3 ;  /* 0x00000040ff007807 */ /* 0x000fe20001800000 */
[----:B--2---:R-:W-:Y:S01]  /*e8f0*/  VIADD R7, R9, UR38 ;  /* 0x0000002609077c36 */ /* 0x004fe20008000000 */
[----:B------:R-:W-:Y:S01]  /*e900*/  SHF.R.S32.HI R191, RZ, 0x1f, R190 ;  /* 0x0000001fffbf7819 */ /* 0x000fe200000114be */
        /* <DEDUP_REMOVED lines=33> */
.L_x_3311:
[----:B------:R-:W-:Y:S05]  /*eb20*/  BSYNC B0 ;  /* 0x0000000000007941 */ /* 0x000fea0003800000 */
.L_x_3310:
[----:B------:R-:W-:Y:S04]  /*eb30*/  BSSY B0, `(.L_x_3305) ;  /* 0x000001e000007945 */ /* 0x000fe80003800000 */
        /* <DEDUP_REMOVED lines=29> */
.L_x_3312:
[----:B------:R-:W-:Y:S05]  /*ed10*/  BSYNC B0 ;  /* 0x0000000000007941 */ /* 0x000fea0003800000 */
.L_x_3305:
[----:B------:R-:W3:Y:S02]  /*ed20*/  LDC R0, c[0x0][0xea8] ;  /* 0x0003aa00ff007b82 */ /* 0x000ee40000000800 */
[----:B---3--:R-:W-:-:S13]  /*ed30*/  ISETP.LE.AND P0, PT, R0, UR4, PT ;  /* 0x0000000400007c0c */ /* 0x008fda000bf03270 */
[----:B------:R-:W-:Y:S05]  /*ed40*/  @!P0 BRA `(.L_x_3313) ;  /* 0xffffff20008c8947 */ /* 0x000fea000383ffff */
[----:B------:R-:W-:Y:S05]  /*ed50*/  EXIT ;  /* 0x000000000000794d */ /* 0x000fea0003800000 */
.L_x_3264:
        /* <DEDUP_REMOVED lines=13> */
[----:B------:R-:W1:Y:S01]  /*ee30*/  S2R R2, SR_TID.X ;  /* 0x0000000000027919 */ /* 0x000e620000002100 */
[----:B------:R-:W-:Y:S01]  /*ee40*/  MOV R18, UR4 ;  /* 0x0000000400127c02 */ /* 0x000fe20008000f00 */
[----:B------:R-:W-:Y:S01]  /*ee50*/  IMAD.MOV.U32 R17, RZ, RZ, 0x1 ;  /* 0x00000001ff117424 */ /* 0x000fe200078e00ff */
[----:B------:R-:W-:Y:S01]  /*ee60*/  ULDC UR61, c[0x0][0xc] ;  /* 0x00000300003d7ab9 */ /* 0x000fe20000000800 */
[----:B------:R-:W-:Y:S01]  /*ee70*/  IMAD.MOV.U32 R16, RZ, RZ, RZ ;  /* 0x000000ffff107224 */ /* 0x000fe200078e00ff */
[----:B------:R-:W-:Y:S01]  /*ee80*/  ULDC.64 UR46, c[0x0][0x198] ;  /* 0x00006600002e7ab9 */ /* 0x000fe20000000a00 */
[----:B------:R-:W-:Y:S01]  /*ee90*/  UMOV UR60, URZ ;  /* 0x0000003f003c7c82 */ /* 0x000fe20008000000 */
[----:B-1----:R-:W-:-:S07]  /*eea0*/  LOP3.LUT R19, R2, 0x1f, RZ, 0xc0, !PT ;  /* 0x0000001f02137812 */ /* 0x002fce00078ec0ff */
.L_x_3364:
        /* <DEDUP_REMOVED lines=21> */
.L_x_3315:
[----:B------:R-:W-:Y:S01]  /*f000*/  ULDC UR11, c[0x0][0xec4] ;  /* 0x0003b100000b7ab9 */ /* 0x000fe20000000800 */
[----:B------:R-:W-:Y:S01]  /*f010*/  UMOV UR9, UR10 ;  /* 0x0000000a00097c82 */ /* 0x000fe20008000000 */
[----:B------:R-:W-:-:S11]  /*f020*/  UISETP.NE.AND UP0, UPT, UR11, 0x1, UPT ;  /* 0x000000010b00788c */ /* 0x000fd6000bf05270 */
[----:B------:R-:W-:Y:S02]  /*f030*/  @UP0 ULDC.64 UR12, c[0x0][0xec8] ;  /* 0x0003b200000c0ab9 */ /* 0x000fe40000000a00 */
[----:B------:R-:W-:-:S04]  /*f040*/  UIMAD.WIDE.U32 UR6, UR10, UR12, URZ ;  /* 0x0000000c0a0672a5 */ /* 0x000fc8000f8e003f */
[----:B------:R-:W-:-:S04]  /*f050*/  @UP0 USHF.R.U32.HI UR9, URZ, UR13, UR7 ;  /* 0x0000000d3f090299 */ /* 0x000fc80008011607 */
[----:B------:R-:W-:-:S12]  /*f060*/  UIMAD UR6, UR9, UR11, URZ ;  /* 0x0000000b090672a4 */ /* 0x000fd8000f8e023f */
.L_x_3316:
        /* <DEDUP_REMOVED lines=53> */
.L_x_3318:
        /* <DEDUP_REMOVED lines=17> */
[----:B------:R-:W-:Y:S01]  /*f4d0*/  MOV R13, RZ ;  /* 0x000000ff000d7202 */ /* 0x000fe20000000f00 */
[----:B------:R-:W-:-:S02]  /*f4e0*/  IMAD.U32 R10, RZ, RZ, UR4 ;  /* 0x00000004ff0a7e24 */ /* 0x000fc4000f8e00ff */
[----:B------:R-:W-:Y:S02]  /*f4f0*/  IMAD.MOV.U32 R8, RZ, RZ, 0x70 ;  /* 0x00000070ff087424 */ /* 0x000fe400078e00ff */
[----:B------:R-:W-:-:S07]  /*f500*/  IMAD.MOV.U32 R12, RZ, RZ, 0x1 ;  /* 0x00000001ff0c7424 */ /* 0x000fce00078e00ff */
[----:B------:R-:W-:-:S07]  /*f510*/  LEPC R20, `(.L_x_3320) ;  /* 0x000000001014794e */ /* 0x000fce0000000000 */
[----:B-1----:R-:W-:Y:S05]  /*f520*/  CALL.ABS.NOINC R2 ;  /* 0x0000000002007343 */ /* 0x002fea0003c00000 */
.L_x_3320:
        /* <DEDUP_REMOVED lines=12> */
[----:B------:R-:W-:Y:S01]  /*f5f0*/  MOV R11, UR5 ;  /* 0x00000005000b7c02 */ /* 0x000fe20008000f00 */
[----:B------:R-:W-:Y:S01]  /*f600*/  IMAD.U32 R7, RZ, RZ, UR9 ;  /* 0x00000009ff077e24 */ /* 0x000fe2000f8e00ff */
[----:B------:R-:W-:Y:S01]  /*f610*/  MOV R13, RZ ;  /* 0x000000ff000d7202 */ /* 0x000fe20000000f00 */
[----:B------:R-:W-:-:S02]  /*f620*/  IMAD.U32 R10, RZ, RZ, UR4 ;  /* 0x00000004ff0a7e24 */ /* 0x000fc4000f8e00ff */
[----:B------:R-:W-:Y:S02]  /*f630*/  IMAD.MOV.U32 R8, RZ, RZ, 0x70 ;  /* 0x00000070ff087424 */ /* 0x000fe400078e00ff */
[----:B-1----:R-:W-:-:S07]  /*f640*/  IMAD.MOV.U32 R12, RZ, RZ, 0x1 ;  /* 0x00000001ff0c7424 */ /* 0x002fce00078e00ff */
[----:B------:R-:W-:-:S07]  /*f650*/  LEPC R20, `(.L_x_3322) ;  /* 0x000000001014794e */ /* 0x000fce0000000000 */
[----:B--2---:R-:W-:Y:S05]  /*f660*/  CALL.ABS.NOINC R2 ;  /* 0x0000000002007343 */ /* 0x004fea0003c00000 */
.L_x_3322:
        /* <DEDUP_REMOVED lines=16> */
.L_x_3321:
[----:B------:R-:W-:Y:S01]  /*f770*/  ULDC.64 UR4, c[0x0][0xaf0] ;  /* 0x0002bc0000047ab9 */ /* 0x000fe20000000a00 */
[----:B------:R-:W-:Y:S01]  /*f780*/  IMAD.U32 R5, RZ, RZ, UR59 ;  /* 0x0000003bff057e24 */ /* 0x000fe2000f8e00ff */
[----:B------:R-:W-:Y:S01]  /*f790*/  ISETP.NE.U32.AND P0, PT, RZ, UR4, PT ;  /* 0x00000004ff007c0c */ /* 0x000fe2000bf05070 */
[----:B------:R-:W-:Y:S01]  /*f7a0*/  IMAD.U32 R6, RZ, RZ, UR59 ;  /* 0x0000003bff067e24 */ /* 0x000fe2000f8e00ff */
[----:B------:R-:W1:Y:S02]  /*f7b0*/  LDC R0, c[0x0][0x428] ;  /* 0x00010a00ff007b82 */ /* 0x000e640000000800 */
[----:B------:R-:W-:-:S13]  /*f7c0*/  ISETP.NE.AND.EX P0, PT, RZ, UR5, PT, P0 ;  /* 0x00000005ff007c0c */ /* 0x000fda000bf05300 */
[----:B------:R-:W2:Y:S02]  /*f7d0*/  @P0 LDC.64 R2, c[0x0][0xaf0] ;  /* 0x0002bc00ff020b82 */ /* 0x000ea40000000a00 */
[----:B--2---:R-:W-:-:S05]  /*f7e0*/  @P0 IMAD.WIDE R2, R5, 0x4, R2 ;  /* 0x0000000405020825 */ /* 0x004fca00078e0202 */
[----:B------:R2:W3:Y:S01]  /*f7f0*/  @P0 LDG.E R6, desc[UR54][R2.64] ;  /* 0x0000003602060981 */ /* 0x0004e2000c1e1900 */
[----:B-1----:R-:W-:Y:S01]  /*f800*/  ISETP.NE.AND P0, PT, R0, 0x1, PT ;  /* 0x000000010000780c */ /* 0x002fe20003f05270 */
[----:B------:R-:W-:Y:S01]  /*f810*/  UMOV UR56, URZ ;  /* 0x0000003f00387c82 */ /* 0x000fe20008000000 */
[----:B------:R-:W-:Y:S01]  /*f820*/  ISETP.NE.AND P1, PT, R19, RZ, PT ;  /* 0x000000ff1300720c */ /* 0x000fe20003f25270 */
[----:B------:R-:W-:Y:S01]  /*f830*/  UMOV UR6, 0xffffffff ;  /* 0xffffffff00067882 */ /* 0x000fe20000000000 */
[----:B------:R-:W-:Y:S01]  /*f840*/  MOV R0, UR58 ;  /* 0x0000003a00007c02 */ /* 0x000fe20008000f00 */
        /* <DEDUP_REMOVED lines=15> */
.L_x_3377:
[----:B------:R-:W-:Y:S01]  /*f940*/  UMOV UR4, 0xffffffff ;  /* 0xffffffff00047882 */ /* 0x000fe20000000000 */
[----:B------:R-:W-:Y:S02]  /*f950*/  SHF.R.S32.HI R7, RZ, 0x1f, R6 ;  /* 0x0000001fff077819 */ /* 0x000fe40000011406 */
[----:B------:R-:W-:Y:S05]  /*f960*/  BRA.DIV UR4, `(.L_x_3324) ;  /* 0x0000002a04f87947 */ /* 0x000fea000b800000 */
[----:B------:R-:W-:-:S13]  /*f970*/  ELECT P6, URZ, PT ;  /* 0x00000000003f782f */ /* 0x000fda00038c0000 */
.L_x_3380:
[----:B------:R-:W-:Y:S05]  /*f980*/  @!P6 BRA `(.L_x_3325) ;  /* 0x0000000000c4e947 */ /* 0x000fea0003800000 */
[----:B------:R-:W-:Y:S01]  /*f990*/  MOV R4, R6 ;  /* 0x0000000600047202 */ /* 0x000fe20000000f00 */
        /* <DEDUP_REMOVED lines=19> */
.L_x_3326:
[----:B------:R-:W2:Y:S01]  /*fad0*/  S2R R5, SR_TID.X ;  /* 0x0000000000057919 */ /* 0x000ea20000002100 */
[----:B-1----:R-:W-:Y:S02]  /*fae0*/  LEA R8, R16, UR38, 0x3 ;  /* 0x0000002610087c11 */ /* 0x002fe4000f8e18ff */
[----:B--2---:R-:W-:Y:S02]  /*faf0*/  LOP3.LUT R9, R5, 0x7f, RZ, 0xc0, !PT ;  /* 0x0000007f05097812 */ /* 0x004fe400078ec0ff */
[----:B------:R-:W-:Y:S02]  /*fb00*/  SHF.L.U32 R5, R17, 0x1f, RZ ;  /* 0x0000001f11057819 */ /* 0x000fe400000006ff */
[----:B------:R-:W-:Y:S02]  /*fb10*/  ISETP.NE.AND P3, PT, R9, RZ, PT ;  /* 0x000000ff0900720c */ /* 0x000fe40003f65270 */
[----:B------:R-:W1:Y:S02]  /*fb20*/  SYNCS.PHASECHK.TRANS64.TRYWAIT P2, [R8+URZ+0x38840], R5 ;  /* 0x03884005080075a7 */ /* 0x000e64000804017f */
[----:B-1----:R-:W-:Y:S09]  /*fb30*/  @!P2 BRA `(.L_x_3327) ;  /* 0x0000002800a4a947 */ /* 0x002ff20003800000 */
.L_x_3381:
[----:B------:R-:W-:Y:S05]  /*fb40*/  @P3 BRA `(.L_x_3328) ;  /* 0x0000000000143947 */ /* 0x000fea0003800000 */
[----:B------:R-:W-:Y:S01]  /*fb50*/  ISETP.NE.AND P2, PT, R19, RZ, PT ;  /* 0x000000ff1300720c */ /* 0x000fe20003f45270 */
[----:B-1----:R-:W-:-:S04]  /*fb60*/  IMAD.MOV.U32 R5, RZ, RZ, 0x2000 ;  /* 0x00002000ff057424 */ /* 0x002fc800078e00ff */
[----:B------:R2:W-:Y:S08]  /*fb70*/  SYNCS.ARRIVE.TRANS64 RZ, [R8+URZ+0x38830], R5 ;  /* 0x0388300508ff79a7 */ /* 0x0005f0000800003f */
[----:B------:R-:W-:Y:S05]  /*fb80*/  @!P2 BRA `(.L_x_3328) ;  /* 0x000000000004a947 */ /* 0x000fea0003800000 */
[----:B------:R-:W-:Y:S01]  /*fb90*/  BPT.TRAP 0x1 ;  /* 0x000000040000795c */ /* 0x000fe20000300000 */
.L_x_3328:
        /* <DEDUP_REMOVED lines=16> */
.L_x_3325:
[----:B------:R-:W-:Y:S05]  /*fca0*/  WARPSYNC.ALL ;  /* 0x0000000000007948 */ /* 0x000fea0003800000 */
[----:B------:R-:W-:Y:S01]  /*fcb0*/  BAR.SYNC.DEFER_BLOCKING 0x8, 0xa0 ;  /* 0x0202800000007b1d */ /* 0x000fe20000010000 */
[----:B------:R-:W-:-:S05]  /*fcc0*/  ELECT P2, URZ, PT ;  /* 0x00000000003f782f */ /* 0x000fca0003840000 */
[----:B------:R-:W-:Y:S08]  /*fcd0*/  BSSY B0, `(.L_x_3329) ;  /* 0x0000041000007945 */ /* 0x000ff00003800000 */
[----:B------:R-:W-:Y:S05]  /*fce0*/  @!P2 BRA `(.L_x_3330) ;  /* 0x0000000000fca947 */ /* 0x000fea0003800000 */
[----:B------:R-:W-:Y:S01]  /*fcf0*/  UIADD3 UR14, UP0, UR46, 0x270, URZ ;  /* 0x000002702e0e7890 */ /* 0x000fe2000ff1e03f */
[----:B-12---:R-:W-:Y:S01]  /*fd00*/  MOV R5, 0x2000 ;  /* 0x0000200000057802 */ /* 0x006fe20000000f00 */
        /* <DEDUP_REMOVED lines=61> */
.L_x_3330:
[----:B------:R-:W-:Y:S05]  /*100e0*/  BSYNC B0 ;  /* 0x0000000000007941 */ /* 0x000fea0003800000 */
.L_x_3329:
        /* <DEDUP_REMOVED lines=8> */
.L_x_3382:
[----:B------:R-:W-:Y:S01]  /*10170*/  ULDC.64 UR4, c[0x0][0x408] ;  /* 0x0001020000047ab9 */ /* 0x000fe20000000a00 */
[----:B------:R-:W-:Y:S04]  /*10180*/  BSSY B0, `(.L_x_3332) ;  /* 0x0000042000007945 */ /* 0x000fe80003800000 */
[----:B------:R-:W-:Y:S05]  /*10190*/  @!P6 BRA `(.L_x_3333) ;  /* 0x000000040000e947 */ /* 0x000fea0003800000 */
[----:B-1----:R-:W1:Y:S01]  /*101a0*/  S2R R8, SR_TID.X ;  /* 0x0000000000087919 */ /* 0x002e620000002100 */
[----:B------:R-:W-:Y:S02]  /*101b0*/  LEA R5, R16, UR38, 0x3 ;  /* 0x0000002610057c11 */ /* 0x000fe4000f8e18ff */
[----:B-1----:R-:W-:Y:S02]  /*101c0*/  LOP3.LUT R9, R8, 0x7f, RZ, 0xc0, !PT ;  /* 0x0000007f08097812 */ /* 0x002fe400078ec0ff */
[----:B------:R-:W-:Y:S02]  /*101d0*/  SHF.L.U32 R8, R17, 0x1f, RZ ;  /* 0x0000001f11087819 */ /* 0x000fe400000006ff */
[----:B------:R-:W-:Y:S02]  /*101e0*/  ISETP.NE.AND P3, PT, R9, RZ, PT ;  /* 0x000000ff0900720c */ /* 0x000fe40003f65270 */
[----:B------:R-:W1:Y:S02]  /*101f0*/  SYNCS.PHASECHK.TRANS64.TRYWAIT P2, [R5+URZ+0x38860], R8 ;  /* 0x03886008050075a7 */ /* 0x000e64000804017f */
[----:B-1----:R-:W-:Y:S09]  /*10200*/  @!P2 BRA `(.L_x_3334) ;  /* 0x00000024001ca947 */ /* 0x002ff20003800000 */
.L_x_3383:
[----:B------:R-:W-:Y:S05]  /*10210*/  @P3 BRA `(.L_x_3335) ;  /* 0x0000000000143947 */ /* 0x000fea0003800000 */
[----:B------:R-:W-:Y:S02]  /*10220*/  ISETP.NE.AND P2, PT, R19, RZ, PT ;  /* 0x000000ff1300720c */ /* 0x000fe40003f45270 */
[----:B-1----:R-:W-:-:S04]  /*10230*/  MOV R8, 0x10000 ;  /* 0x0001000000087802 */ /* 0x002fc80000000f00 */
[----:B------:R2:W-:Y:S07]  /*10240*/  SYNCS.ARRIVE.TRANS64 RZ, [R5+URZ+0x38850], R8 ;  /* 0x0388500805ff79a7 */ /* 0x0005ee000800003f */
[----:B------:R-:W-:Y:S05]  /*10250*/  @!P2 BRA `(.L_x_3335) ;  /* 0x000000000004a947 */ /* 0x000fea0003800000 */
[----:B------:R-:W-:Y:S01]  /*10260*/  BPT.TRAP 0x1 ;  /* 0x000000040000795c */ /* 0x000fe20000300000 */
.L_x_3335:
        /* <DEDUP_REMOVED lines=51> */
.L_x_3333:
[----:B------:R-:W-:Y:S05]  /*105a0*/  BSYNC B0 ;  /* 0x0000000000007941 */ /* 0x000fea0003800000 */
.L_x_3332:
[----:B------:R-:W-:-:S06]  /*105b0*/  UISETP.GE.AND UP0, UPT, UR39, 0x2, UPT ;  /* 0x000000022700788c */ /* 0x000fcc000bf06270 */
[----:B------:R-:W-:-:S13]  /*105c0*/  PLOP3.LUT P2, PT, PT, PT, UP0, 0x80, 0x0 ;  /* 0x000000000000781c */ /* 0x000fda0003f4f008 */
[----:B------:R-:W-:Y:S05]  /*105d0*/  @!P2 BRA `(.L_x_3336) ;  /* 0x00000014009ca947 */ /* 0x000fea0003800000 */
[----:B------:R-:W-:Y:S02]  /*105e0*/  ULOP3.LUT UR6, UR39, 0x1, URZ, 0xc0, !UPT ;  /* 0x0000000127067892 */ /* 0x000fe4000f8ec03f */
[----:B------:R-:W-:Y:S02]  /*105f0*/  IMAD.U32 R9, RZ, RZ, UR39 ;  /* 0x00000027ff097e24 */ /* 0x000fe4000f8e00ff */
[----:B------:R-:W-:Y:S02]  /*10600*/  UISETP.NE.U32.AND UP0, UPT, UR6, 0x1, UPT ;  /* 0x000000010600788c */ /* 0x000fe4000bf05070 */
[----:B------:R-:W-:-:S04]  /*10610*/  VIADD R9, R9, 0xfffffffe ;  /* 0xfffffffe09097836 */ /* 0x000fc80000000000 */
[----:B------:R-:W-:Y:S02]  /*10620*/  PLOP3.LUT P2, PT, PT, PT, UP0, 0x80, 0x0 ;  /* 0x000000000000781c */ /* 0x000fe40003f4f008 */
[----:B-12---:R-:W-:-:S11]  /*10630*/  MOV R8, R9 ;  /* 0x0000000900087202 */ /* 0x006fd60000000f00 */
        /* <DEDUP_REMOVED lines=28> */
.L_x_3340:
[----:B-1----:R-:W1:Y:S01]  /*10800*/  S2R R2, SR_TID.X ;  /* 0x0000000000027919 */ /* 0x002e620000002100 */
[----:B------:R-:W-:Y:S02]  /*10810*/  SHF.L.U32 R3, R17, 0x1f, RZ ;  /* 0x0000001f11037819 */ /* 0x000fe400000006ff */
[----:B-1----:R-:W-:Y:S02]  /*10820*/  LOP3.LUT R5, R2, 0x7f, RZ, 0xc0, !PT ;  /* 0x0000007f02057812 */ /* 0x002fe400078ec0ff */
[----:B------:R-:W-:Y:S02]  /*10830*/  LEA R2, R16, UR38, 0x3 ;  /* 0x0000002610027c11 */ /* 0x000fe4000f8e18ff */
[----:B------:R-:W-:Y:S02]  /*10840*/  ISETP.NE.AND P2, PT, R5, RZ, PT ;  /* 0x000000ff0500720c */ /* 0x000fe40003f45270 */
[----:B------:R-:W1:Y:S02]  /*10850*/  SYNCS.PHASECHK.TRANS64.TRYWAIT P3, [R2+URZ+0x38840], R3 ;  /* 0x03884003020075a7 */ /* 0x000e64000806017f */
[----:B-1----:R-:W-:Y:S09]  /*10860*/  @!P3 BRA `(.L_x_3341) ;  /* 0x0000001c0098b947 */ /* 0x002ff20003800000 */
.L_x_3384:
[----:B------:R-:W-:Y:S05]  /*10870*/  @P2 BRA `(.L_x_3342) ;  /* 0x0000000000142947 */ /* 0x000fea0003800000 */
[----:B------:R-:W-:Y:S01]  /*10880*/  ISETP.NE.AND P3, PT, R19, RZ, PT ;  /* 0x000000ff1300720c */ /* 0x000fe20003f65270 */
[----:B------:R-:W-:-:S04]  /*10890*/  IMAD.MOV.U32 R5, RZ, RZ, 0x2000 ;  /* 0x00002000ff057424 */ /* 0x000fc800078e00ff */
[----:B------:R2:W-:Y:S08]  /*108a0*/  SYNCS.ARRIVE.TRANS64 RZ, [R2+URZ+0x38830], R5 ;  /* 0x0388300502ff79a7 */ /* 0x0005f0000800003f */
[----:B------:R-:W-:Y:S05]  /*108b0*/  @!P3 BRA `(.L_x_3342) ;  /* 0x000000000004b947 */ /* 0x000fea0003800000 */
[----:B------:R-:W-:Y:S01]  /*108c0*/  BPT.TRAP 0x1 ;  /* 0x000000040000795c */ /* 0x000fe20000300000 */
.L_x_3342:
        /* <DEDUP_REMOVED lines=17> */
.L_x_3385:
[----:B------:R-:W-:Y:S05]  /*109e0*/  @P2 BRA `(.L_x_3344) ;  /* 0x0000000000142947 */ /* 0x000fea0003800000 */
[----:B------:R-:W-:Y:S02]  /*109f0*/  ISETP.NE.AND P2, PT, R19, RZ, PT ;  /* 0x000000ff1300720c */ /* 0x000fe40003f45270 */
[----:B-12---:R-:W-:-:S04]  /*10a00*/  MOV R3, 0x10000 ;  /* 0x0001000000037802 */ /* 0x006fc80000000f00 */
[----:B------:R3:W-:Y:S07]  /*10a10*/  SYNCS.ARRIVE.TRANS64 RZ, [R2+URZ+0x38850], R3 ;  /* 0x0388500302ff79a7 */ /* 0x0007ee000800003f */
[----:B------:R-:W-:Y:S05]  /*10a20*/  @!P2 BRA `(.L_x_3344) ;  /* 0x000000000004a947 */ /* 0x000fea0003800000 */
[----:B------:R-:W-:Y:S01]  /*10a30*/  BPT.TRAP 0x1 ;  /* 0x000000040000795c */ /* 0x000fe20000300000 */
.L_x_3344:
        /* <DEDUP_REMOVED lines=50> */
.L_x_3339:
[----:B------:R-:W-:Y:S05]  /*10d60*/  BSYNC B0 ;  /* 0x0000000000007941 */ /* 0x000fea0003800000 */
.L_x_3338:
[----:B------:R-:W-:-:S06]  /*10d70*/  UIADD3 UR6, UR39, -0x3, URZ ;  /* 0xfffffffd27067890 */ /* 0x000fcc000fffe03f */
[----:B------:R-:W-:-:S07]  /*10d80*/  IMAD.U32 R8, RZ, RZ, UR6 ;  /* 0x00000006ff087e24 */ /* 0x000fce000f8e00ff */
.L_x_3337:
[----:B------:R-:W-:Y:S01]  /*10d90*/  ISETP.NE.AND P2, PT, R9, RZ, PT ;  /* 0x000000ff0900720c */ /* 0x000fe20003f45270 */
[----:B------:R-:W-:-:S12]  /*10da0*/  BSSY B0, `(.L_x_3336) ;  /* 0x00000ea000007945 */ /* 0x000fd80003800000 */
[----:B------:R-:W-:Y:S05]  /*10db0*/  @!P2 BRA `(.L_x_3345) ;  /* 0x0000000c00a0a947 */ /* 0x000fea0003800000 */
.L_x_3360:
        /* <DEDUP_REMOVED lines=23> */
[----:B--2---:R-:W-:-:S04]  /*10f30*/  LEA R4, P2, R2, R4, 0x2 ;  /* 0x0000000402047211 */ /* 0x004fc800078410ff */
[----:B------:R-:W-:-:S05]  /*10f40*/  LEA.HI.X R5, R2, R5, R3, 0x2, P2 ;  /* 0x0000000502057211 */ /* 0x000fca00010f1403 */
[----:B------:R1:W5:Y:S01]  /*10f50*/  LDG.E R4, desc[UR54][R4.64] ;  /* 0x0000003604047981 */ /* 0x000362000c1e1900 */
[----:B------:R-:W-:-:S04]  /*10f60*/  IMAD.MOV R3, RZ, RZ, -R11 ;  /* 0x000000ffff037224 */ /* 0x000fc800078e0a0b */
[----:B------:R-:W-:-:S07]  /*10f70*/  IMAD R10, R10, R3, R8 ;  /* 0x000000030a0a7224 */ /* 0x000fce00078e0208 */
.L_x_3348:
[----:B------:R-:W1:Y:S01]  /*10f80*/  S2R R2, SR_TID.X ;  /* 0x0000000000027919 */ /* 0x000e620000002100 */
[----:B------:R-:W-:Y:S02]  /*10f90*/  LEA R3, R9, UR38, 0x3 ;  /* 0x0000002609037c11 */ /* 0x000fe4000f8e18ff */
[----:B-1----:R-:W-:Y:S02]  /*10fa0*/  LOP3.LUT R5, R2, 0x7f, RZ, 0xc0, !PT ;  /* 0x0000007f02057812 */ /* 0x002fe400078ec0ff */
[----:B------:R-:W-:Y:S02]  /*10fb0*/  SHF.L.U32 R2, R17, 0x1f, RZ ;  /* 0x0000001f11027819 */ /* 0x000fe400000006ff */
[----:B------:R-:W-:Y:S02]  /*10fc0*/  ISETP.NE.AND P2, PT, R5, RZ, PT ;  /* 0x000000ff0500720c */ /* 0x000fe40003f45270 */
[----:B------:R-:W1:Y:S02]  /*10fd0*/  SYNCS.PHASECHK.TRANS64.TRYWAIT P3, [R3+URZ+0x38840], R2 ;  /* 0x03884002030075a7 */ /* 0x000e64000806017f */
[----:B-1----:R-:W-:Y:S09]  /*10fe0*/  @!P3 BRA `(.L_x_3349) ;  /* 0x0000001400e0b947 */ /* 0x002ff20003800000 */
.L_x_3386:
[----:B------:R-:W-:Y:S05]  /*10ff0*/  @P2 BRA `(.L_x_3350) ;  /* 0x0000000000142947 */ /* 0x000fea0003800000 */
[----:B------:R-:W-:Y:S01]  /*11000*/  ISETP.NE.AND P3, PT, R19, RZ, PT ;  /* 0x000000ff1300720c */ /* 0x000fe20003f65270 */
[----:B------:R-:W-:-:S04]  /*11010*/  IMAD.MOV.U32 R12, RZ, RZ, 0x2000 ;  /* 0x00002000ff0c7424 */ /* 0x000fc800078e00ff */
[----:B------:R2:W-:Y:S08]  /*11020*/  SYNCS.ARRIVE.TRANS64 RZ, [R3+URZ+0x38830], R12 ;  /* 0x0388300c03ff79a7 */ /* 0x0005f0000800003f */
[----:B------:R-:W-:Y:S05]  /*11030*/  @!P3 BRA `(.L_x_3350) ;  /* 0x000000000004b947 */ /* 0x000fea0003800000 */
[----:B------:R-:W-:Y:S01]  /*11040*/  BPT.TRAP 0x1 ;  /* 0x000000040000795c */ /* 0x000fe20000300000 */
.L_x_3350:
        /* <DEDUP_REMOVED lines=17> */
.L_x_3387:
[----:B------:R-:W-:Y:S05]  /*11160*/  @P2 BRA `(.L_x_3352) ;  /* 0x0000000000142947 */ /* 0x000fea0003800000 */
[----:B------:R-:W-:Y:S01]  /*11170*/  ISETP.NE.AND P2, PT, R19, RZ, PT ;  /* 0x000000ff1300720c */ /* 0x000fe20003f45270 */
[----:B-1-3--:R-:W-:-:S04]  /*11180*/  IMAD.MOV.U32 R2, RZ, RZ, 0x10000 ;  /* 0x00010000ff027424 */ /* 0x00afc800078e00ff */
[----:B------:R4:W-:Y:S08]  /*11190*/  SYNCS.ARRIVE.TRANS64 RZ, [R3+URZ+0x38850], R2 ;  /* 0x0388500203ff79a7 */ /* 0x0009f0000800003f */
[----:B------:R-:W-:Y:S05]  /*111a0*/  @!P2 BRA `(.L_x_3352) ;  /* 0x000000000004a947 */ /* 0x000fea0003800000 */
[----:B------:R-:W-:Y:S01]  /*111b0*/  BPT.TRAP 0x1 ;  /* 0x000000040000795c */ /* 0x000fe20000300000 */
.L_x_3352:
        /* <DEDUP_REMOVED lines=50> */
.L_x_3347:
[----:B------:R-:W-:Y:S05]  /*114e0*/  BSYNC B1 ;  /* 0x0000000000017941 */ /* 0x000fea0003800000 */
.L_x_3346:
[----:B------:R-:W-:Y:S01]  /*114f0*/  VIADD R9, R9, 0x1 ;  /* 0x0000000109097836 */ /* 0x000fe20000000000 */
[----:B------:R-:W-:Y:S04]  /*11500*/  BSSY B1, `(.L_x_3353) ;  /* 0x0000070000017945 */ /* 0x000fe80003800000 */
[----:B------:R-:W-:-:S04]  /*11510*/  ISETP.NE.AND P2, PT, R9, 0x2, PT ;  /* 0x000000020900780c */ /* 0x000fc80003f45270 */
[----:B---34-:R-:W-:Y:S02]  /*11520*/  SEL R2, RZ, 0x1, P2 ;  /* 0x00000001ff027807 */ /* 0x018fe40001000000 */
[----:B------:R-:W-:Y:S02]  /*11530*/  SEL R16, R9, RZ, P2 ;  /* 0x000000ff09107207 */ /* 0x000fe40001000000 */
[----:B------:R-:W-:Y:S01]  /*11540*/  LOP3.LUT R17, R17, R2, RZ, 0x3c, !PT ;  /* 0x0000000211117212 */ /* 0x000fe200078e3cff */
[----:B------:R-:W-:Y:S06]  /*11550*/  @!P6 BRA `(.L_x_3354) ;  /* 0x0000000400a8e947 */ /* 0x000fec0003800000 */
[----:B------:R-:W-:Y:S01]  /*11560*/  IADD3 R10, R8, -0x1, RZ ;  /* 0xffffffff080a7810 */ /* 0x000fe20007ffe0ff */
[----:B------:R-:W-:Y:S06]  /*11570*/  @!P0 BRA `(.L_x_3355) ;  /* 0x0000000000488947 */ /* 0x000fec0003800000 */
[----:B------:R-:W1:Y:S01]  /*11580*/  LDC R9, c[0x0][0x41c] ;  /* 0x00010700ff097b82 */ /* 0x000e620000000800 */
[----:B------:R-:W-:Y:S02]  /*11590*/  IMAD.MOV.U32 R11, RZ, RZ, R10 ;  /* 0x000000ffff0b7224 */ /* 0x000fe400078e000a */
[----:B------:R-:W-:-:S04]  /*115a0*/  IMAD R13, R7, UR4, RZ ;  /* 0x00000004070d7c24 */ /* 0x000fc8000f8e02ff */
[----:B------:R-:W-:Y:S01]  /*115b0*/  IMAD R13, R6, UR5, R13 ;  /* 0x00000005060d7c24 */ /* 0x000fe2000f8e020d */
[----:B------:R-:W3:Y:S01]  /*115c0*/  LDC.64 R4, c[0x0][0x3f8] ;  /* 0x0000fe00ff047b82 */ /* 0x000ee20000000a00 */
[----:B-1----:R-:W-:-:S13]  /*115d0*/  ISETP.NE.AND P2, PT, R9, 0x1, PT ;  /* 0x000000010900780c */ /* 0x002fda0003f45270 */
[----:B--2---:R-:W1:Y:S02]  /*115e0*/  @P2 LDC.64 R2, c[0x0][0x420] ;  /* 0x00010800ff022b82 */ /* 0x004e640000000a00 */
[----:B-1----:R-:W-:-:S05]  /*115f0*/  @P2 IMAD.HI.U32 R2, R10, R2, RZ ;  /* 0x000000020a022227 */ /* 0x002fca00078e00ff */
[----:B------:R-:W-:-:S04]  /*11600*/  @P2 SHF.R.U32.HI R11, RZ, R3, R2 ;  /* 0x00000003ff0b2219 */ /* 0x000fc80000011602 */
[--C-:B------:R-:W-:Y:S01]  /*11610*/  SHF.R.S32.HI R3, RZ, 0x1f, R11.reuse ;  /* 0x0000001fff037819 */ /* 0x100fe2000001140b */
[----:B------:R-:W-:-:S04]  /*11620*/  IMAD.MOV.U32 R2, RZ, RZ, R11 ;  /* 0x000000ffff027224 */ /* 0x000fc800078e000b */
[----:B------:R-:W-:-:S05]  /*11630*/  IMAD.WIDE.U32 R2, R6, UR4, R2 ;  /* 0x0000000406027c25 */ /* 0x000fca000f8e0002 */
[----:B------:R-:W-:Y:S02]  /*11640*/  IADD3 R3, R13, R3, RZ ;  /* 0x000000030d037210 */ /* 0x000fe40007ffe0ff */
[----:B---3--:R-:W-:-:S04]  /*11650*/  LEA R4, P2, R2, R4, 0x2 ;  /* 0x0000000402047211 */ /* 0x008fc800078410ff */
[----:B------:R-:W-:-:S05]  /*11660*/  LEA.HI.X R5, R2, R5, R3, 0x2, P2 ;  /* 0x0000000502057211 */ /* 0x000fca00010f1403 */
[----:B------:R1:W5:Y:S01]  /*11670*/  LDG.E R4, desc[UR54][R4.64] ;  /* 0x0000003604047981 */ /* 0x000362000c1e1900 */
[----:B------:R-:W-:-:S04]  /*11680*/  IMAD.MOV R2, RZ, RZ, -R11 ;  /* 0x000000ffff027224 */ /* 0x000fc800078e0a0b */
[----:B------:R-:W-:-:S07]  /*11690*/  IMAD R10, R9, R2, R10 ;  /* 0x00000002090a7224 */ /* 0x000fce00078e020a */
.L_x_3355:
[----:B------:R-:W1:Y:S01]  /*116a0*/  S2R R2, SR_TID.X ;  /* 0x0000000000027919 */ /* 0x000e620000002100 */
[----:B--2---:R-:W-:Y:S02]  /*116b0*/  SHF.L.U32 R3, R17, 0x1f, RZ ;  /* 0x0000001f11037819 */ /* 0x004fe400000006ff */
[----:B-1----:R-:W-:Y:S02]  /*116c0*/  LOP3.LUT R5, R2, 0x7f, RZ, 0xc0, !PT ;  /* 0x0000007f02057812 */ /* 0x002fe400078ec0ff */
[----:B------:R-:W-:Y:S02]  /*116d0*/  LEA R2, R16, UR38, 0x3 ;  /* 0x0000002610027c11 */ /* 0x000fe4000f8e18ff */
[----:B------:R-:W-:Y:S02]  /*116e0*/  ISETP.NE.AND P2, PT, R5, RZ, PT ;  /* 0x000000ff0500720c */ /* 0x000fe40003f45270 */
[----:B------:R-:W1:Y:S02]  /*116f0*/  SYNCS.PHASECHK.TRANS64.TRYWAIT P3, [R2+URZ+0x38840], R3 ;  /* 0x03884003020075a7 */ /* 0x000e64000806017f */
[----:B-1----:R-:W-:Y:S09]  /*11700*/  @!P3 BRA `(.L_x_3356) ;  /* 0x000000100040b947 */ /* 0x002ff20003800000 */
.L_x_3388:
[----:B------:R-:W-:Y:S05]  /*11710*/  @P2 BRA `(.L_x_3357) ;  /* 0x0000000000142947 */ /* 0x000fea0003800000 */
[----:B------:R-:W-:Y:S01]  /*11720*/  ISETP.NE.AND P3, PT, R19, RZ, PT ;  /* 0x000000ff1300720c */ /* 0x000fe20003f65270 */
[----:B------:R-:W-:-:S04]  /*11730*/  IMAD.MOV.U32 R5, RZ, RZ, 0x2000 ;  /* 0x00002000ff057424 */ /* 0x000fc800078e00ff */
[----:B------:R2:W-:Y:S08]  /*11740*/  SYNCS.ARRIVE.TRANS64 RZ, [R2+URZ+0x38830], R5 ;  /* 0x0388300502ff79a7 */ /* 0x0005f0000800003f */
[----:B------:R-:W-:Y:S05]  /*11750*/  @!P3 BRA `(.L_x_3357) ;  /* 0x000000000004b947 */ /* 0x000fea0003800000 */
[----:B------:R-:W-:Y:S01]  /*11760*/  BPT.TRAP 0x1 ;  /* 0x000000040000795c */ /* 0x000fe20000300000 */
.L_x_3357:
        /* <DEDUP_REMOVED lines=17> */
.L_x_3389:
[----:B------:R-:W-:Y:S05]  /*11880*/  @P2 BRA `(.L_x_3359) ;  /* 0x0000000000142947 */ /* 0x000fea0003800000 */
[----:B------:R-:W-:Y:S01]  /*11890*/  ISETP.NE.AND P2, PT, R19, RZ, PT ;  /* 0x000000ff1300720c */ /* 0x000fe20003f45270 */
[----:B-1-3--:R-:W-:-:S04]  /*118a0*/  IMAD.MOV.U32 R3, RZ, RZ, 0x10000 ;  /* 0x00010000ff037424 */ /* 0x00afc800078e00ff */
[----:B------:R4:W-:Y:S08]  /*118b0*/  SYNCS.ARRIVE.TRANS64 RZ, [R2+URZ+0x38850], R3 ;  /* 0x0388500302ff79a7 */ /* 0x0009f0000800003f */
[----:B------:R-:W-:Y:S05]  /*118c0*/  @!P2 BRA `(.L_x_3359) ;  /* 0x000000000004a947 */ /* 0x000fea0003800000 */
[----:B------:R-:W-:Y:S01]  /*118d0*/  BPT.TRAP 0x1 ;  /* 0x000000040000795c */ /* 0x000fe20000300000 */
.L_x_3359:
        /* <DEDUP_REMOVED lines=50> */
.L_x_3354:
[----:B------:R-:W-:Y:S05]  /*11c00*/  BSYNC B1 ;  /* 0x0000000000017941 */ /* 0x000fea0003800000 */
.L_x_3353:
[C---:B------:R-:W-:Y:S01]  /*11c10*/  ISETP.GT.AND P2, PT, R8.reuse, 0x1, PT ;  /* 0x000000010800780c */ /* 0x040fe20003f44270 */
[----:B------:R-:W-:-:S12]  /*11c20*/  VIADD R8, R8, 0xfffffffe ;  /* 0xfffffffe08087836 */ /* 0x000fd80000000000 */
[----:B------:R-:W-:Y:S05]  /*11c30*/  @P2 BRA `(.L_x_3360) ;  /* 0xfffffff000602947 */ /* 0x000fea000383ffff */
.L_x_3345:
[----:B------:R-:W-:Y:S05]  /*11c40*/  BSYNC B0 ;  /* 0x0000000000007941 */ /* 0x000fea0003800000 */
.L_x_3336:
        /* <DEDUP_REMOVED lines=18> */
.L_x_3362:
[----:B------:R-:W-:Y:S05]  /*11d70*/  BSYNC B0 ;  /* 0x0000000000007941 */ /* 0x000fea0003800000 */
.L_x_3361:
[----:B------:R-:W-:Y:S01]  /*11d80*/  SEL R16, R16, RZ, P0 ;  /* 0x000000ff10107207 */ /* 0x000fe20000000000 */
[----:B------:R-:W-:-:S07]  /*11d90*/  IMAD.MOV.U32 R13, RZ, RZ, R18 ;  /* 0x000000ffff0d7224 */ /* 0x000fce00078e0012 */
.L_x_3319:
[----:B------:R-:W-:Y:S05]  /*11da0*/  BSYNC B6 ;  /* 0x0000000000067941 */ /* 0x000fea0003800000 */
.L_x_3317:
[----:B------:R-:W-:-:S03]  /*11db0*/  UMOV UR6, 0xffffffff ;  /* 0xffffffff00067882 */ /* 0x000fc60000000000 */
[----:B------:R-:W-:Y:S05]  /*11dc0*/  BRA.DIV UR6, `(.L_x_3363) ;  /* 0x0000000a06b87947 */ /* 0x000fea000b800000 */
[----:B------:R1:W1:Y:S02]  /*11dd0*/  SHFL.IDX PT, R14, R13, RZ, 0x1f ;  /* 0x00001fff0d0e7589 */ /* 0x00026400000e0000 */
.L_x_3392:
        /* <DEDUP_REMOVED lines=12> */
.L_x_3314:
        /* <DEDUP_REMOVED lines=11> */
.L_x_3393:
        /* <DEDUP_REMOVED lines=9> */
[----:B------:R-:W2:Y:S02]  /*11fe0*/  LDL R2, [R1] ;  /* 0x0000000001027983 */ /* 0x000ea40000100800 */
[----:B--2---:R-:W-:-:S13]  /*11ff0*/  R2UR UR4, R2 ;  /* 0x00000000020472ca */ /* 0x004fda00000e0000 */
[----:B------:R-:W-:-:S06]  /*12000*/  ULOP3.LUT UR4, UR4, 0x2, URZ, 0xfc, !UPT ;  /* 0x0000000204047892 */ /* 0x000fcc000f8efc3f */
[----:B------:R-:W-:-:S05]  /*12010*/  IMAD.U32 R0, RZ, RZ, UR4 ;  /* 0x00000004ff007e24 */ /* 0x000fca000f8e00ff */
[----:B------:R-:W-:-:S13]  /*12020*/  ISETP.NE.AND P2, PT, R0, 0x3, PT ;  /* 0x000000030000780c */ /* 0x000fda0003f45270 */
[----:B------:R-:W-:Y:S05]  /*12030*/  @!P2 BRA `(.L_x_3368) ;  /* 0x000000000004a947 */ /* 0x000fea0003800000 */
[----:B------:R-:W-:Y:S01]  /*12040*/  BPT.TRAP 0x1 ;  /* 0x000000040000795c */ /* 0x000fe20000300000 */
.L_x_3368:
        /* <DEDUP_REMOVED lines=9> */
[----:B------:R-:W-:-:S03]  /*120e0*/  SHF.L.U32 R0, R17, 0x1f, RZ ;  /* 0x0000001f11007819 */ /* 0x000fc600000006ff */
[----:B------:R-:W-:Y:S01]  /*120f0*/  IMAD R3, R2, 0x8, R3 ;  /* 0x0000000802037824 */ /* 0x000fe200078e0203 */
[----:B-1----:R-:W-:Y:S06]  /*12100*/  @!P0 BRA `(.L_x_3369) ;  /* 0x0000000800208947 */ /* 0x002fec0003800000 */
.L_x_3394:
[----:B------:R-:W2:Y:S02]  /*12110*/  SYNCS.PHASECHK.TRANS64.TRYWAIT P0, [R3+URZ], R0 ;  /* 0x00000000030075a7 */ /* 0x000ea4000800017f */
[----:B--2---:R-:W-:Y:S05]  /*12120*/  @!P0 BRA `(.L_x_3370) ;  /* 0x00000008002c8947 */ /* 0x004fea0003800000 */
.L_x_3395:
[----:B------:R-:W-:Y:S05]  /*12130*/  @!P2 BRA `(.L_x_3371) ;  /* 0x000000000004a947 */ /* 0x000fea0003800000 */
[----:B------:R-:W-:Y:S01]  /*12140*/  BPT.TRAP 0x1 ;  /* 0x000000040000795c */ /* 0x000fe20000300000 */
.L_x_3371:
[----:B--2---:R-:W-:-:S05]  /*12150*/  IADD3 R3, R7, 0x38860, RZ ;  /* 0x0003886007037810 */ /* 0x004fca0007ffe0ff */
[----:B-1----:R-:W-:-:S04]  /*12160*/  IMAD R5, R16, 0x8, R3 ;  /* 0x0000000810057824 */ /* 0x002fc800078e0203 */
[----:B------:R-:W1:Y:S02]  /*12170*/  SYNCS.PHASECHK.TRANS64.TRYWAIT P0, [R5+URZ], R4 ;  /* 0x00000004050075a7 */ /* 0x000e64000800017f */
[----:B-1----:R-:W-:Y:S05]  /*12180*/  @!P0 BRA `(.L_x_3372) ;  /* 0x0000000800288947 */ /* 0x002fea0003800000 */
.L_x_3396:
[----:B------:R-:W-:-:S07]  /*12190*/  IMAD R3, R2, 0x8, R3 ;  /* 0x0000000802037824 */ /* 0x000fce00078e0203 */
.L_x_3373:
[----:B--2---:R2:W3:Y:S02]  /*121a0*/  SYNCS.PHASECHK.TRANS64.TRYWAIT P0, [R3+URZ], R0 ;  /* 0x00000000030075a7 */ /* 0x0044e4000800017f */
[----:B---3--:R-:W-:Y:S05]  /*121b0*/  @!P0 NANOSLEEP.SYNCS 0x989680 ;  /* 0x009896800000895d */ /* 0x008fea0003900000 */
[----:B------:R-:W3:Y:S02]  /*121c0*/  @!P0 SYNCS.PHASECHK.TRANS64 P0, [R3+URZ], R0 ;  /* 0x00000000030085a7 */ /* 0x000ee4000800007f */
[----:B---3--:R-:W-:Y:S05]  /*121d0*/  @!P0 BRA `(.L_x_3373) ;  /* 0xfffffffc00f08947 */ /* 0x008fea000383ffff */
.L_x_3367:
[----:B------:R-:W-:Y:S05]  /*121e0*/  BSYNC B0 ;  /* 0x0000000000007941 */ /* 0x000fea0003800000 */
.L_x_3366:
[----:B------:R-:W-:Y:S05]  /*121f0*/  EXIT ;  /* 0x000000000000794d */ /* 0x000fea0003800000 */
.L_x_3273:
[----:B-1----:R-:W-:-:S04]  /*12200*/  MOV R0, UR37 ;  /* 0x0000002500007c02 */ /* 0x002fc80008000f00 */
[----:B------:R1:W2:Y:S03]  /*12210*/  SYNCS.PHASECHK.TRANS64.TRYWAIT P1, [R0+URZ+0x38800], R3 ;  /* 0x03880003000075a7 */ /* 0x0002a6000802017f */
[----:B--2---:R-:W-:Y:S05]  /*12220*/  @!P1 NANOSLEEP.SYNCS 0x989680 ;  /* 0x009896800000995d */ /* 0x004fea0003900000 */
[----:B------:R-:W2:Y:S02]  /*12230*/  @!P1 SYNCS.PHASECHK.TRANS64 P1, [R0+URZ+0x38800], R3 ;  /* 0x03880003000095a7 */ /* 0x000ea4000802007f */
[----:B--2---:R-:W-:Y:S05]  /*12240*/  @!P1 BRA `(.L_x_3273) ;  /* 0xfffffffc00ec9947 */ /* 0x004fea000383ffff */
[----:B------:R-:W-:Y:S05]  /*12250*/  BRA `(.L_x_3374) ;  /* 0xffffff0c00d07947 */ /* 0x000fea000383ffff */
.L_x_3277:
[----:B---3--:R3:W4:Y:S02]  /*12260*/  SYNCS.PHASECHK.TRANS64.TRYWAIT P1, [R5+URZ+0x38830], R8 ;  /* 0x03883008050075a7 */ /* 0x008724000802017f */
[----:B----4-:R-:W-:Y:S05]  /*12270*/  @!P1 NANOSLEEP.SYNCS 0x989680 ;  /* 0x009896800000995d */ /* 0x010fea0003900000 */
[----:B------:R-:W4:Y:S02]  /*12280*/  @!P1 SYNCS.PHASECHK.TRANS64 P1, [R5+URZ+0x38830], R8 ;  /* 0x03883008050095a7 */ /* 0x000f24000802007f */
[----:B----4-:R-:W-:Y:S05]  /*12290*/  @!P1 BRA `(.L_x_3277) ;  /* 0xfffffffc00f09947 */ /* 0x010fea000383ffff */
[----:B------:R-:W-:Y:S05]  /*122a0*/  BRA `(.L_x_3276) ;  /* 0xffffff0c00e47947 */ /* 0x000fea000383ffff */
.L_x_3278:
[----:B-1----:R-:W-:-:S04]  /*122b0*/  IMAD.U32 R4, RZ, RZ, UR37 ;  /* 0x00000025ff047e24 */ /* 0x002fc8000f8e00ff */
[----:B------:R1:W4:Y:S03]  /*122c0*/  SYNCS.PHASECHK.TRANS64.TRYWAIT P1, [R4+URZ+0x38810], R3 ;  /* 0x03881003040075a7 */ /* 0x000326000802017f */
[----:B----4-:R-:W-:Y:S05]  /*122d0*/  @!P1 NANOSLEEP.SYNCS 0x989680 ;  /* 0x009896800000995d */ /* 0x010fea0003900000 */
[----:B------:R-:W4:Y:S02]  /*122e0*/  @!P1 SYNCS.PHASECHK.TRANS64 P1, [R4+URZ+0x38810], R3 ;  /* 0x03881003040095a7 */ /* 0x000f24000802007f */
[----:B----4-:R-:W-:Y:S05]  /*122f0*/  @!P1 BRA `(.L_x_3278) ;  /* 0xfffffffc00ec9947 */ /* 0x010fea000383ffff */
[----:B------:R-:W-:Y:S05]  /*12300*/  BRA `(.L_x_3375) ;  /* 0xffffff10006c7947 */ /* 0x000fea000383ffff */
.L_x_3282:
[----:B------:R1:W1:Y:S02]  /*12310*/  SYNCS.PHASECHK.TRANS64.TRYWAIT P1, [R5+URZ+0x38850], R8 ;  /* 0x03885008050075a7 */ /* 0x000264000802017f */
[----:B-1----:R-:W-:Y:S05]  /*12320*/  @!P1 NANOSLEEP.SYNCS 0x989680 ;  /* 0x009896800000995d */ /* 0x002fea0003900000 */
[----:B------:R-:W1:Y:S02]  /*12330*/  @!P1 SYNCS.PHASECHK.TRANS64 P1, [R5+URZ+0x38850], R8 ;  /* 0x03885008050095a7 */ /* 0x000e64000802007f */
[----:B-1----:R-:W-:Y:S05]  /*12340*/  @!P1 BRA `(.L_x_3282) ;  /* 0xfffffffc00f09947 */ /* 0x002fea000383ffff */
[----:B------:R-:W-:Y:S05]  /*12350*/  BRA `(.L_x_3281) ;  /* 0xffffff1000a07947 */ /* 0x000fea000383ffff */
.L_x_3287:
[----:B--2---:R2:W3:Y:S02]  /*12360*/  SYNCS.PHASECHK.TRANS64.TRYWAIT P2, [R10+URZ+0x38830], R7 ;  /* 0x038830070a0075a7 */ /* 0x0044e4000804017f */
[----:B---3--:R-:W-:Y:S05]  /*12370*/  @!P2 NANOSLEEP.SYNCS 0x989680 ;  /* 0x009896800000a95d */ /* 0x008fea0003900000 */
[----:B------:R-:W3:Y:S02]  /*12380*/  @!P2 SYNCS.PHASECHK.TRANS64 P2, [R10+URZ+0x38830], R7 ;  /* 0x038830070a00a5a7 */ /* 0x000ee4000804007f */
[----:B---3--:R-:W-:Y:S05]  /*12390*/  @!P2 BRA `(.L_x_3287) ;  /* 0xfffffffc00f0a947 */ /* 0x008fea000383ffff */
[----:B------:R-:W-:Y:S05]  /*123a0*/  BRA `(.L_x_3286) ;  /* 0xffffff3c00907947 */ /* 0x000fea000383ffff */
.L_x_3291:
[----:B----4-:R4:W1:Y:S02]  /*123b0*/  SYNCS.PHASECHK.TRANS64.TRYWAIT P2, [R10+URZ+0x38850], R7 ;  /* 0x038850070a0075a7 */ /* 0x010864000804017f */
[----:B-1----:R-:W-:Y:S05]  /*123c0*/  @!P2 NANOSLEEP.SYNCS 0x989680 ;  /* 0x009896800000a95d */ /* 0x002fea0003900000 */
[----:B------:R-:W1:Y:S02]  /*123d0*/  @!P2 SYNCS.PHASECHK.TRANS64 P2, [R10+URZ+0x38850], R7 ;  /* 0x038850070a00a5a7 */ /* 0x000e64000804007f */
[----:B-1----:R-:W-:Y:S05]  /*123e0*/  @!P2 BRA `(.L_x_3291) ;  /* 0xfffffffc00f0a947 */ /* 0x002fea000383ffff */
[----:B------:R-:W-:Y:S05]  /*123f0*/  BRA `(.L_x_3290) ;  /* 0xffffff3c00ec7947 */ /* 0x000fea000383ffff */
.L_x_3297:
[----:B--2---:R2:W3:Y:S02]  /*12400*/  SYNCS.PHASECHK.TRANS64.TRYWAIT P2, [R9+URZ+0x38830], R8 ;  /* 0x03883008090075a7 */ /* 0x0044e4000804017f */
[----:B---3--:R-:W-:Y:S05]  /*12410*/  @!P2 NANOSLEEP.SYNCS 0x989680 ;  /* 0x009896800000a95d */ /* 0x008fea0003900000 */
[----:B------:R-:W3:Y:S02]  /*12420*/  @!P2 SYNCS.PHASECHK.TRANS64 P2, [R9+URZ+0x38830], R8 ;  /* 0x038830080900a5a7 */ /* 0x000ee4000804007f */
[----:B---3--:R-:W-:Y:S05]  /*12430*/  @!P2 BRA `(.L_x_3297) ;  /* 0xfffffffc00f0a947 */ /* 0x008fea000383ffff */
[----:B------:R-:W-:Y:S05]  /*12440*/  BRA `(.L_x_3296) ;  /* 0xffffff7400087947 */ /* 0x000fea000383ffff */
.L_x_3301:
[----:B----4-:R4:W1:Y:S02]  /*12450*/  SYNCS.PHASECHK.TRANS64.TRYWAIT P2, [R9+URZ+0x38850], R8 ;  /* 0x03885008090075a7 */ /* 0x010864000804017f */
[----:B-1----:R-:W-:Y:S05]  /*12460*/  @!P2 NANOSLEEP.SYNCS 0x989680 ;  /* 0x009896800000a95d */ /* 0x002fea0003900000 */
[----:B------:R-:W1:Y:S02]  /*12470*/  @!P2 SYNCS.PHASECHK.TRANS64 P2, [R9+URZ+0x38850], R8 ;  /* 0x038850080900a5a7 */ /* 0x000e64000804007f */
[----:B-1----:R-:W-:Y:S05]  /*12480*/  @!P2 BRA `(.L_x_3301) ;  /* 0xfffffffc00f0a947 */ /* 0x002fea000383ffff */
[----:B------:R-:W-:Y:S05]  /*12490*/  BRA `(.L_x_3300) ;  /* 0xffffff7400647947 */ /* 0x000fea000383ffff */
.L_x_3323:
[----:B------:R-:W1:Y:S01]  /*124a0*/  S2R R7, SR_TID.X ;  /* 0x0000000000077919 */ /* 0x000e620000002100 */
[----:B------:R-:W-:Y:S01]  /*124b0*/  MOV R12, RZ ;  /* 0x000000ff000c7202 */ /* 0x000fe20000000f00 */
[----:B------:R-:W-:Y:S02]  /*124c0*/  IMAD.MOV.U32 R11, RZ, RZ, 0x1f ;  /* 0x0000001fff0b7424 */ /* 0x000fe400078e00ff */
[----:B------:R-:W-:Y:S01]  /*124d0*/  IMAD.MOV.U32 R15, RZ, RZ, -0x1 ;  /* 0xffffffffff0f7424 */ /* 0x000fe200078e00ff */
[----:B-1----:R-:W-:-:S04]  /*124e0*/  SHF.R.U32.HI R7, RZ, 0x5, R7 ;  /* 0x00000005ff077819 */ /* 0x002fc80000011607 */
[----:B------:R-:W-:-:S05]  /*124f0*/  LOP3.LUT R7, R7, 0x3, RZ, 0xc0, !PT ;  /* 0x0000000307077812 */ /* 0x000fca00078ec0ff */
[----:B------:R-:W-:-:S07]  /*12500*/  IMAD.MOV.U32 R13, RZ, RZ, R7 ;  /* 0x000000ffff0d7224 */ /* 0x000fce00078e0007 */
[----:B------:R-:W-:Y:S05]  /*12510*/  WARPSYNC.COLLECTIVE R15, `(.L_x_3376) ;  /* 0x000000000f087348 */ /* 0x000fea0003c00000 */
[----:B------:R1:W2:Y:S02]  /*12520*/  SHFL.IDX P6, R14, R13, R12, R11 ;  /* 0x0000000c0d0e7389 */ /* 0x0002a400000c000b */
[----:B-12---:R-:W-:Y:S01]  /*12530*/  ENDCOLLECTIVE ;  /* 0x000000000000791b */ /* 0x006fe20003800000 */
.L_x_3376:
[----:B------:R-:W-:Y:S05]  /*12540*/  BRA `(.L_x_3377) ;  /* 0xffffffd000fc7947 */ /* 0x000fea000383ffff */
.L_x_3324:
[----:B------:R-:W-:Y:S01]  /*12550*/  BSSY B0, `(.L_x_3378) ;  /* 0x0000006000007945 */ /* 0x000fe20003800000 */
[----:B------:R-:W-:-:S07]  /*12560*/  MOV R15, 0xffffffff ;  /* 0xffffffff000f7802 */ /* 0x000fce0000000f00 */
[----:B------:R-:W-:Y:S05]  /*12570*/  WARPSYNC.COLLECTIVE R15, `(.L_x_3379) ;  /* 0x000000000f0c7348 */ /* 0x000fea0003c00000 */
[----:B------:R-:W-:Y:S02]  /*12580*/  ELECT P6, UR62, PT ;  /* 0x00000000003e782f */ /* 0x000fe400038c0000 */
[----:B------:R-:W-:Y:S01]  /*12590*/  MOV R14, UR62 ;  /* 0x0000003e000e7c02 */ /* 0x000fe20008000f00 */
[----:B------:R-:W-:Y:S10]  /*125a0*/  ENDCOLLECTIVE ;  /* 0x000000000000791b */ /* 0x000ff40003800000 */
.L_x_3379:
[----:B------:R-:W-:Y:S05]  /*125b0*/  BSYNC B0 ;  /* 0x0000000000007941 */ /* 0x000fea0003800000 */
.L_x_3378:
[----:B------:R-:W-:Y:S05]  /*125c0*/  BRA `(.L_x_3380) ;  /* 0xffffffd000ec7947 */ /* 0x000fea000383ffff */
.L_x_3327:
[----:B-1----:R1:W2:Y:S02]  /*125d0*/  SYNCS.PHASECHK.TRANS64.TRYWAIT P2, [R8+URZ+0x38840], R5 ;  /* 0x03884005080075a7 */ /* 0x0022a4000804017f */
[----:B--2---:R-:W-:Y:S05]  /*125e0*/  @!P2 NANOSLEEP.SYNCS 0x989680 ;  /* 0x009896800000a95d */ /* 0x004fea0003900000 */
[----:B------:R-:W2:Y:S02]  /*125f0*/  @!P2 SYNCS.PHASECHK.TRANS64 P2, [R8+URZ+0x38840], R5 ;  /* 0x038840050800a5a7 */ /* 0x000ea4000804007f */
[----:B--2---:R-:W-:Y:S05]  /*12600*/  @!P2 BRA `(.L_x_3327) ;  /* 0xfffffffc00f0a947 */ /* 0x004fea000383ffff */
[----:B------:R-:W-:Y:S05]  /*12610*/  BRA `(.L_x_3381) ;  /* 0xffffffd400487947 */ /* 0x000fea000383ffff */
.L_x_3331:
[----:B-1----:R-:W-:-:S04]  /*12620*/  IMAD.U32 R8, RZ, RZ, UR38 ;  /* 0x00000026ff087e24 */ /* 0x002fc8000f8e00ff */
[----:B------:R1:W2:Y:S03]  /*12630*/  SYNCS.PHASECHK.TRANS64.TRYWAIT P2, [R8+URZ+0x38820], R5 ;  /* 0x03882005080075a7 */ /* 0x0002a6000804017f */
[----:B--2---:R-:W-:Y:S05]  /*12640*/  @!P2 NANOSLEEP.SYNCS 0x989680 ;  /* 0x009896800000a95d */ /* 0x004fea0003900000 */
[----:B------:R-:W2:Y:S02]  /*12650*/  @!P2 SYNCS.PHASECHK.TRANS64 P2, [R8+URZ+0x38820], R5 ;  /* 0x038820050800a5a7 */ /* 0x000ea4000804007f */
[----:B--2---:R-:W-:Y:S05]  /*12660*/  @!P2 BRA `(.L_x_3331) ;  /* 0xfffffffc00eca947 */ /* 0x004fea000383ffff */
[----:B------:R-:W-:Y:S05]  /*12670*/  BRA `(.L_x_3382) ;  /* 0xffffffd800bc7947 */ /* 0x000fea000383ffff */
.L_x_3334:
[----:B-1----:R1:W2:Y:S02]  /*12680*/  SYNCS.PHASECHK.TRANS64.TRYWAIT P2, [R5+URZ+0x38860], R8 ;  /* 0x03886008050075a7 */ /* 0x0022a4000804017f */
[----:B--2---:R-:W-:Y:S05]  /*12690*/  @!P2 NANOSLEEP.SYNCS 0x989680 ;  /* 0x009896800000a95d */ /* 0x004fea0003900000 */
[----:B------:R-:W2:Y:S02]  /*126a0*/  @!P2 SYNCS.PHASECHK.TRANS64 P2, [R5+URZ+0x38860], R8 ;  /* 0x038860080500a5a7 */ /* 0x000ea4000804007f */
[----:B--2---:R-:W-:Y:S05]  /*126b0*/  @!P2 BRA `(.L_x_3334) ;  /* 0xfffffffc00f0a947 */ /* 0x004fea000383ffff */
[----:B------:R-:W-:Y:S05]  /*126c0*/  BRA `(.L_x_3383) ;  /* 0xffffffd800d07947 */ /* 0x000fea000383ffff */
.L_x_3341:
[----:B-1----:R1:W2:Y:S02]  /*126d0*/  SYNCS.PHASECHK.TRANS64.TRYWAIT P3, [R2+URZ+0x38840], R3 ;  /* 0x03884003020075a7 */ /* 0x0022a4000806017f */
[----:B--2---:R-:W-:Y:S05]  /*126e0*/  @!P3 NANOSLEEP.SYNCS 0x989680 ;  /* 0x009896800000b95d */ /* 0x004fea0003900000 */
[----:B------:R-:W2:Y:S02]  /*126f0*/  @!P3 SYNCS.PHASECHK.TRANS64 P3, [R2+URZ+0x38840], R3 ;  /* 0x038840030200b5a7 */ /* 0x000ea4000806007f */
[----:B--2---:R-:W-:Y:S05]  /*12700*/  @!P3 BRA `(.L_x_3341) ;  /* 0xfffffffc00f0b947 */ /* 0x004fea000383ffff */
[----:B------:R-:W-:Y:S05]  /*12710*/  BRA `(.L_x_3384) ;  /* 0xffffffe000547947 */ /* 0x000fea000383ffff */
.L_x_3343:
[----:B--2---:R2:W3:Y:S02]  /*12720*/  SYNCS.PHASECHK.TRANS64.TRYWAIT P3, [R2+URZ+0x38860], R3 ;  /* 0x03886003020075a7 */ /* 0x0044e4000806017f */
[----:B---3--:R-:W-:Y:S05]  /*12730*/  @!P3 NANOSLEEP.SYNCS 0x989680 ;  /* 0x009896800000b95d */ /* 0x008fea0003900000 */
[----:B------:R-:W3:Y:S02]  /*12740*/  @!P3 SYNCS.PHASECHK.TRANS64 P3, [R2+URZ+0x38860], R3 ;  /* 0x038860030200b5a7 */ /* 0x000ee4000806007f */
[----:B---3--:R-:W-:Y:S05]  /*12750*/  @!P3 BRA `(.L_x_3343) ;  /* 0xfffffffc00f0b947 */ /* 0x008fea000383ffff */
[----:B------:R-:W-:Y:S05]  /*12760*/  BRA `(.L_x_3385) ;  /* 0xffffffe0009c7947 */ /* 0x000fea000383ffff */
.L_x_3349:
[----:B-1----:R1:W2:Y:S02]  /*12770*/  SYNCS.PHASECHK.TRANS64.TRYWAIT P3, [R3+URZ+0x38840], R2 ;  /* 0x03884002030075a7 */ /* 0x0022a4000806017f */
[----:B--2---:R-:W-:Y:S05]  /*12780*/  @!P3 NANOSLEEP.SYNCS 0x989680 ;  /* 0x009896800000b95d */ /* 0x004fea0003900000 */
[----:B------:R-:W2:Y:S02]  /*12790*/  @!P3 SYNCS.PHASECHK.TRANS64 P3, [R3+URZ+0x38840], R2 ;  /* 0x038840020300b5a7 */ /* 0x000ea4000806007f */
[----:B--2---:R-:W-:Y:S05]  /*127a0*/  @!P3 BRA `(.L_x_3349) ;  /* 0xfffffffc00f0b947 */ /* 0x004fea000383ffff */
[----:B------:R-:W-:Y:S05]  /*127b0*/  BRA `(.L_x_3386) ;  /* 0xffffffe8000c7947 */ /* 0x000fea000383ffff */
.L_x_3351:
[----:B---3--:R3:W4:Y:S02]  /*127c0*/  SYNCS.PHASECHK.TRANS64.TRYWAIT P3, [R3+URZ+0x38860], R2 ;  /* 0x03886002030075a7 */ /* 0x008724000806017f */
[----:B----4-:R-:W-:Y:S05]  /*127d0*/  @!P3 NANOSLEEP.SYNCS 0x989680 ;  /* 0x009896800000b95d */ /* 0x010fea0003900000 */
[----:B------:R-:W4:Y:S02]  /*127e0*/  @!P3 SYNCS.PHASECHK.TRANS64 P3, [R3+URZ+0x38860], R2 ;  /* 0x038860020300b5a7 */ /* 0x000f24000806007f */
[----:B----4-:R-:W-:Y:S05]  /*127f0*/  @!P3 BRA `(.L_x_3351) ;  /* 0xfffffffc00f0b947 */ /* 0x010fea000383ffff */
[----:B------:R-:W-:Y:S05]  /*12800*/  BRA `(.L_x_3387) ;  /* 0xffffffe800547947 */ /* 0x000fea000383ffff */
.L_x_3356:
[----:B-1----:R1:W2:Y:S02]  /*12810*/  SYNCS.PHASECHK.TRANS64.TRYWAIT P3, [R2+URZ+0x38840], R3 ;  /* 0x03884003020075a7 */ /* 0x0022a4000806017f */
[----:B--2---:R-:W-:Y:S05]  /*12820*/  @!P3 NANOSLEEP.SYNCS 0x989680 ;  /* 0x009896800000b95d */ /* 0x004fea0003900000 */
[----:B------:R-:W2:Y:S02]  /*12830*/  @!P3 SYNCS.PHASECHK.TRANS64 P3, [R2+URZ+0x38840], R3 ;  /* 0x038840030200b5a7 */ /* 0x000ea4000806007f */
[----:B--2---:R-:W-:Y:S05]  /*12840*/  @!P3 BRA `(.L_x_3356) ;  /* 0xfffffffc00f0b947 */ /* 0x004fea000383ffff */
[----:B------:R-:W-:Y:S05]  /*12850*/  BRA `(.L_x_3388) ;  /* 0xffffffec00ac7947 */ /* 0x000fea000383ffff */
.L_x_3358:
[----:B---3--:R3:W4:Y:S02]  /*12860*/  SYNCS.PHASECHK.TRANS64.TRYWAIT P3, [R2+URZ+0x38860], R3 ;  /* 0x03886003020075a7 */ /* 0x008724000806017f */
[----:B----4-:R-:W-:Y:S05]  /*12870*/  @!P3 NANOSLEEP.SYNCS 0x989680 ;  /* 0x009896800000b95d */ /* 0x010fea0003900000 */
[----:B------:R-:W4:Y:S02]  /*12880*/  @!P3 SYNCS.PHASECHK.TRANS64 P3, [R2+URZ+0x38860], R3 ;  /* 0x038860030200b5a7 */ /* 0x000f24000806007f */
[----:B----4-:R-:W-:Y:S05]  /*12890*/  @!P3 BRA `(.L_x_3358) ;  /* 0xfffffffc00f0b947 */ /* 0x010fea000383ffff */
[----:B------:R-:W-:Y:S05]  /*128a0*/  BRA `(.L_x_3389) ;  /* 0xffffffec00f47947 */ /* 0x000fea000383ffff */
.L_x_3363:
[----:B------:R-:W-:Y:S01]  /*128b0*/  BSSY B0, `(.L_x_3390) ;  /* 0x0000007000007945 */ /* 0x000fe20003800000 */
[----:B--2---:R-:W-:Y:S01]  /*128c0*/  IMAD.MOV.U32 R12, RZ, RZ, RZ ;  /* 0x000000ffff0c7224 */ /* 0x004fe200078e00ff */
[----:B------:R-:W-:Y:S01]  /*128d0*/  MOV R11, 0x1f ;  /* 0x0000001f000b7802 */ /* 0x000fe20000000f00 */
[----:B------:R-:W-:-:S07]  /*128e0*/  IMAD.MOV.U32 R15, RZ, RZ, -0x1 ;  /* 0xffffffffff0f7424 */ /* 0x000fce00078e00ff */
[----:B-1-34-:R-:W-:Y:S05]  /*128f0*/  WARPSYNC.COLLECTIVE R15, `(.L_x_3391) ;  /* 0x000000000f087348 */ /* 0x01afea0003c00000 */
[----:B------:R2:W1:Y:S02]  /*12900*/  SHFL.IDX P6, R14, R13, R12, R11 ;  /* 0x0000000c0d0e7389 */ /* 0x00046400000c000b */
[----:B-1234-:R-:W-:Y:S01]  /*12910*/  ENDCOLLECTIVE ;  /* 0x000000000000791b */ /* 0x01efe20003800000 */
.L_x_3391:
[----:B------:R-:W-:Y:S05]  /*12920*/  BSYNC B0 ;  /* 0x0000000000007941 */ /* 0x000fea0003800000 */
.L_x_3390:
[----:B------:R-:W-:Y:S05]  /*12930*/  BRA `(.L_x_3392) ;  /* 0xfffffff400287947 */ /* 0x000fea000383ffff */
.L_x_3365:
[----:B-1----:R1:W2:Y:S02]  /*12940*/  SYNCS.PHASECHK.TRANS64.TRYWAIT P0, [R7+URZ+0x38820], R0 ;  /* 0x03882000070075a7 */ /* 0x0022a4000800017f */
[----:B--2---:R-:W-:Y:S05]  /*12950*/  @!P0 NANOSLEEP.SYNCS 0x989680 ;  /* 0x009896800000895d */ /* 0x004fea0003900000 */
[----:B------:R-:W2:Y:S02]  /*12960*/  @!P0 SYNCS.PHASECHK.TRANS64 P0, [R7+URZ+0x38820], R0 ;  /* 0x03882000070085a7 */ /* 0x000ea4000800007f */
[----:B--2---:R-:W-:Y:S05]  /*12970*/  @!P0 BRA `(.L_x_3365) ;  /* 0xfffffffc00f08947 */ /* 0x004fea000383ffff */
[----:B------:R-:W-:Y:S05]  /*12980*/  BRA `(.L_x_3393) ;  /* 0xfffffff400707947 */ /* 0x000fea000383ffff */
.L_x_3369:
[----:B-1----:R1:W2:Y:S02]  /*12990*/  SYNCS.PHASECHK.TRANS64.TRYWAIT P0, [R5+URZ], R4 ;  /* 0x00000004050075a7 */ /* 0x0022a4000800017f */
[----:B--2---:R-:W-:Y:S05]  /*129a0*/  @!P0 NANOSLEEP.SYNCS 0x989680 ;  /* 0x009896800000895d */ /* 0x004fea0003900000 */
[----:B------:R-:W2:Y:S02]  /*129b0*/  @!P0 SYNCS.PHASECHK.TRANS64 P0, [R5+URZ], R4 ;  /* 0x00000004050085a7 */ /* 0x000ea4000800007f */
[----:B--2---:R-:W-:Y:S05]  /*129c0*/  @!P0 BRA `(.L_x_3369) ;  /* 0xfffffffc00f08947 */ /* 0x004fea000383ffff */
[----:B------:R-:W-:Y:S05]  /*129d0*/  BRA `(.L_x_3394) ;  /* 0xfffffff400cc7947 */ /* 0x000fea000383ffff */
.L_x_3370:
[----:B--2---:R2:W3:Y:S02]  /*129e0*/  SYNCS.PHASECHK.TRANS64.TRYWAIT P0, [R3+URZ], R0 ;  /* 0x00000000030075a7 */ /* 0x0044e4000800017f */
[----:B---3--:R-:W-:Y:S05]  /*129f0*/  @!P0 NANOSLEEP.SYNCS 0x989680 ;  /* 0x009896800000895d */ /* 0x008fea0003900000 */
[----:B------:R-:W3:Y:S02]  /*12a00*/  @!P0 SYNCS.PHASECHK.TRANS64 P0, [R3+URZ], R0 ;  /* 0x00000000030085a7 */ /* 0x000ee4000800007f */
[----:B---3--:R-:W-:Y:S05]  /*12a10*/  @!P0 BRA `(.L_x_3370) ;  /* 0xfffffffc00f08947 */ /* 0x008fea000383ffff */
[----:B------:R-:W-:Y:S05]  /*12a20*/  BRA `(.L_x_3395) ;  /* 0xfffffff400c07947 */ /* 0x000fea000383ffff */
.L_x_3372:
[----:B-1----:R1:W2:Y:S02]  /*12a30*/  SYNCS.PHASECHK.TRANS64.TRYWAIT P0, [R5+URZ], R4 ;  /* 0x00000004050075a7 */ /* 0x0022a4000800017f */
[----:B--2---:R-:W-:Y:S05]  /*12a40*/  @!P0 NANOSLEEP.SYNCS 0x989680 ;  /* 0x009896800000895d */ /* 0x004fea0003900000 */
[----:B------:R-:W2:Y:S02]  /*12a50*/  @!P0 SYNCS.PHASECHK.TRANS64 P0, [R5+URZ], R4 ;  /* 0x00000004050085a7 */ /* 0x000ea4000800007f */
[----:B--2---:R-:W-:Y:S05]  /*12a60*/  @!P0 BRA `(.L_x_3372) ;  /* 0xfffffffc00f08947 */ /* 0x004fea000383ffff */
[----:B------:R-:W-:Y:S05]  /*12a70*/  BRA `(.L_x_3396) ;  /* 0xfffffff400c47947 */ /* 0x000fea000383ffff */
.L_x_3397:
        /* <DEDUP_REMOVED lines=16> */
.L_x_4562:


//--------------------- .text._ZN7cutlass13device_kernelIN5flash11enable_sm90INS1_16FlashAttnFwdSm90INS1_25CollectiveMainloopFwdSm90ILi2EN4cute5tupleIJNS5_1CILi1EEES8_S8_EEENS6_IJNS7_ILi64EEESA_SA_EEELi512ENS_6half_tEfNS_4arch4Sm90ELb1ELb0ELb1ELb1ELb0ELb0ELb0ELb0ELb0ELb0ELb0ELb0EEENS1_21CollectiveEpilogueFwdINS6_IJSA_NS7_ILi512EEESA_EEES9_SC_SE_Li256ELb1ELb0ELb0ELb0EEENS1_36VarlenDynamicPersistentTileSchedulerILi64ELi64ELi256ELi32ELb0ELb0ELb1ELb1ELb1ELb1EEEEEEEEEvNT_6ParamsE --------------------------
	.section	.text._ZN7cutlass13device_kernelIN5flash11enable_sm90INS1_16FlashAttnFwdSm90INS1_25CollectiveMainloopFwdSm90ILi2EN4cute5tupleIJNS5_1CILi1EEES8_S8_EEENS6_IJNS7_ILi64EEESA_SA_EEELi512ENS_6half_tEfNS_4arch4Sm90ELb1ELb0ELb1ELb1ELb0ELb0ELb0ELb0ELb0ELb0ELb0ELb0EEENS1_21CollectiveEpilogueFwdINS6_IJSA_NS7_ILi512EEESA_EEES9_SC_SE_Li256ELb1ELb0ELb0ELb0EEENS1_36VarlenDynamicPersistentTileSchedulerILi64ELi64ELi256ELi32ELb0ELb0ELb1ELb1ELb1ELb1EEEEEEEEEvNT_6ParamsE,"ax",@progbits
	.align	128
.text._ZN7cutlass13device_kernelIN5flash11enable_sm90INS1_16FlashAttnFwdSm90INS1_25CollectiveMainloopFwdSm90ILi2EN4cute5tupleIJNS5_1CILi1EEES8_S8_EEENS6_IJNS7_ILi64EEESA_SA_EEELi512ENS_6half_tEfNS_4arch4Sm90ELb1ELb0ELb1ELb1ELb0ELb0ELb0ELb0ELb0ELb0ELb0ELb0EEENS1_21CollectiveEpilogueFwdINS6_IJSA_NS7_ILi512EEESA_EEES9_SC_SE_Li256ELb1ELb0ELb0ELb0EEENS1_36VarlenDynamicPersistentTileSchedulerILi64ELi64ELi256ELi32ELb0ELb0ELb1ELb1ELb1ELb1EEEEEEEEEvNT_6ParamsE:
        .type           _ZN7cutlass13device_kernelIN5flash11enable_sm90INS1_16FlashAttnFwdSm90INS1_25CollectiveMainloopFwdSm90ILi2EN4cute5tupleIJNS5_1CILi1EEES8_S8_EEENS6_IJNS7_ILi64EEESA_SA_EEELi512ENS_6half_tEfNS_4arch4Sm90ELb1ELb0ELb1ELb1ELb0ELb0ELb0ELb0ELb0ELb0ELb0ELb0EEENS1_21CollectiveEpilogueFwdINS6_IJSA_NS7_ILi512EEESA_EEES9_SC_SE_Li256ELb1ELb0ELb0ELb0EEENS1_36VarlenDynamicPersistentTileSchedulerILi64ELi64ELi256ELi32ELb0ELb0ELb1ELb1ELb1ELb1EEEEEEEEEvNT_6ParamsE,@function
        .size           _ZN7cutlass13device_kernelIN5flash11enable_sm90INS1_16FlashAttnFwdSm90INS1_25CollectiveMainloopFwdSm90ILi2EN4cute5tupleIJNS5_1CILi1EEES8_S8_EEENS6_IJNS7_ILi64EEESA_SA_EEELi512ENS_6half_tEfNS_4arch4Sm90ELb1ELb0ELb1ELb1ELb0ELb0ELb0ELb0ELb0ELb0ELb0ELb0EEENS1_21CollectiveEpilogueFwdINS6_IJSA_NS7_ILi512EEESA_EEES9_SC_SE_Li256ELb1ELb0ELb0ELb0EEENS1_36VarlenDynamicPersistentTileSchedulerILi64ELi64ELi256ELi32ELb0ELb0ELb1ELb1ELb1ELb1EEEEEEEEEvNT_6ParamsE,(.L_x_4563 - _ZN7cutlass13device_kernelIN5flash11enable_sm90INS1_16FlashAttnFwdSm90INS1_25CollectiveMainloopFwdSm90ILi2EN4cute5tupleIJNS5_1CILi1EEES8_S8_EEENS6_IJNS7_ILi64EEESA_SA_EEELi512ENS_6half_tEfNS_4arch4Sm90ELb1ELb0ELb1ELb1ELb0ELb0ELb0ELb0ELb0ELb0ELb0ELb0EEENS1_21CollectiveEpilogueFwdINS6_IJSA_NS7_ILi512EEESA_EEES9_SC_SE_Li256ELb1ELb0ELb0ELb0EEENS1_36VarlenDynamicPersistentTileSchedulerILi64ELi64ELi256ELi32ELb0ELb0ELb1ELb1ELb1ELb1EEEEEEEEEvNT_6ParamsE)
        .other          _ZN7cutlass13device_kernelIN5flash11enable_sm90INS1_16FlashAttnFwdSm90INS1_25CollectiveMainloopFwdSm90ILi2EN4cute5tupleIJNS5_1CILi1EEES8_S8_EEENS6_IJNS7_ILi64EEESA_SA_EEELi512ENS_6half_tEfNS_4arch4Sm90ELb1ELb0ELb1ELb1ELb0ELb0ELb0ELb0ELb0ELb0ELb0ELb0EEENS1_21CollectiveEpilogueFwdINS6_IJSA_NS7_ILi512EEESA_EEES9_SC_SE_Li256ELb1ELb0ELb0ELb0EEENS1_36VarlenDynamicPersistentTileSchedulerILi64ELi64ELi256ELi32ELb0ELb0ELb1ELb1ELb1ELb1EEEEEEEEEvNT_6ParamsE,@"STO_CUDA_ENTRY STV_DEFAULT"
_ZN7cutlass13device_kernelIN5flash11enable_sm90INS1_16FlashAttnFwdSm90INS1_25CollectiveMainloopFwdSm90ILi2EN4cute5tupleIJNS5_1CILi1EEES8_S8_EEENS6_IJNS7_ILi64EEESA_SA_EEELi512ENS_6half_tEfNS_4arch4Sm90ELb1ELb0ELb1ELb1ELb0ELb0ELb0ELb0ELb0ELb0ELb0ELb0EEENS1_21CollectiveEpilogueFwdINS6_IJSA_NS7_ILi512EEESA_EEES9_SC_SE_Li256ELb1ELb0ELb0ELb0EEENS1_36VarlenDynamicPersistentTileSchedulerILi64ELi64ELi256ELi32ELb0ELb0ELb1ELb1ELb1ELb1EEEEEEEEEvNT_6ParamsE:
        /* <DEDUP_REMOVED lines=21> */
.L_x_3399:
[----:B------:R-:W-:Y:S05]  /*0150*/  BSYNC B0 ;  /* 0x0000000000007941 */ /* 0x000fea0003800000 */
.L_x_3398:
        /* <DEDUP_REMOVED lines=37> */
.L_x_3400:
        /* <DEDUP_REMOVED lines=22> */
.L_x_3401:
        /* <DEDUP_REMOVED lines=18> */
.L_x_3402:
        /* <DEDUP_REMOVED lines=22> */
.L_x_3403:
        /* <DEDUP_REMOVED lines=22> */
.L_x_3404:
[----:B------:R-:W-:Y:S01]  /*08f0*/  PLOP3.LUT P0, PT, PT, PT, UP0, 0x80, 0x0 ;  /* 0x000000000000781c */ /* 0x000fe20003f0f008 */
[----:B------:R-:W-:Y:S01]  /*0900*/  UMOV UR36, 0x1 ;  /* 0x0000000100247882 */ /* 0x000fe20000000000 */
[----:B------:R-:W-:Y:S01]  /*0910*/  NOP ;  /* 0x0000000000007918 */ /* 0x000fe20000000000 */
[----:B------:R-:W-:Y:S01]  /*0920*/  USEL UR36, UR36, 0x2, !UP0 ;  /* 0x0000000224247887 */ /* 0x000fe2000c000000 */
[----:B------:R-:W-:Y:S01]  /*0930*/  ULDC.64 UR48, c[0x0][0x208] ;  /* 0x0000820000307ab9 */ /* 0x000fe20000000a00 */
[----:B012-4-:R-:W-:Y:S08]  /*0940*/  BAR.SYNC.DEFER_BLOCKING 0x0 ;  /* 0x0000000000007b1d */ /* 0x017ff00000010000 */
[----:B------:R-:W-:Y:S05]  /*0950*/  @!P0 BRA `(.L_x_3405) ;  /* 0x000000b400c48947 */ /* 0x000fea0003800000 */
.L_x_3406:
        /* <DEDUP_REMOVED lines=20> */
[----:B------:R-:W-:Y:S01]  /*0aa0*/  MOV R23, 0x40 ;  /* 0x0000004000177802 */ /* 0x000fe20000000f00 */
[----:B------:R-:W-:Y:S01]  /*0ab0*/  ULOP3.LUT UR41, UR36, 0x1, URZ, 0xfc, !UPT ;  /* 0x0000000124297892 */ /* 0x000fe2000f8efc3f */
[----:B------:R-:W-:Y:S01]  /*0ac0*/  R2UR UR52, R13 ;  /* 0x000000000d3472ca */ /* 0x000fe200000e0000 */
[----:B------:R-:W-:Y:S01]  /*0ad0*/  UMOV UR37, URZ ;  /* 0x0000003f00257c82 */ /* 0x000fe20008000000 */
[----:B------:R-:W-:Y:S01]  /*0ae0*/  SHF.R.S32.HI R0, RZ, 0x1f, R189 ;  /* 0x0000001fff007819 */ /* 0x000fe200000114bd */
[----:B------:R-:W-:Y:S01]  /*0af0*/  UMOV UR38, URZ ;  /* 0x0000003f00267c82 */ /* 0x000fe20008000000 */
[----:B------:R-:W-:Y:S01]  /*0b00*/  R2UR UR5, R14 ;  /* 0x000000000e0572ca */ /* 0x000fe200000e0000 */
[----:B------:R-:W-:Y:S01]  /*0b10*/  UMOV UR39, URZ ;  /* 0x0000003f00277c82 */ /* 0x000fe20008000000 */
[CC--:B------:R-:W-:Y:S02]  /*0b20*/  LEA.HI R2, R0.reuse, R189.reuse, RZ, 0x4 ;  /* 0x000000bd00027211 */ /* 0x0c0fe400078f20ff */
[----:B------:R-:W-:-:S02]  /*0b30*/  LEA.HI R6, R0, R189, RZ, 0x5 ;  /* 0x000000bd00067211 */ /* 0x000fc400078f28ff */
[----:B------:R-:W-:Y:S02]  /*0b40*/  SHF.R.S32.HI R3, RZ, 0x4, R2 ;  /* 0x00000004ff037819 */ /* 0x000fe40000011402 */
[--C-:B------:R-:W-:Y:S02]  /*0b50*/  SHF.R.S32.HI R12, RZ, 0x5, R6.reuse ;  /* 0x00000005ff0c7819 */ /* 0x100fe40000011406 */
[C---:B------:R-:W-:Y:S02]  /*0b60*/  LEA.HI R5, R2.reuse, R3, RZ, 0x1 ;  /* 0x0000000302057211 */ /* 0x040fe400078f08ff */
[----:B------:R-:W-:Y:S02]  /*0b70*/  LOP3.LUT R2, R2, 0xfffffff0, RZ, 0xc0, !PT ;  /* 0xfffffff002027812 */ /* 0x000fe400078ec0ff */
[----:B------:R-:W-:Y:S02]  /*0b80*/  LOP3.LUT R8, R5, 0x1ffffffe, RZ, 0xc0, !PT ;  /* 0x1ffffffe05087812 */ /* 0x000fe400078ec0ff */
[----:B------:R-:W-:Y:S01]  /*0b90*/  SHF.R.S32.HI R5, RZ, 0x1f, R6 ;  /* 0x0000001fff057819 */ /* 0x000fe20000011406 */
[----:B------:R-:W-:Y:S01]  /*0ba0*/  IMAD.IADD R6, R189, 0x1, -R2 ;  /* 0x00000001bd067824 */ /* 0x000fe200078e0a02 */
[----:B------:R-:W-:-:S02]  /*0bb0*/  LEA.HI R4, R0, R189, RZ, 0x7 ;  /* 0x000000bd00047211 */ /* 0x000fc400078f38ff */
[----:B------:R-:W-:Y:S02]  /*0bc0*/  LEA.HI R5, R5, R12, RZ, 0x2 ;  /* 0x0000000c05057211 */ /* 0x000fe400078f10ff */
[----:B------:R-:W-:Y:S02]  /*0bd0*/  IADD3 R9, R3, -R8, RZ ;  /* 0x8000000803097210 */ /* 0x000fe40007ffe0ff */
[----:B------:R-:W-:Y:S02]  /*0be0*/  SHF.R.S32.HI R3, RZ, 0x1f, R6 ;  /* 0x0000001fff037819 */ /* 0x000fe40000011406 */
[----:B------:R-:W-:Y:S01]  /*0bf0*/  LOP3.LUT R7, R5, 0x3ffffc, RZ, 0xc0, !PT ;  /* 0x003ffffc05077812 */ /* 0x000fe200078ec0ff */
[----:B------:R-:W-:Y:S01]  /*0c00*/  IMAD.SHL.U32 R9, R9, 0x8, RZ ;  /* 0x0000000809097824 */ /* 0x000fe200078e00ff */
[----:B------:R-:W-:Y:S02]  /*0c10*/  SHF.R.S32.HI R185, RZ, 0x7, R4 ;  /* 0x00000007ffb97819 */ /* 0x000fe40000011404 */
[----:B------:R-:W-:Y:S01]  /*0c20*/  LEA.HI R5, R3, R6, RZ, 0x3 ;  /* 0x0000000603057211 */ /* 0x000fe200078f18ff */
[----:B------:R-:W-:Y:S01]  /*0c30*/  IMAD.IADD R8, R12, 0x1, -R7 ;  /* 0x000000010c087824 */ /* 0x000fe200078e0a07 */
[----:B------:R-:W-:Y:S01]  /*0c40*/  LOP3.LUT R2, R4, 0xffffff80, RZ, 0xc0, !PT ;  /* 0xffffff8004027812 */ /* 0x000fe200078ec0ff */
[----:B------:R-:W-:Y:S01]  /*0c50*/  IMAD R11, R185, 0x100, R6 ;  /* 0x00000100b90b7824 */ /* 0x000fe200078e0206 */
[----:B------:R-:W-:-:S02]  /*0c60*/  LOP3.LUT R7, R5, 0xfffffff8, RZ, 0xc0, !PT ;  /* 0xfffffff805077812 */ /* 0x000fc400078ec0ff */
[----:B------:R-:W-:Y:S01]  /*0c70*/  SHF.L.U32 R10, R5, 0x6, RZ ;  /* 0x00000006050a7819 */ /* 0x000fe200000006ff */
[----:B------:R-:W-:Y:S01]  /*0c80*/  IMAD R188, R8, 0x10, R11 ;  /* 0x0000001008bc7824 */ /* 0x000fe200078e020b */
[----:B------:R-:W-:Y:S01]  /*0c90*/  LEA.HI R0, R0, R189, RZ, 0x3 ;  /* 0x000000bd00007211 */ /* 0x000fe200078f18ff */
[----:B------:R-:W-:Y:S01]  /*0ca0*/  IMAD.IADD R8, R6, 0x1, -R7 ;  /* 0x0000000106087824 */ /* 0x000fe200078e0a07 */
[----:B------:R-:W-:Y:S01]  /*0cb0*/  LOP3.LUT R11, R10, 0x7ffffe00, RZ, 0xc0, !PT ;  /* 0x7ffffe000a0b7812 */ /* 0x000fe200078ec0ff */
[----:B------:R-:W-:Y:S01]  /*0cc0*/  IMAD.IADD R2, R189, 0x1, -R2 ;  /* 0x00000001bd027824 */ /* 0x000fe200078e0a02 */
[----:B------:R-:W-:Y:S01]  /*0cd0*/  LEA.HI R4, R4, R185, RZ, 0x1 ;  /* 0x000000b904047211 */ /* 0x000fe200078f08ff */
[----:B------:R-:W-:Y:S01]  /*0ce0*/  IMAD.SHL.U32 R10, R8, 0x40, RZ ;  /* 0x00000040080a7824 */ /* 0x000fe200078e00ff */
[----:B------:R-:W-:Y:S01]  /*0cf0*/  LEA R11, R12, R11, 0xa ;  /* 0x0000000b0c0b7211 */ /* 0x000fe200078e50ff */
[----:B------:R-:W-:Y:S01]  /*0d00*/  IMAD.U32 R188, R188, 0x40, R9 ;  /* 0x00000040bcbc7824 */ /* 0x000fe200078e0009 */
[----:B------:R-:W-:-:S02]  /*0d10*/  SHF.R.S32.HI R3, RZ, 0x1f, R2 ;  /* 0x0000001fff037819 */ /* 0x000fc40000011402 */
[----:B------:R-:W-:Y:S02]  /*0d20*/  LOP3.LUT R10, R10, 0x1c0, RZ, 0xc0, !PT ;  /* 0x000001c00a0a7812 */ /* 0x000fe400078ec0ff */
[----:B------:R-:W-:Y:S02]  /*0d30*/  LEA.HI R5, R3, R2, RZ, 0x2 ;  /* 0x0000000203057211 */ /* 0x000fe400078f10ff */
[----:B------:R-:W-:Y:S02]  /*0d40*/  LOP3.LUT R9, R10, 0x8, R9, 0xf8, !PT ;  /* 0x000000080a097812 */ /* 0x000fe400078ef809 */
[--C-:B------:R-:W-:Y:S02]  /*0d50*/  SHF.R.S32.HI R6, RZ, 0x2, R5.reuse ;  /* 0x00000002ff067819 */ /* 0x100fe40000011405 */
[----:B------:R-:W-:Y:S02]  /*0d60*/  SHF.R.S32.HI R7, RZ, 0x1f, R5 ;  /* 0x0000001fff077819 */ /* 0x000fe40000011405 */
[----:B------:R-:W-:-:S02]  /*0d70*/  SHF.R.U32.HI R10, RZ, 0x3, R10 ;  /* 0x00000003ff0a7819 */ /* 0x000fc4000001160a */
[----:B------:R-:W-:Y:S02]  /*0d80*/  LEA.HI R7, R7, R6, RZ, 0x3 ;  /* 0x0000000607077211 */ /* 0x000fe400078f18ff */
[----:B------:R-:W-:Y:S02]  /*0d90*/  LOP3.LUT R10, R9, R10, RZ, 0x3c, !PT ;  /* 0x0000000a090a7212 */ /* 0x000fe400078e3cff */
[----:B------:R-:W-:Y:S02]  /*0da0*/  LEA.HI R3, R3, R2, RZ, 0x5 ;  /* 0x0000000203037211 */ /* 0x000fe400078f28ff */
[----:B------:R-:W-:Y:S01]  /*0db0*/  LOP3.LUT R7, R7, 0xfffffff8, RZ, 0xc0, !PT ;  /* 0xfffffff807077812 */ /* 0x000fe200078ec0ff */
[----:B------:R-:W-:Y:S01]  /*0dc0*/  IMAD.IADD R10, R11, 0x1, R10 ;  /* 0x000000010b0a7824 */ /* 0x000fe200078e020a */
[----:B------:R-:W-:Y:S02]  /*0dd0*/  R2P PR, R8, 0x6 ;  /* 0x0000000608007804 */ /* 0x000fe40000000000 */
[----:B------:R-:W-:Y:S01]  /*0de0*/  LOP3.LUT R5, R5, 0x7ffffffc, RZ, 0xc0, !PT ;  /* 0x7ffffffc05057812 */ /* 0x000fe200078ec0ff */
[----:B------:R-:W-:Y:S01]  /*0df0*/  IMAD.IADD R6, R6, 0x1, -R7 ;  /* 0x0000000106067824 */ /* 0x000fe200078e0a07 */
[----:B------:R-:W-:Y:S01]  /*0e00*/  SHF.R.S32.HI R3, RZ, 0x5, R3 ;  /* 0x00000005ff037819 */ /* 0x000fe20000011403 */
[----:B------:R-:W-:Y:S01]  /*0e10*/  IMAD.MOV.U32 R7, RZ, RZ, R15 ;  /* 0x000000ffff077224 */ /* 0x000fe200078e000f */
[----:B------:R-:W-:-:S02]  /*0e20*/  LEA R19, R10, UR40, 0x1 ;  /* 0x000000280a137c11 */ /* 0x000fc4000f8e08ff */
[----:B------:R-:W-:Y:S01]  /*0e30*/  IADD3 R5, R2, -R5, RZ ;  /* 0x8000000502057210 */ /* 0x000fe20007ffe0ff */
[----:B------:R-:W-:Y:S01]  /*0e40*/  IMAD R2, R3, 0x10, R6 ;  /* 0x0000001003027824 */ /* 0x000fe200078e0206 */
[----:B------:R-:W-:Y:S01]  /*0e50*/  LOP3.LUT R6, R0, 0x1ffffff8, RZ, 0xc0, !PT ;  /* 0x1ffffff800067812 */ /* 0x000fe200078ec0ff */
[C---:B------:R-:W-:Y:S01]  /*0e60*/  VIADD R184, R19.reuse, 0x26800 ;  /* 0x0002680013b87836 */ /* 0x040fe20000000000 */
[----:B------:R-:W-:Y:S01]  /*0e70*/  LOP3.LUT R4, R4, 0xfffffe, RZ, 0xc0, !PT ;  /* 0x00fffffe04047812 */ /* 0x000fe200078ec0ff */
[----:B------:R-:W-:Y:S01]  /*0e80*/  VIADD R22, R19, 0x26820 ;  /* 0x0002682013167836 */ /* 0x000fe20000000000 */
[----:B------:R-:W-:Y:S01]  /*0e90*/  SEL R23, R23, 0xffffffc0, !P2 ;  /* 0xffffffc017177807 */ /* 0x000fe20005000000 */
[----:B------:R-:W-:Y:S01]  /*0ea0*/  IMAD.IADD R6, R189, 0x1, -R6 ;  /* 0x00000001bd067824 */ /* 0x000fe200078e0a06 */
[----:B------:R-:W-:Y:S01]  /*0eb0*/  IADD3 R4, R185, -R4, RZ ;  /* 0x80000004b9047210 */ /* 0x000fe20007ffe0ff */
[C---:B------:R-:W-:Y:S01]  /*0ec0*/  @P1 VIADD R22, R184.reuse, 0xffffffe0 ;  /* 0xffffffe0b8161836 */ /* 0x040fe20000000000 */
[----:B------:R-:W-:Y:S01]  /*0ed0*/  SHF.R.S32.HI R186, RZ, 0x3, R0 ;  /* 0x00000003ffba7819 */ /* 0x000fe20000011400 */
[----:B------:R-:W-:Y:S01]  /*0ee0*/  IMAD.IADD R184, R184, 0x1, R23 ;  /* 0x00000001b8b87824 */ /* 0x000fe200078e0217 */
[----:B------:R-:W-:Y:S01]  /*0ef0*/  SHF.L.U32 R16, R5, 0x1, RZ ;  /* 0x0000000105107819 */ /* 0x000fe200000006ff */
[----:B------:R-:W-:-:S02]  /*0f00*/  IMAD.SHL.U32 R17, R6, 0x8, RZ ;  /* 0x0000000806117824 */ /* 0x000fc400078e00ff */
[----:B------:R-:W-:Y:S02]  /*0f10*/  IMAD.SHL.U32 R18, R4, 0x100, RZ ;  /* 0x0000010004127824 */ /* 0x000fe400078e00ff */
[----:B------:R-:W-:-:S07]  /*0f20*/  IMAD.IADD R23, R23, 0x1, R22 ;  /* 0x0000000117177824 */ /* 0x000fce00078e0216 */
.L_x_3462:
[----:B0-----:R-:W0:Y:S01]  /*0f30*/  LDC.64 R4, c[0x0][0xc60] ;  /* 0x00031800ff047b82 */ /* 0x001e220000000a00 */
[----:B------:R-:W-:Y:S01]  /*0f40*/  ULDC.64 UR6, c[0x0][0xa28] ;  /* 0x00028a0000067ab9 */ /* 0x000fe20000000a00 */
[----:B------:R-:W-:Y:S01]  /*0f50*/  ULDC.64 UR8, c[0x0][0xa18] ;  /* 0x0002860000087ab9 */ /* 0x000fe20000000a00 */
[----:B------:R-:W-:Y:S01]  /*0f60*/  ULDC UR4, c[0x0][0x404] ;  /* 0x0001010000047ab9 */ /* 0x000fe20000000800 */
[----:B0-----:R-:W-:-:S06]  /*0f70*/  IMAD.WIDE R4, R7, 0x4, R4 ;  /* 0x0000000407047825 */ /* 0x001fcc00078e0204 */
[----:B--2---:R-:W2:Y:S01]  /*0f80*/  LDG.E R4, desc[UR48][R4.64] ;  /* 0x0000003004047981 */ /* 0x004ea2000c1e1900 */
[----:B------:R-:W-:Y:S02]  /*0f90*/  UISETP.NE.U32.AND UP0, UPT, UR6, URZ, UPT ;  /* 0x0000003f0600728c */ /* 0x000fe4000bf05070 */
[----:B------:R-:W-:Y:S02]  /*0fa0*/  UISETP.NE.U32.AND UP1, UPT, UR8, URZ, UPT ;  /* 0x0000003f0800728c */ /* 0x000fe4000bf25070 */
[----:B------:R-:W-:Y:S02]  /*0fb0*/  UISETP.NE.AND.EX UP0, UPT, UR7, URZ, UPT, UP0 ;  /* 0x0000003f0700728c */ /* 0x000fe4000bf05300 */
[----:B------:R-:W-:-:S04]  /*0fc0*/  UISETP.NE.AND.EX UP1, UPT, UR9, URZ, UPT, UP1 ;  /* 0x0000003f0900728c */ /* 0x000fc8000bf25310 */
[----:B------:R-:W-:Y:S02]  /*0fd0*/  PLOP3.LUT P0, PT, PT, PT, UP0, 0x80, 0x0 ;  /* 0x000000000000781c */ /* 0x000fe40003f0f008 */
[----:B------:R-:W-:Y:S02]  /*0fe0*/  PLOP3.LUT P2, PT, PT, PT, UP1, 0x80, 0x0 ;  /* 0x000000000000781c */ /* 0x000fe40003f4f018 */
[----:B--2---:R-:W-:-:S13]  /*0ff0*/  R2UR UR42, R4 ;  /* 0x00000000042a72ca */ /* 0x004fda00000e0000 */
[----:B------:R-:W-:Y:S02]  /*1000*/  USHF.R.S32.HI UR43, URZ, 0x1f, UR42 ;  /* 0x0000001f3f2b7899 */ /* 0x000fe4000801142a */
[----:B------:R-:W-:-:S04]  /*1010*/  @UP0 ULEA UR6, UP2, UR42, UR6, 0x2 ;  /* 0x000000062a060291 */ /* 0x000fc8000f84103f */
[----:B------:R-:W-:Y:S02]  /*1020*/  @UP0 ULEA.HI.X UR7, UR42, UR7, UR43, 0x2, UP2 ;  /* 0x000000072a070291 */ /* 0x000fe400090f142b */
[----:B------:R-:W-:Y:S01]  /*1030*/  @UP1 ULEA UR8, UP0, UR42, UR8, 0x2 ;  /* 0x000000082a081291 */ /* 0x000fe2000f80103f */
[----:B------:R-:W-:-:S03]  /*1040*/  IMAD.U32 R4, RZ, RZ, UR6 ;  /* 0x00000006ff047e24 */ /* 0x000fc6000f8e00ff */
[----:B------:R-:W-:Y:S01]  /*1050*/  @UP1 ULEA.HI.X UR9, UR42, UR9, UR43, 0x2, UP0 ;  /* 0x000000092a091291 */ /* 0x000fe200080f142b */
[----:B------:R-:W-:Y:S01]  /*1060*/  MOV R5, UR7 ;  /* 0x0000000700057c02 */ /* 0x000fe20008000f00 */
[----:B------:R-:W-:Y:S01]  /*1070*/  IMAD.U32 R6, RZ, RZ, UR8 ;  /* 0x00000008ff067e24 */ /* 0x000fe2000f8e00ff */
[----:B------:R-:W-:-:S03]  /*1080*/  ULDC.64 UR6, c[0x0][0x3f8] ;  /* 0x0000fe0000067ab9 */ /* 0x000fc60000000a00 */
[----:B------:R-:W-:Y:S01]  /*1090*/  IMAD.U32 R7, RZ, RZ, UR9 ;  /* 0x00000009ff077e24 */ /* 0x000fe2000f8e00ff */
[----:B------:R-:W2:Y:S01]  /*10a0*/  @P0 LDG.E R4, desc[UR48][R4.64] ;  /* 0x0000003004040981 */ /* 0x000ea2000c1e1900 */
[----:B------:R-:W-:Y:S01]  /*10b0*/  UISETP.NE.U32.AND UP0, UPT, UR6, URZ, UPT ;  /* 0x0000003f0600728c */ /* 0x000fe2000bf05070 */
[----:B------:R-:W-:Y:S02]  /*10c0*/  ULDC.64 UR8, c[0x0][0xa20] ;  /* 0x0002880000087ab9 */ /* 0x000fe40000000a00 */
[----:B---3--:R-:W3:Y:S01]  /*10d0*/  @P2 LDG.E R6, desc[UR48][R6.64] ;  /* 0x0000003006062981 */ /* 0x008ee2000c1e1900 */
[----:B------:R-:W-:Y:S01]  /*10e0*/  UISETP.NE.AND.EX UP0, UPT, UR7, URZ, UPT, UP0 ;  /* 0x0000003f0700728c */ /* 0x000fe2000bf05300 */
[----:B------:R-:W-:Y:S01]  /*10f0*/  ISETP.NE.U32.AND P1, PT, RZ, UR8, PT ;  /* 0x00000008ff007c0c */ /* 0x000fe2000bf25070 */
[----:B------:R-:W-:Y:S01]  /*1100*/  ULDC UR6, c[0x0][0x2e0] ;  /* 0x0000b80000067ab9 */ /* 0x000fe20000000800 */
[----:B------:R-:W-:Y:S01]  /*1110*/  UMOV UR50, URZ ;  /* 0x0000003f00327c82 */ /* 0x000fe20008000000 */
[----:B------:R-:W-:Y:S01]  /*1120*/  USEL UR4, UR4, 0x1, UP0 ;  /* 0x0000000104047887 */ /* 0x000fe20008000000 */
[----:B------:R-:W-:Y:S01]  /*1130*/  ISETP.NE.AND.EX P1, PT, RZ, UR9, PT, P1 ;  /* 0x00000009ff007c0c */ /* 0x000fe2000bf25310 */
[----:B------:R-:W-:Y:S01]  /*1140*/  ULDC UR51, c[0x0][0x288] ;  /* 0x0000a20000337ab9 */ /* 0x000fe20000000800 */
[----:B------:R-:W-:Y:S01]  /*1150*/  UMOV UR44, UR5 ;  /* 0x00000005002c7c82 */ /* 0x000fe20008000000 */
[----:B------:R-:W-:Y:S01]  /*1160*/  UIMAD UR6, UR4, UR6, URZ ;  /* 0x00000006040672a4 */ /* 0x000fe2000f8e023f */
[----:B--2---:R-:W-:-:S02]  /*1170*/  @P0 R2UR UR50, R4 ;  /* 0x00000000043202ca */ /* 0x004fc400000e0000 */
[----:B---3--:R-:W-:Y:S01]  /*1180*/  @P2 R2UR UR51, R6 ;  /* 0x00000000063322ca */ /* 0x008fe200000e0000 */
[----:B-1---5:R-:W-:-:S14]  /*1190*/  @P2 BRA `(.L_x_3407) ;  /* 0x0000000000342947 */ /* 0x022fdc0003800000 */
[----:B------:R-:W-:Y:S02]  /*11a0*/  ULDC.64 UR4, c[0x0][0xa00] ;  /* 0x0002800000047ab9 */ /* 0x000fe40000000a00 */
[----:B------:R-:W-:-:S04]  /*11b0*/  ISETP.NE.U32.AND P0, PT, RZ, UR4, PT ;  /* 0x00000004ff007c0c */ /* 0x000fc8000bf05070 */
[----:B------:R-:W-:-:S13]  /*11c0*/  ISETP.NE.AND.EX P0, PT, RZ, UR5, PT, P0 ;  /* 0x00000005ff007c0c */ /* 0x000fda000bf05300 */
[----:B------:R-:W-:Y:S05]  /*11d0*/  @!P0 BRA `(.L_x_3407) ;  /* 0x0000000000248947 */ /* 0x000fea0003800000 */
[----:B------:R-:W-:Y:S02]  /*11e0*/  ULDC.64 UR4, c[0x0][0xa00] ;  /* 0x0002800000047ab9 */ /* 0x000fe40000000a00 */
[----:B------:R-:W-:-:S06]  /*11f0*/  UIMAD.WIDE UR4, UR42, 0x4, UR4 ;  /* 0x000000042a0478a5 */ /* 0x000fcc000f8e0204 */
[----:B------:R-:W-:Y:S01]  /*1200*/  IMAD.U32 R4, RZ, RZ, UR4 ;  /* 0x00000004ff047e24 */ /* 0x000fe2000f8e00ff */
[----:B------:R-:W-:-:S05]  /*1210*/  MOV R5, UR5 ;  /* 0x0000000500057c02 */ /* 0x000fca0008000f00 */
[----:B------:R-:W2:Y:S04]  /*1220*/  LDG.E R3, desc[UR48][R4.64] ;  /* 0x0000003004037981 */ /* 0x000ea8000c1e1900 */
[----:B------:R-:W3:Y:S01]  /*1230*/  LDG.E R0, desc[UR48][R4.64+0x4] ;  /* 0x0000043004007981 */ /* 0x000ee2000c1e1900 */
[----:B--2---:R-:W-:Y:S02]  /*1240*/  R2UR UR51, R3 ;  /* 0x00000000033372ca */ /* 0x004fe400000e0000 */
[----:B---3--:R-:W-:-:S13]  /*1250*/  R2UR UR4, R0 ;  /* 0x00000000000472ca */ /* 0x008fda00000e0000 */
[----:B------:R-:W-:-:S12]  /*1260*/  UIADD3 UR51, -UR51, UR4, URZ ;  /* 0x0000000433337290 */ /* 0x000fd8000fffe13f */
.L_x_3407:
[----:B------:R-:W-:Y:S01]  /*1270*/  UMOV UR45, UR52 ;  /* 0x00000034002d7c82 */ /* 0x000fe20008000000 */
[----:B------:R-:W-:Y:S05]  /*1280*/  @!P1 BRA `(.L_x_3408) ;  /* 0x00000000001c9947 */ /* 0x000fea0003800000 */
[----:B------:R-:W-:-:S04]  /*1290*/  ULEA UR4, UP0, UR42, UR8, 0x2 ;  /* 0x000000082a047291 */ /* 0x000fc8000f80103f */
[----:B------:R-:W-:Y:S02]  /*12a0*/  ULEA.HI.X UR5, UR42, UR9, UR43, 0x2, UP0 ;  /* 0x000000092a057291 */ /* 0x000fe400080f142b */
[----:B------:R-:W-:-:S04]  /*12b0*/  IMAD.U32 R4, RZ, RZ, UR4 ;  /* 0x00000004ff047e24 */ /* 0x000fc8000f8e00ff */
[----:B------:R-:W-:-:S05]  /*12c0*/  IMAD.U32 R5, RZ, RZ, UR5 ;  /* 0x00000005ff057e24 */ /* 0x000fca000f8e00ff */
[----:B------:R-:W2:Y:S02]  /*12d0*/  LDG.E R4, desc[UR48][R4.64] ;  /* 0x0000003004047981 */ /* 0x000ea4000c1e1900 */
[----:B--2---:R-:W-:Y:S01]  /*12e0*/  R2UR UR6, R4 ;  /* 0x00000000040672ca */ /* 0x004fe200000e0000 */
[----:B------:R-:W-:-:S14]  /*12f0*/  BRA `(.L_x_3409) ;  /* 0x0000000000347947 */ /* 0x000fdc0003800000 */
.L_x_3408:
        /* <DEDUP_REMOVED lines=13> */
.L_x_3409:
[----:B------:R-:W-:Y:S01]  /*13d0*/  UIADD3 UR50, -UR50, UR6, URZ ;  /* 0x0000000632327290 */ /* 0x000fe2000fffe13f */
[----:B------:R-:W-:Y:S01]  /*13e0*/  IMAD.MOV.U32 R3, RZ, RZ, RZ ;  /* 0x000000ffff037224 */ /* 0x000fe200078e00ff */
[----:B------:R-:W-:Y:S01]  /*13f0*/  ULEA UR5, UR52, 0x7f, 0x6 ;  /* 0x0000007f34057891 */ /* 0x000fe2000f8e303f */
[----:B------:R-:W-:Y:S01]  /*1400*/  IMAD.MOV.U32 R0, RZ, RZ, RZ ;  /* 0x000000ffff007224 */ /* 0x000fe200078e00ff */
[----:B------:R-:W-:Y:S01]  /*1410*/  UIADD3 UR4, UR50, 0x3f, URZ ;  /* 0x0000003f32047890 */ /* 0x000fe2000fffe03f */
[----:B------:R-:W-:Y:S01]  /*1420*/  CS2R R150, SRZ ;  /* 0x0000000000967805 */ /* 0x000fe2000001ff00 */
[----:B------:R-:W-:Y:S01]  /*1430*/  UIADD3 UR6, UR50, UR5, -UR51 ;  /* 0x0000000532067290 */ /* 0x000fe2000fffe833 */
[----:B------:R-:W-:Y:S01]  /*1440*/  CS2R R148, SRZ ;  /* 0x0000000000947805 */ /* 0x000fe2000001ff00 */
[----:B------:R-:W-:Y:S01]  /*1450*/  UISETP.NE.AND UP0, UPT, UR46, 0x1, UPT ;  /* 0x000000012e00788c */ /* 0x000fe2000bf05270 */
[----:B------:R-:W-:Y:S01]  /*1460*/  CS2R R146, SRZ ;  /* 0x0000000000927805 */ /* 0x000fe2000001ff00 */
[----:B------:R-:W-:Y:S01]  /*1470*/  USHF.R.S32.HI UR5, URZ, 0x1f, UR4 ;  /* 0x0000001f3f057899 */ /* 0x000fe20008011404 */
[----:B------:R-:W-:Y:S01]  /*1480*/  CS2R R144, SRZ ;  /* 0x0000000000907805 */ /* 0x000fe2000001ff00 */
[----:B------:R-:W-:Y:S01]  /*1490*/  USHF.R.S32.HI UR7, URZ, 0x1f, UR6 ;  /* 0x0000001f3f077899 */ /* 0x000fe20008011406 */
[----:B------:R-:W-:Y:S01]  /*14a0*/  CS2R R142, SRZ ;  /* 0x00000000008e7805 */ /* 0x000fe2000001ff00 */
[----:B------:R-:W-:Y:S01]  /*14b0*/  ULEA.HI UR5, UR5, UR4, URZ, 0x6 ;  /* 0x0000000405057291 */ /* 0x000fe2000f8f303f */
[----:B------:R-:W-:Y:S01]  /*14c0*/  PLOP3.LUT P0, PT, PT, PT, UP0, 0x80, 0x0 ;  /* 0x000000000000781c */ /* 0x000fe20003f0f008 */
[----:B------:R-:W-:Y:S01]  /*14d0*/  ULEA.HI UR7, UR7, UR6, URZ, 0x6 ;  /* 0x0000000607077291 */ /* 0x000fe2000f8f303f */
[----:B------:R-:W-:Y:S01]  /*14e0*/  CS2R R140, SRZ ;  /* 0x00000000008c7805 */ /* 0x000fe2000001ff00 */
[----:B------:R-:W-:Y:S01]  /*14f0*/  USHF.R.S32.HI UR5, URZ, 0x6, UR5 ;  /* 0x000000063f057899 */ /* 0x000fe20008011405 */
[----:B------:R-:W-:Y:S01]  /*1500*/  CS2R R138, SRZ ;  /* 0x00000000008a7805 */ /* 0x000fe2000001ff00 */
[----:B------:R-:W-:Y:S01]  /*1510*/  USHF.R.S32.HI UR7, URZ, 0x6, UR7 ;  /* 0x000000063f077899 */ /* 0x000fe20008011407 */
[----:B------:R-:W-:-:S02]  /*1520*/  CS2R R136, SRZ ;  /* 0x0000000000887805 */ /* 0x000fc4000001ff00 */
[----:B------:R-:W-:Y:S02]  /*1530*/  CS2R R134, SRZ ;  /* 0x0000000000867805 */ /* 0x000fe4000001ff00 */
[----:B------:R-:W-:Y:S01]  /*1540*/  CS2R R132, SRZ ;  /* 0x0000000000847805 */ /* 0x000fe2000001ff00 */
[----:B------:R-:W-:Y:S01]  /*1550*/  UISETP.LT.AND UP1, UPT, UR5, UR7, UPT ;  /* 0x000000070500728c */ /* 0x000fe2000bf21270 */
[----:B------:R-:W-:Y:S02]  /*1560*/  CS2R R130, SRZ ;  /* 0x0000000000827805 */ /* 0x000fe4000001ff00 */
[----:B------:R-:W-:Y:S02]  /*1570*/  CS2R R128, SRZ ;  /* 0x0000000000807805 */ /* 0x000fe4000001ff00 */
        /* <DEDUP_REMOVED lines=53> */
[----:B------:R-:W-:Y:S06]  /*18d0*/  @!P0 BRA `(.L_x_3410) ;  /* 0x0000001800248947 */ /* 0x000fec0003800000 */
[----:B------:R-:W-:Y:S01]  /*18e0*/  UISETP.GE.AND UP0, UPT, UR53, 0x1, UPT ;  /* 0x000000013500788c */ /* 0x000fe2000bf06270 */
[----:B------:R-:W-:-:S05]  /*18f0*/  PLOP3.LUT P0, PT, PT, PT, PT, 0x80, 0x0 ;  /* 0x000000000000781c */ /* 0x000fca0003f0f070 */
[----:B------:R-:W-:-:S13]  /*1900*/  PLOP3.LUT P1, PT, PT, PT, UP0, 0x80, 0x0 ;  /* 0x000000000000781c */ /* 0x000fda0003f2f008 */
        /* <DEDUP_REMOVED lines=15> */
.L_x_3412:
[----:B------:R-:W-:Y:S01]  /*1a00*/  ULEA UR21, UR39, UR40, 0x3 ;  /* 0x0000002827157291 */ /* 0x000fe2000f8e183f */
[----:B------:R-:W-:-:S05]  /*1a10*/  IMAD.U32 R4, RZ, RZ, UR38 ;  /* 0x00000026ff047e24 */ /* 0x000fca000f8e00ff */
[----:B------:R-:W-:-:S04]  /*1a20*/  SHF.L.U32 R4, R4, 0x1f, RZ ;  /* 0x0000001f04047819 */ /* 0x000fc800000006ff */
[----:B------:R-:W0:Y:S02]  /*1a30*/  SYNCS.PHASECHK.TRANS64.TRYWAIT P1, [UR21+0x28c50], R4 ;  /* 0x028c5004ff0075a7 */ /* 0x000e240008020155 */
[----:B0-----:R-:W-:Y:S05]  /*1a40*/  @!P1 BRA `(.L_x_3413) ;  /* 0x000000f400bc9947 */ /* 0x001fea0003800000 */
.L_x_3548:
[----:B------:R-:W-:Y:S01]  /*1a50*/  BAR.SYNC.DEFER_BLOCKING 0xe, 0x100 ;  /* 0x0384000000007b1d */ /* 0x000fe20000010000 */
[----:B------:R-:W-:Y:S01]  /*1a60*/  UIADD3 UR4, UR40, 0x26800, URZ ;  /* 0x0002680028047890 */ /* 0x000fe2000fffe03f */
[----:B0-----:R-:W-:Y:S01]  /*1a70*/  MOV R4, UR21 ;  /* 0x0000001500047c02 */ /* 0x001fe20008000f00 */
        /* <DEDUP_REMOVED lines=21> */
[----:B------:R-:W-:-:S06]  /*1bd0*/  UISETP.GE.AND UP0, UPT, UR53, 0x2, UPT ;  /* 0x000000023500788c */ /* 0x000fcc000bf06270 */
[----:B------:R-:W-:Y:S02]  /*1be0*/  PLOP3.LUT P1, PT, PT, PT, UP0, 0x80, 0x0 ;  /* 0x000000000000781c */ /* 0x000fe40003f2f008 */
        /* <DEDUP_REMOVED lines=19> */
[----:B------:R-:W-:-:S06]  /*1d20*/  UIADD3 UR53, UR53, -0x2, URZ ;  /* 0xfffffffe35357890 */ /* 0x000fcc000fffe03f */
[----:B0-----:R-:W-:-:S07]  /*1d30*/  IMAD.U32 R4, RZ, RZ, UR53 ;  /* 0x00000035ff047e24 */ /* 0x001fce000f8e00ff */
.L_x_3419:
[----:B------:R-:W-:Y:S01]  /*1d40*/  BAR.SYNC.DEFER_BLOCKING 0xe, 0x100 ;  /* 0x0384000000007b1d */ /* 0x000fe20000010000 */
[----:B-1----:R-:W-:Y:S01]  /*1d50*/  IMAD.U32 R5, RZ, RZ, UR39 ;  /* 0x00000027ff057e24 */ /* 0x002fe2000f8e00ff */
[----:B------:R-:W-:Y:S01]  /*1d60*/  UIADD3 UR39, UR39, 0x1, URZ ;  /* 0x0000000127277890 */ /* 0x000fe2000fffe03f */
[C---:B------:R-:W-:Y:S01]  /*1d70*/  ISETP.GT.AND P3, PT, R4.reuse, RZ, PT ;  /* 0x000000ff0400720c */ /* 0x040fe20003f64270 */
[----:B------:R-:W-:Y:S02]  /*1d80*/  VIADD R4, R4, 0xffffffff ;  /* 0xffffffff04047836 */ /* 0x000fe40000000000 */
[----:B------:R-:W-:Y:S01]  /*1d90*/  LEA R5, R5, R2, 0x6 ;  /* 0x0000000205057211 */ /* 0x000fe200078e30ff */
        /* <DEDUP_REMOVED lines=137> */
.L_x_3415:
[----:B------:R-:W-:Y:S01]  /*2630*/  ULEA UR21, UR39, UR40, 0x3 ;  /* 0x0000002827157291 */ /* 0x000fe2000f8e183f */
[----:B------:R-:W-:-:S05]  /*2640*/  IMAD.U32 R5, RZ, RZ, UR38 ;  /* 0x00000026ff057e24 */ /* 0x000fca000f8e00ff */
[----:B------:R-:W-:-:S04]  /*2650*/  SHF.L.U32 R5, R5, 0x1f, RZ ;  /* 0x0000001f05057819 */ /* 0x000fc800000006ff */
[----:B------:R0:W1:Y:S01]  /*2660*/  SYNCS.PHASECHK.TRANS64.TRYWAIT P1, [UR21+0x28c50], R5 ;  /* 0x028c5005ff0075a7 */ /* 0x0000620008020155 */
[----:B------:R-:W-:Y:S05]  /*2670*/  @!P0 BRA `(.L_x_3416) ;  /* 0x0000000000048947 */ /* 0x000fea0003800000 */
[----:B------:R-:W-:Y:S01]  /*2680*/  BPT.TRAP 0x1 ;  /* 0x000000040000795c */ /* 0x000fe20000300000 */
.L_x_3416:
[----:B-1----:R-:W-:Y:S05]  /*2690*/  @P1 BRA `(.L_x_3417) ;  /* 0x0000000000081947 */ /* 0x002fea0003800000 */
[----:B------:R-:W1:Y:S02]  /*26a0*/  SYNCS.PHASECHK.TRANS64.TRYWAIT P1, [UR21+0x28c50], R5 ;  /* 0x028c5005ff0075a7 */ /* 0x000e640008020155 */
[----:B-1----:R-:W-:Y:S05]  /*26b0*/  @!P1 BRA `(.L_x_3418) ;  /* 0x000000e800b89947 */ /* 0x002fea0003800000 */
.L_x_3417:
        /* <DEDUP_REMOVED lines=29> */
.L_x_3414:
[----:B------:R-:W-:Y:S01]  /*2890*/  BAR.SYNC.DEFER_BLOCKING 0xe, 0x100 ;  /* 0x0384000000007b1d */ /* 0x000fe20000010000 */
[----:B-1----:R-:W-:Y:S01]  /*28a0*/  IMAD.U32 R5, RZ, RZ, UR39 ;  /* 0x00000027ff057e24 */ /* 0x002fe2000f8e00ff */
        /* <DEDUP_REMOVED lines=140> */
.L_x_3410:
[----:B------:R-:W-:Y:S01]  /*3170*/  UISETP.GE.AND UP0, UPT, UR53, 0x1, UPT ;  /* 0x000000013500788c */ /* 0x000fe2000bf06270 */
[----:B------:R-:W-:-:S05]  /*3180*/  PLOP3.LUT P0, PT, PT, PT, PT, 0x80, 0x0 ;  /* 0x000000000000781c */ /* 0x000fca0003f0f070 */
[----:B------:R-:W-:-:S13]  /*3190*/  PLOP3.LUT P1, PT, PT, PT, UP0, 0x80, 0x0 ;  /* 0x000000000000781c */ /* 0x000fda0003f2f008 */
        /* <DEDUP_REMOVED lines=30> */
[----:B-1----:R-:W-:Y:S05]  /*3380*/  CALL.ABS.NOINC R14 ;  /* 0x000000000e007343 */ /* 0x002fea0003c00000 */
.L_x_3420:
[----:B------:R-:W-:Y:S01]  /*3390*/  ULEA.HI UR4, UR37, UR37, URZ, 0x1 ;  /* 0x0000002525047291 */ /* 0x000fe2000f8f083f */
[----:B------:R-:W-:-:S03]  /*33a0*/  IMAD.U32 R3, RZ, RZ, UR41 ;  /* 0x00000029ff037e24 */ /* 0x000fc6000f8e00ff */
[----:B------:R-:W-:Y:S02]  /*33b0*/  ULOP3.LUT UR4, UR4, 0xfffffffe, URZ, 0xc0, !UPT ;  /* 0xfffffffe04047892 */ /* 0x000fe4000f8ec03f */
[----:B------:R-:W-:Y:S02]  /*33c0*/  ISETP.NE.AND P0, PT, R3, 0x3, PT ;  /* 0x000000030300780c */ /* 0x000fe40003f05270 */
[----:B------:R-:W-:-:S06]  /*33d0*/  UIADD3 UR4, UR37, -UR4, URZ ;  /* 0x8000000425047290 */ /* 0x000fcc000fffe03f */
[----:B------:R-:W-:-:S04]  /*33e0*/  MOV R0, UR4 ;  /* 0x0000000400007c02 */ /* 0x000fc80008000f00 */
[----:B------:R-:W-:-:S04]  /*33f0*/  SHF.L.U32 R0, R0, 0x1f, RZ ;  /* 0x0000001f00007819 */ /* 0x000fc800000006ff */
[----:B------:R-:W0:Y:S02]  /*3400*/  SYNCS.PHASECHK.TRANS64.TRYWAIT P1, [UR40+0x28c00], R0 ;  /* 0x028c0000ff0075a7 */ /* 0x000e240008020168 */
[----:B0-----:R-:W-:Y:S05]  /*3410*/  @!P1 BRA `(.L_x_3421) ;  /* 0x000000dc00789947 */ /* 0x001fea0003800000 */
.L_x_3549:
[----:B------:R-:W-:Y:S05]  /*3420*/  @!P0 BRA `(.L_x_3422) ;  /* 0x0000000000048947 */ /* 0x000fea0003800000 */
[----:B------:R-:W-:Y:S01]  /*3430*/  BPT.TRAP 0x1 ;  /* 0x000000040000795c */ /* 0x000fe20000300000 */
.L_x_3422:
[----:B------:R-:W-:Y:S02]  /*3440*/  IMAD.U32 R7, RZ, RZ, UR39 ;  /* 0x00000027ff077e24 */ /* 0x000fe4000f8e00ff */
[----:B------:R-:W-:-:S03]  /*3450*/  IMAD.U32 R8, RZ, RZ, UR38 ;  /* 0x00000026ff087e24 */ /* 0x000fc6000f8e00ff */
[----:B------:R-:W-:Y:S02]  /*3460*/  LEA R7, R7, UR40, 0x3 ;  /* 0x0000002807077c11 */ /* 0x000fe4000f8e18ff */
[----:B------:R-:W-:-:S04]  /*3470*/  SHF.L.U32 R8, R8, 0x1f, RZ ;  /* 0x0000001f08087819 */ /* 0x000fc800000006ff */
[----:B------:R1:W2:Y:S01]  /*3480*/  SYNCS.PHASECHK.TRANS64.TRYWAIT P1, [R7+URZ+0x28c30], R8 ;  /* 0x028c3008070075a7 */ /* 0x0002a2000802017f */
[----:B------:R-:W-:Y:S05]  /*3490*/  @!P0 BRA `(.L_x_3423) ;  /* 0x0000000000048947 */ /* 0x000fea0003800000 */
[----:B------:R-:W-:Y:S01]  /*34a0*/  BPT.TRAP 0x1 ;  /* 0x000000040000795c */ /* 0x000fe20000300000 */
.L_x_3423:
[----:B--2---:R-:W-:Y:S05]  /*34b0*/  @P1 BRA `(.L_x_3424) ;  /* 0x0000000000081947 */ /* 0x004fea0003800000 */
[----:B------:R-:W2:Y:S02]  /*34c0*/  SYNCS.PHASECHK.TRANS64.TRYWAIT P1, [R7+URZ+0x28c30], R8 ;  /* 0x028c3008070075a7 */ /* 0x000ea4000802017f */
[----:B--2---:R-:W-:Y:S05]  /*34d0*/  @!P1 BRA `(.L_x_3425) ;  /* 0x000000dc00609947 */ /* 0x004fea0003800000 */
.L_x_3424:
[----:B0-----:R-:W0:Y:S01]  /*34e0*/  S2R R0, SR_TID.X ;  /* 0x0000000000007919 */ /* 0x001e220000002100 */
[----:B------:R-:W-:-:S04]  /*34f0*/  UIADD3 UR4, UR40, 0x22400, URZ ;  /* 0x0002240028047890 */ /* 0x000fc8000fffe03f */
[----:B------:R-:W-:-:S04]  /*3500*/  USHF.R.U32.HI UR4, URZ, 0x4, UR4 ;  /* 0x000000043f047899 */ /* 0x000fc80008011604 */
[----:B------:R-:W-:Y:S01]  /*3510*/  ULOP3.LUT UR4, UR4, 0x3fff, URZ, 0xc0, !UPT ;  /* 0x00003fff04047892 */ /* 0x000fe2000f8ec03f */
[----:B0-----:R-:W-:-:S05]  /*3520*/  LOP3.LUT R3, R0, 0x7f, RZ, 0xc0, !PT ;  /* 0x0000007f00037812 */ /* 0x001fca00078ec0ff */
[----:B------:R-:W-:Y:S01]  /*3530*/  MOV R0, UR4 ;  /* 0x0000000400007c02 */ /* 0x000fe20008000f00 */
        /* <DEDUP_REMOVED lines=9> */
[----:B------:R-:W-:Y:S01]  /*35d0*/  IMAD.U32 R5, RZ, RZ, UR52 ;  /* 0x00000034ff057e24 */ /* 0x000fe2000f8e00ff */
[----:B------:R-:W-:Y:S01]  /*35e0*/  UMOV UR7, 0x40000040 ;  /* 0x4000004000077882 */ /* 0x000fe20000000000 */
[----:B------:R-:W-:Y:S01]  /*35f0*/  UMOV UR5, 0x40000040 ;  /* 0x4000004000057882 */ /* 0x000fe20000000000 */
[----:B------:R-:W-:Y:S01]  /*3600*/  ULOP3.LUT UR4, UR4, 0x3fff, URZ, 0xc0, !UPT ;  /* 0x00003fff04047892 */ /* 0x000fe2000f8ec03f */
[----:B------:R-:W-:Y:S01]  /*3610*/  IMAD R5, R5, 0x40, R2 ;  /* 0x0000004005057824 */ /* 0x000fe200078e0202 */
[----:B------:R-:W-:Y:S01]  /*3620*/  UMOV UR11, 0x40000040 ;  /* 0x40000040000b7882 */ /* 0x000fe20000000000 */
[----:B------:R-:W-:Y:S01]  /*3630*/  UMOV UR9, 0x40000040 ;  /* 0x4000004000097882 */ /* 0x000fe20000000000 */
[----:B------:R-:W-:-:S02]  /*3640*/  ULEA UR18, UR39, UR18, 0x9 ;  /* 0x0000001227127291 */ /* 0x000fc4000f8e483f */
[----:B------:R-:W-:Y:S02]  /*3650*/  ULOP3.LUT UR16, UR4, 0x10000, URZ, 0xfc, !UPT ;  /* 0x0001000004107892 */ /* 0x000fe4000f8efc3f */
[----:B------:R-:W-:Y:S02]  /*3660*/  UIADD3 UR6, UR18, 0x2, URZ ;  /* 0x0000000212067890 */ /* 0x000fe4000fffe03f */
[----:B------:R-:W-:Y:S02]  /*3670*/  UIADD3 UR4, UR16, 0x2, URZ ;  /* 0x0000000210047890 */ /* 0x000fe4000fffe03f */
[----:B------:R-:W-:Y:S02]  /*3680*/  UIADD3 UR10, UR18, 0x4, URZ ;  /* 0x00000004120a7890 */ /* 0x000fe4000fffe03f */
[----:B------:R-:W-:Y:S02]  /*3690*/  UIADD3 UR8, UR16, 0x4, URZ ;  /* 0x0000000410087890 */ /* 0x000fe4000fffe03f */
[----:B------:R-:W-:Y:S01]  /*36a0*/  HGMMA.64x64x16.F32 R24, gdesc[UR16], RZ, !UPT, gsb0 ;  /* 0x00e00000101879f0 */ /* 0x000fe2000c0008ff */
[----:B------:R-:W-:-:S02]  /*36b0*/  UIADD3 UR14, UR18, 0x6, URZ ;  /* 0x00000006120e7890 */ /* 0x000fc4000fffe03f */
[----:B------:R-:W-:Y:S01]  /*36c0*/  UIADD3 UR12, UR16, 0x6, URZ ;  /* 0x00000006100c7890 */ /* 0x000fe2000fffe03f */
[----:B------:R-:W-:Y:S01]  /*36d0*/  UMOV UR15, 0x40000040 ;  /* 0x40000040000f7882 */ /* 0x000fe20000000000 */
[----:B------:R-:W-:Y:S01]  /*36e0*/  UMOV UR13, 0x40000040 ;  /* 0x40000040000d7882 */ /* 0x000fe20000000000 */
[----:B------:R-:W-:Y:S02]  /*36f0*/  WARPGROUP.DEPBAR.LE gsb0, 0x0 ;  /* 0x00008000000079c5 */ /* 0x000fe40000010000 */
[----:B------:R-:W-:-:S06]  /*3700*/  WARPGROUP.ARRIVE ;  /* 0x00000000000079c5 */ /* 0x000fcc0000000000 */
[----:B------:R-:W-:Y:S01]  /*3710*/  HGMMA.64x64x16.F32 R24, gdesc[UR4], R24, gsb0 ;  /* 0x00e00000041879f0 */ /* 0x000fe20008000818 */
[----:B------:R-:W-:Y:S02]  /*3720*/  UMOV UR6, 0x40 ;  /* 0x0000004000067882 */ /* 0x000fe40000000000 */
[----:B------:R-:W-:-:S04]  /*3730*/  UIMAD UR6, UR53, -0x40, UR6 ;  /* 0xffffffc0350678a4 */ /* 0x000fc8000f8e0206 */
[----:B------:R-:W-:Y:S02]  /*3740*/  UIADD3 UR7, UR50, 0x1, UR6 ;  /* 0x0000000132077890 */ /* 0x000fe4000fffe006 */
[----:B------:R-:W-:-:S04]  /*3750*/  MOV R3, UR6 ;  /* 0x0000000600037c02 */ /* 0x000fc80008000f00 */
[----:B------:R-:W-:Y:S01]  /*3760*/  IMAD.U32 R9, RZ, RZ, UR7 ;  /* 0x00000007ff097e24 */ /* 0x000fe2000f8e00ff */
[----:B------:R-:W-:-:S04]  /*3770*/  IADD3 R3, -R16, UR50, R3 ;  /* 0x0000003210037c10 */ /* 0x000fc8000fffe103 */
[----:B------:R-:W-:-:S04]  /*3780*/  IADD3 R4, R9, -UR51, -R16 ;  /* 0x8000003309047c10 */ /* 0x000fc8000fffe810 */
[----:B------:R-:W-:-:S04]  /*3790*/  IADD3 R6, R4, 0x8, R5 ;  /* 0x0000000804067810 */ /* 0x000fc80007ffe005 */
[----:B------:R-:W-:Y:S02]  /*37a0*/  VIMNMX R6, R3, R6, PT ;  /* 0x0000000603067248 */ /* 0x000fe40003fe0100 */
[----:B------:R-:W-:Y:S02]  /*37b0*/  VIADDMNMX R3, R5, R4, R3, PT ;  /* 0x0000000405037246 */ /* 0x000fe40003800103 */
[C---:B------:R-:W-:Y:S02]  /*37c0*/  ISETP.GT.AND P2, PT, R6.reuse, RZ, PT ;  /* 0x000000ff0600720c */ /* 0x040fe40003f44270 */
[C---:B------:R-:W-:Y:S02]  /*37d0*/  ISETP.GT.AND P3, PT, R6.reuse, 0x1, PT ;  /* 0x000000010600780c */ /* 0x040fe40003f64270 */
[----:B------:R-:W-:Y:S02]  /*37e0*/  ISETP.GT.AND P4, PT, R6, 0x8, PT ;  /* 0x000000080600780c */ /* 0x000fe40003f84270 */
[----:B------:R-:W-:Y:S01]  /*37f0*/  ISETP.GT.AND P5, PT, R3, 0x28, PT ;  /* 0x000000280300780c */ /* 0x000fe20003fa4270 */
[----:B------:R-:W-:-:S02]  /*3800*/  WARPGROUP.DEPBAR.LE gsb0, 0x0 ;  /* 0x00008000000079c5 */ /* 0x000fc40000010000 */
[----:B------:R-:W-:-:S06]  /*3810*/  WARPGROUP.ARRIVE ;  /* 0x00000000000079c5 */ /* 0x000fcc0000000000 */
[----:B------:R-:W-:Y:S01]  /*3820*/  HGMMA.64x64x16.F32 R24, gdesc[UR8], R24, gsb0 ;  /* 0x00e00000081879f0 */ /* 0x000fe20008000818 */
[----:B------:R-:W-:Y:S02]  /*3830*/  ULDC UR10, c[0x0][0x9d8] ;  /* 0x00027600000a7ab9 */ /* 0x000fe40000000800 */
        /* <DEDUP_REMOVED lines=29> */
[----:B------:R-:W-:Y:S01]  /*3a10*/  ISETP.GT.AND P2, PT, R6, 0x9, PT ;  /* 0x000000090600780c */ /* 0x000fe20003f44270 */
[----:B------:R-:W-:Y:S01]  /*3a20*/  FMUL.FTZ R33, R33, UR10 ;  /* 0x0000000a21217c20 */ /* 0x000fe20008410000 */
[----:B------:R-:W-:Y:S01]  /*3a30*/  FMUL.FTZ R36, R36, UR10 ;  /* 0x0000000a24247c20 */ /* 0x000fe20008410000 */
[----:B------:R-:W-:Y:S01]  /*3a40*/  FMUL.FTZ R37, R37, UR10 ;  /* 0x0000000a25257c20 */ /* 0x000fe20008410000 */
[----:B------:R-:W-:Y:S01]  /*3a50*/  FMUL.FTZ R40, R40, UR10 ;  /* 0x0000000a28287c20 */ /* 0x000fe20008410000 */
[----:B------:R-:W0:Y:S01]  /*3a60*/  MUFU.TANH R31, R31 ;  /* 0x0000001f001f7308 */ /* 0x000e220000002400 */
[----:B---3--:R-:W-:Y:S01]  /*3a70*/  FSEL R27, R27, -INF , P3 ;  /* 0xff8000001b1b7808 */ /* 0x008fe20001800000 */
[----:B------:R-:W-:Y:S01]  /*3a80*/  FMUL.FTZ R41, R41, UR10 ;  /* 0x0000000a29297c20 */ /* 0x000fe20008410000 */
[----:B------:R-:W-:Y:S01]  /*3a90*/  ISETP.GT.AND P3, PT, R6, 0x10, PT ;  /* 0x000000100600780c */ /* 0x000fe20003f64270 */
[----:B------:R-:W-:Y:S01]  /*3aa0*/  FMUL.FTZ R44, R44, UR10 ;  /* 0x0000000a2c2c7c20 */ /* 0x000fe20008410000 */
[----:B------:R-:W-:Y:S01]  /*3ab0*/  FMNMX.FTZ R9, R26, R27, !PT ;  /* 0x0000001b1a097209 */ /* 0x000fe20007810000 */
[----:B------:R-:W-:Y:S01]  /*3ac0*/  FMUL.FTZ R45, R45, UR10 ;  /* 0x0000000a2d2d7c20 */ /* 0x000fe20008410000 */
[----:B------:R-:W-:Y:S01]  /*3ad0*/  FMUL.FTZ R48, R48, UR10 ;  /* 0x0000000a30307c20 */ /* 0x000fe20008410000 */
[----:B------:R-:W3:Y:S01]  /*3ae0*/  MUFU.TANH R34, R34 ;  /* 0x0000002200227308 */ /* 0x000ee20000002400 */
[----:B----4-:R-:W-:Y:S01]  /*3af0*/  FSEL R30, R30, -INF , P4 ;  /* 0xff8000001e1e7808 */ /* 0x010fe20002000000 */
[----:B------:R-:W-:Y:S01]  /*3b00*/  FMUL.FTZ R49, R49, UR10 ;  /* 0x0000000a31317c20 */ /* 0x000fe20008410000 */
[----:B------:R-:W-:Y:S01]  /*3b10*/  ISETP.GT.AND P4, PT, R3, 0x8, PT ;  /* 0x000000080300780c */ /* 0x000fe20003f84270 */
[----:B------:R-:W-:Y:S01]  /*3b20*/  FMUL.FTZ R52, R52, UR10 ;  /* 0x0000000a34347c20 */ /* 0x000fe20008410000 */
[----:B------:R-:W-:Y:S01]  /*3b30*/  FMNMX.FTZ R10, R30, R9, !PT ;  /* 0x000000091e0a7209 */ /* 0x000fe20007810000 */
[----:B------:R-:W-:Y:S01]  /*3b40*/  FMUL.FTZ R53, R53, UR10 ;  /* 0x0000000a35357c20 */ /* 0x000fe20008410000 */
[----:B------:R-:W-:Y:S01]  /*3b50*/  ULDC UR10, c[0x0][0x988] ;  /* 0x00026200000a7ab9 */ /* 0x000fe20000000800 */
[----:B------:R-:W4:Y:S01]  /*3b60*/  MUFU.TANH R35, R35 ;  /* 0x0000002300237308 */ /* 0x000f220000002400 */
[----:B0-----:R-:W-:-:S02]  /*3b70*/  FSEL R31, R31, -INF , P2 ;  /* 0xff8000001f1f7808 */ /* 0x001fc40001000000 */
[----:B------:R-:W-:Y:S02]  /*3b80*/  ISETP.GT.AND P2, PT, R6, 0x11, PT ;  /* 0x000000110600780c */ /* 0x000fe40003f44270 */
[----:B------:R-:W-:-:S03]  /*3b90*/  FMNMX.FTZ R9, R31, R10, !PT ;  /* 0x0000000a1f097209 */ /* 0x000fc60007810000 */
[----:B------:R-:W0:Y:S01]  /*3ba0*/  MUFU.TANH R38, R38 ;  /* 0x0000002600267308 */ /* 0x000e220000002400 */
[----:B---3--:R-:W-:Y:S02]  /*3bb0*/  FSEL R34, R34, -INF , P3 ;  /* 0xff80000022227808 */ /* 0x008fe40001800000 */
[----:B------:R-:W-:Y:S02]  /*3bc0*/  ISETP.GT.AND P3, PT, R6, 0x18, PT ;  /* 0x000000180600780c */ /* 0x000fe40003f64270 */
[----:B------:R-:W-:-:S03]  /*3bd0*/  FMNMX.FTZ R10, R34, R9, !PT ;  /* 0x00000009220a7209 */ /* 0x000fc60007810000 */
[----:B------:R-:W3:Y:S01]  /*3be0*/  MUFU.TANH R39, R39 ;  /* 0x0000002700277308 */ /* 0x000ee20000002400 */
[----:B----4-:R-:W-:Y:S02]  /*3bf0*/  FSEL R35, R35, -INF , P2 ;  /* 0xff80000023237808 */ /* 0x010fe40001000000 */
[----:B------:R-:W-:Y:S02]  /*3c00*/  ISETP.GT.AND P2, PT, R6, 0x19, PT ;  /* 0x000000190600780c */ /* 0x000fe40003f44270 */
[----:B------:R-:W-:-:S03]  /*3c10*/  FMNMX.FTZ R9, R35, R10, !PT ;  /* 0x0000000a23097209 */ /* 0x000fc60007810000 */
[----:B------:R-:W4:Y:S01]  /*3c20*/  MUFU.TANH R42, R42 ;  /* 0x0000002a002a7308 */ /* 0x000f220000002400 */
[----:B0-----:R-:W-:Y:S02]  /*3c30*/  FSEL R38, R38, -INF , P3 ;  /* 0xff80000026267808 */ /* 0x001fe40001800000 */
        /* <DEDUP_REMOVED lines=36> */
[----:B------:R-:W-:Y:S02]  /*3e80*/  ISETP.GT.AND P2, PT, R3, RZ, PT ;  /* 0x000000ff0300720c */ /* 0x000fe40003f44270 */
[----:B------:R-:W-:-:S03]  /*3e90*/  FMNMX.FTZ R6, R55, R6, !PT ;  /* 0x0000000637067209 */ /* 0x000fc60007810000 */
[----:B------:R-:W0:Y:S01]  /*3ea0*/  MUFU.TANH R28, R28 ;  /* 0x0000001c001c7308 */ /* 0x000e220000002400 */
[----:B---3--:R-:W-:Y:S01]  /*3eb0*/  FSEL R24, R24, -INF , P2 ;  /* 0xff80000018187808 */ /* 0x008fe20001000000 */
[----:B------:R-:W3:Y:S01]  /*3ec0*/  SHFL.BFLY PT, R9, R6, 0x2, 0x1f ;  /* 0x0c401f0006097f89 */ /* 0x000ee200000e0000 */
[----:B------:R-:W-:-:S05]  /*3ed0*/  ISETP.GT.AND P2, PT, R3, 0x9, PT ;  /* 0x000000090300780c */ /* 0x000fca0003f44270 */
[----:B------:R-:W5:Y:S01]  /*3ee0*/  MUFU.TANH R29, R29 ;  /* 0x0000001d001d7308 */ /* 0x000f620000002400 */
[----:B----4-:R-:W-:Y:S02]  /*3ef0*/  FSEL R25, R25, -INF , P3 ;  /* 0xff80000019197808 */ /* 0x010fe40001800000 */
[----:B------:R-:W-:Y:S02]  /*3f00*/  ISETP.GT.AND P3, PT, R3, 0x10, PT ;  /* 0x000000100300780c */ /* 0x000fe40003f64270 */
[----:B------:R-:W-:-:S03]  /*3f10*/  FMNMX.FTZ R5, R24, R25, !PT ;  /* 0x0000001918057209 */ /* 0x000fc60007810000 */
[----:B------:R-:W4:Y:S01]  /*3f20*/  MUFU.TANH R32, R32 ;  /* 0x0000002000207308 */ /* 0x000f220000002400 */
[----:B0-----:R-:W-:Y:S02]  /*3f30*/  FSEL R28, R28, -INF , P4 ;  /* 0xff8000001c1c7808 */ /* 0x001fe40002000000 */
[----:B------:R-:W-:-:S05]  /*3f40*/  ISETP.GT.AND P4, PT, R3, 0x19, PT ;  /* 0x000000190300780c */ /* 0x000fca0003f84270 */
[----:B------:R-:W0:Y:S01]  /*3f50*/  MUFU.TANH R33, R33 ;  /* 0x0000002100217308 */ /* 0x000e220000002400 */
[----:B-----5:R-:W-:Y:S02]  /*3f60*/  FSEL R29, R29, -INF , P2 ;  /* 0xff8000001d1d7808 */ /* 0x020fe40001000000 */
[----:B---3--:R-:W-:Y:S02]  /*3f70*/  FMNMX.FTZ R9, R6, R9, !PT ;  /* 0x0000000906097209 */ /* 0x008fe40007810000 */
[----:B------:R-:W-:-:S03]  /*3f80*/  ISETP.GT.AND P2, PT, R3, 0x11, PT ;  /* 0x000000110300780c */ /* 0x000fc60003f44270 */
[----:B------:R-:W3:Y:S01]  /*3f90*/  SHFL.BFLY PT, R6, R9, 0x1, 0x1f ;  /* 0x0c201f0009067f89 */ /* 0x000ee200000e0000 */
[----:B------:R-:W5:Y:S01]  /*3fa0*/  MUFU.TANH R36, R36 ;  /* 0x0000002400247308 */ /* 0x000f620000002400 */
[----:B----4-:R-:W-:Y:S02]  /*3fb0*/  FSEL R32, R32, -INF , P3 ;  /* 0xff80000020207808 */ /* 0x010fe40001800000 */
[----:B------:R-:W-:-:S05]  /*3fc0*/  ISETP.GT.AND P3, PT, R3, 0x18, PT ;  /* 0x000000180300780c */ /* 0x000fca0003f64270 */
[----:B------:R-:W4:Y:S01]  /*3fd0*/  MUFU.TANH R37, R37 ;  /* 0x0000002500257308 */ /* 0x000f220000002400 */
[----:B0-----:R-:W-:Y:S02]  /*3fe0*/  FSEL R33, R33, -INF , P2 ;  /* 0xff80000021217808 */ /* 0x001fe40001000000 */
[----:B------:R-:W-:-:S05]  /*3ff0*/  ISETP.GT.AND P2, PT, R3, 0x20, PT ;  /* 0x000000200300780c */ /* 0x000fca0003f44270 */
[----:B------:R-:W0:Y:S01]  /*4000*/  MUFU.TANH R40, R40 ;  /* 0x0000002800287308 */ /* 0x000e220000002400 */
[----:B-----5:R-:W-:Y:S02]  /*4010*/  FSEL R36, R36, -INF , P3 ;  /* 0xff80000024247808 */ /* 0x020fe40001800000 */
[----:B------:R-:W-:Y:S02]  /*4020*/  ISETP.GT.AND P3, PT, R3, 0x21, PT ;  /* 0x000000210300780c */ /* 0x000fe40003f64270 */
[----:B---3--:R-:W-:-:S03]  /*4030*/  FMNMX.FTZ R4, R9, R6, !PT ;  /* 0x0000000609047209 */ /* 0x008fc60007810000 */
[----:B------:R-:W3:Y:S01]  /*4040*/  MUFU.TANH R41, R41 ;  /* 0x0000002900297308 */ /* 0x000ee20000002400 */
[----:B------:R-:W-:Y:S02]  /*4050*/  FMNMX.FTZ R6, R28, R5, !PT ;  /* 0x000000051c067209 */ /* 0x000fe40007810000 */
[----:B----4-:R-:W-:Y:S01]  /*4060*/  FSEL R37, R37, -INF , P4 ;  /* 0xff80000025257808 */ /* 0x010fe20002000000 */
[----:B------:R-:W-:Y:S01]  /*4070*/  FMUL.FTZ R9, R4, UR10 ;  /* 0x0000000a04097c20 */ /* 0x000fe20008410000 */
[----:B------:R-:W-:Y:S02]  /*4080*/  FMNMX.FTZ R5, R29, R6, !PT ;  /* 0x000000061d057209 */ /* 0x000fe40007810000 */
[----:B------:R-:W-:Y:S01]  /*4090*/  ISETP.GT.AND P4, PT, R3, 0x29, PT ;  /* 0x000000290300780c */ /* 0x000fe20003f84270 */
[----:B------:R-:W4:Y:S01]  /*40a0*/  MUFU.TANH R44, R44 ;  /* 0x0000002c002c7308 */ /* 0x000f220000002400 */
[----:B------:R-:W-:Y:S02]  /*40b0*/  FMNMX.FTZ R6, R32, R5, !PT ;  /* 0x0000000520067209 */ /* 0x000fe40007810000 */
[----:B0-----:R-:W-:-:S02]  /*40c0*/  FSEL R40, R40, -INF , P2 ;  /* 0xff80000028287808 */ /* 0x001fc40001000000 */
[----:B------:R-:W-:Y:S02]  /*40d0*/  FMNMX.FTZ R5, R33, R6, !PT ;  /* 0x0000000621057209 */ /* 0x000fe40007810000 */
[----:B------:R-:W-:Y:S01]  /*40e0*/  ISETP.GT.AND P2, PT, R3, 0x30, PT ;  /* 0x000000300300780c */ /* 0x000fe20003f44270 */
[----:B------:R-:W0:Y:S01]  /*40f0*/  MUFU.TANH R45, R45 ;  /* 0x0000002d002d7308 */ /* 0x000e220000002400 */
[----:B------:R-:W-:Y:S02]  /*4100*/  FMNMX.FTZ R6, R36, R5, !PT ;  /* 0x0000000524067209 */ /* 0x000fe40007810000 */
[----:B---3--:R-:W-:Y:S02]  /*4110*/  FSEL R41, R41, -INF , P3 ;  /* 0xff80000029297808 */ /* 0x008fe40001800000 */
[----:B------:R-:W-:Y:S02]  /*4120*/  FMNMX.FTZ R5, R37, R6, !PT ;  /* 0x0000000625057209 */ /* 0x000fe40007810000 */
[----:B------:R-:W-:Y:S01]  /*4130*/  FSETP.NEU.FTZ.AND P3, PT, R4, -INF , PT ;  /* 0xff8000000400780b */ /* 0x000fe20003f7d000 */
[----:B------:R-:W3:Y:S01]  /*4140*/  MUFU.TANH R48, R48 ;  /* 0x0000003000307308 */ /* 0x000ee20000002400 */
[----:B------:R-:W-:-:S02]  /*4150*/  FMNMX.FTZ R6, R40, R5, !PT ;  /* 0x0000000528067209 */ /* 0x000fc40007810000 */
[----:B----4-:R-:W-:Y:S02]  /*4160*/  FSEL R44, R44, -INF , P5 ;  /* 0xff8000002c2c7808 */ /* 0x010fe40002800000 */
[----:B------:R-:W-:Y:S02]  /*4170*/  FMNMX.FTZ R5, R41, R6, !PT ;  /* 0x0000000629057209 */ /* 0x000fe40007810000 */
[----:B------:R-:W-:Y:S01]  /*4180*/  FSEL R9, R9, RZ, P3 ;  /* 0x000000ff09097208 */ /* 0x000fe20001800000 */
[----:B------:R-:W4:Y:S01]  /*4190*/  MUFU.TANH R49, R49 ;  /* 0x0000003100317308 */ /* 0x000f220000002400 */
[----:B0-----:R-:W-:Y:S02]  /*41a0*/  FSEL R45, R45, -INF , P4 ;  /* 0xff8000002d2d7808 */ /* 0x001fe40002000000 */
[----:B------:R-:W-:Y:S01]  /*41b0*/  FMNMX.FTZ R6, R44, R5, !PT ;  /* 0x000000052c067209 */ /* 0x000fe20007810000 */
[--C-:B------:R-:W-:Y:S01]  /*41c0*/  FFMA.FTZ R26, R26, UR10, -R9.reuse ;  /* 0x0000000a1a1a7c23 */ /* 0x100fe20008010809 */
[----:B------:R-:W-:Y:S01]  /*41d0*/  ISETP.GT.AND P3, PT, R3, 0x31, PT ;  /* 0x000000310300780c */ /* 0x000fe20003f64270 */
[--C-:B------:R-:W-:Y:S01]  /*41e0*/  FFMA.FTZ R27, R27, UR10, -R9.reuse ;  /* 0x0000000a1b1b7c23 */ /* 0x100fe20008010809 */
[----:B------:R-:W-:Y:S01]  /*41f0*/  FMNMX.FTZ R5, R45, R6, !PT ;  /* 0x000000062d057209 */ /* 0x000fe20007810000 */
[----:B------:R-:W0:Y:S01]  /*4200*/  MUFU.TANH R52, R52 ;  /* 0x0000003400347308 */ /* 0x000e220000002400 */
[----:B---3--:R-:W-:Y:S01]  /*4210*/  FSEL R48, R48, -INF , P2 ;  /* 0xff80000030307808 */ /* 0x008fe20001000000 */
[--C-:B------:R-:W-:Y:S01]  /*4220*/  FFMA.FTZ R30, R30, UR10, -R9.reuse ;  /* 0x0000000a1e1e7c23 */ /* 0x100fe20008010809 */
[----:B------:R-:W-:Y:S01]  /*4230*/  ISETP.GT.AND P2, PT, R3, 0x38, PT ;  /* 0x000000380300780c */ /* 0x000fe20003f44270 */
[--C-:B------:R-:W-:Y:S01]  /*4240*/  FFMA.FTZ R31, R31, UR10, -R9.reuse ;  /* 0x0000000a1f1f7c23 */ /* 0x100fe20008010809 */
[----:B------:R-:W-:Y:S01]  /*4250*/  FMNMX.FTZ R6, R48, R5, !PT ;  /* 0x0000000530067209 */ /* 0x000fe20007810000 */
[--C-:B------:R-:W-:Y:S01]  /*4260*/  FFMA.FTZ R34, R34, UR10, -R9.reuse ;  /* 0x0000000a22227c23 */ /* 0x100fe20008010809 */
[--C-:B------:R-:W-:Y:S01]  /*4270*/  FFMA.FTZ R35, R35, UR10, -R9.reuse ;  /* 0x0000000a23237c23 */ /* 0x100fe20008010809 */
[----:B------:R-:W3:Y:S01]  /*4280*/  MUFU.TANH R53, R53 ;  /* 0x0000003500357308 */ /* 0x000ee20000002400 */
        /* <DEDUP_REMOVED lines=8> */
[----:B0-----:R-:W-:Y:S01]  /*4310*/  FSEL R52, R52, -INF , P2 ;  /* 0xff80000034347808 */ /* 0x001fe20001000000 */
[--C-:B------:R-:W-:Y:S01]  /*4320*/  FFMA.FTZ R46, R46, UR10, -R9.reuse ;  /* 0x0000000a2e2e7c23 */ /* 0x100fe20008010809 */
[--C-:B------:R-:W-:Y:S01]  /*4330*/  FFMA.FTZ R47, R47, UR10, -R9.reuse ;  /* 0x0000000a2f2f7c23 */ /* 0x100fe20008010809 */
[--C-:B------:R-:W-:Y:S01]  /*4340*/  FFMA.FTZ R50, R50, UR10, -R9.reuse ;  /* 0x0000000a32327c23 */ /* 0x100fe20008010809 */
[----:B------:R-:W-:Y:S01]  /*4350*/  FMNMX.FTZ R6, R52, R3, !PT ;  /* 0x0000000334067209 */ /* 0x000fe20007810000 */
[--C-:B------:R-:W-:Y:S01]  /*4360*/  FFMA.FTZ R51, R51, UR10, -R9.reuse ;  /* 0x0000000a33337c23 */ /* 0x100fe20008010809 */
[--C-:B------:R-:W-:Y:S01]  /*4370*/  FFMA.FTZ R54, R54, UR10, -R9.reuse ;  /* 0x0000000a36367c23 */ /* 0x100fe20008010809 */
[----:B------:R-:W0:Y:S01]  /*4380*/  MUFU.EX2 R27, R27 ;  /* 0x0000001b001b7308 */ /* 0x000e220000000800 */
[----:B---3--:R-:W-:Y:S01]  /*4390*/  FSEL R53, R53, -INF , P3 ;  /* 0xff80000035357808 */ /* 0x008fe20001800000 */
[----:B------:R-:W-:-:S03]  /*43a0*/  FFMA.FTZ R9, R55, UR10, -R9 ;  /* 0x0000000a37097c23 */ /* 0x000fc60008010809 */
[----:B------:R-:W-:-:S03]  /*43b0*/  FMNMX.FTZ R6, R53, R6, !PT ;  /* 0x0000000635067209 */ /* 0x000fc60007810000 */
[----:B------:R-:W-:Y:S02]  /*43c0*/  MUFU.EX2 R30, R30 ;  /* 0x0000001e001e7308 */ /* 0x000fe40000000800 */
[----:B------:R-:W3:Y:S06]  /*43d0*/  SHFL.BFLY PT, R3, R6, 0x2, 0x1f ;  /* 0x0c401f0006037f89 */ /* 0x000eec00000e0000 */
[----:B------:R-:W4:Y:S01]  /*43e0*/  MUFU.EX2 R31, R31 ;  /* 0x0000001f001f7308 */ /* 0x000f220000000800 */
[----:B0-----:R-:W-:-:S07]  /*43f0*/  F2FP.F16.F32.PACK_AB R153, R27, R26 ;  /* 0x0000001a1b99723e */ /* 0x001fce00000000ff */
[----:B------:R-:W-:Y:S08]  /*4400*/  MUFU.EX2 R34, R34 ;  /* 0x0000002200227308 */ /* 0x000ff00000000800 */
[----:B------:R-:W0:Y:S01]  /*4410*/  MUFU.EX2 R35, R35 ;  /* 0x0000002300237308 */ /* 0x000e220000000800 */
[----:B----4-:R-:W-:Y:S02]  /*4420*/  F2FP.F16.F32.PACK_AB R155, R31, R30 ;  /* 0x0000001e1f9b723e */ /* 0x010fe400000000ff */
[----:B---3--:R-:W-:-:S05]  /*4430*/  FMNMX.FTZ R3, R6, R3, !PT ;  /* 0x0000000306037209 */ /* 0x008fca0007810000 */
[----:B------:R-:W3:Y:S01]  /*4440*/  SHFL.BFLY PT, R6, R3, 0x1, 0x1f ;  /* 0x0c201f0003067f89 */ /* 0x000ee200000e0000 */
[----:B------:R-:W-:Y:S08]  /*4450*/  MUFU.EX2 R38, R38 ;  /* 0x0000002600267308 */ /* 0x000ff00000000800 */
[----:B------:R-:W4:Y:S01]  /*4460*/  MUFU.EX2 R39, R39 ;  /* 0x0000002700277308 */ /* 0x000f220000000800 */
[----:B0-----:R-:W-:-:S07]  /*4470*/  F2FP.F16.F32.PACK_AB R157, R35, R34 ;  /* 0x00000022239d723e */ /* 0x001fce00000000ff */
[----:B------:R-:W-:Y:S01]  /*4480*/  MUFU.EX2 R42, R42 ;  /* 0x0000002a002a7308 */ /* 0x000fe20000000800 */
[----:B---3--:R-:W-:-:S07]  /*4490*/  FMNMX.FTZ R5, R3, R6, !PT ;  /* 0x0000000603057209 */ /* 0x008fce0007810000 */
[----:B------:R-:W0:Y:S01]  /*44a0*/  MUFU.EX2 R43, R43 ;  /* 0x0000002b002b7308 */ /* 0x000e220000000800 */
        /* <DEDUP_REMOVED lines=15> */
[----:B------:R-:W-:Y:S02]  /*45a0*/  @!P1 VIADD R3, R7, 0x28c40 ;  /* 0x00028c4007039836 */ /* 0x000fe40000000000 */
[--C-:B------:R-:W-:Y:S01]  /*45b0*/  FFMA.FTZ R37, R37, UR10, -R6.reuse ;  /* 0x0000000a25257c23 */ /* 0x100fe20008010806 */
[----:B------:R-:W-:Y:S01]  /*45c0*/  FFMA.FTZ R40, R40, UR10, -R6 ;  /* 0x0000000a28287c23 */ /* 0x000fe20008010806 */
[----:B------:R-:W-:Y:S01]  /*45d0*/  FADD.FTZ R13, R31, R10 ;  /* 0x0000000a1f0d7221 */ /* 0x000fe20000010000 */
[--C-:B------:R-:W-:Y:S01]  /*45e0*/  FFMA.FTZ R41, R41, UR10, -R6.reuse ;  /* 0x0000000a29297c23 */ /* 0x100fe20008010806 */
[----:B------:R-:W3:Y:S01]  /*45f0*/  MUFU.EX2 R25, R25 ;  /* 0x0000001900197308 */ /* 0x000ee20000000800 */
[----:B------:R-:W-:Y:S01]  /*4600*/  @!P1 PRMT R3, RZ, 0x654, R3 ;  /* 0x00000654ff039816 */ /* 0x000fe20000000003 */
[----:B------:R-:W-:Y:S01]  /*4610*/  FADD.FTZ R12, R34, R13 ;  /* 0x0000000d220c7221 */ /* 0x000fe20000010000 */
[--C-:B------:R-:W-:Y:S01]  /*4620*/  FFMA.FTZ R44, R44, UR10, -R6.reuse ;  /* 0x0000000a2c2c7c23 */ /* 0x100fe20008010806 */
[--C-:B------:R-:W-:Y:S01]  /*4630*/  FFMA.FTZ R45, R45, UR10, -R6.reuse ;  /* 0x0000000a2d2d7c23 */ /* 0x100fe20008010806 */
[----:B------:R4:W-:Y:S01]  /*4640*/  @!P1 SYNCS.ARRIVE.TRANS64.RED.A1T0 RZ, [R3+URZ], RZ ;  /* 0x000000ff03ff99a7 */ /* 0x0009e2000810043f */
[--C-:B------:R-:W-:Y:S01]  /*4650*/  FFMA.FTZ R48, R48, UR10, -R6.reuse ;  /* 0x0000000a30307c23 */ /* 0x100fe20008010806 */
[--C-:B------:R-:W-:Y:S01]  /*4660*/  FFMA.FTZ R49, R49, UR10, -R6.reuse ;  /* 0x0000000a31317c23 */ /* 0x100fe20008010806 */
[----:B------:R-:W5:Y:S01]  /*4670*/  MUFU.EX2 R28, R28 ;  /* 0x0000001c001c7308 */ /* 0x000f620000000800 */
[--C-:B------:R-:W-:Y:S01]  /*4680*/  FFMA.FTZ R52, R52, UR10, -R6.reuse ;  /* 0x0000000a34347c23 */ /* 0x100fe20008010806 */
[----:B------:R-:W-:Y:S01]  /*4690*/  FFMA.FTZ R6, R53, UR10, -R6 ;  /* 0x0000000a35067c23 */ /* 0x000fe20008010806 */
[----:B0-----:R-:W-:-:S05]  /*46a0*/  F2FP.F16.F32.PACK_AB R161, R43, R42 ;  /* 0x0000002a2ba1723e */ /* 0x001fca00000000ff */
        /* <DEDUP_REMOVED lines=30> */
[----:B------:R-:W-:Y:S01]  /*4890*/  FADD.FTZ R10, R46, R13 ;  /* 0x0000000d2e0a7221 */ /* 0x000fe20000010000 */
[----:B------:R-:W-:-:S05]  /*48a0*/  F2FP.F16.F32.PACK_AB R160, R41, R40 ;  /* 0x0000002829a0723e */ /* 0x000fca00000000ff */
[----:B------:R-:W4:Y:S08]  /*48b0*/  MUFU.EX2 R45, R45 ;  /* 0x0000002d002d7308 */ /* 0x000f300000000800 */
[----:B------:R-:W-:Y:S01]  /*48c0*/  MUFU.EX2 R50, R50 ;  /* 0x0000003200327308 */ /* 0x000fe20000000800 */
[C---:B---3--:R-:W-:Y:S01]  /*48d0*/  F2FP.F16.F32.PACK_AB R163, R47.reuse, R46 ;  /* 0x0000002e2fa3723e */ /* 0x048fe200000000ff */
[----:B------:R-:W-:-:S06]  /*48e0*/  FADD.FTZ R47, R47, R10 ;  /* 0x0000000a2f2f7221 */ /* 0x000fcc0000010000 */
[----:B------:R-:W3:Y:S01]  /*48f0*/  MUFU.EX2 R51, R51 ;  /* 0x0000003300337308 */ /* 0x000ee20000000800 */
[----:B----4-:R-:W-:-:S05]  /*4900*/  F2FP.F16.F32.PACK_AB R162, R45, R44 ;  /* 0x0000002c2da2723e */ /* 0x010fca00000000ff */
[----:B------:R0:W-:Y:S02]  /*4910*/  STSM.16.M88.4 [R184], R160 ;  /* 0x000000a0b8007844 */ /* 0x0001e40000000200 */
[----:B------:R-:W-:Y:S08]  /*4920*/  MUFU.EX2 R48, R48 ;  /* 0x0000003000307308 */ /* 0x000ff00000000800 */
[----:B------:R-:W4:Y:S01]  /*4930*/  MUFU.EX2 R49, R49 ;  /* 0x0000003100317308 */ /* 0x000f220000000800 */
[----:B---3--:R-:W-:Y:S01]  /*4940*/  F2FP.F16.F32.PACK_AB R165, R51, R50 ;  /* 0x0000003233a5723e */ /* 0x008fe200000000ff */
[----:B------:R-:W-:-:S04]  /*4950*/  FADD.FTZ R50, R50, R47 ;  /* 0x0000002f32327221 */ /* 0x000fc80000010000 */
[----:B------:R-:W-:Y:S02]  /*4960*/  FADD.FTZ R51, R51, R50 ;  /* 0x0000003233337221 */ /* 0x000fe40000010000 */
[----:B------:R-:W-:Y:S08]  /*4970*/  MUFU.EX2 R54, R54 ;  /* 0x0000003600367308 */ /* 0x000ff00000000800 */
[----:B------:R-:W3:Y:S01]  /*4980*/  MUFU.EX2 R9, R9 ;  /* 0x0000000900097308 */ /* 0x000ee20000000800 */
[----:B----4-:R-:W-:-:S07]  /*4990*/  F2FP.F16.F32.PACK_AB R164, R49, R48 ;  /* 0x0000003031a4723e */ /* 0x010fce00000000ff */
[----:B------:R-:W-:Y:S08]  /*49a0*/  MUFU.EX2 R52, R52 ;  /* 0x0000003400347308 */ /* 0x000ff00000000800 */
[----:B------:R4:W5:Y:S01]  /*49b0*/  MUFU.EX2 R3, R6 ;  /* 0x0000000600037308 */ /* 0x0009620000000800 */
[----:B---3--:R-:W-:Y:S01]  /*49c0*/  F2FP.F16.F32.PACK_AB R167, R9, R54 ;  /* 0x0000003609a7723e */ /* 0x008fe200000000ff */
        /* <DEDUP_REMOVED lines=12> */
.L_x_3426:
[----:B------:R3:W4:Y:S01]  /*4a90*/  SYNCS.PHASECHK.TRANS64.TRYWAIT P2, [R7+URZ+0x28c50], R8 ;  /* 0x028c5008070075a7 */ /* 0x000722000804017f */
[----:B------:R-:W-:Y:S05]  /*4aa0*/  @!P0 BRA `(.L_x_3427) ;  /* 0x0000000000048947 */ /* 0x000fea0003800000 */
[----:B------:R-:W-:Y:S01]  /*4ab0*/  BPT.TRAP 0x1 ;  /* 0x000000040000795c */ /* 0x000fe20000300000 */
.L_x_3427:
[----:B----4-:R-:W-:Y:S05]  /*4ac0*/  @P2 BRA `(.L_x_3428) ;  /* 0x0000000000082947 */ /* 0x010fea0003800000 */
[----:B------:R-:W4:Y:S02]  /*4ad0*/  SYNCS.PHASECHK.TRANS64.TRYWAIT P2, [R7+URZ+0x28c50], R8 ;  /* 0x028c5008070075a7 */ /* 0x000f24000804017f */
[----:B----4-:R-:W-:Y:S05]  /*4ae0*/  @!P2 BRA `(.L_x_3429) ;  /* 0x000000c400f0a947 */ /* 0x010fea0003800000 */
.L_x_3428:
[----:B------:R-:W-:Y:S01]  /*4af0*/  ULEA UR11, UR39, UR47, 0xc ;  /* 0x0000002f270b7291 */ /* 0x000fe2000f8e603f */
[----:B------:R-:W-:Y:S01]  /*4b00*/  WARPGROUP.ARRIVE ;  /* 0x00000000000079c5 */ /* 0x000fe20000000000 */
[----:B------:R-:W-:Y:S01]  /*4b10*/  UMOV UR7, 0x40000040 ;  /* 0x4000004000077882 */ /* 0x000fe20000000000 */
[----:B------:R-:W-:Y:S01]  /*4b20*/  UIADD3 UR21, UR53, -0x2, URZ ;  /* 0xfffffffe35157890 */ /* 0x000fe2000fffe03f */
[----:B-1234-:R-:W-:-:S03]  /*4b30*/  @!P1 VIADD R7, R7, 0x28c60 ;  /* 0x00028c6007079836 */ /* 0x01efc60000000000 */
[----:B------:R-:W-:Y:S02]  /*4b40*/  UMOV UR6, UR11 ;  /* 0x0000000b00067c82 */ /* 0x000fe40008000000 */
[----:B------:R-:W-:Y:S01]  /*4b50*/  HGMMA.64x256x16.F32 R24, R152, gdesc[UR4].tnspB, RZ, !UPT, gsb0 ;  /* 0x43e0000498187df0 */ /* 0x000fe2000c0008ff */
[----:B------:R-:W-:Y:S01]  /*4b60*/  UIADD3 UR6, UR11, 0x80, URZ ;  /* 0x000000800b067890 */ /* 0x000fe2000fffe03f */
[----:B------:R-:W-:Y:S01]  /*4b70*/  @!P1 PRMT R7, RZ, 0x654, R7 ;  /* 0x00000654ff079816 */ /* 0x000fe20000000007 */
        /* <DEDUP_REMOVED lines=17> */
[----:B------:R-:W-:-:S04]  /*4c90*/  UIADD3 UR6, UR50, -UR51, URZ ;  /* 0x8000003332067290 */ /* 0x000fc8000fffe03f */
[----:B------:R-:W-:-:S04]  /*4ca0*/  ULEA UR6, UR52, UR6, 0x6 ;  /* 0x0000000634067291 */ /* 0x000fc8000f8e303f */
        /* <DEDUP_REMOVED lines=18> */
[----:B------:R-:W-:Y:S01]  /*4dd0*/  IMAD.MOV.U32 R8, RZ, RZ, R4 ;  /* 0x000000ffff087224 */ /* 0x000fe200078e0004 */
[----:B------:R-:W-:Y:S01]  /*4de0*/  MOV R9, R5 ;  /* 0x0000000500097202 */ /* 0x000fe20000000f00 */
[----:B------:R-:W-:Y:S01]  /*4df0*/  UMOV UR23, UR39 ;  /* 0x0000002700177c82 */ /* 0x000fe20008000000 */
[----:B------:R-:W-:Y:S01]  /*4e00*/  ULDC UR24, c[0x0][0x9d8] ;  /* 0x0002760000187ab9 */ /* 0x000fe20000000800 */
[----:B------:R-:W-:-:S05]  /*4e10*/  ULDC UR22, c[0x0][0x988] ;  /* 0x0002620000167ab9 */ /* 0x000fca0000000800 */
.L_x_3439:
[----:B------:R-:W-:-:S04]  /*4e20*/  UIADD3 UR39, UR23, 0x1, URZ ;  /* 0x0000000117277890 */ /* 0x000fc8000fffe03f */
[----:B------:R-:W-:-:S04]  /*4e30*/  UISETP.NE.AND UP0, UPT, UR39, 0x2, UPT ;  /* 0x000000022700788c */ /* 0x000fc8000bf05270 */
[----:B------:R-:W-:Y:S02]  /*4e40*/  USEL UR6, URZ, 0x1, UP0 ;  /* 0x000000013f067887 */ /* 0x000fe40008000000 */
[----:B------:R-:W-:Y:S02]  /*4e50*/  USEL UR39, UR39, URZ, UP0 ;  /* 0x0000003f27277287 */ /* 0x000fe40008000000 */
[----:B------:R-:W-:Y:S01]  /*4e60*/  ULOP3.LUT UR38, UR38, UR6, URZ, 0x3c, !UPT ;  /* 0x0000000626267292 */ /* 0x000fe2000f8e3c3f */
[----:B0-2---:R-:W-:Y:S11]  /*4e70*/  @!P0 BRA `(.L_x_3431) ;  /* 0x0000000000048947 */ /* 0x005ff60003800000 */
[----:B------:R-:W-:Y:S01]  /*4e80*/  BPT.TRAP 0x1 ;  /* 0x000000040000795c */ /* 0x000fe20000300000 */
.L_x_3431:
[----:B------:R-:W-:Y:S01]  /*4e90*/  ULEA UR25, UR39, UR40, 0x3 ;  /* 0x0000002827197291 */ /* 0x000fe2000f8e183f */
[----:B-1----:R-:W-:-:S05]  /*4ea0*/  IMAD.U32 R7, RZ, RZ, UR38 ;  /* 0x00000026ff077e24 */ /* 0x002fca000f8e00ff */
[----:B------:R-:W-:-:S04]  /*4eb0*/  SHF.L.U32 R7, R7, 0x1f, RZ ;  /* 0x0000001f07077819 */ /* 0x000fc800000006ff */
[----:B------:R1:W2:Y:S01]  /*4ec0*/  SYNCS.PHASECHK.TRANS64.TRYWAIT P2, [UR25+0x28c30], R7 ;  /* 0x028c3007ff0075a7 */ /* 0x0002a20008040159 */
[----:B------:R-:W-:Y:S05]  /*4ed0*/  @!P0 BRA `(.L_x_3432) ;  /* 0x0000000000048947 */ /* 0x000fea0003800000 */
[----:B------:R-:W-:Y:S01]  /*4ee0*/  BPT.TRAP 0x1 ;  /* 0x000000040000795c */ /* 0x000fe20000300000 */
.L_x_3432:
[----:B--2---:R-:W-:Y:S05]  /*4ef0*/  @P2 BRA `(.L_x_3433) ;  /* 0x0000000000082947 */ /* 0x004fea0003800000 */
[----:B------:R-:W2:Y:S02]  /*4f00*/  SYNCS.PHASECHK.TRANS64.TRYWAIT P2, [UR25+0x28c30], R7 ;  /* 0x028c3007ff0075a7 */ /* 0x000ea40008040159 */
[----:B--2---:R-:W-:Y:S05]  /*4f10*/  @!P2 BRA `(.L_x_3434) ;  /* 0x000000c000f8a947 */ /* 0x004fea0003800000 */
.L_x_3433:
[----:B------:R-:W-:Y:S01]  /*4f20*/  R2UR UR18, R0 ;  /* 0x00000000001272ca */ /* 0x000fe200000e0000 */
[----:B0-----:R-:W-:Y:S01]  /*4f30*/  WARPGROUP.ARRIVE ;  /* 0x00000000000079c5 */ /* 0x001fe20000000000 */
        /* <DEDUP_REMOVED lines=12> */
[----:B------:R-:W-:Y:S02]  /*5000*/  UMOV UR6, 0x1 ;  /* 0x0000000100067882 */ /* 0x000fe40000000000 */
[----:B------:R-:W-:-:S04]  /*5010*/  UIMAD UR6, UR21, -0x40, UR6 ;  /* 0xffffffc0150678a4 */ /* 0x000fc8000f8e0206 */
[----:B------:R-:W-:-:S04]  /*5020*/  ULEA UR6, UR52, UR6, 0x6 ;  /* 0x0000000634067291 */ /* 0x000fc8000f8e303f */
[----:B------:R-:W-:-:S06]  /*5030*/  UIADD3 UR6, -UR51, UR6, UR50 ;  /* 0x0000000633067290 */ /* 0x000fcc000fffe132 */
[----:B------:R-:W-:-:S04]  /*5040*/  IADD3 R5, R2, UR6, -R16 ;  /* 0x0000000602057c10 */ /* 0x000fc8000fffe810 */
[C---:B------:R-:W-:Y:S02]  /*5050*/  ISETP.GT.AND P2, PT, R5.reuse, RZ, PT ;  /* 0x000000ff0500720c */ /* 0x040fe40003f44270 */
[----:B------:R-:W-:Y:S01]  /*5060*/  ISETP.GT.AND P3, PT, R5, 0x1, PT ;  /* 0x000000010500780c */ /* 0x000fe20003f64270 */
        /* <DEDUP_REMOVED lines=28> */
[----:B--2---:R-:W2:Y:S01]  /*5230*/  MUFU.TANH R4, R156 ;  /* 0x0000009c00047308 */ /* 0x004ea20000002400 */
[----:B0-----:R-:W-:Y:S01]  /*5240*/  FSEL R12, R12, -INF , P2 ;  /* 0xff8000000c0c7808 */ /* 0x001fe20001000000 */
[----:B------:R-:W-:Y:S01]  /*5250*/  FMUL.FTZ R162, R162, UR24 ;  /* 0x00000018a2a27c20 */ /* 0x000fe20008410000 */
[----:B------:R-:W-:Y:S01]  /*5260*/  ISETP.GT.AND P2, PT, R5, 0x8, PT ;  /* 0x000000080500780c */ /* 0x000fe20003f44270 */
[----:B------:R-:W-:Y:S01]  /*5270*/  FMUL.FTZ R163, R163, UR24 ;  /* 0x00000018a3a37c20 */ /* 0x000fe20008410000 */
[----:B------:R-:W-:Y:S01]  /*5280*/  FMUL.FTZ R166, R166, UR24 ;  /* 0x00000018a6a67c20 */ /* 0x000fe20008410000 */
[----:B------:R-:W-:Y:S01]  /*5290*/  FMUL.FTZ R167, R167, UR24 ;  /* 0x00000018a7a77c20 */ /* 0x000fe20008410000 */
[----:B------:R-:W-:Y:S01]  /*52a0*/  FMUL.FTZ R170, R170, UR24 ;  /* 0x00000018aaaa7c20 */ /* 0x000fe20008410000 */
[----:B------:R0:W4:Y:S01]  /*52b0*/  MUFU.TANH R11, R157 ;  /* 0x0000009d000b7308 */ /* 0x0001220000002400 */
[----:B---3--:R-:W-:Y:S01]  /*52c0*/  FSEL R10, R10, -INF , P3 ;  /* 0xff8000000a0a7808 */ /* 0x008fe20001800000 */
[----:B------:R-:W-:Y:S01]  /*52d0*/  FMUL.FTZ R171, R171, UR24 ;  /* 0x00000018abab7c20 */ /* 0x000fe20008410000 */
[----:B------:R-:W-:Y:S01]  /*52e0*/  ISETP.GT.AND P3, PT, R5, 0x9, PT ;  /* 0x000000090500780c */ /* 0x000fe20003f64270 */
[----:B------:R-:W-:Y:S01]  /*52f0*/  FMUL.FTZ R174, R174, UR24 ;  /* 0x00000018aeae7c20 */ /* 0x000fe20008410000 */
[----:B------:R-:W-:Y:S01]  /*5300*/  FMUL.FTZ R175, R175, UR24 ;  /* 0x00000018afaf7c20 */ /* 0x000fe20008410000 */
[----:B------:R-:W-:Y:S01]  /*5310*/  FMUL.FTZ R178, R178, UR24 ;  /* 0x00000018b2b27c20 */ /* 0x000fe20008410000 */
[----:B------:R-:W-:Y:S01]  /*5320*/  FMUL.FTZ R179, R179, UR24 ;  /* 0x00000018b3b37c20 */ /* 0x000fe20008410000 */
[----:B------:R3:W5:Y:S01]  /*5330*/  MUFU.TANH R13, R160 ;  /* 0x000000a0000d7308 */ /* 0x0007620000002400 */
[----:B0-----:R-:W-:Y:S01]  /*5340*/  FMNMX.FTZ R157, R12, R9, !PT ;  /* 0x000000090c9d7209 */ /* 0x001fe20007810000 */
[----:B------:R-:W-:Y:S01]  /*5350*/  FMUL.FTZ R182, R182, UR24 ;  /* 0x00000018b6b67c20 */ /* 0x000fe20008410000 */
[----:B--2---:R-:W-:Y:S01]  /*5360*/  FSEL R4, R4, -INF , P2 ;  /* 0xff80000004047808 */ /* 0x004fe20001000000 */
[----:B------:R-:W-:Y:S01]  /*5370*/  FMUL.FTZ R183, R183, UR24 ;  /* 0x00000018b7b77c20 */ /* 0x000fe20008410000 */
[----:B------:R-:W-:-:S02]  /*5380*/  FMNMX.FTZ R157, R10, R157, !PT ;  /* 0x0000009d0a9d7209 */ /* 0x000fc40007810000 */
[----:B------:R-:W-:Y:S01]  /*5390*/  ISETP.GT.AND P2, PT, R5, 0x10, PT ;  /* 0x000000100500780c */ /* 0x000fe20003f44270 */
[----:B------:R0:W2:Y:S01]  /*53a0*/  MUFU.TANH R14, R161 ;  /* 0x000000a1000e7308 */ /* 0x0000a20000002400 */
[----:B----4-:R-:W-:Y:S02]  /*53b0*/  FSEL R11, R11, -INF , P3 ;  /* 0xff8000000b0b7808 */ /* 0x010fe40001800000 */
[----:B---3--:R-:W-:Y:S02]  /*53c0*/  FMNMX.FTZ R160, R4, R157, !PT ;  /* 0x0000009d04a07209 */ /* 0x008fe40007810000 */
[----:B------:R-:W-:Y:S02]  /*53d0*/  ISETP.GT.AND P3, PT, R5, 0x11, PT ;  /* 0x000000110500780c */ /* 0x000fe40003f64270 */
[----:B------:R-:W-:Y:S01]  /*53e0*/  FMNMX.FTZ R160, R11, R160, !PT ;  /* 0x000000a00ba07209 */ /* 0x000fe20007810000 */
[----:B------:R3:W4:Y:S01]  /*53f0*/  MUFU.TANH R15, R164 ;  /* 0x000000a4000f7308 */ /* 0x0007220000002400 */
[----:B-----5:R-:W-:Y:S01]  /*5400*/  FSEL R13, R13, -INF , P2 ;  /* 0xff8000000d0d7808 */ /* 0x020fe20001000000 */
[----:B0-----:R-:W-:Y:S01]  /*5410*/  FMUL.FTZ R161, R154, UR24 ;  /* 0x000000189aa17c20 */ /* 0x001fe20008410000 */
[----:B------:R-:W-:-:S02]  /*5420*/  ISETP.GT.AND P2, PT, R5, 0x18, PT ;  /* 0x000000180500780c */ /* 0x000fc40003f44270 */
[----:B------:R-:W-:-:S03]  /*5430*/  FMNMX.FTZ R157, R13, R160, !PT ;  /* 0x000000a00d9d7209 */ /* 0x000fc60007810000 */
[----:B------:R-:W0:Y:S01]  /*5440*/  MUFU.TANH R20, R165 ;  /* 0x000000a500147308 */ /* 0x000e220000002400 */
[----:B--2---:R-:W-:Y:S02]  /*5450*/  FSEL R14, R14, -INF , P3 ;  /* 0xff8000000e0e7808 */ /* 0x004fe40001800000 */
[----:B------:R-:W-:Y:S02]  /*5460*/  ISETP.GT.AND P3, PT, R5, 0x19, PT ;  /* 0x000000190500780c */ /* 0x000fe40003f64270 */
[----:B---3--:R-:W-:-:S03]  /*5470*/  FMNMX.FTZ R164, R14, R157, !PT ;  /* 0x0000009d0ea47209 */ /* 0x008fc60007810000 */
[----:B------:R-:W2:Y:S01]  /*5480*/  MUFU.TANH R152, R168 ;  /* 0x000000a800987308 */ /* 0x000ea20000002400 */
[----:B----4-:R-:W-:Y:S02]  /*5490*/  FSEL R15, R15, -INF , P2 ;  /* 0xff8000000f0f7808 */ /* 0x010fe40001000000 */
[----:B------:R-:W-:Y:S02]  /*54a0*/  ISETP.GT.AND P2, PT, R5, 0x20, PT ;  /* 0x000000200500780c */ /* 0x000fe40003f44270 */
[----:B------:R-:W-:-:S03]  /*54b0*/  FMNMX.FTZ R157, R15, R164, !PT ;  /* 0x000000a40f9d7209 */ /* 0x000fc60007810000 */
[----:B------:R-:W3:Y:S01]  /*54c0*/  MUFU.TANH R21, R169 ;  /* 0x000000a900157308 */ /* 0x000ee20000002400 */
[----:B0-----:R-:W-:Y:S02]  /*54d0*/  FSEL R20, R20, -INF , P3 ;  /* 0xff80000014147808 */ /* 0x001fe40001800000 */
[----:B------:R-:W-:Y:S02]  /*54e0*/  ISETP.GT.AND P3, PT, R5, 0x21, PT ;  /* 0x000000210500780c */ /* 0x000fe40003f64270 */
[----:B------:R-:W-:-:S03]  /*54f0*/  FMNMX.FTZ R157, R20, R157, !PT ;  /* 0x0000009d149d7209 */ /* 0x000fc60007810000 */
[----:B------:R-:W0:Y:S01]  /*5500*/  MUFU.TANH R153, R172 ;  /* 0x000000ac00997308 */ /* 0x000e220000002400 */
        /* <DEDUP_REMOVED lines=8> */
[----:B0-----:R-:W-:Y:S02]  /*5590*/  FSEL R153, R153, -INF , P2 ;  /* 0xff80000099997808 */ /* 0x001fe40001000000 */
[----:B------:R-:W-:Y:S02]  /*55a0*/  ISETP.GT.AND P2, PT, R5, 0x30, PT ;  /* 0x000000300500780c */ /* 0x000fe40003f44270 */
[----:B------:R-:W-:Y:S01]  /*55b0*/  FMNMX.FTZ R165, R153, R164, !PT ;  /* 0x000000a499a57209 */ /* 0x000fe20007810000 */
[----:B------:R-:W-:Y:S02]  /*55c0*/  FMUL.FTZ R164, R155, UR24 ;  /* 0x000000189ba47c20 */ /* 0x000fe40008410000 */
[----:B------:R-:W0:Y:S01]  /*55d0*/  MUFU.TANH R160, R177 ;  /* 0x000000b100a07308 */ /* 0x000e220000002400 */
[----:B--2---:R-:W-:Y:S02]  /*55e0*/  FSEL R156, R156, -INF , P3 ;  /* 0xff8000009c9c7808 */ /* 0x004fe40001800000 */
[----:B------:R-:W-:-:S02]  /*55f0*/  ISETP.GT.AND P3, PT, R5, 0x31, PT ;  /* 0x000000310500780c */ /* 0x000fc40003f64270 */
        /* <DEDUP_REMOVED lines=8> */
[----:B------:R-:W-:-:S03]  /*5680*/  FMNMX.FTZ R168, R160, R165, !PT ;  /* 0x000000a5a0a87209 */ /* 0x000fc60007810000 */
[----:B------:R-:W0:Y:S01]  /*5690*/  MUFU.TANH R161, R161 ;  /* 0x000000a100a17308 */ /* 0x000e220000002400 */
[----:B--2---:R-:W-:-:S04]  /*56a0*/  FSEL R155, R180, -INF , P2 ;  /* 0xff800000b49b7808 */ /* 0x004fc80001000000 */
[----:B------:R-:W-:-:S03]  /*56b0*/  FMNMX.FTZ R168, R155, R168, !PT ;  /* 0x000000a89ba87209 */ /* 0x000fc60007810000 */
[----:B------:R-:W2:Y:S01]  /*56c0*/  MUFU.TANH R164, R164 ;  /* 0x000000a400a47308 */ /* 0x000ea20000002400 */
[----:B---3--:R-:W-:-:S04]  /*56d0*/  FSEL R157, R157, -INF , P3 ;  /* 0xff8000009d9d7808 */ /* 0x008fc80001800000 */
[----:B------:R-:W-:-:S03]  /*56e0*/  FMNMX.FTZ R169, R157, R168, !PT ;  /* 0x000000a89da97209 */ /* 0x000fc60007810000 */
[----:B------:R-:W3:Y:S02]  /*56f0*/  MUFU.TANH R165, R158 ;  /* 0x0000009e00a57308 */ /* 0x000ee40000002400 */
[----:B------:R-:W4:Y:S06]  /*5700*/  SHFL.BFLY PT, R176, R169, 0x2, 0x1f ;  /* 0x0c401f00a9b07f89 */ /* 0x000f2c00000e0000 */
[----:B------:R0:W5:Y:S08]  /*5710*/  MUFU.TANH R168, R159 ;  /* 0x0000009f00a87308 */ /* 0x0001700000002400 */
[----:B------:R-:W1:Y:S08]  /*5720*/  MUFU.TANH R162, R162 ;  /* 0x000000a200a27308 */ /* 0x000e700000002400 */
[----:B------:R-:W1:Y:S01]  /*5730*/  MUFU.TANH R163, R163 ;  /* 0x000000a300a37308 */ /* 0x000e620000002400 */
[----:B----4-:R-:W-:Y:S01]  /*5740*/  FMNMX.FTZ R177, R169, R176, !PT ;  /* 0x000000b0a9b17209 */ /* 0x010fe20007810000 */
[----:B------:R-:W-:-:S04]  /*5750*/  VIADD R176, R5, 0x8 ;  /* 0x0000000805b07836 */ /* 0x000fc80000000000 */
[----:B------:R-:W4:Y:S01]  /*5760*/  SHFL.BFLY PT, R180, R177, 0x1, 0x1f ;  /* 0x0c201f00b1b47f89 */ /* 0x000f2200000e0000 */
[C---:B------:R-:W-:Y:S01]  /*5770*/  ISETP.GT.AND P2, PT, R176.reuse, RZ, PT ;  /* 0x000000ffb000720c */ /* 0x040fe20003f44270 */
[----:B------:R5:W4:Y:S01]  /*5780*/  MUFU.TANH R172, R166 ;  /* 0x000000a600ac7308 */ /* 0x000b220000002400 */
[C---:B------:R-:W-:Y:S02]  /*5790*/  ISETP.GT.AND P3, PT, R176.reuse, 0x1, PT ;  /* 0x00000001b000780c */ /* 0x040fe40003f64270 */
[----:B0-----:R-:W-:Y:S02]  /*57a0*/  FSEL R159, R161, -INF , P2 ;  /* 0xff800000a19f7808 */ /* 0x001fe40001000000 */
[----:B------:R-:W-:Y:S02]  /*57b0*/  ISETP.GT.AND P2, PT, R176, 0x8, PT ;  /* 0x00000008b000780c */ /* 0x000fe40003f44270 */
[----:B--2---:R-:W-:Y:S01]  /*57c0*/  FSEL R158, R164, -INF , P3 ;  /* 0xff800000a49e7808 */ /* 0x004fe20001800000 */
[----:B------:R-:W0:Y:S01]  /*57d0*/  MUFU.TANH R167, R167 ;  /* 0x000000a700a77308 */ /* 0x000e220000002400 */
[----:B------:R-:W-:-:S02]  /*57e0*/  FMNMX.FTZ R169, R159, R8, !PT ;  /* 0x000000089fa97209 */ /* 0x000fc40007810000 */
[----:B------:R-:W-:Y:S02]  /*57f0*/  ISETP.GT.AND P3, PT, R176, 0x9, PT ;  /* 0x00000009b000780c */ /* 0x000fe40003f64270 */
[----:B---3--:R-:W-:Y:S02]  /*5800*/  FSEL R161, R165, -INF , P2 ;  /* 0xff800000a5a17808 */ /* 0x008fe40001000000 */
[----:B-----5:R-:W-:Y:S01]  /*5810*/  FMNMX.FTZ R166, R158, R169, !PT ;  /* 0x000000a99ea67209 */ /* 0x020fe20007810000 */
[----:B------:R0:W2:Y:S01]  /*5820*/  MUFU.TANH R173, R170 ;  /* 0x000000aa00ad7308 */ /* 0x0000a20000002400 */
[----:B------:R-:W-:Y:S02]  /*5830*/  ISETP.GT.AND P2, PT, R176, 0x10, PT ;  /* 0x00000010b000780c */ /* 0x000fe40003f44270 */
[----:B------:R-:W-:Y:S02]  /*5840*/  FSEL R164, R168, -INF , P3 ;  /* 0xff800000a8a47808 */ /* 0x000fe40001800000 */
[----:B------:R-:W-:-:S02]  /*5850*/  FMNMX.FTZ R165, R161, R166, !PT ;  /* 0x000000a6a1a57209 */ /* 0x000fc40007810000 */
[----:B------:R-:W-:Y:S01]  /*5860*/  ISETP.GT.AND P3, PT, R176, 0x11, PT ;  /* 0x00000011b000780c */ /* 0x000fe20003f64270 */
[----:B------:R-:W3:Y:S01]  /*5870*/  MUFU.TANH R171, R171 ;  /* 0x000000ab00ab7308 */ /* 0x000ee20000002400 */
[----:B-1----:R-:W-:Y:S02]  /*5880*/  FSEL R166, R162, -INF , P2 ;  /* 0xff800000a2a67808 */ /* 0x002fe40001000000 */
[----:B------:R-:W-:Y:S02]  /*5890*/  FMNMX.FTZ R165, R164, R165, !PT ;  /* 0x000000a5a4a57209 */ /* 0x000fe40007810000 */
[----:B------:R-:W-:Y:S02]  /*58a0*/  ISETP.GT.AND P2, PT, R176, 0x18, PT ;  /* 0x00000018b000780c */ /* 0x000fe40003f44270 */
[----:B------:R-:W-:Y:S01]  /*58b0*/  FSEL R169, R163, -INF , P3 ;  /* 0xff800000a3a97808 */ /* 0x000fe20001800000 */
[----:B------:R-:W1:Y:S01]  /*58c0*/  MUFU.TANH R174, R174 ;  /* 0x000000ae00ae7308 */ /* 0x000e620000002400 */
[----:B------:R-:W-:-:S02]  /*58d0*/  FMNMX.FTZ R162, R166, R165, !PT ;  /* 0x000000a5a6a27209 */ /* 0x000fc40007810000 */
[----:B------:R-:W-:Y:S02]  /*58e0*/  ISETP.GT.AND P3, PT, R176, 0x19, PT ;  /* 0x00000019b000780c */ /* 0x000fe40003f64270 */
[----:B----4-:R-:W-:Y:S02]  /*58f0*/  FSEL R168, R172, -INF , P2 ;  /* 0xff800000aca87808 */ /* 0x010fe40001000000 */
[----:B------:R-:W-:Y:S01]  /*5900*/  FMNMX.FTZ R163, R169, R162, !PT ;  /* 0x000000a2a9a37209 */ /* 0x000fe20007810000 */
[----:B------:R-:W4:Y:S01]  /*5910*/  MUFU.TANH R175, R175 ;  /* 0x000000af00af7308 */ /* 0x000f220000002400 */
[----:B------:R-:W-:Y:S02]  /*5920*/  ISETP.GT.AND P4, PT, R176, 0x20, PT ;  /* 0x00000020b000780c */ /* 0x000fe40003f84270 */
[----:B0-----:R-:W-:Y:S02]  /*5930*/  FSEL R170, R167, -INF , P3 ;  /* 0xff800000a7aa7808 */ /* 0x001fe40001800000 */
[----:B------:R-:W-:-:S02]  /*5940*/  FMNMX.FTZ R163, R168, R163, !PT ;  /* 0x000000a3a8a37209 */ /* 0x000fc40007810000 */
[----:B------:R-:W-:Y:S01]  /*5950*/  ISETP.GT.AND P5, PT, R176, 0x21, PT ;  /* 0x00000021b000780c */ /* 0x000fe20003fa4270 */
[----:B------:R-:W0:Y:S01]  /*5960*/  MUFU.TANH R178, R178 ;  /* 0x000000b200b27308 */ /* 0x000e220000002400 */
[----:B--2---:R-:W-:Y:S02]  /*5970*/  FSEL R162, R173, -INF , P4 ;  /* 0xff800000ada27808 */ /* 0x004fe40002000000 */
[----:B------:R-:W-:Y:S02]  /*5980*/  FMNMX.FTZ R165, R170, R163, !PT ;  /* 0x000000a3aaa57209 */ /* 0x000fe40007810000 */
[----:B------:R-:W-:Y:S02]  /*5990*/  FMNMX.FTZ R5, R177, R180, !PT ;  /* 0x000000b4b1057209 */ /* 0x000fe40007810000 */
[----:B------:R-:W-:Y:S01]  /*59a0*/  ISETP.GT.AND P3, PT, R176, 0x28, PT ;  /* 0x00000028b000780c */ /* 0x000fe20003f64270 */
[----:B------:R-:W2:Y:S01]  /*59b0*/  MUFU.TANH R179, R179 ;  /* 0x000000b300b37308 */ /* 0x000ea20000002400 */
[----:B---3--:R-:W-:Y:S01]  /*59c0*/  FSEL R163, R171, -INF , P5 ;  /* 0xff800000aba37808 */ /* 0x008fe20002800000 */
[----:B------:R-:W-:Y:S01]  /*59d0*/  FMUL.FTZ R167, R5, UR10 ;  /* 0x0000000a05a77c20 */ /* 0x000fe20008410000 */
[----:B------:R-:W-:-:S02]  /*59e0*/  FMNMX.FTZ R172, R162, R165, !PT ;  /* 0x000000a5a2ac7209 */ /* 0x000fc40007810000 */
[----:B------:R-:W-:Y:S02]  /*59f0*/  FSETP.NEU.FTZ.AND P5, PT, R5, -INF , PT ;  /* 0xff8000000500780b */ /* 0x000fe40003fbd000 */
[----:B------:R-:W-:Y:S01]  /*5a00*/  ISETP.GT.AND P2, PT, R176, 0x29, PT ;  /* 0x00000029b000780c */ /* 0x000fe20003f44270 */
[----:B------:R3:W5:Y:S01]  /*5a10*/  MUFU.TANH R173, R182 ;  /* 0x000000b600ad7308 */ /* 0x0007620000002400 */
[----:B-1----:R-:W-:Y:S02]  /*5a20*/  FSEL R165, R174, -INF , P3 ;  /* 0xff800000aea57808 */ /* 0x002fe40001800000 */
[----:B------:R-:W-:Y:S02]  /*5a30*/  FMNMX.FTZ R172, R163, R172, !PT ;  /* 0x000000aca3ac7209 */ /* 0x000fe40007810000 */
[----:B------:R-:W-:Y:S02]  /*5a40*/  FSEL R191, R167, RZ, P5 ;  /* 0x000000ffa7bf7208 */ /* 0x000fe40002800000 */
[----:B------:R-:W-:Y:S01]  /*5a50*/  ISETP.GT.AND P4, PT, R176, 0x30, PT ;  /* 0x00000030b000780c */ /* 0x000fe20003f84270 */
[----:B------:R-:W1:Y:S01]  /*5a60*/  MUFU.TANH R183, R183 ;  /* 0x000000b700b77308 */ /* 0x000e620000002400 */
[----:B----4-:R-:W-:Y:S01]  /*5a70*/  FSEL R167, R175, -INF , P2 ;  /* 0xff800000afa77808 */ /* 0x010fe20001000000 */
[--C-:B------:R-:W-:Y:S01]  /*5a80*/  FFMA.FTZ R160, R160, UR10, -R191.reuse ;  /* 0x0000000aa0a07c23 */ /* 0x100fe200080108bf */
[----:B------:R-:W-:Y:S01]  /*5a90*/  FMNMX.FTZ R172, R165, R172, !PT ;  /* 0x000000aca5ac7209 */ /* 0x000fe20007810000 */
[--C-:B---3--:R-:W-:Y:S01]  /*5aa0*/  FFMA.FTZ R182, R157, UR10, -R191.reuse ;  /* 0x0000000a9db67c23 */ /* 0x108fe200080108bf */
[----:B------:R-:W-:Y:S01]  /*5ab0*/  ISETP.GT.AND P2, PT, R176, 0x31, PT ;  /* 0x00000031b000780c */ /* 0x000fe20003f44270 */
[--C-:B------:R-:W-:Y:S01]  /*5ac0*/  FFMA.FTZ R14, R14, UR10, -R191.reuse ;  /* 0x0000000a0e0e7c23 */ /* 0x100fe200080108bf */
[----:B0-----:R-:W-:Y:S01]  /*5ad0*/  FSEL R171, R178, -INF , P4 ;  /* 0xff800000b2ab7808 */ /* 0x001fe20002000000 */
[--C-:B------:R-:W-:Y:S01]  /*5ae0*/  FFMA.FTZ R178, R12, UR10, -R191.reuse ;  /* 0x0000000a0cb27c23 */ /* 0x100fe200080108bf */
[----:B------:R-:W-:Y:S01]  /*5af0*/  FMNMX.FTZ R174, R167, R172, !PT ;  /* 0x000000aca7ae7209 */ /* 0x000fe20007810000 */
[----:B------:R-:W-:Y:S01]  /*5b00*/  FFMA.FTZ R20, R20, UR10, -R191 ;  /* 0x0000000a14147c23 */ /* 0x000fe200080108bf */
[----:B------:R-:W-:Y:S01]  /*5b10*/  ISETP.GT.AND P3, PT, R176, 0x38, PT ;  /* 0x00000038b000780c */ /* 0x000fe20003f64270 */
[----:B------:R0:W-:Y:S01]  /*5b20*/  MUFU.EX2 R172, R178 ;  /* 0x000000b200ac7308 */ /* 0x0001e20000000800 */
[----:B--2---:R-:W-:-:S02]  /*5b30*/  FSEL R12, R179, -INF , P2 ;  /* 0xff800000b30c7808 */ /* 0x004fc40001000000 */
[----:B------:R-:W-:Y:S02]  /*5b40*/  FMNMX.FTZ R175, R171, R174, !PT ;  /* 0x000000aeabaf7209 */ /* 0x000fe40007810000 */
[----:B------:R-:W-:Y:S01]  /*5b50*/  ISETP.GT.AND P2, PT, R176, 0x39, PT ;  /* 0x00000039b000780c */ /* 0x000fe20003f44270 */
[--C-:B------:R-:W-:Y:S01]  /*5b60*/  FFMA.FTZ R176, R10, UR10, -R191.reuse ;  /* 0x0000000a0ab07c23 */ /* 0x100fe200080108bf */
[----:B-----5:R-:W-:Y:S01]  /*5b70*/  FSEL R173, R173, -INF , P3 ;  /* 0xff800000adad7808 */ /* 0x020fe20001800000 */
[----:B------:R-:W-:Y:S01]  /*5b80*/  MUFU.EX2 R14, R14 ;  /* 0x0000000e000e7308 */ /* 0x000fe20000000800 */
[----:B------:R-:W-:Y:S01]  /*5b90*/  FMNMX.FTZ R174, R12, R175, !PT ;  /* 0x000000af0cae7209 */ /* 0x000fe20007810000 */
[--C-:B0-----:R-:W-:Y:S01]  /*5ba0*/  FFMA.FTZ R178, R156, UR10, -R191.reuse ;  /* 0x0000000a9cb27c23 */ /* 0x101fe200080108bf */
[----:B-1----:R-:W-:Y:S01]  /*5bb0*/  FSEL R10, R183, -INF , P2 ;  /* 0xff800000b70a7808 */ /* 0x002fe20001000000 */
[----:B------:R-:W-:Y:S01]  /*5bc0*/  IMAD.U32 R183, RZ, RZ, UR23 ;  /* 0x00000017ffb77e24 */ /* 0x000fe2000f8e00ff */
[----:B------:R-:W-:Y:S01]  /*5bd0*/  FMNMX.FTZ R177, R173, R174, !PT ;  /* 0x000000aeadb17209 */ /* 0x000fe20007810000 */
[----:B------:R-:W-:-:S02]  /*5be0*/  FFMA.FTZ R174, R4, UR10, -R191 ;  /* 0x0000000a04ae7c23 */ /* 0x000fc400080108bf */
[----:B------:R0:W-:Y:S01]  /*5bf0*/  MUFU.EX2 R175, R176 ;  /* 0x000000b000af7308 */ /* 0x0001e20000000800 */
[----:B------:R-:W-:Y:S01]  /*5c00*/  FMNMX.FTZ R4, R10, R177, !PT ;  /* 0x000000b10a047209 */ /* 0x000fe20007810000 */
[--C-:B------:R-:W-:Y:S01]  /*5c10*/  FFMA.FTZ R177, R11, UR10, -R191.reuse ;  /* 0x0000000a0bb17c23 */ /* 0x100fe200080108bf */
[--C-:B------:R-:W-:Y:S01]  /*5c20*/  FFMA.FTZ R11, R13, UR10, -R191.reuse ;  /* 0x0000000a0d0b7c23 */ /* 0x100fe200080108bf */
[--C-:B------:R-:W-:Y:S01]  /*5c30*/  FFMA.FTZ R13, R15, UR10, -R191.reuse ;  /* 0x0000000a0f0d7c23 */ /* 0x100fe200080108bf */
[--C-:B------:R-:W-:Y:S01]  /*5c40*/  FFMA.FTZ R15, R152, UR10, -R191.reuse ;  /* 0x0000000a980f7c23 */ /* 0x100fe200080108bf */
[----:B------:R-:W1:Y:S02]  /*5c50*/  SHFL.BFLY PT, R179, R4, 0x2, 0x1f ;  /* 0x0c401f0004b37f89 */ /* 0x000e6400000e0000 */
[----:B------:R-:W-:Y:S01]  /*5c60*/  MUFU.EX2 R174, R174 ;  /* 0x000000ae00ae7308 */ /* 0x000fe20000000800 */
[--C-:B0-----:R-:W-:Y:S01]  /*5c70*/  FFMA.FTZ R176, R21, UR10, -R191.reuse ;  /* 0x0000000a15b07c23 */ /* 0x101fe200080108bf */
[----:B------:R-:W-:-:S06]  /*5c80*/  FFMA.FTZ R21, R153, UR10, -R191 ;  /* 0x0000000a99157c23 */ /* 0x000fcc00080108bf */
[----:B------:R-:W-:Y:S08]  /*5c90*/  MUFU.EX2 R177, R177 ;  /* 0x000000b100b17308 */ /* 0x000ff00000000800 */
[----:B------:R-:W-:Y:S01]  /*5ca0*/  MUFU.EX2 R11, R11 ;  /* 0x0000000b000b7308 */ /* 0x000fe20000000800 */
[----:B-1----:R-:W-:Y:S01]  /*5cb0*/  FMNMX.FTZ R180, R4, R179, !PT ;  /* 0x000000b304b47209 */ /* 0x002fe20007810000 */
[----:B------:R-:W-:-:S06]  /*5cc0*/  FFMA.FTZ R179, R154, UR10, -R191 ;  /* 0x0000000a9ab37c23 */ /* 0x000fcc00080108bf */
[----:B------:R-:W-:Y:S01]  /*5cd0*/  MUFU.EX2 R13, R13 ;  /* 0x0000000d000d7308 */ /* 0x000fe20000000800 */
[----:B------:R-:W0:Y:S07]  /*5ce0*/  SHFL.BFLY PT, R181, R180, 0x1, 0x1f ;  /* 0x0c201f00b4b57f89 */ /* 0x000e2e00000e0000 */
[----:B------:R-:W-:Y:S08]  /*5cf0*/  MUFU.EX2 R20, R20 ;  /* 0x0000001400147308 */ /* 0x000ff00000000800 */
[----:B------:R-:W-:Y:S08]  /*5d00*/  MUFU.EX2 R15, R15 ;  /* 0x0000000f000f7308 */ /* 0x000ff00000000800 */
[----:B------:R-:W-:Y:S01]  /*5d10*/  MUFU.EX2 R176, R176 ;  /* 0x000000b000b07308 */ /* 0x000fe20000000800 */
[----:B0-----:R-:W-:Y:S01]  /*5d20*/  FMNMX.FTZ R4, R180, R181, !PT ;  /* 0x000000b5b4047209 */ /* 0x001fe20007810000 */
[----:B------:R-:W-:-:S03]  /*5d30*/  FFMA.FTZ R181, R155, UR10, -R191 ;  /* 0x0000000a9bb57c23 */ /* 0x000fc600080108bf */
[C---:B------:R-:W-:Y:S01]  /*5d40*/  FSETP.NEU.FTZ.AND P2, PT, R4.reuse, -INF , PT ;  /* 0xff8000000400780b */ /* 0x040fe20003f5d000 */
[----:B------:R-:W-:Y:S02]  /*5d50*/  FMUL.FTZ R152, R4, UR10 ;  /* 0x0000000a04987c20 */ /* 0x000fe40008410000 */
[----:B------:R0:W-:Y:S03]  /*5d60*/  MUFU.EX2 R180, R160 ;  /* 0x000000a000b47308 */ /* 0x0001e60000000800 */
[----:B------:R-:W-:Y:S02]  /*5d70*/  FSEL R154, R152, RZ, P2 ;  /* 0x000000ff989a7208 */ /* 0x000fe40001000000 */
[----:B------:R-:W-:-:S03]  /*5d80*/  FSEL R152, R5, RZ, P5 ;  /* 0x000000ff05987208 */ /* 0x000fc60002800000 */
[----:B------:R-:W-:Y:S01]  /*5d90*/  MUFU.EX2 R21, R21 ;  /* 0x0000001500157308 */ /* 0x000fe20000000800 */
[--C-:B------:R-:W-:Y:S01]  /*5da0*/  FFMA.FTZ R155, R161, UR10, -R154.reuse ;  /* 0x0000000aa19b7c23 */ /* 0x100fe2000801089a */
[----:B------:R-:W-:Y:S01]  /*5db0*/  FSEL R161, R4, RZ, P2 ;  /* 0x000000ff04a17208 */ /* 0x000fe20001000000 */
[----:B------:R-:W-:Y:S01]  /*5dc0*/  FADD.FTZ R152, -R152, R9 ;  /* 0x0000000998987221 */ /* 0x000fe20000010100 */
[--C-:B------:R-:W-:Y:S01]  /*5dd0*/  FFMA.FTZ R153, R159, UR10, -R154.reuse ;  /* 0x0000000a9f997c23 */ /* 0x100fe2000801089a */
[--C-:B------:R-:W-:Y:S01]  /*5de0*/  FFMA.FTZ R156, R158, UR10, -R154.reuse ;  /* 0x0000000a9e9c7c23 */ /* 0x100fe2000801089a */
[----:B0-----:R-:W-:Y:S01]  /*5df0*/  FFMA.FTZ R160, R169, UR10, -R154 ;  /* 0x0000000aa9a07c23 */ /* 0x001fe2000801089a */
[----:B------:R-:W-:Y:S01]  /*5e00*/  FADD.FTZ R161, -R161, R8 ;  /* 0x00000008a1a17221 */ /* 0x000fe20000010100 */
[----:B------:R-:W-:Y:S01]  /*5e10*/  FMUL.FTZ R9, R152, UR10 ;  /* 0x0000000a98097c20 */ /* 0x000fe20008410000 */
[----:B------:R-:W-:Y:S01]  /*5e20*/  FFMA.FTZ R159, R168, UR10, -R154 ;  /* 0x0000000aa89f7c23 */ /* 0x000fe2000801089a */
[----:B------:R-:W-:Y:S01]  /*5e30*/  MUFU.EX2 R153, R153 ;  /* 0x0000009900997308 */ /* 0x000fe20000000800 */
[----:B------:R-:W-:Y:S01]  /*5e40*/  FMUL.FTZ R8, R161, UR10 ;  /* 0x0000000aa1087c20 */ /* 0x000fe20008410000 */
[----:B------:R-:W-:Y:S01]  /*5e50*/  IMAD.MOV R169, RZ, RZ, -R18 ;  /* 0x000000ffffa97224 */ /* 0x000fe200078e0a12 */
[----:B------:R-:W-:Y:S01]  /*5e60*/  MOV R168, UR25 ;  /* 0x0000001900a87c02 */ /* 0x000fe20008000f00 */
[--C-:B------:R-:W-:Y:S01]  /*5e70*/  FFMA.FTZ R158, R164, UR10, -R154.reuse ;  /* 0x0000000aa49e7c23 */ /* 0x100fe2000801089a */
[--C-:B------:R-:W-:Y:S01]  /*5e80*/  FFMA.FTZ R157, R166, UR10, -R154.reuse ;  /* 0x0000000aa69d7c23 */ /* 0x100fe2000801089a */
[----:B------:R-:W-:Y:S01]  /*5e90*/  FFMA.FTZ R163, R163, UR10, -R154 ;  /* 0x0000000aa3a37c23 */ /* 0x000fe2000801089a */
[----:B------:R-:W-:Y:S01]  /*5ea0*/  ISETP.NE.AND P2, PT, R16, R169, PT ;  /* 0x000000a91000720c */ /* 0x000fe20003f45270 */
[----:B------:R-:W0:Y:S01]  /*5eb0*/  MUFU.EX2 R8, R8 ;  /* 0x0000000800087308 */ /* 0x000e220000000800 */
[----:B------:R-:W-:-:S02]  /*5ec0*/  @!P1 VIADD R152, R168, 0x28c40 ;  /* 0x00028c40a8989836 */ /* 0x000fc40000000000 */
[--C-:B------:R-:W-:Y:S01]  /*5ed0*/  FFMA.FTZ R164, R170, UR10, -R154.reuse ;  /* 0x0000000aaaa47c23 */ /* 0x100fe2000801089a */
[--C-:B------:R-:W-:Y:S01]  /*5ee0*/  FFMA.FTZ R161, R162, UR10, -R154.reuse ;  /* 0x0000000aa2a17c23 */ /* 0x100fe2000801089a */
[--C-:B------:R-:W-:Y:S01]  /*5ef0*/  FFMA.FTZ R165, R165, UR10, -R154.reuse ;  /* 0x0000000aa5a57c23 */ /* 0x100fe2000801089a */
[----:B------:R-:W-:Y:S01]  /*5f00*/  FFMA.FTZ R167, R167, UR10, -R154 ;  /* 0x0000000aa7a77c23 */ /* 0x000fe2000801089a */
[----:B------:R-:W-:Y:S01]  /*5f10*/  @!P1 PRMT R152, RZ, 0x654, R152 ;  /* 0x00000654ff989816 */ /* 0x000fe20000000098 */
[--C-:B------:R-:W-:Y:S01]  /*5f20*/  FFMA.FTZ R171, R171, UR10, -R154.reuse ;  /* 0x0000000aabab7c23 */ /* 0x100fe2000801089a */
[----:B------:R-:W1:Y:S01]  /*5f30*/  MUFU.EX2 R9, R9 ;  /* 0x0000000900097308 */ /* 0x000e620000000800 */
[--C-:B------:R-:W-:Y:S01]  /*5f40*/  FFMA.FTZ R12, R12, UR10, -R154.reuse ;  /* 0x0000000a0c0c7c23 */ /* 0x100fe2000801089a */
[----:B------:R1:W-:Y:S01]  /*5f50*/  @!P1 SYNCS.ARRIVE.TRANS64.RED.A1T0 RZ, [R152+URZ], RZ ;  /* 0x000000ff98ff99a7 */ /* 0x0003e2000810043f */
[--C-:B------:R-:W-:Y:S01]  /*5f60*/  FFMA.FTZ R173, R173, UR10, -R154.reuse ;  /* 0x0000000aadad7c23 */ /* 0x100fe2000801089a */
[----:B------:R-:W-:-:S04]  /*5f70*/  FFMA.FTZ R10, R10, UR10, -R154 ;  /* 0x0000000a0a0a7c23 */ /* 0x000fc8000801089a */
[----:B------:R-:W2:Y:S01]  /*5f80*/  MUFU.EX2 R156, R156 ;  /* 0x0000009c009c7308 */ /* 0x000ea20000000800 */
[----:B0-----:R-:W-:Y:S01]  /*5f90*/  FFMA.FTZ R169, R8, R6, R153 ;  /* 0x0000000608a97223 */ /* 0x001fe20000010099 */
[-C--:B------:R-:W-:Y:S01]  /*5fa0*/  FMUL.FTZ R26, R26, R8.reuse ;  /* 0x000000081a1a7220 */ /* 0x080fe20000410000 */
[-C--:B------:R-:W-:Y:S01]  /*5fb0*/  FMUL.FTZ R27, R27, R8.reuse ;  /* 0x000000081b1b7220 */ /* 0x080fe20000410000 */
[-C--:B------:R-:W-:Y:S01]  /*5fc0*/  FMUL.FTZ R30, R30, R8.reuse ;  /* 0x000000081e1e7220 */ /* 0x080fe20000410000 */
[-C--:B------:R-:W-:Y:S01]  /*5fd0*/  FMUL.FTZ R31, R31, R8.reuse ;  /* 0x000000081f1f7220 */ /* 0x080fe20000410000 */
[-C--:B------:R-:W-:Y:S01]  /*5fe0*/  FMUL.FTZ R34, R34, R8.reuse ;  /* 0x0000000822227220 */ /* 0x080fe20000410000 */
[----:B------:R-:W-:Y:S01]  /*5ff0*/  FMUL.FTZ R35, R35, R8 ;  /* 0x0000000823237220 */ /* 0x000fe20000410000 */
[----:B------:R-:W0:Y:S01]  /*6000*/  MUFU.EX2 R155, R155 ;  /* 0x0000009b009b7308 */ /* 0x000e220000000800 */
[----:B-1----:R-:W-:Y:S01]  /*6010*/  FFMA.FTZ R152, R9, R3, R172 ;  /* 0x0000000309987223 */ /* 0x002fe200000100ac */
[----:B------:R-:W-:-:S02]  /*6020*/  @!P2 IMAD R3, R183, 0x40, R2 ;  /* 0x00000040b703a824 */ /* 0x000fc400078e0202 */
[-C--:B------:R-:W-:Y:S01]  /*6030*/  FMUL.FTZ R24, R24, R9.reuse ;  /* 0x0000000918187220 */ /* 0x080fe20000410000 */
[-C--:B------:R-:W-:Y:S01]  /*6040*/  FMUL.FTZ R25, R25, R9.reuse ;  /* 0x0000000919197220 */ /* 0x080fe20000410000 */
[----:B------:R-:W-:Y:S01]  /*6050*/  FADD.FTZ R183, R175, R152 ;  /* 0x00000098afb77221 */ /* 0x000fe20000010000 */
[----:B------:R-:W-:Y:S01]  /*6060*/  FMUL.FTZ R28, R28, R9 ;  /* 0x000000091c1c7220 */ /* 0x000fe20000410000 */
[----:B------:R-:W-:Y:S01]  /*6070*/  @!P2 LEA R3, R3, UR40, 0x2 ;  /* 0x000000280303ac11 */ /* 0x000fe2000f8e10ff */
[----:B------:R-:W1:Y:S01]  /*6080*/  MUFU.EX2 R158, R158 ;  /* 0x0000009e009e7308 */ /* 0x000e620000000800 */
[----:B--2---:R-:W-:Y:S01]  /*6090*/  FADD.FTZ R6, R156, R169 ;  /* 0x000000a99c067221 */ /* 0x004fe20000010000 */
[----:B------:R-:W-:Y:S01]  /*60a0*/  FADD.FTZ R152, R174, R183 ;  /* 0x000000b7ae987221 */ /* 0x000fe20000010000 */
[----:B------:R-:W-:Y:S01]  /*60b0*/  F2FP.F16.F32.PACK_AB R153, R156, R153 ;  /* 0x000000999c99723e */ /* 0x000fe200000000ff */
[----:B------:R-:W-:Y:S01]  /*60c0*/  @!P2 STS [R3+0x28800], R9 ;  /* 0x028800090300a388 */ /* 0x000fe20000000800 */
[----:B------:R-:W-:Y:S01]  /*60d0*/  F2FP.F16.F32.PACK_AB R156, R14, R11 ;  /* 0x0000000b0e9c723e */ /* 0x000fe200000000ff */
[----:B------:R-:W-:Y:S01]  /*60e0*/  FADD.FTZ R152, R177, R152 ;  /* 0x00000098b1987221 */ /* 0x000fe20000010000 */
[-C--:B------:R-:W-:Y:S01]  /*60f0*/  FMUL.FTZ R29, R29, R9.reuse ;  /* 0x000000091d1d7220 */ /* 0x080fe20000410000 */
[----:B------:R-:W2:Y:S01]  /*6100*/  MUFU.EX2 R157, R157 ;  /* 0x0000009d009d7308 */ /* 0x000ea20000000800 */
[----:B------:R3:W-:Y:S01]  /*6110*/  @!P2 STS [R3+0x28820], R8 ;  /* 0x028820080300a388 */ /* 0x0007e20000000800 */
        /* <DEDUP_REMOVED lines=31> */
[----:B0-----:R-:W-:Y:S01]  /*6310*/  FADD.FTZ R163, R155, R6 ;  /* 0x000000069ba37221 */ /* 0x001fe20000010000 */
[----:B-1----:R-:W-:Y:S01]  /*6320*/  F2FP.F16.F32.PACK_AB R155, R158, R155 ;  /* 0x0000009b9e9b723e */ /* 0x002fe200000000ff */
[-C--:B------:R-:W-:Y:S01]  /*6330*/  FMUL.FTZ R85, R85, R9.reuse ;  /* 0x0000000955557220 */ /* 0x080fe20000410000 */
[-C--:B------:R-:W-:Y:S01]  /*6340*/  FMUL.FTZ R88, R88, R9.reuse ;  /* 0x0000000958587220 */ /* 0x080fe20000410000 */
[----:B------:R-:W-:Y:S01]  /*6350*/  FADD.FTZ R166, R158, R163 ;  /* 0x000000a39ea67221 */ /* 0x000fe20000010000 */
[----:B------:R-:W-:Y:S01]  /*6360*/  FADD.FTZ R163, R11, R152 ;  /* 0x000000980ba37221 */ /* 0x000fe20000010000 */
[----:B------:R-:W-:Y:S01]  /*6370*/  FMUL.FTZ R89, R89, R9 ;  /* 0x0000000959597220 */ /* 0x000fe20000410000 */
[----:B------:R-:W0:Y:S01]  /*6380*/  MUFU.EX2 R161, R161 ;  /* 0x000000a100a17308 */ /* 0x000e220000000800 */
[----:B--2---:R-:W-:Y:S01]  /*6390*/  FADD.FTZ R169, R157, R166 ;  /* 0x000000a69da97221 */ /* 0x004fe20000010000 */
[----:B------:R-:W-:Y:S01]  /*63a0*/  FADD.FTZ R152, R14, R163 ;  /* 0x000000a30e987221 */ /* 0x000fe20000010000 */
[----:B----4-:R-:W-:Y:S01]  /*63b0*/  F2FP.F16.F32.PACK_AB R157, R160, R157 ;  /* 0x0000009da09d723e */ /* 0x010fe200000000ff */
[----:B------:R-:W-:Y:S01]  /*63c0*/  FMUL.FTZ R92, R92, R9 ;  /* 0x000000095c5c7220 */ /* 0x000fe20000410000 */
[----:B------:R-:W-:Y:S01]  /*63d0*/  FADD.FTZ R154, R160, R169 ;  /* 0x000000a9a09a7221 */ /* 0x000fe20000010000 */
[----:B------:R-:W-:Y:S01]  /*63e0*/  FADD.FTZ R163, R13, R152 ;  /* 0x000000980da37221 */ /* 0x000fe20000010000 */
[----:B------:R-:W-:Y:S01]  /*63f0*/  F2FP.F16.F32.PACK_AB R152, R175, R172 ;  /* 0x000000acaf98723e */ /* 0x000fe200000000ff */
[----:B------:R-:W-:Y:S01]  /*6400*/  MUFU.EX2 R165, R165 ;  /* 0x000000a500a57308 */ /* 0x000fe20000000800 */
[----:B------:R-:W-:Y:S01]  /*6410*/  F2FP.F16.F32.PACK_AB R160, R176, R15 ;  /* 0x0000000fb0a0723e */ /* 0x000fe200000000ff */
[----:B------:R-:W-:Y:S01]  /*6420*/  FADD.FTZ R166, R20, R163 ;  /* 0x000000a314a67221 */ /* 0x000fe20000010000 */
[-C--:B------:R-:W-:Y:S01]  /*6430*/  FMUL.FTZ R93, R93, R9.reuse ;  /* 0x000000095d5d7220 */ /* 0x080fe20000410000 */
[-C--:B------:R-:W-:Y:S01]  /*6440*/  FMUL.FTZ R96, R96, R9.reuse ;  /* 0x0000000960607220 */ /* 0x080fe20000410000 */
[-C--:B------:R-:W-:Y:S01]  /*6450*/  FMUL.FTZ R97, R97, R9.reuse ;  /* 0x0000000961617220 */ /* 0x080fe20000410000 */
[----:B------:R-:W-:Y:S01]  /*6460*/  FADD.FTZ R163, R15, R166 ;  /* 0x000000a60fa37221 */ /* 0x000fe20000010000 */
[-C--:B------:R-:W-:Y:S01]  /*6470*/  FMUL.FTZ R100, R100, R9.reuse ;  /* 0x0000000964647220 */ /* 0x080fe20000410000 */
[----:B------:R5:W1:Y:S01]  /*6480*/  MUFU.EX2 R6, R167 ;  /* 0x000000a700067308 */ /* 0x000a620000000800 */
[-C--:B------:R-:W-:Y:S01]  /*6490*/  FMUL.FTZ R101, R101, R9.reuse ;  /* 0x0000000965657220 */ /* 0x080fe20000410000 */
[----:B------:R-:W-:Y:S01]  /*64a0*/  FADD.FTZ R158, R176, R163 ;  /* 0x000000a3b09e7221 */ /* 0x000fe20000010000 */
[-C--:B------:R-:W-:Y:S01]  /*64b0*/  FMUL.FTZ R104, R104, R9.reuse ;  /* 0x0000000968687220 */ /* 0x080fe20000410000 */
[-C--:B------:R-:W-:Y:S01]  /*64c0*/  FMUL.FTZ R105, R105, R9.reuse ;  /* 0x0000000969697220 */ /* 0x080fe20000410000 */
[----:B------:R-:W-:Y:S01]  /*64d0*/  FMUL.FTZ R108, R108, R9 ;  /* 0x000000096c6c7220 */ /* 0x000fe20000410000 */
[----:B---3--:R-:W-:Y:S01]  /*64e0*/  FADD.FTZ R3, R21, R158 ;  /* 0x0000009e15037221 */ /* 0x008fe20000010000 */
[----:B------:R-:W-:Y:S01]  /*64f0*/  F2FP.F16.F32.PACK_AB R158, R20, R13 ;  /* 0x0000000d149e723e */ /* 0x000fe200000000ff */
[----:B------:R-:W2:Y:S01]  /*6500*/  MUFU.EX2 R171, R171 ;  /* 0x000000ab00ab7308 */ /* 0x000ea20000000800 */
[----:B-----5:R-:W-:Y:S01]  /*6510*/  FADD.FTZ R167, R159, R154 ;  /* 0x0000009a9fa77221 */ /* 0x020fe20000010000 */
[----:B------:R-:W-:Y:S01]  /*6520*/  F2FP.F16.F32.PACK_AB R154, R177, R174 ;  /* 0x000000aeb19a723e */ /* 0x000fe200000000ff */
[----:B------:R-:W-:Y:S01]  /*6530*/  BAR.SYNC.DEFER_BLOCKING 0xf, 0x100 ;  /* 0x03c4000000007b1d */ /* 0x000fe20000010000 */
[C---:B------:R-:W-:Y:S01]  /*6540*/  F2FP.F16.F32.PACK_AB R159, R164.reuse, R159 ;  /* 0x0000009fa49f723e */ /* 0x040fe200000000ff */
[----:B------:R-:W-:Y:S01]  /*6550*/  FADD.FTZ R170, R164, R167 ;  /* 0x000000a7a4aa7221 */ /* 0x000fe20000010000 */
[-C--:B------:R-:W-:Y:S01]  /*6560*/  FMUL.FTZ R109, R109, R9.reuse ;  /* 0x000000096d6d7220 */ /* 0x080fe20000410000 */
[-C--:B------:R-:W-:Y:S01]  /*6570*/  FMUL.FTZ R112, R112, R9.reuse ;  /* 0x0000000970707220 */ /* 0x080fe20000410000 */
[----:B------:R-:W-:Y:S01]  /*6580*/  FMUL.FTZ R113, R113, R9 ;  /* 0x0000000971717220 */ /* 0x000fe20000410000 */
[----:B------:R-:W3:Y:S01]  /*6590*/  MUFU.EX2 R178, R178 ;  /* 0x000000b200b27308 */ /* 0x000ee20000000800 */
[----:B0-----:R-:W-:Y:S01]  /*65a0*/  FADD.FTZ R169, R161, R170 ;  /* 0x000000aaa1a97221 */ /* 0x001fe20000010000 */
[----:B------:R-:W-:Y:S01]  /*65b0*/  F2FP.F16.F32.PACK_AB R161, R162, R161 ;  /* 0x000000a1a2a1723e */ /* 0x000fe200000000ff */
[----:B------:R-:W-:Y:S01]  /*65c0*/  FMUL.FTZ R116, R116, R9 ;  /* 0x0000000974747220 */ /* 0x000fe20000410000 */
[----:B-1----:R-:W-:Y:S01]  /*65d0*/  F2FP.F16.F32.PACK_AB R163, R6, R165 ;  /* 0x000000a506a3723e */ /* 0x002fe200000000ff */
        /* <DEDUP_REMOVED lines=11> */
[----:B------:R-:W1:Y:S01]  /*6690*/  MUFU.EX2 R179, R179 ;  /* 0x000000b300b37308 */ /* 0x000e620000000800 */
[----:B--2---:R-:W-:Y:S01]  /*66a0*/  FADD.FTZ R11, R171, R20 ;  /* 0x00000014ab0b7221 */ /* 0x004fe20000010000 */
[C---:B---3--:R-:W-:Y:S01]  /*66b0*/  FADD.FTZ R14, R178.reuse, R3 ;  /* 0x00000003b20e7221 */ /* 0x048fe20000010000 */
[----:B------:R-:W-:Y:S01]  /*66c0*/  F2FP.F16.F32.PACK_AB R162, R178, R21 ;  /* 0x00000015b2a2723e */ /* 0x000fe200000000ff */
[----:B------:R2:W-:Y:S01]  /*66d0*/  STSM.16.M88.4 [R19+0x26800], R152 ;  /* 0x0268009813007844 */ /* 0x0005e20000000200 */
[-C--:B------:R-:W-:Y:S01]  /*66e0*/  FMUL.FTZ R132, R132, R9.reuse ;  /* 0x0000000984847220 */ /* 0x080fe20000410000 */
[-C--:B------:R-:W-:Y:S01]  /*66f0*/  FMUL.FTZ R133, R133, R9.reuse ;  /* 0x0000000985857220 */ /* 0x080fe20000410000 */
[----:B------:R-:W-:Y:S01]  /*6700*/  FMUL.FTZ R136, R136, R9 ;  /* 0x0000000988887220 */ /* 0x000fe20000410000 */
[----:B------:R-:W3:Y:S01]  /*6710*/  MUFU.EX2 R167, R173 ;  /* 0x000000ad00a77308 */ /* 0x000ee20000000800 */
[C---:B0-----:R-:W-:Y:S01]  /*6720*/  FADD.FTZ R20, R12.reuse, R11 ;  /* 0x0000000b0c147221 */ /* 0x041fe20000010000 */
[----:B------:R-:W-:Y:S01]  /*6730*/  F2FP.F16.F32.PACK_AB R165, R12, R171 ;  /* 0x000000ab0ca5723e */ /* 0x000fe200000000ff */
[----:B------:R2:W-:Y:S01]  /*6740*/  STSM.16.M88.4 [R22], R156 ;  /* 0x0000009c16007844 */ /* 0x0005e20000000200 */
[-C--:B------:R-:W-:Y:S01]  /*6750*/  FMUL.FTZ R137, R137, R9.reuse ;  /* 0x0000000989897220 */ /* 0x080fe20000410000 */
[-C--:B------:R-:W-:Y:S01]  /*6760*/  FMUL.FTZ R140, R140, R9.reuse ;  /* 0x000000098c8c7220 */ /* 0x080fe20000410000 */
[----:B------:R-:W-:Y:S01]  /*6770*/  FMUL.FTZ R141, R141, R9 ;  /* 0x000000098d8d7220 */ /* 0x000fe20000410000 */
[----:B------:R2:W-:Y:S01]  /*6780*/  STSM.16.M88.4 [R184], R160 ;  /* 0x000000a0b8007844 */ /* 0x0005e20000000200 */
[----:B------:R-:W0:Y:S01]  /*6790*/  MUFU.EX2 R181, R181 ;  /* 0x000000b500b57308 */ /* 0x000e220000000800 */
[----:B-1----:R-:W-:Y:S01]  /*67a0*/  FADD.FTZ R3, R179, R14 ;  /* 0x0000000eb3037221 */ /* 0x002fe20000010000 */
[----:B------:R-:W-:Y:S01]  /*67b0*/  F2FP.F16.F32.PACK_AB R164, R180, R179 ;  /* 0x000000b3b4a4723e */ /* 0x000fe200000000ff */
[-C--:B------:R-:W-:Y:S01]  /*67c0*/  FMUL.FTZ R144, R144, R9.reuse ;  /* 0x0000000990907220 */ /* 0x080fe20000410000 */
[-C--:B------:R-:W-:Y:S01]  /*67d0*/  FMUL.FTZ R145, R145, R9.reuse ;  /* 0x0000000991917220 */ /* 0x080fe20000410000 */
[----:B------:R-:W-:Y:S01]  /*67e0*/  FADD.FTZ R14, R180, R3 ;  /* 0x00000003b40e7221 */ /* 0x000fe20000010000 */
[-C--:B------:R-:W-:Y:S01]  /*67f0*/  FMUL.FTZ R148, R148, R9.reuse ;  /* 0x0000000994947220 */ /* 0x080fe20000410000 */
[----:B------:R-:W-:Y:S01]  /*6800*/  FMUL.FTZ R149, R149, R9 ;  /* 0x0000000995957220 */ /* 0x000fe20000410000 */
        /* <DEDUP_REMOVED lines=25> */
[C---:B---3--:R-:W-:Y:S01]  /*69a0*/  F2FP.F16.F32.PACK_AB R167, R10.reuse, R167 ;  /* 0x000000a70aa7723e */ /* 0x048fe200000000ff */
        /* <DEDUP_REMOVED lines=43> */
.L_x_3435:
[----:B------:R0:W1:Y:S01]  /*6c60*/  SYNCS.PHASECHK.TRANS64.TRYWAIT P2, [UR25+0x28c50], R7 ;  /* 0x028c5007ff0075a7 */ /* 0x0000620008040159 */
[----:B------:R-:W-:Y:S05]  /*6c70*/  @!P0 BRA `(.L_x_3436) ;  /* 0x0000000000048947 */ /* 0x000fea0003800000 */
[----:B------:R-:W-:Y:S01]  /*6c80*/  BPT.TRAP 0x1 ;  /* 0x000000040000795c */ /* 0x000fe20000300000 */
.L_x_3436:
[----:B-1----:R-:W-:Y:S05]  /*6c90*/  @P2 BRA `(.L_x_3437) ;  /* 0x0000000000082947 */ /* 0x002fea0003800000 */
[----:B------:R-:W1:Y:S02]  /*6ca0*/  SYNCS.PHASECHK.TRANS64.TRYWAIT P2, [UR25+0x28c50], R7 ;  /* 0x028c5007ff0075a7 */ /* 0x000e640008040159 */
[----:B-1----:R-:W-:Y:S05]  /*6cb0*/  @!P2 BRA `(.L_x_3438) ;  /* 0x000000a400a8a947 */ /* 0x002fea0003800000 */
.L_x_3437:
[----:B------:R-:W-:Y:S01]  /*6cc0*/  ULEA UR11, UR39, UR47, 0xc ;  /* 0x0000002f270b7291 */ /* 0x000fe2000f8e603f */
[----:B------:R-:W-:Y:S01]  /*6cd0*/  WARPGROUP.ARRIVE ;  /* 0x00000000000079c5 */ /* 0x000fe20000000000 */
[----:B------:R-:W-:Y:S01]  /*6ce0*/  UMOV UR7, 0x40000040 ;  /* 0x4000004000077882 */ /* 0x000fe20000000000 */
[----:B------:R-:W-:Y:S01]  /*6cf0*/  UISETP.GT.AND UP0, UPT, UR21, UR20, UPT ;  /* 0x000000141500728c */ /* 0x000fe2000bf04270 */
[----:B-1----:R-:W-:Y:S01]  /*6d00*/  @!P1 IADD3 R168, R168, 0x28c60, RZ ;  /* 0x00028c60a8a89810 */ /* 0x002fe20007ffe0ff */
[----:B------:R-:W-:Y:S01]  /*6d10*/  UIADD3 UR21, UR21, -0x1, URZ ;  /* 0xffffffff15157890 */ /* 0x000fe2000fffe03f */
[----:B------:R-:W-:Y:S01]  /*6d20*/  IMAD.MOV.U32 R8, RZ, RZ, R4 ;  /* 0x000000ffff087224 */ /* 0x000fe200078e0004 */
[----:B------:R-:W-:Y:S01]  /*6d30*/  UMOV UR6, UR11 ;  /* 0x0000000b00067c82 */ /* 0x000fe20008000000 */
[----:B------:R-:W-:Y:S01]  /*6d40*/  @!P1 PRMT R168, RZ, 0x654, R168 ;  /* 0x00000654ffa89816 */ /* 0x000fe200000000a8 */
[----:B------:R-:W-:Y:S01]  /*6d50*/  HGMMA.64x256x16.F32 R24, R152, gdesc[UR4].tnspB, R24, gsb0 ;  /* 0x43e0000498187df0 */ /* 0x000fe20008000818 */
[----:B------:R-:W-:Y:S01]  /*6d60*/  UIADD3 UR6, UR11, 0x80, URZ ;  /* 0x000000800b067890 */ /* 0x000fe2000fffe03f */
[----:B------:R-:W-:Y:S01]  /*6d70*/  PLOP3.LUT P2, PT, PT, PT, UP0, 0x80, 0x0 ;  /* 0x000000000000781c */ /* 0x000fe20003f4f008 */
[----:B------:R-:W-:Y:S01]  /*6d80*/  UMOV UR7, 0x40000040 ;  /* 0x4000004000077882 */ /* 0x000fe20000000000 */
[----:B------:R-:W-:Y:S01]  /*6d90*/  UMOV UR23, UR39 ;  /* 0x0000002700177c82 */ /* 0x000fe20008000000 */
[----:B------:R-:W-:Y:S01]  /*6da0*/  IMAD.MOV.U32 R9, RZ, RZ, R5 ;  /* 0x000000ffff097224 */ /* 0x000fe200078e0005 */
        /* <DEDUP_REMOVED lines=27> */
.L_x_3430:
[----:B------:R-:W-:-:S13]  /*6f60*/  ISETP.LE.AND P2, PT, RZ, UR21, PT ;  /* 0x00000015ff007c0c */ /* 0x000fda000bf43270 */
[----:B------:R-:W-:Y:S05]  /*6f70*/  @!P2 BRA `(.L_x_3440) ;  /* 0x0000001c0030a947 */ /* 0x000fea0003800000 */
[----:B------:R-:W-:Y:S01]  /*6f80*/  IMAD.MOV.U32 R9, RZ, RZ, R4 ;  /* 0x000000ffff097224 */ /* 0x000fe200078e0004 */
[----:B------:R-:W-:Y:S01]  /*6f90*/  MOV R14, R5 ;  /* 0x00000005000e7202 */ /* 0x000fe20000000f00 */
[----:B------:R-:W-:Y:S01]  /*6fa0*/  UMOV UR22, UR39 ;  /* 0x0000002700167c82 */ /* 0x000fe20008000000 */
[----:B------:R-:W-:Y:S01]  /*6fb0*/  ULDC UR23, c[0x0][0x9d8] ;  /* 0x0002760000177ab9 */ /* 0x000fe20000000800 */
[----:B------:R-:W-:-:S05]  /*6fc0*/  ULDC UR20, c[0x0][0x988] ;  /* 0x0002620000147ab9 */ /* 0x000fca0000000800 */
.L_x_3449:
[----:B------:R-:W-:-:S04]  /*6fd0*/  UIADD3 UR39, UR22, 0x1, URZ ;  /* 0x0000000116277890 */ /* 0x000fc8000fffe03f */
[----:B------:R-:W-:-:S04]  /*6fe0*/  UISETP.NE.AND UP0, UPT, UR39, 0x2, UPT ;  /* 0x000000022700788c */ /* 0x000fc8000bf05270 */
[----:B------:R-:W-:Y:S02]  /*6ff0*/  USEL UR6, URZ, 0x1, UP0 ;  /* 0x000000013f067887 */ /* 0x000fe40008000000 */
[----:B------:R-:W-:Y:S02]  /*7000*/  USEL UR39, UR39, URZ, UP0 ;  /* 0x0000003f27277287 */ /* 0x000fe40008000000 */
[----:B------:R-:W-:Y:S01]  /*7010*/  ULOP3.LUT UR38, UR38, UR6, URZ, 0x3c, !UPT ;  /* 0x0000000626267292 */ /* 0x000fe2000f8e3c3f */
[----:B-1-3--:R-:W-:Y:S11]  /*7020*/  @!P0 BRA `(.L_x_3441) ;  /* 0x0000000000048947 */ /* 0x00aff60003800000 */
[----:B------:R-:W-:Y:S01]  /*7030*/  BPT.TRAP 0x1 ;  /* 0x000000040000795c */ /* 0x000fe20000300000 */
.L_x_3441:
[----:B------:R-:W-:Y:S01]  /*7040*/  ULEA UR24, UR39, UR40, 0x3 ;  /* 0x0000002827187291 */ /* 0x000fe2000f8e183f */
[----:B01----:R-:W-:-:S05]  /*7050*/  IMAD.U32 R7, RZ, RZ, UR38 ;  /* 0x00000026ff077e24 */ /* 0x003fca000f8e00ff */
[----:B------:R-:W-:-:S04]  /*7060*/  SHF.L.U32 R7, R7, 0x1f, RZ ;  /* 0x0000001f07077819 */ /* 0x000fc800000006ff */
[----:B------:R0:W1:Y:S01]  /*7070*/  SYNCS.PHASECHK.TRANS64.TRYWAIT P2, [UR24+0x28c30], R7 ;  /* 0x028c3007ff0075a7 */ /* 0x0000620008040158 */
[----:B------:R-:W-:Y:S05]  /*7080*/  @!P0 BRA `(.L_x_3442) ;  /* 0x0000000000048947 */ /* 0x000fea0003800000 */
[----:B------:R-:W-:Y:S01]  /*7090*/  BPT.TRAP 0x1 ;  /* 0x000000040000795c */ /* 0x000fe20000300000 */
.L_x_3442:
[----:B-1----:R-:W-:Y:S05]  /*70a0*/  @P2 BRA `(.L_x_3443) ;  /* 0x0000000000082947 */ /* 0x002fea0003800000 */
[----:B------:R-:W1:Y:S02]  /*70b0*/  SYNCS.PHASECHK.TRANS64.TRYWAIT P2, [UR24+0x28c30], R7 ;  /* 0x028c3007ff0075a7 */ /* 0x000e640008040158 */
[----:B-1----:R-:W-:Y:S05]  /*70c0*/  @!P2 BRA `(.L_x_3444) ;  /* 0x000000a000b8a947 */ /* 0x002fea0003800000 */
.L_x_3443:
        /* <DEDUP_REMOVED lines=23> */
[----:B-1----:R-:W-:Y:S01]  /*7240*/  FMUL.FTZ R4, R153, UR23 ;  /* 0x0000001799047c20 */ /* 0x002fe20008410000 */
        /* <DEDUP_REMOVED lines=58> */
[----:B------:R-:W-:Y:S01]  /*75f0*/  FMUL.FTZ R168, R171, UR23 ;  /* 0x00000017aba87c20 */ /* 0x000fe20008410000 */
[----:B------:R-:W-:-:S05]  /*7600*/  FMUL.FTZ R171, R175, UR23 ;  /* 0x00000017afab7c20 */ /* 0x000fca0008410000 */
[----:B------:R-:W3:Y:S01]  /*7610*/  MUFU.TANH R10, R10 ;  /* 0x0000000a000a7308 */ /* 0x000ee20000002400 */
[----:B-1----:R-:W-:-:S05]  /*7620*/  FMNMX.FTZ R5, R164, R5, !PT ;  /* 0x00000005a4057209 */ /* 0x002fca0007810000 */
[----:B------:R-:W1:Y:S02]  /*7630*/  SHFL.BFLY PT, R172, R5, 0x2, 0x1f ;  /* 0x0c401f0005ac7f89 */ /* 0x000e6400000e0000 */
[----:B------:R-:W4:Y:S08]  /*7640*/  MUFU.TANH R11, R11 ;  /* 0x0000000b000b7308 */ /* 0x000f300000002400 */
[----:B------:R-:W5:Y:S08]  /*7650*/  MUFU.TANH R12, R12 ;  /* 0x0000000c000c7308 */ /* 0x000f700000002400 */
[----:B------:R-:W0:Y:S01]  /*7660*/  MUFU.TANH R162, R162 ;  /* 0x000000a200a27308 */ /* 0x000e220000002400 */
[----:B-1----:R-:W-:Y:S01]  /*7670*/  FMNMX.FTZ R177, R5, R172, !PT ;  /* 0x000000ac05b17209 */ /* 0x002fe20007810000 */
[----:B------:R-:W-:Y:S01]  /*7680*/  FMUL.FTZ R172, R179, UR23 ;  /* 0x00000017b3ac7c20 */ /* 0x000fe20008410000 */
[----:B--2---:R-:W-:-:S05]  /*7690*/  FMNMX.FTZ R5, R8, R9, !PT ;  /* 0x0000000908057209 */ /* 0x004fca0007810000 */
[----:B------:R-:W1:Y:S01]  /*76a0*/  MUFU.TANH R163, R163 ;  /* 0x000000a300a37308 */ /* 0x000e620000002400 */
[----:B------:R-:W2:Y:S01]  /*76b0*/  SHFL.BFLY PT, R180, R177, 0x1, 0x1f ;  /* 0x0c201f00b1b47f89 */ /* 0x000ea200000e0000 */
[----:B---3--:R-:W-:-:S04]  /*76c0*/  FMNMX.FTZ R174, R10, R5, !PT ;  /* 0x000000050aae7209 */ /* 0x008fc80007810000 */
[----:B----4-:R-:W-:Y:S02]  /*76d0*/  FMNMX.FTZ R5, R11, R174, !PT ;  /* 0x000000ae0b057209 */ /* 0x010fe40007810000 */
[----:B------:R-:W3:Y:S01]  /*76e0*/  MUFU.TANH R165, R165 ;  /* 0x000000a500a57308 */ /* 0x000ee20000002400 */
[----:B------:R-:W-:Y:S01]  /*76f0*/  FMUL.FTZ R174, R183, UR23 ;  /* 0x00000017b7ae7c20 */ /* 0x000fe20008410000 */
[----:B-----5:R-:W-:-:S04]  /*7700*/  FMNMX.FTZ R5, R12, R5, !PT ;  /* 0x000000050c057209 */ /* 0x020fc80007810000 */
[----:B0-----:R-:W-:Y:S02]  /*7710*/  FMNMX.FTZ R176, R162, R5, !PT ;  /* 0x00000005a2b07209 */ /* 0x001fe40007810000 */
[----:B------:R-:W0:Y:S02]  /*7720*/  MUFU.TANH R166, R166 ;  /* 0x000000a600a67308 */ /* 0x000e240000002400 */
[----:B-1----:R-:W-:-:S06]  /*7730*/  FMNMX.FTZ R176, R163, R176, !PT ;  /* 0x000000b0a3b07209 */ /* 0x002fcc0007810000 */
[----:B------:R-:W1:Y:S01]  /*7740*/  MUFU.TANH R167, R167 ;  /* 0x000000a700a77308 */ /* 0x000e620000002400 */
[----:B---3--:R-:W-:Y:S02]  /*7750*/  FMNMX.FTZ R175, R165, R176, !PT ;  /* 0x000000b0a5af7209 */ /* 0x008fe40007810000 */
[----:B--2---:R-:W-:-:S05]  /*7760*/  FMNMX.FTZ R5, R177, R180, !PT ;  /* 0x000000b4b1057209 */ /* 0x004fca0007810000 */
[----:B------:R-:W2:Y:S01]  /*7770*/  MUFU.TANH R168, R168 ;  /* 0x000000a800a87308 */ /* 0x000ea20000002400 */
[----:B0-----:R-:W-:Y:S01]  /*7780*/  FMNMX.FTZ R176, R166, R175, !PT ;  /* 0x000000afa6b07209 */ /* 0x001fe20007810000 */
[C---:B------:R-:W-:Y:S01]  /*7790*/  FMUL.FTZ R194, R5.reuse, UR10 ;  /* 0x0000000a05c27c20 */ /* 0x040fe20008410000 */
[----:B------:R-:W-:-:S03]  /*77a0*/  FADD.FTZ R14, -R5, R14 ;  /* 0x0000000e050e7221 */ /* 0x000fc60000010100 */
[--C-:B------:R-:W-:Y:S01]  /*77b0*/  FFMA.FTZ R177, R4, UR10, -R194.reuse ;  /* 0x0000000a04b17c23 */ /* 0x100fe200080108c2 */
[--C-:B------:R-:W-:Y:S01]  /*77c0*/  FFMA.FTZ R178, R152, UR10, -R194.reuse ;  /* 0x0000000a98b27c23 */ /* 0x100fe200080108c2 */
[----:B------:R-:W0:Y:S01]  /*77d0*/  MUFU.TANH R169, R169 ;  /* 0x000000a900a97308 */ /* 0x000e220000002400 */
[----:B-1----:R-:W-:Y:S01]  /*77e0*/  FMNMX.FTZ R175, R167, R176, !PT ;  /* 0x000000b0a7af7209 */ /* 0x002fe20007810000 */
[----:B------:R-:W-:Y:S01]  /*77f0*/  FMUL.FTZ R14, R14, UR10 ;  /* 0x0000000a0e0e7c20 */ /* 0x000fe20008410000 */
        /* <DEDUP_REMOVED lines=19> */
[----:B-1----:R-:W-:-:S07]  /*7930*/  FMNMX.FTZ R175, R171, R176, !PT ;  /* 0x000000b0abaf7209 */ /* 0x002fce0007810000 */
[----:B------:R-:W1:Y:S01]  /*7940*/  MUFU.TANH R173, R173 ;  /* 0x000000ad00ad7308 */ /* 0x000e620000002400 */
[----:B--2---:R-:W-:-:S07]  /*7950*/  FMNMX.FTZ R175, R170, R175, !PT ;  /* 0x000000afaaaf7209 */ /* 0x004fce0007810000 */
[----:B------:R-:W2:Y:S01]  /*7960*/  MUFU.TANH R174, R174 ;  /* 0x000000ae00ae7308 */ /* 0x000ea20000002400 */
[----:B0-----:R-:W-:-:S07]  /*7970*/  FMNMX.FTZ R4, R172, R175, !PT ;  /* 0x000000afac047209 */ /* 0x001fce0007810000 */
[----:B------:R-:W0:Y:S01]  /*7980*/  MUFU.EX2 R14, R14 ;  /* 0x0000000e000e7308 */ /* 0x000e220000000800 */
[----:B-1----:R-:W-:-:S07]  /*7990*/  FMNMX.FTZ R175, R173, R4, !PT ;  /* 0x00000004adaf7209 */ /* 0x002fce0007810000 */
[----:B------:R-:W1:Y:S01]  /*79a0*/  MUFU.EX2 R13, R13 ;  /* 0x0000000d000d7308 */ /* 0x000e620000000800 */
[----:B--2---:R-:W-:-:S05]  /*79b0*/  FMNMX.FTZ R175, R174, R175, !PT ;  /* 0x000000afaeaf7209 */ /* 0x004fca0007810000 */
[----:B------:R-:W2:Y:S02]  /*79c0*/  SHFL.BFLY PT, R4, R175, 0x2, 0x1f ;  /* 0x0c401f00af047f89 */ /* 0x000ea400000e0000 */
[----:B------:R3:W4:Y:S01]  /*79d0*/  MUFU.EX2 R176, R177 ;  /* 0x000000b100b07308 */ /* 0x0007220000000800 */
[-C--:B0-----:R-:W-:Y:S01]  /*79e0*/  FMUL.FTZ R24, R24, R14.reuse ;  /* 0x0000000e18187220 */ /* 0x081fe20000410000 */
        /* <DEDUP_REMOVED lines=8> */
[----:B---3--:R-:W-:-:S02]  /*7a70*/  IMAD.MOV R177, RZ, RZ, -R18 ;  /* 0x000000ffffb17224 */ /* 0x008fc400078e0a12 */
[-C--:B------:R-:W-:Y:S01]  /*7a80*/  FMUL.FTZ R37, R37, R14.reuse ;  /* 0x0000000e25257220 */ /* 0x080fe20000410000 */
[-C--:B------:R-:W-:Y:S01]  /*7a90*/  FMUL.FTZ R40, R40, R14.reuse ;  /* 0x0000000e28287220 */ /* 0x080fe20000410000 */
[-C--:B------:R-:W-:Y:S01]  /*7aa0*/  FMUL.FTZ R41, R41, R14.reuse ;  /* 0x0000000e29297220 */ /* 0x080fe20000410000 */
[-C--:B------:R-:W-:Y:S01]  /*7ab0*/  FMUL.FTZ R44, R44, R14.reuse ;  /* 0x0000000e2c2c7220 */ /* 0x080fe20000410000 */
[----:B------:R-:W-:Y:S01]  /*7ac0*/  ISETP.NE.AND P2, PT, R16, R177, PT ;  /* 0x000000b11000720c */ /* 0x000fe20003f45270 */
[----:B------:R-:W-:Y:S01]  /*7ad0*/  MUFU.EX2 R20, R20 ;  /* 0x0000001400147308 */ /* 0x000fe20000000800 */
[-C--:B------:R-:W-:Y:S01]  /*7ae0*/  FMUL.FTZ R45, R45, R14.reuse ;  /* 0x0000000e2d2d7220 */ /* 0x080fe20000410000 */
[-C--:B------:R-:W-:Y:S01]  /*7af0*/  FMUL.FTZ R48, R48, R14.reuse ;  /* 0x0000000e30307220 */ /* 0x080fe20000410000 */
[-C--:B------:R-:W-:Y:S01]  /*7b00*/  FMUL.FTZ R49, R49, R14.reuse ;  /* 0x0000000e31317220 */ /* 0x080fe20000410000 */
[-C--:B------:R-:W-:Y:S01]  /*7b10*/  FMUL.FTZ R52, R52, R14.reuse ;  /* 0x0000000e34347220 */ /* 0x080fe20000410000 */
[----:B------:R-:W-:Y:S01]  /*7b20*/  FMUL.FTZ R53, R53, R14 ;  /* 0x0000000e35357220 */ /* 0x000fe20000410000 */
        /* <DEDUP_REMOVED lines=41> */
[----:B------:R-:W-:Y:S01]  /*7dc0*/  FFMA.FTZ R175, R10, UR10, -R179 ;  /* 0x0000000a0aaf7c23 */ /* 0x000fe200080108b3 */
[----:B------:R-:W-:-:S02]  /*7dd0*/  IMAD.U32 R168, RZ, RZ, UR24 ;  /* 0x00000018ffa87e24 */ /* 0x000fc4000f8e00ff */
[--C-:B------:R-:W-:Y:S01]  /*7de0*/  FFMA.FTZ R10, R11, UR10, -R179.reuse ;  /* 0x0000000a0b0a7c23 */ /* 0x100fe200080108b3 */
[----:B------:R-:W-:Y:S01]  /*7df0*/  MUFU.EX2 R9, R9 ;  /* 0x0000000900097308 */ /* 0x000fe20000000800 */
[--C-:B------:R-:W-:Y:S01]  /*7e00*/  FFMA.FTZ R11, R12, UR10, -R179.reuse ;  /* 0x0000000a0c0b7c23 */ /* 0x100fe200080108b3 */
[----:B------:R-:W-:Y:S02]  /*7e10*/  @!P1 VIADD R152, R168, 0x28c40 ;  /* 0x00028c40a8989836 */ /* 0x000fe40000000000 */
[--C-:B------:R-:W-:Y:S01]  /*7e20*/  FFMA.FTZ R12, R162, UR10, -R179.reuse ;  /* 0x0000000aa20c7c23 */ /* 0x100fe200080108b3 */
[--C-:B------:R-:W-:Y:S01]  /*7e30*/  FFMA.FTZ R163, R163, UR10, -R179.reuse ;  /* 0x0000000aa3a37c23 */ /* 0x100fe200080108b3 */
[--C-:B------:R-:W-:Y:S01]  /*7e40*/  FFMA.FTZ R165, R165, UR10, -R179.reuse ;  /* 0x0000000aa5a57c23 */ /* 0x100fe200080108b3 */
[--C-:B------:R-:W-:Y:S01]  /*7e50*/  FFMA.FTZ R196, R166, UR10, -R179.reuse ;  /* 0x0000000aa6c47c23 */ /* 0x100fe200080108b3 */
[----:B------:R-:W-:Y:S01]  /*7e60*/  @!P1 PRMT R152, RZ, 0x654, R152 ;  /* 0x00000654ff989816 */ /* 0x000fe20000000098 */
[----:B------:R-:W1:Y:S01]  /*7e70*/  MUFU.EX2 R8, R8 ;  /* 0x0000000800087308 */ /* 0x000e620000000800 */
[--C-:B------:R-:W-:Y:S01]  /*7e80*/  FFMA.FTZ R167, R167, UR10, -R179.reuse ;  /* 0x0000000aa7a77c23 */ /* 0x100fe200080108b3 */
[--C-:B------:R-:W-:Y:S01]  /*7e90*/  FFMA.FTZ R200, R171, UR10, -R179.reuse ;  /* 0x0000000aabc87c23 */ /* 0x100fe200080108b3 */
[----:B------:R4:W-:Y:S01]  /*7ea0*/  @!P1 SYNCS.ARRIVE.TRANS64.RED.A1T0 RZ, [R152+URZ], RZ ;  /* 0x000000ff98ff99a7 */ /* 0x0009e2000810043f */
[----:B------:R-:W-:Y:S01]  /*7eb0*/  MOV R171, UR22 ;  /* 0x0000001600ab7c02 */ /* 0x000fe20008000f00 */
[--C-:B------:R-:W-:Y:S01]  /*7ec0*/  FFMA.FTZ R169, R169, UR10, -R179.reuse ;  /* 0x0000000aa9a97c23 */ /* 0x100fe200080108b3 */
[--C-:B------:R-:W-:Y:S01]  /*7ed0*/  FFMA.FTZ R170, R170, UR10, -R179.reuse ;  /* 0x0000000aaaaa7c23 */ /* 0x100fe200080108b3 */
[----:B------:R-:W-:Y:S01]  /*7ee0*/  FFMA.FTZ R173, R173, UR10, -R179 ;  /* 0x0000000aadad7c23 */ /* 0x000fe200080108b3 */
[----:B------:R-:W2:Y:S01]  /*7ef0*/  MUFU.EX2 R175, R175 ;  /* 0x000000af00af7308 */ /* 0x000ea20000000800 */
[----:B------:R-:W-:-:S02]  /*7f00*/  @!P2 IMAD R154, R171, 0x40, R2 ;  /* 0x00000040ab9aa824 */ /* 0x000fc400078e0202 */
[----:B------:R-:W-:Y:S01]  /*7f10*/  FFMA.FTZ R174, R174, UR10, -R179 ;  /* 0x0000000aaeae7c23 */ /* 0x000fe200080108b3 */
[----:B----4-:R-:W-:Y:S01]  /*7f20*/  FADD.FTZ R152, R176, R3 ;  /* 0x00000003b0987221 */ /* 0x010fe20000010000 */
[----:B------:R-:W-:Y:S01]  /*7f30*/  FFMA.FTZ R172, R172, UR10, -R179 ;  /* 0x0000000aacac7c23 */ /* 0x000fe200080108b3 */
[----:B------:R-:W-:Y:S01]  /*7f40*/  FMUL.FTZ R112, R112, R14 ;  /* 0x0000000e70707220 */ /* 0x000fe20000410000 */
[----:B------:R-:W-:Y:S01]  /*7f50*/  @!P2 LEA R154, R154, UR40, 0x2 ;  /* 0x000000289a9aac11 */ /* 0x000fe2000f8e10ff */
[----:B0-----:R-:W-:Y:S01]  /*7f60*/  FADD.FTZ R3, R15, R152 ;  /* 0x000000980f037221 */ /* 0x001fe20000010000 */
[----:B------:R-:W0:Y:S01]  /*7f70*/  MUFU.EX2 R10, R10 ;  /* 0x0000000a000a7308 */ /* 0x000e220000000800 */
[----:B-1----:R-:W-:Y:S01]  /*7f80*/  FFMA.FTZ R6, R9, R6, R8 ;  /* 0x0000000609067223 */ /* 0x002fe20000010008 */
[-C--:B------:R-:W-:Y:S01]  /*7f90*/  FMUL.FTZ R113, R113, R14.reuse ;  /* 0x0000000e71717220 */ /* 0x080fe20000410000 */
[----:B------:R-:W-:Y:S01]  /*7fa0*/  FADD.FTZ R152, R20, R3 ;  /* 0x0000000314987221 */ /* 0x000fe20000010000 */
[----:B------:R-:W-:Y:S01]  /*7fb0*/  @!P2 STS [R154+0x28800], R14 ;  /* 0x0288000e9a00a388 */ /* 0x000fe20000000800 */
[-C--:B------:R-:W-:Y:S01]  /*7fc0*/  FMUL.FTZ R116, R116, R14.reuse ;  /* 0x0000000e74747220 */ /* 0x080fe20000410000 */
[-C--:B------:R-:W-:Y:S01]  /*7fd0*/  FMUL.FTZ R117, R117, R14.reuse ;  /* 0x0000000e75757220 */ /* 0x080fe20000410000 */
[----:B------:R-:W-:Y:S01]  /*7fe0*/  FADD.FTZ R177, R21, R152 ;  /* 0x0000009815b17221 */ /* 0x000fe20000010000 */
[----:B------:R-:W1:Y:S01]  /*7ff0*/  MUFU.EX2 R11, R11 ;  /* 0x0000000b000b7308 */ /* 0x000e620000000800 */
[----:B--2---:R-:W-:Y:S01]  /*8000*/  FADD.FTZ R3, R175, R6 ;  /* 0x00000006af037221 */ /* 0x004fe20000010000 */
[----:B------:R2:W-:Y:S01]  /*8010*/  @!P2 STS [R154+0x28820], R9 ;  /* 0x028820099a00a388 */ /* 0x0005e20000000800 */
[----:B------:R-:W-:Y:S01]  /*8020*/  FADD.FTZ R152, R178, R177 ;  /* 0x000000b1b2987221 */ /* 0x000fe20000010000 */
[-C--:B------:R-:W-:Y:S01]  /*8030*/  FMUL.FTZ R120, R120, R14.reuse ;  /* 0x0000000e78787220 */ /* 0x080fe20000410000 */
[-C--:B------:R-:W-:Y:S01]  /*8040*/  FMUL.FTZ R121, R121, R14.reuse ;  /* 0x0000000e79797220 */ /* 0x080fe20000410000 */
[-C--:B------:R-:W-:Y:S01]  /*8050*/  FMUL.FTZ R124, R124, R14.reuse ;  /* 0x0000000e7c7c7220 */ /* 0x080fe20000410000 */
[----:B------:R-:W-:Y:S01]  /*8060*/  FADD.FTZ R177, R153, R152 ;  /* 0x0000009899b17221 */ /* 0x000fe20000010000 */
[----:B------:R-:W3:Y:S01]  /*8070*/  MUFU.EX2 R12, R12 ;  /* 0x0000000c000c7308 */ /* 0x000ee20000000800 */
[----:B0-----:R-:W-:Y:S01]  /*8080*/  FADD.FTZ R6, R10, R3 ;  /* 0x000000030a067221 */ /* 0x001fe20000010000 */
[-C--:B------:R-:W-:Y:S01]  /*8090*/  FMUL.FTZ R125, R125, R14.reuse ;  /* 0x0000000e7d7d7220 */ /* 0x080fe20000410000 */
[----:B------:R-:W-:Y:S01]  /*80a0*/  FADD.FTZ R152, R180, R177 ;  /* 0x000000b1b4987221 */ /* 0x000fe20000010000 */
[-C--:B------:R-:W-:Y:S01]  /*80b0*/  FMUL.FTZ R128, R128, R14.reuse ;  /* 0x0000000e80807220 */ /* 0x080fe20000410000 */
[-C--:B------:R-:W-:Y:S01]  /*80c0*/  FMUL.FTZ R129, R129, R14.reuse ;  /* 0x0000000e81817220 */ /* 0x080fe20000410000 */
[-C--:B------:R-:W-:Y:S01]  /*80d0*/  FMUL.FTZ R132, R132, R14.reuse ;  /* 0x0000000e84847220 */ /* 0x080fe20000410000 */
[----:B------:R-:W-:Y:S01]  /*80e0*/  FADD.FTZ R177, R155, R152 ;  /* 0x000000989bb17221 */ /* 0x000fe20000010000 */
        /* <DEDUP_REMOVED lines=9> */
[----:B---3--:R-:W-:Y:S01]  /*8180*/  FADD.FTZ R6, R12, R3 ;  /* 0x000000030c067221 */ /* 0x008fe20000010000 */
[-C--:B------:R-:W-:Y:S01]  /*8190*/  FMUL.FTZ R145, R145, R14.reuse ;  /* 0x0000000e91917220 */ /* 0x080fe20000410000 */
[-C--:B------:R-:W-:Y:S01]  /*81a0*/  FMUL.FTZ R148, R148, R14.reuse ;  /* 0x0000000e94947220 */ /* 0x080fe20000410000 */
[----:B------:R-:W-:Y:S01]  /*81b0*/  FMUL.FTZ R149, R149, R14 ;  /* 0x0000000e95957220 */ /* 0x000fe20000410000 */
[----:B------:R-:W-:Y:S01]  /*81c0*/  F2FP.F16.F32.PACK_AB R158, R180, R153 ;  /* 0x00000099b49e723e */ /* 0x000fe200000000ff */
[----:B------:R-:W-:Y:S01]  /*81d0*/  FMUL.FTZ R26, R26, R9 ;  /* 0x000000091a1a7220 */ /* 0x000fe20000410000 */
[----:B--2---:R-:W-:Y:S01]  /*81e0*/  F2FP.F16.F32.PACK_AB R154, R20, R15 ;  /* 0x0000000f149a723e */ /* 0x004fe200000000ff */
        /* <DEDUP_REMOVED lines=58> */
[----:B-1----:R-:W-:Y:S01]  /*8590*/  FADD.FTZ R6, R198, R3 ;  /* 0x00000003c6067221 */ /* 0x002fe20000010000 */
[----:B------:R1:W-:Y:S01]  /*85a0*/  STSM.16.M88.4 [R19+0x26800], R152 ;  /* 0x0268009813007844 */ /* 0x0003e20000000200 */
        /* <DEDUP_REMOVED lines=22> */
[C---:B---3--:R-:W-:Y:S01]  /*8710*/  FADD.FTZ R6, R192.reuse, R13 ;  /* 0x0000000dc0067221 */ /* 0x048fe20000010000 */
[----:B------:R-:W-:Y:S01]  /*8720*/  F2FP.F16.F32.PACK_AB R164, R192, R159 ;  /* 0x0000009fc0a4723e */ /* 0x000fe200000000ff */
[----:B------:R-:W-:Y:S01]  /*8730*/  FMUL.FTZ R131, R131, R9 ;  /* 0x0000000983837220 */ /* 0x000fe20000410000 */
[----:B------:R-:W-:Y:S01]  /*8740*/  F2FP.F16.F32.PACK_AB R159, R196, R165 ;  /* 0x000000a5c49f723e */ /* 0x000fe200000000ff */
[-C--:B------:R-:W-:Y:S01]  /*8750*/  FMUL.FTZ R134, R134, R9.reuse ;  /* 0x0000000986867220 */ /* 0x080fe20000410000 */
[-C--:B------:R-:W-:Y:S01]  /*8760*/  FMUL.FTZ R135, R135, R9.reuse ;  /* 0x0000000987877220 */ /* 0x080fe20000410000 */
[----:B------:R-:W-:Y:S01]  /*8770*/  FMUL.FTZ R138, R138, R9 ;  /* 0x000000098a8a7220 */ /* 0x000fe20000410000 */
[----:B------:R-:W3:Y:S01]  /*8780*/  MUFU.EX2 R170, R170 ;  /* 0x000000aa00aa7308 */ /* 0x000ee20000000800 */
[C---:B--2---:R-:W-:Y:S01]  /*8790*/  FADD.FTZ R3, R200.reuse, R3 ;  /* 0x00000003c8037221 */ /* 0x044fe20000010000 */
[----:B------:R-:W-:Y:S01]  /*87a0*/  F2FP.F16.F32.PACK_AB R163, R200, R169 ;  /* 0x000000a9c8a3723e */ /* 0x000fe200000000ff */
[----:B------:R1:W-:Y:S01]  /*87b0*/  STSM.16.M88.4 [R22], R156 ;  /* 0x0000009c16007844 */ /* 0x0003e20000000200 */
        /* <DEDUP_REMOVED lines=8> */
[----:B------:R-:W-:-:S04]  /*8840*/  FMUL.FTZ R151, R151, R9 ;  /* 0x0000000997977220 */ /* 0x000fc80000410000 */
[----:B------:R-:W0:Y:S01]  /*8850*/  MUFU.EX2 R171, R172 ;  /* 0x000000ac00ab7308 */ /* 0x000e220000000800 */
[----:B---3--:R-:W-:-:S07]  /*8860*/  FADD.FTZ R6, R170, R3 ;  /* 0x00000003aa067221 */ /* 0x008fce0000010000 */
[----:B------:R-:W3:Y:S01]  /*8870*/  MUFU.EX2 R173, R173 ;  /* 0x000000ad00ad7308 */ /* 0x000ee20000000800 */
[C---:B--2---:R-:W-:Y:S01]  /*8880*/  F2FP.F16.F32.PACK_AB R166, R194.reuse, R161 ;  /* 0x000000a1c2a6723e */ /* 0x044fe200000000ff */
[----:B------:R-:W-:Y:S01]  /*8890*/  FADD.FTZ R3, R194, R13 ;  /* 0x0000000dc2037221 */ /* 0x000fe20000010000 */
[----:B------:R-:W-:-:S05]  /*88a0*/  F2FP.F16.F32.PACK_AB R161, R198, R167 ;  /* 0x000000a7c6a1723e */ /* 0x000fca00000000ff */
[----:B------:R-:W2:Y:S01]  /*88b0*/  MUFU.EX2 R174, R174 ;  /* 0x000000ae00ae7308 */ /* 0x000ea20000000800 */
[C---:B0-----:R-:W-:Y:S01]  /*88c0*/  FADD.FTZ R6, R171.reuse, R6 ;  /* 0x00000006ab067221 */ /* 0x041fe20000010000 */
[----:B------:R-:W-:Y:S01]  /*88d0*/  F2FP.F16.F32.PACK_AB R165, R171, R170 ;  /* 0x000000aaaba5723e */ /* 0x000fe200000000ff */
[----:B------:R1:W-:Y:S02]  /*88e0*/  STSM.16.M88.4 [R184], R160 ;  /* 0x000000a0b8007844 */ /* 0x0003e40000000200 */
[----:B---3--:R-:W-:Y:S01]  /*88f0*/  FADD.FTZ R11, R173, R6 ;  /* 0x00000006ad0b7221 */ /* 0x008fe20000010000 */
[----:B--2---:R-:W-:-:S03]  /*8900*/  F2FP.F16.F32.PACK_AB R167, R174, R173 ;  /* 0x000000adaea7723e */ /* 0x004fc600000000ff */
[----:B------:R-:W-:Y:S02]  /*8910*/  FADD.FTZ R6, R174, R11 ;  /* 0x0000000bae067221 */ /* 0x000fe40000010000 */
[----:B------:R1:W-:Y:S01]  /*8920*/  STSM.16.M88.4 [R23], R164 ;  /* 0x000000a417007844 */ /* 0x0003e20000000200 */
[----:B------:R-:W-:Y:S05]  /*8930*/  @!P0 BRA `(.L_x_3445) ;  /* 0x0000000000048947 */ /* 0x000fea0003800000 */
[----:B------:R-:W-:Y:S01]  /*8940*/  BPT.TRAP 0x1 ;  /* 0x000000040000795c */ /* 0x000fe20000300000 */
.L_x_3445:
[----:B------:R0:W2:Y:S01]  /*8950*/  SYNCS.PHASECHK.TRANS64.TRYWAIT P2, [UR24+0x28c50], R7 ;  /* 0x028c5007ff0075a7 */ /* 0x0000a20008040158 */
[----:B------:R-:W-:Y:S05]  /*8960*/  @!P0 BRA `(.L_x_3446) ;  /* 0x0000000000048947 */ /* 0x000fea0003800000 */
[----:B------:R-:W-:Y:S01]  /*8970*/  BPT.TRAP 0x1 ;  /* 0x000000040000795c */ /* 0x000fe20000300000 */
.L_x_3446:
[----:B--2---:R-:W-:Y:S05]  /*8980*/  @P2 BRA `(.L_x_3447) ;  /* 0x0000000000082947 */ /* 0x004fea0003800000 */
[----:B------:R-:W2:Y:S02]  /*8990*/  SYNCS.PHASECHK.TRANS64.TRYWAIT P2, [UR24+0x28c50], R7 ;  /* 0x028c5007ff0075a7 */ /* 0x000ea40008040158 */
[----:B--2---:R-:W-:Y:S05]  /*89a0*/  @!P2 BRA `(.L_x_3448) ;  /* 0x000000880098a947 */ /* 0x004fea0003800000 */
.L_x_3447:
[----:B------:R-:W-:Y:S01]  /*89b0*/  ULEA UR11, UR39, UR47, 0xc ;  /* 0x0000002f270b7291 */ /* 0x000fe2000f8e603f */
[----:B------:R-:W-:Y:S01]  /*89c0*/  WARPGROUP.ARRIVE ;  /* 0x00000000000079c5 */ /* 0x000fe20000000000 */
[----:B------:R-:W-:Y:S01]  /*89d0*/  UMOV UR7, 0x40000040 ;  /* 0x4000004000077882 */ /* 0x000fe20000000000 */
[----:B------:R-:W-:Y:S01]  /*89e0*/  ISETP.LT.AND P2, PT, RZ, UR21, PT ;  /* 0x00000015ff007c0c */ /* 0x000fe2000bf41270 */
[----:B--2---:R-:W-:Y:S01]  /*89f0*/  @!P1 VIADD R168, R168, 0x28c60 ;  /* 0x00028c60a8a89836 */ /* 0x004fe20000000000 */
[----:B------:R-:W-:Y:S01]  /*8a00*/  UIADD3 UR21, UR21, -0x1, URZ ;  /* 0xffffffff15157890 */ /* 0x000fe2000fffe03f */
[----:B------:R-:W-:Y:S01]  /*8a10*/  MOV R9, R4 ;  /* 0x0000000400097202 */ /* 0x000fe20000000f00 */
        /* <DEDUP_REMOVED lines=34> */
.L_x_3440:
[----:B------:R-:W4:Y:S01]  /*8c40*/  SHFL.BFLY PT, R0, R3, 0x2, 0x1f ;  /* 0x0c401f0003007f89 */ /* 0x000f2200000e0000 */
[----:B------:R-:W-:Y:S01]  /*8c50*/  IMAD.U32 R12, RZ, RZ, UR10 ;  /* 0x0000000aff0c7e24 */ /* 0x000fe2000f8e00ff */
[----:B------:R-:W-:Y:S01]  /*8c60*/  UIADD3 UR37, UR37, 0x1, URZ ;  /* 0x0000000125257890 */ /* 0x000fe2000fffe03f */
[----:B------:R-:W-:Y:S01]  /*8c70*/  IMAD.U32 R20, RZ, RZ, UR10 ;  /* 0x0000000aff147e24 */ /* 0x000fe2000f8e00ff */
[----:B------:R-:W5:Y:S01]  /*8c80*/  SHFL.BFLY PT, R9, R6, 0x2, 0x1f ;  /* 0x0c401f0006097f89 */ /* 0x000f6200000e0000 */
[----:B------:R-:W-:Y:S08]  /*8c90*/  BAR.ARV 0x8, 0xa0 ;  /* 0x0202800000007b1d */ /* 0x000ff00000002000 */
[----:B------:R-:W-:Y:S01]  /*8ca0*/  BAR.SYNC.DEFER_BLOCKING 0xf, 0x100 ;  /* 0x03c4000000007b1d */ /* 0x000fe20000010000 */
[----:B----4-:R-:W-:Y:S01]  /*8cb0*/  FADD.FTZ R0, R0, R3 ;  /* 0x0000000300007221 */ /* 0x010fe20000010000 */
[----:B------:R-:W-:Y:S01]  /*8cc0*/  IMAD.U32 R3, RZ, RZ, UR39 ;  /* 0x00000027ff037e24 */ /* 0x000fe2000f8e00ff */
[----:B------:R-:W-:Y:S01]  /*8cd0*/  UIADD3 UR39, UR39, 0x1, URZ ;  /* 0x0000000127277890 */ /* 0x000fe2000fffe03f */
[----:B-----5:R-:W-:-:S02]  /*8ce0*/  FADD.FTZ R9, R9, R6 ;  /* 0x0000000609097221 */ /* 0x020fc40000010000 */
[----:B01----:R-:W0:Y:S01]  /*8cf0*/  SHFL.BFLY PT, R7, R0, 0x1, 0x1f ;  /* 0x0c201f0000077f89 */ /* 0x003e2200000e0000 */
[----:B------:R-:W-:-:S03]  /*8d00*/  UISETP.NE.AND UP0, UPT, UR39, 0x2, UPT ;  /* 0x000000022700788c */ /* 0x000fc6000bf05270 */
[----:B------:R-:W1:Y:S01]  /*8d10*/  SHFL.BFLY PT, R8, R9, 0x1, 0x1f ;  /* 0x0c201f0009087f89 */ /* 0x000e6200000e0000 */
        /* <DEDUP_REMOVED lines=8> */
[----:B------:R-:W-:Y:S02]  /*8da0*/  CS2R R6, SRZ ;  /* 0x0000000000067805 */ /* 0x000fe4000001ff00 */
[----:B------:R-:W-:-:S07]  /*8db0*/  FSETP.NE.FTZ.AND P2, PT, R14, RZ, PT ;  /* 0x000000ff0e00720b */ /* 0x000fce0003f55000 */
[----:B------:R-:W0:Y:S01]  /*8dc0*/  @P1 MUFU.RCP R7, R13 ;  /* 0x0000000d00071308 */ /* 0x000e220000001000 */
[----:B------:R-:W-:Y:S01]  /*8dd0*/  @P1 FMUL.FTZ R12, R12, 0.69314718246459960938 ;  /* 0x3f3172180c0c1820 */ /* 0x000fe20000410000 */
[----:B------:R-:W-:-:S04]  /*8de0*/  @!P0 LEA R0, R3, R2, 0x6 ;  /* 0x0000000203008211 */ /* 0x000fc800078e30ff */
[----:B------:R-:W-:Y:S01]  /*8df0*/  @P2 FMUL.FTZ R20, R20, 0.69314718246459960938 ;  /* 0x3f31721814142820 */ /* 0x000fe20000410000 */
[----:B------:R-:W-:Y:S02]  /*8e00*/  MOV R3, 0xff800000 ;  /* 0xff80000000037802 */ /* 0x000fe40000000f00 */
[----:B------:R-:W-:Y:S01]  /*8e10*/  @!P0 LEA R9, R0, UR40, 0x2 ;  /* 0x0000002800098c11 */ /* 0x000fe2000f8e10ff */
[----:B------:R-:W-:Y:S01]  /*8e20*/  @P2 MUFU.RCP R6, R14 ;  /* 0x0000000e00062308 */ /* 0x000fe20000001000 */
[----:B------:R-:W-:-:S07]  /*8e30*/  IMAD.MOV.U32 R0, RZ, RZ, -0x800000 ;  /* 0xff800000ff007424 */ /* 0x000fce00078e00ff */
[----:B------:R-:W1:Y:S01]  /*8e40*/  @P1 MUFU.LG2 R13, R13 ;  /* 0x0000000d000d1308 */ /* 0x000e620000000c00 */
        /* <DEDUP_REMOVED lines=65> */
[----:B-1----:R-:W-:Y:S01]  /*9260*/  @P1 FMUL.FTZ R13, R13, 0.69314718246459960938 ;  /* 0x3f3172180d0d1820 */ /* 0x002fe20000410000 */
        /* <DEDUP_REMOVED lines=50> */
[-C--:B--23--:R-:W-:Y:S01]  /*9590*/  FMUL.FTZ R168, R118, R6.reuse ;  /* 0x0000000676a87220 */ /* 0x08cfe20000410000 */
        /* <DEDUP_REMOVED lines=20> */
.L_x_3411:
[----:B------:R-:W0:Y:S08]  /*96e0*/  S2UR UR4, SR_CgaCtaId ;  /* 0x00000000000479c3 */ /* 0x000e300000008800 */
[----:B------:R-:W-:Y:S06]  /*96f0*/  BAR.SYNC.DEFER_BLOCKING 0x5, 0x120 ;  /* 0x0144800000007b1d */ /* 0x000fec0000010000 */
[----:B------:R-:W-:Y:S01]  /*9700*/  UMOV UR40, 0x400 ;  /* 0x0000040000287882 */ /* 0x000fe20000000000 */
[----:B------:R-:W-:Y:S01]  /*9710*/  BSSY B0, `(.L_x_3450) ;  /* 0x0000291000007945 */ /* 0x000fe20003800000 */
[----:B0-----:R-:W-:-:S09]  /*9720*/  ULEA UR40, UR4, UR40, 0x18 ;  /* 0x0000002804287291 */ /* 0x001fd2000f8ec03f */
[----:B------:R-:W0:Y:S02]  /*9730*/  LDS.128 R4, [UR40+0x28cd0] ;  /* 0x028cd028ff047984 */ /* 0x000e240008000c00 */
[----:B0-----:R-:W-:Y:S02]  /*9740*/  R2UR UR52, R5 ;  /* 0x00000000053472ca */ /* 0x001fe400000e0000 */
[----:B------:R-:W-:Y:S01]  /*9750*/  R2UR UR5, R6 ;  /* 0x00000000060572ca */ /* 0x000fe200000e0000 */
        /* <DEDUP_REMOVED lines=10> */
[----:B------:R-:W-:Y:S01]  /*9800*/  F2FP.F16.F32.PACK_AB R8, R8, R161 ;  /* 0x000000a10808723e */ /* 0x000fe200000000ff */
[----:B------:R-:W-:Y:S01]  /*9810*/  UISETP.NE.U32.AND UP0, UPT, UR8, URZ, UPT ;  /* 0x0000003f0800728c */ /* 0x000fe2000bf05070 */
[----:B------:R-:W-:-:S02]  /*9820*/  F2FP.F16.F32.PACK_AB R11, R31, R11 ;  /* 0x0000000b1f0b723e */ /* 0x000fc400000000ff */
[----:B------:R-:W-:Y:S01]  /*9830*/  F2FP.F16.F32.PACK_AB R33, R35, R34 ;  /* 0x000000222321723e */ /* 0x000fe200000000ff */
[----:B------:R-:W-:Y:S01]  /*9840*/  UISETP.NE.AND.EX UP0, UPT, UR9, URZ, UPT, UP0 ;  /* 0x0000003f0900728c */ /* 0x000fe2000bf05300 */
[----:B------:R-:W-:Y:S02]  /*9850*/  F2FP.F16.F32.PACK_AB R40, R41, R40 ;  /* 0x000000282928723e */ /* 0x000fe400000000ff */
[----:B------:R-:W-:Y:S02]  /*9860*/  F2FP.F16.F32.PACK_AB R34, R37, R36 ;  /* 0x000000242522723e */ /* 0x000fe400000000ff */
[----:B------:R-:W-:Y:S02]  /*9870*/  F2FP.F16.F32.PACK_AB R35, R39, R38 ;  /* 0x000000262723723e */ /* 0x000fe400000000ff */
[----:B------:R-:W-:Y:S02]  /*9880*/  F2FP.F16.F32.PACK_AB R41, R43, R42 ;  /* 0x0000002a2b29723e */ /* 0x000fe400000000ff */
        /* <DEDUP_REMOVED lines=13> */
[----:B------:R-:W-:Y:S01]  /*9960*/  F2FP.F16.F32.PACK_AB R51, R55, R54 ;  /* 0x000000363733723e */ /* 0x000fe200000000ff */
[----:B------:R-:W-:Y:S01]  /*9970*/  UIADD3 UR4, UP2, UR10, UR6, URZ ;  /* 0x000000060a047290 */ /* 0x000fe2000ff5e03f */
[C---:B------:R-:W-:Y:S01]  /*9980*/  IADD3 R177, P0, R122.reuse, 0x40, RZ ;  /* 0x000000407ab17810 */ /* 0x040fe20007f1e0ff */
[----:B------:R-:W-:Y:S01]  /*9990*/  UISETP.NE.AND.EX UP1, UPT, UR7, URZ, UPT, UP1 ;  /* 0x0000003f0700728c */ /* 0x000fe2000bf25310 */
[----:B------:R-:W-:Y:S01]  /*99a0*/  IADD3 R183, P6, R122, 0x2020, RZ ;  /* 0x000020207ab77810 */ /* 0x000fe20007fde0ff */
[----:B------:R-:W-:Y:S01]  /*99b0*/  @UP0 UIADD3 UR6, UP3, UR10, UR8, URZ ;  /* 0x000000080a060290 */ /* 0x000fe2000ff7e03f */
[----:B------:R-:W-:Y:S01]  /*99c0*/  LOP3.LUT R6, R177, 0x380, RZ, 0xc0, !PT ;  /* 0x00000380b1067812 */ /* 0x000fe200078ec0ff */
[----:B------:R-:W-:Y:S01]  /*99d0*/  UIADD3.X UR8, UR11, UR7, URZ, UP2, !UPT ;  /* 0x000000070b087290 */ /* 0x000fe200097fe43f */
[----:B------:R-:W-:Y:S01]  /*99e0*/  IADD3.X R13, RZ, R123, RZ, P0, !PT ;  /* 0x0000007bff0d7210 */ /* 0x000fe200007fe4ff */
[----:B------:R-:W-:Y:S01]  /*99f0*/  IMAD.X R25, RZ, RZ, R123, P6 ;  /* 0x000000ffff197224 */ /* 0x000fe200030e067b */
[----:B------:R-:W-:Y:S01]  /*9a00*/  SHF.R.U64 R6, R6, 0x3, RZ ;  /* 0x0000000306067819 */ /* 0x000fe200000012ff */
[----:B------:R-:W-:Y:S01]  /*9a10*/  @UP0 UIADD3.X UR7, UR11, UR9, URZ, UP3, !UPT ;  /* 0x000000090b070290 */ /* 0x000fe20009ffe43f */
[----:B------:R-:W-:-:S02]  /*9a20*/  IADD3 R175, P1, R122, 0x20, RZ ;  /* 0x000000207aaf7810 */ /* 0x000fc40007f3e0ff */
[----:B------:R-:W-:Y:S02]  /*9a30*/  LOP3.LUT R12, R6, R177, RZ, 0x3c, !PT ;  /* 0x000000b1060c7212 */ /* 0x000fe400078e3cff */
[----:B------:R-:W-:Y:S01]  /*9a40*/  LOP3.LUT R6, R183, 0x380, RZ, 0xc0, !PT ;  /* 0x00000380b7067812 */ /* 0x000fe200078ec0ff */
[--C-:B------:R-:W-:Y:S01]  /*9a50*/  IMAD.X R5, RZ, RZ, R123.reuse, P1 ;  /* 0x000000ffff057224 */ /* 0x100fe200008e067b */
[----:B------:R-:W-:Y:S02]  /*9a60*/  IADD3 R197, P0, R122, 0x4020, RZ ;  /* 0x000040207ac57810 */ /* 0x000fe40007f1e0ff */
[----:B------:R-:W-:Y:S02]  /*9a70*/  SHF.R.U64 R6, R6, 0x3, RZ ;  /* 0x0000000306067819 */ /* 0x000fe400000012ff */
[----:B------:R-:W-:Y:S01]  /*9a80*/  IADD3 R191, P5, R122, 0x2040, RZ ;  /* 0x000020407abf7810 */ /* 0x000fe20007fbe0ff */
[----:B------:R-:W-:Y:S01]  /*9a90*/  IMAD.X R95, RZ, RZ, R123, P0 ;  /* 0x000000ffff5f7224 */ /* 0x000fe200000e067b */
[----:B------:R-:W-:-:S02]  /*9aa0*/  LOP3.LUT R24, R6, R183, RZ, 0x3c, !PT ;  /* 0x000000b706187212 */ /* 0x000fc400078e3cff */
[----:B------:R-:W-:Y:S02]  /*9ab0*/  LOP3.LUT R6, R197, 0x380, RZ, 0xc0, !PT ;  /* 0x00000380c5067812 */ /* 0x000fe400078ec0ff */
[C---:B------:R-:W-:Y:S02]  /*9ac0*/  IADD3 R195, P1, R122.reuse, 0x4000, RZ ;  /* 0x000040007ac37810 */ /* 0x040fe40007f3e0ff */
[----:B------:R-:W-:Y:S02]  /*9ad0*/  IADD3 R179, P4, R122, 0x60, RZ ;  /* 0x000000607ab37810 */ /* 0x000fe40007f9e0ff */
[----:B------:R-:W-:Y:S01]  /*9ae0*/  IADD3.X R83, RZ, R123, RZ, P5, !PT ;  /* 0x0000007bff537210 */ /* 0x000fe20002ffe4ff */
[--C-:B------:R-:W-:Y:S01]  /*9af0*/  IMAD.X R91, RZ, RZ, R123.reuse, P1 ;  /* 0x000000ffff5b7224 */ /* 0x100fe200008e067b */
[----:B------:R-:W-:Y:S01]  /*9b00*/  SHF.R.U64 R6, R6, 0x3, RZ ;  /* 0x0000000306067819 */ /* 0x000fe200000012ff */
[----:B------:R-:W-:Y:S01]  /*9b10*/  IMAD.X R15, RZ, RZ, R123, P4 ;  /* 0x000000ffff0f7224 */ /* 0x000fe200020e067b */
[----:B------:R-:W-:-:S02]  /*9b20*/  LOP3.LUT R107, R122, 0x380, RZ, 0xc0, !PT ;  /* 0x000003807a6b7812 */ /* 0x000fc400078ec0ff */
        /* <DEDUP_REMOVED lines=8> */
[----:B------:R-:W-:-:S02]  /*9bb0*/  LOP3.LUT R14, R179, 0x380, RZ, 0xc0, !PT ;  /* 0x00000380b30e7812 */ /* 0x000fc400078ec0ff */
[----:B------:R-:W-:Y:S01]  /*9bc0*/  LOP3.LUT R94, R6, R197, RZ, 0x3c, !PT ;  /* 0x000000c5065e7212 */ /* 0x000fe200078e3cff */
[----:B------:R-:W-:Y:S01]  /*9bd0*/  IMAD.X R119, RZ, RZ, R123, P1 ;  /* 0x000000ffff777224 */ /* 0x000fe200008e067b */
[----:B------:R-:W-:Y:S02]  /*9be0*/  SHF.R.U64 R107, R107, 0x3, RZ ;  /* 0x000000036b6b7819 */ /* 0x000fe400000012ff */
[----:B------:R-:W-:Y:S02]  /*9bf0*/  LOP3.LUT R20, R181, 0x380, RZ, 0xc0, !PT ;  /* 0x00000380b5147812 */ /* 0x000fe400078ec0ff */
[----:B------:R-:W-:Y:S02]  /*9c00*/  LOP3.LUT R6, R205, 0x380, RZ, 0xc0, !PT ;  /* 0x00000380cd067812 */ /* 0x000fe400078ec0ff */
[----:B------:R-:W-:Y:S02]  /*9c10*/  IADD3 R203, P6, R122, 0x6000, RZ ;  /* 0x000060007acb7810 */ /* 0x000fe40007fde0ff */
[----:B------:R-:W-:-:S02]  /*9c20*/  SHF.R.U64 R4, R4, 0x3, RZ ;  /* 0x0000000304047819 */ /* 0x000fc400000012ff */
[C---:B------:R-:W-:Y:S02]  /*9c30*/  IADD3 R199, P4, R122.reuse, 0x4040, RZ ;  /* 0x000040407ac77810 */ /* 0x040fe40007f9e0ff */
[C---:B------:R-:W-:Y:S02]  /*9c40*/  IADD3 R114, P2, R122.reuse, 0x6040, RZ ;  /* 0x000060407a727810 */ /* 0x040fe40007f5e0ff */
[----:B------:R-:W-:Y:S02]  /*9c50*/  LOP3.LUT R82, R191, 0x380, RZ, 0xc0, !PT ;  /* 0x00000380bf527812 */ /* 0x000fe400078ec0ff */
[----:B------:R-:W-:Y:S02]  /*9c60*/  IADD3 R201, P3, R122, 0x4060, RZ ;  /* 0x000040607ac97810 */ /* 0x000fe40007f7e0ff */
[----:B------:R-:W-:Y:S02]  /*9c70*/  SHF.R.U64 R14, R14, 0x3, RZ ;  /* 0x000000030e0e7819 */ /* 0x000fe400000012ff */
[----:B------:R-:W-:Y:S01]  /*9c80*/  LOP3.LUT R86, R193, 0x380, RZ, 0xc0, !PT ;  /* 0x00000380c1567812 */ /* 0x000fe200078ec0ff */
[----:B------:R-:W-:Y:S01]  /*9c90*/  IMAD.X R103, RZ, RZ, R123, P3 ;  /* 0x000000ffff677224 */ /* 0x000fe200018e067b */
[----:B------:R-:W-:-:S02]  /*9ca0*/  LOP3.LUT R110, R118, 0x380, RZ, 0xc0, !PT ;  /* 0x00000380766e7812 */ /* 0x000fc400078ec0ff */
[----:B------:R-:W-:Y:S01]  /*9cb0*/  LOP3.LUT R122, R107, R122, RZ, 0x3c, !PT ;  /* 0x0000007a6b7a7212 */ /* 0x000fe200078e3cff */
[----:B------:R-:W-:Y:S01]  /*9cc0*/  IMAD.X R107, RZ, RZ, R123, P6 ;  /* 0x000000ffff6b7224 */ /* 0x000fe200030e067b */
[----:B------:R-:W-:Y:S02]  /*9cd0*/  SHF.R.U64 R20, R20, 0x3, RZ ;  /* 0x0000000314147819 */ /* 0x000fe400000012ff */
[----:B------:R-:W-:Y:S02]  /*9ce0*/  LOP3.LUT R90, R195, 0x380, RZ, 0xc0, !PT ;  /* 0x00000380c35a7812 */ /* 0x000fe400078ec0ff */
[----:B------:R-:W-:Y:S02]  /*9cf0*/  SHF.R.U64 R6, R6, 0x3, RZ ;  /* 0x0000000306067819 */ /* 0x000fe400000012ff */
[----:B------:R-:W-:Y:S02]  /*9d00*/  LOP3.LUT R4, R4, R175, RZ, 0x3c, !PT ;  /* 0x000000af04047212 */ /* 0x000fe400078e3cff */
[----:B------:R-:W-:-:S02]  /*9d10*/  LOP3.LUT R106, R203, 0x380, RZ, 0xc0, !PT ;  /* 0x00000380cb6a7812 */ /* 0x000fc400078ec0ff */
[----:B------:R-:W-:Y:S02]  /*9d20*/  SHF.R.U64 R82, R82, 0x3, RZ ;  /* 0x0000000352527819 */ /* 0x000fe400000012ff */
[----:B------:R-:W-:Y:S02]  /*9d30*/  LOP3.LUT R98, R199, 0x380, RZ, 0xc0, !PT ;  /* 0x00000380c7627812 */ /* 0x000fe400078ec0ff */
[----:B------:R-:W-:Y:S02]  /*9d40*/  LOP3.LUT R27, R114, 0x380, RZ, 0xc0, !PT ;  /* 0x00000380721b7812 */ /* 0x000fe400078ec0ff */
[----:B------:R-:W-:Y:S02]  /*9d50*/  LOP3.LUT R14, R14, R179, RZ, 0x3c, !PT ;  /* 0x000000b30e0e7212 */ /* 0x000fe400078e3cff */
[----:B------:R-:W-:Y:S02]  /*9d60*/  SHF.R.U64 R86, R86, 0x3, RZ ;  /* 0x0000000356567819 */ /* 0x000fe400000012ff */
[----:B------:R-:W-:-:S02]  /*9d70*/  LOP3.LUT R102, R201, 0x380, RZ, 0xc0, !PT ;  /* 0x00000380c9667812 */ /* 0x000fc400078ec0ff */
[----:B------:R-:W-:Y:S02]  /*9d80*/  SHF.R.U64 R29, R110, 0x3, RZ ;  /* 0x000000036e1d7819 */ /* 0x000fe400000012ff */
[----:B------:R-:W-:Y:S02]  /*9d90*/  LOP3.LUT R20, R20, R181, RZ, 0x3c, !PT ;  /* 0x000000b514147212 */ /* 0x000fe400078e3cff */
[----:B------:R-:W-:Y:S02]  /*9da0*/  SHF.R.U64 R90, R90, 0x3, RZ ;  /* 0x000000035a5a7819 */ /* 0x000fe400000012ff */
[----:B------:R-:W-:Y:S02]  /*9db0*/  MOV R122, R122 ;  /* 0x0000007a007a7202 */ /* 0x000fe40000000f00 */
[----:B------:R-:W-:Y:S02]  /*9dc0*/  LOP3.LUT R110, R6, R205, RZ, 0x3c, !PT ;  /* 0x000000cd066e7212 */ /* 0x000fe400078e3cff */
[----:B------:R-:W-:Y:S01]  /*9dd0*/  SHF.R.U64 R106, R106, 0x3, RZ ;  /* 0x000000036a6a7819 */ /* 0x000fe200000012ff */
[----:B------:R0:W-:Y:S01]  /*9de0*/  STSM.16.M88.4 [R122], R8 ;  /* 0x000000087a007844 */ /* 0x0001e20000000200 */
[----:B------:R-:W-:-:S02]  /*9df0*/  MOV R6, R4 ;  /* 0x0000000400067202 */ /* 0x000fc40000000f00 */
[----:B------:R-:W-:Y:S02]  /*9e00*/  LOP3.LUT R82, R82, R191, RZ, 0x3c, !PT ;  /* 0x000000bf52527212 */ /* 0x000fe400078e3cff */
[----:B------:R-:W-:Y:S01]  /*9e10*/  SHF.R.U64 R98, R98, 0x3, RZ ;  /* 0x0000000362627819 */ /* 0x000fe200000012ff */
[----:B------:R-:W-:Y:S01]  /*9e20*/  STSM.16.M88.4 [R6], R32 ;  /* 0x0000002006007844 */ /* 0x000fe20000000200 */
[----:B------:R-:W-:Y:S02]  /*9e30*/  SHF.R.U64 R27, R27, 0x3, RZ ;  /* 0x000000031b1b7819 */ /* 0x000fe400000012ff */
[----:B------:R-:W-:Y:S02]  /*9e40*/  MOV R12, R12 ;  /* 0x0000000c000c7202 */ /* 0x000fe40000000f00 */
[----:B------:R-:W-:Y:S02]  /*9e50*/  LOP3.LUT R86, R86, R193, RZ, 0x3c, !PT ;  /* 0x000000c156567212 */ /* 0x000fe400078e3cff */
[----:B------:R-:W-:Y:S01]  /*9e60*/  SHF.R.U64 R102, R102, 0x3, RZ ;  /* 0x0000000366667819 */ /* 0x000fe200000012ff */
[----:B------:R-:W-:Y:S01]  /*9e70*/  STSM.16.M88.4 [R12], R40 ;  /* 0x000000280c007844 */ /* 0x000fe20000000200 */
[----:B------:R-:W-:Y:S01]  /*9e80*/  MOV R14, R14 ;  /* 0x0000000e000e7202 */ /* 0x000fe20000000f00 */
[----:B0-----:R-:W-:Y:S01]  /*9e90*/  IMAD.U32 R10, RZ, RZ, UR6 ;  /* 0x00000006ff0a7e24 */ /* 0x001fe2000f8e00ff */
        /* <DEDUP_REMOVED lines=15> */
[-C--:B------:R-:W-:Y:S01]  /*9f90*/  IADD3.X R99, RZ, R123.reuse, RZ, P4, !PT ;  /* 0x0000007bff637210 */ /* 0x080fe200027fe4ff */
[----:B------:R-:W-:Y:S01]  /*9fa0*/  STSM.16.M88.4 [R24], R64 ;  /* 0x0000004018007844 */ /* 0x000fe20000000200 */
[----:B------:R-:W-:Y:S02]  /*9fb0*/  IADD3.X R115, RZ, R123, RZ, P2, !PT ;  /* 0x0000007bff737210 */ /* 0x000fe400017fe4ff */
[----:B------:R-:W-:Y:S02]  /*9fc0*/  LOP3.LUT R98, R98, R199, RZ, 0x3c, !PT ;  /* 0x000000c762627212 */ /* 0x000fe400078e3cff */
[----:B------:R-:W-:Y:S02]  /*9fd0*/  LOP3.LUT R114, R27, R114, RZ, 0x3c, !PT ;  /* 0x000000721b727212 */ /* 0x000fe400078e3cff */
[----:B------:R-:W-:Y:S02]  /*9fe0*/  MOV R5, R82 ;  /* 0x0000005200057202 */ /* 0x000fe40000000f00 */
[----:B------:R-:W-:-:S02]  /*9ff0*/  F2FP.F16.F32.PACK_AB R74, R77, R76 ;  /* 0x0000004c4d4a723e */ /* 0x000fc400000000ff */
[----:B------:R-:W-:Y:S02]  /*a000*/  F2FP.F16.F32.PACK_AB R75, R79, R78 ;  /* 0x0000004e4f4b723e */ /* 0x000fe400000000ff */
[----:B------:R-:W-:Y:S02]  /*a010*/  F2FP.F16.F32.PACK_AB R80, R81, R80 ;  /* 0x000000505150723e */ /* 0x000fe400000000ff */
[----:B------:R-:W-:Y:S01]  /*a020*/  LOP3.LUT R102, R102, R201, RZ, 0x3c, !PT ;  /* 0x000000c966667212 */ /* 0x000fe200078e3cff */
[----:B------:R0:W-:Y:S01]  /*a030*/  STSM.16.M88.4 [R5], R72 ;  /* 0x0000004805007844 */ /* 0x0001e20000000200 */
        /* <DEDUP_REMOVED lines=8> */
[----:B------:R-:W-:Y:S01]  /*a0c0*/  F2FP.F16.F32.PACK_AB R154, R93, R92 ;  /* 0x0000005c5d9a723e */ /* 0x000fe200000000ff */
[----:B0-----:R-:W-:Y:S01]  /*a0d0*/  IMAD.U32 R5, RZ, RZ, UR8 ;  /* 0x00000008ff057e24 */ /* 0x001fe2000f8e00ff */
        /* <DEDUP_REMOVED lines=36> */
[----:B------:R-:W-:Y:S01]  /*a320*/  STSM.16.M88.4 [R110], R128 ;  /* 0x000000806e007844 */ /* 0x000fe20000000200 */
[----:B------:R-:W-:-:S02]  /*a330*/  F2FP.F16.F32.PACK_AB R138, R141, R140 ;  /* 0x0000008c8d8a723e */ /* 0x000fc400000000ff */
[----:B------:R-:W-:Y:S02]  /*a340*/  F2FP.F16.F32.PACK_AB R139, R143, R142 ;  /* 0x0000008e8f8b723e */ /* 0x000fe400000000ff */
[----:B------:R-:W-:Y:S01]  /*a350*/  F2FP.F16.F32.PACK_AB R145, R147, R146 ;  /* 0x000000929391723e */ /* 0x000fe200000000ff */
[----:B0-----:R-:W-:Y:S01]  /*a360*/  IMAD.U32 R4, RZ, RZ, UR4 ;  /* 0x00000004ff047e24 */ /* 0x001fe2000f8e00ff */
[----:B------:R-:W-:Y:S01]  /*a370*/  MOV R118, R118 ;  /* 0x0000007600767202 */ /* 0x000fe20000000f00 */
[----:B------:R0:W-:Y:S01]  /*a380*/  STSM.16.M88.4 [R8], R136 ;  /* 0x0000008808007844 */ /* 0x0001e20000000200 */
[----:B------:R-:W-:Y:S02]  /*a390*/  F2FP.F16.F32.PACK_AB R146, R149, R148 ;  /* 0x000000949592723e */ /* 0x000fe400000000ff */
[----:B------:R-:W-:Y:S02]  /*a3a0*/  F2FP.F16.F32.PACK_AB R147, R151, R150 ;  /* 0x000000969793723e */ /* 0x000fe400000000ff */
[----:B------:R-:W-:-:S02]  /*a3b0*/  PLOP3.LUT P6, PT, PT, PT, UP0, 0x80, 0x0 ;  /* 0x000000000000781c */ /* 0x000fc40003fcf008 */
[----:B------:R-:W-:Y:S01]  /*a3c0*/  PLOP3.LUT P0, PT, PT, PT, UP1, 0x80, 0x0 ;  /* 0x000000000000781c */ /* 0x000fe20003f0f018 */
[----:B------:R1:W-:Y:S01]  /*a3d0*/  STSM.16.M88.4 [R118], R144 ;  /* 0x0000009076007844 */ /* 0x0003e20000000200 */
[----:B------:R-:W-:Y:S01]  /*a3e0*/  MOV R11, UR7 ;  /* 0x00000007000b7c02 */ /* 0x000fe20008000f00 */
[----:B------:R-:W-:Y:S08]  /*a3f0*/  BAR.SYNC.DEFER_BLOCKING 0x1, 0x100 ;  /* 0x0044000000007b1d */ /* 0x000ff00000010000 */
[----:B------:R2:W3:Y:S04]  /*a400*/  @P6 LDG.E R10, desc[UR48][R10.64] ;  /* 0x000000300a0a6981 */ /* 0x0004e8000c1e1900 */
[----:B------:R-:W4:Y:S01]  /*a410*/  @P0 LDG.E R6, desc[UR48][R4.64] ;  /* 0x0000003004060981 */ /* 0x000f22000c1e1900 */
[----:B------:R-:W-:Y:S01]  /*a420*/  IMAD R9, R186, 0x40, R17 ;  /* 0x00000040ba097824 */ /* 0x000fe200078e0211 */
[----:B------:R-:W-:Y:S01]  /*a430*/  ULDC UR8, c[0x0][0xa88] ;  /* 0x0002a20000087ab9 */ /* 0x000fe20000000800 */
[----:B------:R-:W-:-:S02]  /*a440*/  UMOV UR4, URZ ;  /* 0x0000003f00047c82 */ /* 0x000fc40008000000 */
[----:B------:R-:W-:-:S03]  /*a450*/  IMAD.WIDE R126, R9, 0x2, R126 ;  /* 0x00000002097e7825 */ /* 0x000fc600078e027e */
[C---:B------:R-:W-:Y:S02]  /*a460*/  IADD3 R12, P2, R126.reuse, 0x1000, RZ ;  /* 0x000010007e0c7810 */ /* 0x040fe40007f5e0ff */
[C---:B------:R-:W-:Y:S02]  /*a470*/  IADD3 R33, P1, R126.reuse, 0x2000, RZ ;  /* 0x000020007e217810 */ /* 0x040fe40007f3e0ff */
[----:B--2---:R-:W-:Y:S02]  /*a480*/  P2R R11, PR, RZ, 0x4 ;  /* 0x00000004ff0b7803 */ /* 0x004fe40000000000 */
[C---:B------:R-:W-:Y:S02]  /*a490*/  IADD3 R25, P2, R126.reuse, 0x3000, RZ ;  /* 0x000030007e197810 */ /* 0x040fe40007f5e0ff */
[C---:B------:R-:W-:Y:S02]  /*a4a0*/  IADD3 R41, P3, R126.reuse, 0x4000, RZ ;  /* 0x000040007e297810 */ /* 0x040fe40007f7e0ff */
        /* <DEDUP_REMOVED lines=14> */
[----:B0-----:R-:W-:Y:S02]  /*a590*/  LOP3.LUT R8, R9, R12, RZ, 0x3c, !PT ;  /* 0x0000000c09087212 */ /* 0x001fe400078e3cff */
[----:B------:R-:W-:Y:S02]  /*a5a0*/  LOP3.LUT R32, R32, R33, RZ, 0x3c, !PT ;  /* 0x0000002120207212 */ /* 0x000fe400078e3cff */
[----:B------:R-:W-:Y:S02]  /*a5b0*/  LOP3.LUT R24, R24, R25, RZ, 0x3c, !PT ;  /* 0x0000001918187212 */ /* 0x000fe400078e3cff */
[----:B------:R-:W-:Y:S02]  /*a5c0*/  LOP3.LUT R40, R40, R41, RZ, 0x3c, !PT ;  /* 0x0000002928287212 */ /* 0x000fe400078e3cff */
[----:B------:R-:W-:-:S02]  /*a5d0*/  LOP3.LUT R28, R28, R29, RZ, 0x3c, !PT ;  /* 0x0000001d1c1c7212 */ /* 0x000fc400078e3cff */
[----:B------:R-:W-:Y:S02]  /*a5e0*/  LOP3.LUT R44, R44, R45, RZ, 0x3c, !PT ;  /* 0x0000002d2c2c7212 */ /* 0x000fe400078e3cff */
[----:B---3--:R-:W-:Y:S02]  /*a5f0*/  @P6 R2UR UR8, R10 ;  /* 0x000000000a0862ca */ /* 0x008fe400000e0000 */
[----:B----4-:R-:W-:Y:S01]  /*a600*/  @P0 R2UR UR4, R6 ;  /* 0x00000000060402ca */ /* 0x010fe200000e0000 */
[----:B-1----:R-:W-:-:S14]  /*a610*/  @P6 BRA `(.L_x_3452) ;  /* 0x0000000000186947 */ /* 0x002fdc0003800000 */
[----:B------:R-:W-:Y:S05]  /*a620*/  @!P0 BRA `(.L_x_3452) ;  /* 0x0000000000148947 */ /* 0x000fea0003800000 */
[----:B------:R-:W2:Y:S04]  /*a630*/  LDG.E R10, desc[UR48][R4.64] ;  /* 0x00000030040a7981 */ /* 0x000ea8000c1e1900 */
[----:B------:R-:W3:Y:S01]  /*a640*/  LDG.E R6, desc[UR48][R4.64+0x4] ;  /* 0x0000043004067981 */ /* 0x000ee2000c1e1900 */
[----:B--2---:R-:W-:Y:S02]  /*a650*/  R2UR UR6, R10 ;  /* 0x000000000a0672ca */ /* 0x004fe400000e0000 */
[----:B---3--:R-:W-:-:S13]  /*a660*/  R2UR UR8, R6 ;  /* 0x00000000060872ca */ /* 0x008fda00000e0000 */
[----:B------:R-:W-:-:S12]  /*a670*/  UIADD3 UR8, -UR6, UR8, URZ ;  /* 0x0000000806087290 */ /* 0x000fd8000fffe13f */
.L_x_3452:
        /* <DEDUP_REMOVED lines=67> */
[----:B------:R-:W-:Y:S01]  /*aab0*/  IMAD.MOV R5, RZ, RZ, -R18 ;  /* 0x000000ffff057224 */ /* 0x000fe200078e0a12 */
[----:B------:R-:W-:Y:S02]  /*aac0*/  UIMAD.WIDE.U32 UR6, UR44, UR10, UR6 ;  /* 0x0000000a2c0672a5 */ /* 0x000fe4000f8e0006 */
[----:B------:R-:W-:Y:S01]  /*aad0*/  UIMAD UR9, UR44, UR11, UR9 ;  /* 0x0000000b2c0972a4 */ /* 0x000fe2000f8e0209 */
[----:B------:R-:W-:Y:S02]  /*aae0*/  LEA R6, R11, R2, 0x6 ;  /* 0x000000020b067211 */ /* 0x000fe400078e30ff */
[----:B------:R-:W-:Y:S01]  /*aaf0*/  ULDC.64 UR10, c[0x0][0xb78] ;  /* 0x0002de00000a7ab9 */ /* 0x000fe20000000a00 */
[----:B------:R-:W-:Y:S01]  /*ab00*/  UIADD3 UR7, UR7, UR9, URZ ;  /* 0x0000000907077290 */ /* 0x000fe2000fffe03f */
[----:B------:R-:W-:Y:S01]  /*ab10*/  ISETP.NE.AND P0, PT, R16, R5, PT ;  /* 0x000000051000720c */ /* 0x000fe20003f05270 */
[----:B------:R-:W-:Y:S01]  /*ab20*/  UIMAD UR9, UR43, UR10, URZ ;  /* 0x0000000a2b0972a4 */ /* 0x000fe2000f8e023f */
[C---:B------:R-:W-:Y:S01]  /*ab30*/  VIADD R10, R6.reuse, 0x8 ;  /* 0x00000008060a7836 */ /* 0x040fe20000000000 */
[----:B------:R-:W-:Y:S01]  /*ab40*/  UIMAD.WIDE.U32 UR6, UR42, UR10, UR6 ;  /* 0x0000000a2a0672a5 */ /* 0x000fe2000f8e0006 */
[----:B------:R-:W-:Y:S01]  /*ab50*/  SHF.R.S32.HI R4, RZ, 0x1f, R6 ;  /* 0x0000001fff047819 */ /* 0x000fe20000011406 */
[----:B------:R-:W-:Y:S01]  /*ab60*/  UIMAD UR9, UR42, UR11, UR9 ;  /* 0x0000000b2a0972a4 */ /* 0x000fe2000f8e0209 */
[----:B------:R-:W-:-:S02]  /*ab70*/  ISETP.GE.OR P1, PT, R6, UR8, P0 ;  /* 0x0000000806007c0c */ /* 0x000fc40008726670 */
[----:B------:R-:W-:Y:S01]  /*ab80*/  ISETP.GE.OR P0, PT, R10, UR8, P0 ;  /* 0x000000080a007c0c */ /* 0x000fe20008706670 */
[----:B------:R-:W-:Y:S01]  /*ab90*/  ULDC.64 UR10, c[0x0][0xb40] ;  /* 0x0002d000000a7ab9 */ /* 0x000fe20000000a00 */
[----:B------:R-:W-:Y:S01]  /*aba0*/  IADD3 R5, P2, R6, UR6, RZ ;  /* 0x0000000606057c10 */ /* 0x000fe2000ff5e0ff */
[----:B------:R-:W-:-:S05]  /*abb0*/  IMAD.U32 R11, RZ, RZ, UR9 ;  /* 0x00000009ff0b7e24 */ /* 0x000fca000f8e00ff */
[----:B------:R-:W-:Y:S02]  /*abc0*/  IADD3.X R6, R4, UR7, R11, P2, !PT ;  /* 0x0000000704067c10 */ /* 0x000fe400097fe40b */
[----:B------:R-:W-:-:S04]  /*abd0*/  LEA R4, P2, R5, UR10, 0x2 ;  /* 0x0000000a05047c11 */ /* 0x000fc8000f8410ff */
[----:B------:R-:W-:-:S05]  /*abe0*/  LEA.HI.X R5, R5, UR11, R6, 0x2, P2 ;  /* 0x0000000b05057c11 */ /* 0x000fca00090f1406 */
[----:B------:R0:W-:Y:S04]  /*abf0*/  @!P1 STG.E desc[UR48][R4.64], R0 ;  /* 0x0000000004009986 */ /* 0x0001e8000c101930 */
[----:B------:R0:W-:Y:S02]  /*ac00*/  @!P0 STG.E desc[UR48][R4.64+0x20], R3 ;  /* 0x0000200304008986 */ /* 0x0001e4000c101930 */
.L_x_3453:
        /* <DEDUP_REMOVED lines=19> */
[----:B------:R-:W-:-:S02]  /*ad40*/  UIMAD UR6, UR12, UR10, URZ ;  /* 0x0000000a0c0672a4 */ /* 0x000fc4000f8e023f */
[----:B------:R-:W-:Y:S01]  /*ad50*/  IMAD.U32 R21, RZ, RZ, UR10 ;  /* 0x0000000aff157e24 */ /* 0x000fe2000f8e00ff */
[----:B------:R-:W5:Y:S01]  /*ad60*/  LD.E.128 R40, desc[UR48][R40.64] ;  /* 0x0000003028287980 */ /* 0x000f62000c101d00 */
[----:B------:R-:W-:Y:S02]  /*ad70*/  LOP3.LUT R0, R4, R0, R5, 0xfe, !PT ;  /* 0x0000000004007212 */ /* 0x000fe400078efe05 */
[----:B------:R-:W-:Y:S01]  /*ad80*/  SHF.R.S32.HI R5, RZ, 0x1f, R17 ;  /* 0x0000001fff057819 */ /* 0x000fe20000011411 */
[----:B------:R-:W5:Y:S01]  /*ad90*/  LD.E.128 R28, desc[UR48][R28.64] ;  /* 0x000000301c1c7980 */ /* 0x000f62000c101d00 */
[----:B------:R-:W-:Y:S01]  /*ada0*/  MOV R4, R17 ;  /* 0x0000001100047202 */ /* 0x000fe20000000f00 */
[----:B------:R-:W-:Y:S01]  /*adb0*/  UIMAD UR6, UR4, UR11, UR6 ;  /* 0x0000000b040672a4 */ /* 0x000fe2000f8e0206 */
[C---:B------:R-:W-:Y:S01]  /*adc0*/  VIADD R88, R17.reuse, 0x140 ;  /* 0x0000014011587836 */ /* 0x040fe20000000000 */
[----:B------:R-:W5:Y:S01]  /*add0*/  LD.E.128 R44, desc[UR48][R44.64] ;  /* 0x000000302c2c7980 */ /* 0x000f62000c101d00 */
[----:B------:R-:W-:Y:S01]  /*ade0*/  IADD3 R86, R17, 0x100, RZ ;  /* 0x0000010011567810 */ /* 0x000fe20007ffe0ff */
[----:B------:R-:W-:Y:S01]  /*adf0*/  IMAD.WIDE.U32 R4, R21, UR4, R4 ;  /* 0x0000000415047c25 */ /* 0x000fe2000f8e0004 */
        /* <DEDUP_REMOVED lines=10> */
[----:B------:R-:W-:Y:S01]  /*aea0*/  MOV R81, UR10 ;  /* 0x0000000a00517c02 */ /* 0x000fe20008000f00 */
[----:B------:R-:W-:Y:S01]  /*aeb0*/  UIMAD UR4, UR13, UR10, URZ ;  /* 0x0000000a0d0472a4 */ /* 0x000fe2000f8e023f */
[----:B------:R-:W-:Y:S01]  /*aec0*/  VIADD R5, R5, UR6 ;  /* 0x0000000605057c36 */ /* 0x000fe20008000000 */
        /* <DEDUP_REMOVED lines=8> */
[----:B------:R-:W-:Y:S01]  /*af50*/  ISETP.GE.AND P1, PT, R88, UR14, PT ;  /* 0x0000000e58007c0c */ /* 0x000fe2000bf26270 */
[----:B------:R-:W-:Y:S01]  /*af60*/  VIADD R80, R17, 0x180 ;  /* 0x0000018011507836 */ /* 0x000fe20000000000 */
[----:B------:R-:W-:-:S02]  /*af70*/  UIMAD UR6, UR44, UR11, UR4 ;  /* 0x0000000b2c0672a4 */ /* 0x000fc4000f8e0204 */
[----:B------:R-:W-:Y:S01]  /*af80*/  IMAD.WIDE.U32 R4, R81, UR44, R4 ;  /* 0x0000002c51047c25 */ /* 0x000fe2000f8e0004 */
[----:B------:R-:W-:Y:S01]  /*af90*/  SEL R21, RZ, 0x10, P0 ;  /* 0x00000010ff157807 */ /* 0x000fe20000000000 */
[----:B------:R-:W-:Y:S01]  /*afa0*/  UIADD3 UR4, UR40, 0x28c20, URZ ;  /* 0x00028c2028047890 */ /* 0x000fe2000fffe03f */
[----:B------:R-:W-:Y:S01]  /*afb0*/  SEL R20, RZ, 0x20, P1 ;  /* 0x00000020ff147807 */ /* 0x000fe20000800000 */
[----:B------:R-:W-:Y:S01]  /*afc0*/  ULDC.64 UR8, c[0x0][0xae8] ;  /* 0x0002ba0000087ab9 */ /* 0x000fe20000000a00 */
[----:B------:R-:W-:Y:S01]  /*afd0*/  ISETP.GE.AND P0, PT, R80, UR14, PT ;  /* 0x0000000e50007c0c */ /* 0x000fe2000bf06270 */
[C---:B------:R-:W-:Y:S01]  /*afe0*/  VIADD R80, R186.reuse, 0x20 ;  /* 0x00000020ba507836 */ /* 0x040fe20000000000 */
[----:B------:R-:W-:Y:S01]  /*aff0*/  ISETP.GE.AND P2, PT, R186, UR7, PT ;  /* 0x00000007ba007c0c */ /* 0x000fe2000bf46270 */
[----:B------:R-:W-:Y:S01]  /*b000*/  UPRMT UR4, URZ, 0x654, UR4 ;  /* 0x000006543f047896 */ /* 0x000fe20008000004 */
[----:B------:R-:W-:Y:S01]  /*b010*/  LOP3.LUT R21, R20, R0, R21, 0xfe, !PT ;  /* 0x0000000014157212 */ /* 0x000fe200078efe15 */
[----:B------:R-:W-:Y:S01]  /*b020*/  VIADD R20, R17, 0x1c0 ;  /* 0x000001c011147836 */ /* 0x000fe20000000000 */
[----:B------:R-:W-:Y:S01]  /*b030*/  IADD3 R5, R5, UR6, RZ ;  /* 0x0000000605057c10 */ /* 0x000fe2000fffe0ff */
[----:B------:R-:W-:-:S02]  /*b040*/  UIMAD UR6, UR43, UR8, URZ ;  /* 0x000000082b0672a4 */ /* 0x000fc4000f8e023f */
[----:B------:R-:W-:Y:S01]  /*b050*/  IMAD.U32 R81, RZ, RZ, UR8 ;  /* 0x00000008ff517e24 */ /* 0x000fe2000f8e00ff */
[----:B------:R-:W-:Y:S01]  /*b060*/  SEL R0, RZ, 0x40, P0 ;  /* 0x00000040ff007807 */ /* 0x000fe20000000000 */
[----:B------:R-:W-:Y:S01]  /*b070*/  BSSY B1, `(.L_x_3454) ;  /* 0x0000028000017945 */ /* 0x000fe20003800000 */
[----:B------:R-:W-:Y:S01]  /*b080*/  ISETP.GE.AND P0, PT, R80, UR7, PT ;  /* 0x0000000750007c0c */ /* 0x000fe2000bf06270 */
[----:B------:R-:W-:Y:S01]  /*b090*/  UIMAD UR6, UR42, UR9, UR6 ;  /* 0x000000092a0672a4 */ /* 0x000fe2000f8e0206 */
[----:B------:R-:W-:Y:S01]  /*b0a0*/  ISETP.GE.AND P1, PT, R20, UR14, PT ;  /* 0x0000000e14007c0c */ /* 0x000fe2000bf26270 */
[----:B------:R-:W-:Y:S01]  /*b0b0*/  IMAD.WIDE.U32 R80, R81, UR42, R4 ;  /* 0x0000002a51507c25 */ /* 0x000fe2000f8e0004 */
[----:B------:R-:W-:Y:S01]  /*b0c0*/  LOP3.LUT R0, R21, R0, RZ, 0xfc, !PT ;  /* 0x0000000015007212 */ /* 0x000fe200078efcff */
[----:B-1----:R-:W-:Y:S01]  /*b0d0*/  SYNCS.ARRIVE.TRANS64.RED.A1T0 RZ, [UR4], RZ ;  /* 0x000000ffffff79a7 */ /* 0x002fe20008100404 */
[----:B------:R-:W-:Y:S01]  /*b0e0*/  SHF.R.S32.HI R187, RZ, 0x1f, R186 ;  /* 0x0000001fffbb7819 */ /* 0x000fe200000114ba */
[----:B------:R-:W-:Y:S01]  /*b0f0*/  IMAD.U32 R21, RZ, RZ, UR45 ;  /* 0x0000002dff157e24 */ /* 0x000fe2000f8e00ff */
[----:B------:R-:W-:-:S02]  /*b100*/  SEL R5, RZ, 0x80, P1 ;  /* 0x00000080ff057807 */ /* 0x000fc40000800000 */
[----:B------:R-:W-:Y:S01]  /*b110*/  IADD3 R87, R81, UR6, RZ ;  /* 0x0000000651577c10 */ /* 0x000fe2000fffe0ff */
        /* <DEDUP_REMOVED lines=29> */
.L_x_3455:
[----:B------:R-:W-:Y:S05]  /*b2f0*/  BSYNC B1 ;  /* 0x0000000000017941 */ /* 0x000fea0003800000 */
.L_x_3454:
[----:B------:R-:W-:Y:S05]  /*b300*/  @P0 BRA `(.L_x_3456) ;  /* 0x0000000c00440947 */ /* 0x000fea0003800000 */
[----:B0----5:R-:W-:Y:S01]  /*b310*/  IADD3 R13, P0, R20, 0x20, RZ ;  /* 0x00000020140d7810 */ /* 0x021fe20007f1e0ff */
        /* <DEDUP_REMOVED lines=29> */
.L_x_3451:
[----:B------:R-:W-:Y:S01]  /*b4f0*/  ULDC.64 UR6, c[0x0][0xbe0] ;  /* 0x0002f80000067ab9 */ /* 0x000fe20000000a00 */
[----:B------:R-:W-:Y:S02]  /*b500*/  USHF.L.U32 UR4, UR42, 0x2, URZ ;  /* 0x000000022a047899 */ /* 0x000fe4000800063f */
[----:B------:R-:W-:Y:S01]  /*b510*/  UISETP.NE.U32.AND UP0, UPT, UR6, URZ, UPT ;  /* 0x0000003f0600728c */ /* 0x000fe2000bf05070 */
[----:B------:R-:W-:Y:S01]  /*b520*/  ULDC.64 UR8, c[0x0][0xbd8] ;  /* 0x0002f60000087ab9 */ /* 0x000fe20000000a00 */
[----:B------:R-:W-:Y:S02]  /*b530*/  USHF.L.U64.HI UR10, UR42, 0x2, UR43 ;  /* 0x000000022a0a7899 */ /* 0x000fe4000801022b */
[----:B------:R-:W-:Y:S02]  /*b540*/  UISETP.NE.AND.EX UP1, UPT, UR7, URZ, UPT, UP0 ;  /* 0x0000003f0700728c */ /* 0x000fe4000bf25300 */
[----:B------:R-:W-:Y:S01]  /*b550*/  UISETP.NE.U32.AND UP0, UPT, UR8, URZ, UPT ;  /* 0x0000003f0800728c */ /* 0x000fe2000bf05070 */
[----:B------:R-:W-:Y:S01]  /*b560*/  MOV R3, RZ ;  /* 0x000000ff00037202 */ /* 0x000fe20000000f00 */
[----:B------:R-:W-:Y:S01]  /*b570*/  VIADD R12, R17, 0x40 ;  /* 0x00000040110c7836 */ /* 0x000fe20000000000 */
[----:B------:R-:W-:Y:S01]  /*b580*/  ULDC UR12, c[0x0][0xa8c] ;  /* 0x0002a300000c7ab9 */ /* 0x000fe20000000800 */
[----:B------:R-:W-:Y:S01]  /*b590*/  PLOP3.LUT P4, PT, PT, PT, UP1, 0x80, 0x0 ;  /* 0x000000000000781c */ /* 0x000fe20003f8f018 */
[----:B------:R-:W-:-:S04]  /*b5a0*/  UISETP.NE.AND.EX UP0, UPT, UR9, URZ, UPT, UP0 ;  /* 0x0000003f0900728c */ /* 0x000fc8000bf05300 */
[----:B------:R-:W-:Y:S02]  /*b5b0*/  @UP1 UIADD3 UR6, UP2, UR4, UR6, URZ ;  /* 0x0000000604061290 */ /* 0x000fe4000ff5e03f */
[----:B------:R-:W-:Y:S02]  /*b5c0*/  PLOP3.LUT P3, PT, PT, PT, UP0, 0x80, 0x0 ;  /* 0x000000000000781c */ /* 0x000fe40003f6f008 */
[----:B------:R-:W-:Y:S02]  /*b5d0*/  @UP1 UIADD3.X UR7, UR10, UR7, URZ, UP2, !UPT ;  /* 0x000000070a071290 */ /* 0x000fe400097fe43f */
[----:B------:R-:W-:Y:S01]  /*b5e0*/  UIADD3 UR4, UP1, UR4, UR8, URZ ;  /* 0x0000000804047290 */ /* 0x000fe2000ff3e03f */
[----:B------:R-:W-:-:S03]  /*b5f0*/  IMAD.U32 R8, RZ, RZ, UR6 ;  /* 0x00000006ff087e24 */ /* 0x000fc6000f8e00ff */
[----:B------:R-:W-:Y:S01]  /*b600*/  MOV R9, UR7 ;  /* 0x0000000700097c02 */ /* 0x000fe20008000f00 */
[----:B------:R-:W-:Y:S01]  /*b610*/  UIADD3.X UR6, UR10, UR9, URZ, UP1, !UPT ;  /* 0x000000090a067290 */ /* 0x000fe20008ffe43f */
[----:B------:R-:W-:-:S03]  /*b620*/  IMAD.U32 R4, RZ, RZ, UR4 ;  /* 0x00000004ff047e24 */ /* 0x000fc6000f8e00ff */
[----:B------:R0:W2:Y:S02]  /*b630*/  @P4 LDG.E R8, desc[UR48][R8.64] ;  /* 0x0000003008084981 */ /* 0x0000a4000c1e1900 */
[----:B------:R-:W-:-:S05]  /*b640*/  IMAD.U32 R5, RZ, RZ, UR6 ;  /* 0x00000006ff057e24 */ /* 0x000fca000f8e00ff */
[----:B------:R1:W5:Y:S01]  /*b650*/  @P3 LDG.E R3, desc[UR48][R4.64] ;  /* 0x0000003004033981 */ /* 0x000362000c1e1900 */
[----:B------:R-:W-:Y:S01]  /*b660*/  ISETP.GE.AND P1, PT, R12, UR12, PT ;  /* 0x0000000c0c007c0c */ /* 0x000fe2000bf26270 */
[C---:B------:R-:W-:Y:S01]  /*b670*/  VIADD R14, R17.reuse, 0x80 ;  /* 0x00000080110e7836 */ /* 0x040fe20000000000 */
[C---:B------:R-:W-:Y:S01]  /*b680*/  ISETP.GE.AND P0, PT, R17.reuse, UR12, PT ;  /* 0x0000000c11007c0c */ /* 0x040fe2000bf06270 */
[----:B------:R-:W-:Y:S01]  /*b690*/  ULDC UR4, c[0x0][0xa88] ;  /* 0x0002a20000047ab9 */ /* 0x000fe20000000800 */
[----:B------:R-:W-:Y:S02]  /*b6a0*/  SEL R6, RZ, 0xffffffff, P1 ;  /* 0xffffffffff067807 */ /* 0x000fe40000800000 */
[----:B------:R-:W-:Y:S02]  /*b6b0*/  IADD3 R15, R17, 0xc0, RZ ;  /* 0x000000c0110f7810 */ /* 0x000fe40007ffe0ff */
[----:B------:R-:W-:Y:S01]  /*b6c0*/  SEL R0, RZ, 0x1, P0 ;  /* 0x00000001ff007807 */ /* 0x000fe20000000000 */
[----:B0-----:R-:W-:Y:S01]  /*b6d0*/  IMAD.SHL.U32 R9, R6, 0x2, RZ ;  /* 0x0000000206097824 */ /* 0x001fe200078e00ff */
[----:B------:R-:W-:-:S02]  /*b6e0*/  ISETP.GE.AND P1, PT, R14, UR12, PT ;  /* 0x0000000c0e007c0c */ /* 0x000fc4000bf26270 */
[----:B------:R-:W-:Y:S02]  /*b6f0*/  ISETP.GE.AND P2, PT, R15, UR12, PT ;  /* 0x0000000c0f007c0c */ /* 0x000fe4000bf46270 */
[----:B------:R-:W-:Y:S02]  /*b700*/  LOP3.LUT R0, R9, 0x2, R0, 0xe2, !PT ;  /* 0x0000000209007812 */ /* 0x000fe400078ee200 */
[----:B------:R-:W-:Y:S02]  /*b710*/  SEL R9, RZ, 0x4, P1 ;  /* 0x00000004ff097807 */ /* 0x000fe40000800000 */
[----:B------:R-:W-:Y:S02]  /*b720*/  SEL R6, RZ, 0x8, P2 ;  /* 0x00000008ff067807 */ /* 0x000fe40001000000 */
[----:B------:R-:W-:Y:S02]  /*b730*/  ISETP.GT.AND P0, PT, R189, 0x3f, PT ;  /* 0x0000003fbd00780c */ /* 0x000fe40003f04270 */
[----:B------:R-:W-:-:S02]  /*b740*/  LOP3.LUT R11, R6, R0, R9, 0xfe, !PT ;  /* 0x00000000060b7212 */ /* 0x000fc400078efe09 */
        /* <DEDUP_REMOVED lines=8> */
.L_x_3457:
        /* <DEDUP_REMOVED lines=9> */
[----:B------:R-:W0:Y:S01]  /*b860*/  S2R R4, SR_TID.X ;  /* 0x0000000000047919 */ /* 0x000e220000002100 */
[----:B------:R-:W-:-:S04]  /*b870*/  IMAD.U32 R0, RZ, RZ, UR45 ;  /* 0x0000002dff007e24 */ /* 0x000fc8000f8e00ff */
[----:B0-----:R-:W-:-:S05]  /*b880*/  IMAD R0, R0, 0x40, R4 ;  /* 0x0000004000007824 */ /* 0x001fca00078e0204 */
[----:B------:R-:W-:-:S04]  /*b890*/  IADD3 R0, R0, -0x80, RZ ;  /* 0xffffff8000007810 */ /* 0x000fc80007ffe0ff */
[----:B------:R-:W-:-:S13]  /*b8a0*/  ISETP.GE.AND P0, PT, R0, UR4, PT ;  /* 0x0000000400007c0c */ /* 0x000fda000bf06270 */
        /* <DEDUP_REMOVED lines=10> */
[----:B------:R-:W-:Y:S01]  /*b950*/  MOV R9, UR10 ;  /* 0x0000000a00097c02 */ /* 0x000fe20008000f00 */
[----:B------:R-:W-:Y:S01]  /*b960*/  VIADD R5, R5, UR6 ;  /* 0x0000000605057c36 */ /* 0x000fe20008000000 */
[----:B------:R-:W-:-:S03]  /*b970*/  UIMAD UR7, UR42, UR11, UR7 ;  /* 0x0000000b2a0772a4 */ /* 0x000fc6000f8e0207 */
[----:B------:R-:W-:Y:S01]  /*b980*/  IMAD.WIDE.U32 R4, R9, UR42, R4 ;  /* 0x0000002a09047c25 */ /* 0x000fe2000f8e0004 */
[----:B------:R-:W-:-:S03]  /*b990*/  ULDC.64 UR10, c[0x0][0xb40] ;  /* 0x0002d000000a7ab9 */ /* 0x000fc60000000a00 */
[----:B------:R-:W-:Y:S01]  /*b9a0*/  VIADD R5, R5, UR7 ;  /* 0x0000000705057c36 */ /* 0x000fe20008000000 */
[----:B------:R-:W-:-:S04]  /*b9b0*/  LEA R8, P0, R4, UR10, 0x2 ;  /* 0x0000000a04087c11 */ /* 0x000fc8000f8010ff */
[----:B------:R-:W-:Y:S01]  /*b9c0*/  LEA.HI.X R9, R4, UR11, R5, 0x2, P0 ;  /* 0x0000000b04097c11 */ /* 0x000fe200080f1405 */
[----:B------:R-:W-:-:S05]  /*b9d0*/  IMAD.MOV.U32 R5, RZ, RZ, -0x800000 ;  /* 0xff800000ff057424 */ /* 0x000fca00078e00ff */
[----:B------:R0:W-:Y:S03]  /*b9e0*/  STG.E desc[UR48][R8.64], R5 ;  /* 0x0000000508007986 */ /* 0x0001e6000c101930 */
.L_x_3459:
[----:B------:R-:W-:Y:S05]  /*b9f0*/  BSYNC B1 ;  /* 0x0000000000017941 */ /* 0x000fea0003800000 */
.L_x_3458:
        /* <DEDUP_REMOVED lines=11> */
[----:B------:R-:W-:Y:S01]  /*bab0*/  VIADD R8, R17, 0x180 ;  /* 0x0000018011087836 */ /* 0x000fe20000000000 */
[----:B------:R-:W-:-:S02]  /*bac0*/  SEL R0, RZ, 0x10, P0 ;  /* 0x00000010ff007807 */ /* 0x000fc40000000000 */
[----:B------:R-:W-:Y:S01]  /*bad0*/  IADD3 R5, R5, R3, RZ ;  /* 0x0000000305057210 */ /* 0x000fe20007ffe0ff */
[----:B------:R-:W-:Y:S01]  /*bae0*/  IMAD.U32 R3, RZ, RZ, UR6 ;  /* 0x00000006ff037e24 */ /* 0x000fe2000f8e00ff */
[----:B------:R-:W-:Y:S01]  /*baf0*/  UIMAD UR6, UR8, UR6, URZ ;  /* 0x00000006080672a4 */ /* 0x000fe2000f8e023f */
[----:B------:R-:W-:Y:S02]  /*bb00*/  ISETP.GE.AND P0, PT, R8, UR12, PT ;  /* 0x0000000c08007c0c */ /* 0x000fe4000bf06270 */
[----:B------:R-:W-:Y:S01]  /*bb10*/  IMAD.WIDE.U32 R4, R3, UR44, R4 ;  /* 0x0000002c03047c25 */ /* 0x000fe2000f8e0004 */
[----:B------:R-:W-:Y:S01]  /*bb20*/  UIMAD UR6, UR44, UR7, UR6 ;  /* 0x000000072c0672a4 */ /* 0x000fe2000f8e0206 */
[----:B------:R-:W-:Y:S01]  /*bb30*/  LOP3.LUT R11, R6, R11, R0, 0xfe, !PT ;  /* 0x0000000b060b7212 */ /* 0x000fe200078efe00 */
[----:B------:R-:W-:Y:S01]  /*bb40*/  UIMAD UR7, UR45, -0x40, UR4 ;  /* 0xffffffc02d0778a4 */ /* 0x000fe2000f8e0204 */
[----:B------:R-:W-:Y:S01]  /*bb50*/  VIADD R3, R17, 0x1c0 ;  /* 0x000001c011037836 */ /* 0x000fe20000000000 */
[----:B------:R-:W-:Y:S01]  /*bb60*/  ULDC.64 UR8, c[0x0][0xae8] ;  /* 0x0002ba0000087ab9 */ /* 0x000fe20000000a00 */
[----:B------:R-:W-:Y:S01]  /*bb70*/  SEL R0, RZ, 0x40, P0 ;  /* 0x00000040ff007807 */ /* 0x000fe20000000000 */
[----:B------:R-:W-:Y:S01]  /*bb80*/  UIMAD UR4, UR43, UR8, URZ ;  /* 0x000000082b0472a4 */ /* 0x000fe2000f8e023f */
[----:B------:R-:W-:Y:S01]  /*bb90*/  VIADD R5, R5, UR6 ;  /* 0x0000000605057c36 */ /* 0x000fe20008000000 */
[----:B------:R-:W-:Y:S01]  /*bba0*/  ISETP.GE.AND P1, PT, R186, UR7, PT ;  /* 0x00000007ba007c0c */ /* 0x000fe2000bf26270 */
[----:B------:R-:W-:Y:S01]  /*bbb0*/  IMAD.U32 R9, RZ, RZ, UR8 ;  /* 0x00000008ff097e24 */ /* 0x000fe2000f8e00ff */
[----:B------:R-:W-:Y:S01]  /*bbc0*/  UIMAD UR4, UR42, UR9, UR4 ;  /* 0x000000092a0472a4 */ /* 0x000fe2000f8e0204 */
[----:B------:R-:W-:-:S02]  /*bbd0*/  ISETP.GE.AND P2, PT, R3, UR12, PT ;  /* 0x0000000c03007c0c */ /* 0x000fc4000bf46270 */
[----:B------:R-:W-:Y:S01]  /*bbe0*/  IMAD.WIDE.U32 R8, R9, UR42, R4 ;  /* 0x0000002a09087c25 */ /* 0x000fe2000f8e0004 */
[----:B------:R-:W-:Y:S02]  /*bbf0*/  LOP3.LUT R21, R11, R0, RZ, 0xfc, !PT ;  /* 0x000000000b157212 */ /* 0x000fe400078efcff */
[--C-:B------:R-:W-:Y:S01]  /*bc00*/  SHF.R.S32.HI R5, RZ, 0x1f, R186.reuse ;  /* 0x0000001fff057819 */ /* 0x100fe200000114ba */
[----:B------:R-:W-:Y:S01]  /*bc10*/  IMAD.MOV.U32 R4, RZ, RZ, R186 ;  /* 0x000000ffff047224 */ /* 0x000fe200078e00ba */
[----:B------:R-:W-:Y:S01]  /*bc20*/  MOV R11, UR45 ;  /* 0x0000002d000b7c02 */ /* 0x000fe20008000f00 */
[----:B------:R-:W-:Y:S01]  /*bc30*/  VIADD R13, R9, UR4 ;  /* 0x00000004090d7c36 */ /* 0x000fe20008000000 */
[----:B------:R-:W-:Y:S02]  /*bc40*/  IADD3 R6, R186, 0x20, RZ ;  /* 0x00000020ba067810 */ /* 0x000fe40007ffe0ff */
[----:B------:R-:W-:Y:S01]  /*bc50*/  SEL R0, RZ, 0x80, P2 ;  /* 0x00000080ff007807 */ /* 0x000fe20001000000 */
[----:B------:R-:W-:Y:S01]  /*bc60*/  IMAD.WIDE R10, R11, 0x40, R4 ;  /* 0x000000400b0a7825 */ /* 0x000fe200078e0204 */
[----:B------:R-:W-:-:S02]  /*bc70*/  ISETP.GE.AND P0, PT, R6, UR7, PT ;  /* 0x0000000706007c0c */ /* 0x000fc4000bf06270 */
[----:B------:R-:W-:Y:S01]  /*bc80*/  LOP3.LUT R0, R21, R0, RZ, 0xfc, !PT ;  /* 0x0000000015007212 */ /* 0x000fe200078efcff */
[----:B------:R-:W-:Y:S10]  /*bc90*/  @P1 BRA `(.L_x_3461) ;  /* 0x0000000000681947 */ /* 0x000ff40003800000 */
        /* <DEDUP_REMOVED lines=26> */
.L_x_3461:
[----:B------:R-:W-:Y:S05]  /*be40*/  BSYNC B1 ;  /* 0x0000000000017941 */ /* 0x000fea0003800000 */
.L_x_3460:
        /* <DEDUP_REMOVED lines=29> */
.L_x_3456:
[----:B------:R-:W-:Y:S05]  /*c020*/  BSYNC B0 ;  /* 0x0000000000007941 */ /* 0x000fea0003800000 */
.L_x_3450:
[----:B------:R-:W-:Y:S02]  /*c030*/  ULDC UR4, c[0x0][0xc14] ;  /* 0x0003050000047ab9 */ /* 0x000fe40000000800 */
[----:B------:R-:W-:-:S13]  /*c040*/  ISETP.GE.AND P0, PT, R7, UR4, PT ;  /* 0x0000000407007c0c */ /* 0x000fda000bf06270 */
[----:B------:R-:W-:Y:S05]  /*c050*/  @!P0 BRA `(.L_x_3462) ;  /* 0xffffff4c00b48947 */ /* 0x000fea000383ffff */
[----:B------:R-:W-:Y:S05]  /*c060*/  EXIT ;  /* 0x000000000000794d */ /* 0x000fea0003800000 */
.L_x_3405:
        /* <DEDUP_REMOVED lines=32> */
[----:B------:R-:W-:Y:S02]  /*c270*/  ISETP.GE.U32.AND P0, PT, R7, 0x4, PT ;  /* 0x000000040700780c */ /* 0x000fe40003f06070 */
[----:B------:R-:W-:-:S05]  /*c280*/  IADD3 R4, R5, R4, RZ ;  /* 0x0000000405047210 */ /* 0x000fca0007ffe0ff */
[----:B------:R-:W0:Y:S06]  /*c290*/  SHFL.UP PT, R6, R4, 0x4, RZ ;  /* 0x0480000004067989 */ /* 0x000e2c00000e00ff */
[----:B------:R-:W-:-:S04]  /*c2a0*/  @P0 LOP3.LUT R0, R0, 0x8, RZ, 0xfc, !PT ;  /* 0x0000000800000812 */ /* 0x000fc800078efcff */
[----:B------:R-:W-:Y:S02]  /*c2b0*/  LOP3.LUT R0, R0, 0xfffffffb, RZ, 0xc0, !PT ;  /* 0xfffffffb00007812 */ /* 0x000fe400078ec0ff */
[----:B0-----:R-:W-:Y:S01]  /*c2c0*/  SEL R3, R6, RZ, P0 ;  /* 0x000000ff06037207 */ /* 0x001fe20000000000 */
[----:B------:R-:W-:Y:S01]  /*c2d0*/  IMAD.MOV.U32 R6, RZ, RZ, RZ ;  /* 0x000000ffff067224 */ /* 0x000fe200078e00ff */
        /* <DEDUP_REMOVED lines=9> */
[----:B------:R-:W-:Y:S02]  /*c370*/  @P0 LOP3.LUT R0, R0, 0x2, RZ, 0xfc, !PT ;  /* 0x0000000200000812 */ /* 0x000fe400078efcff */
[----:B0-----:R-:W-:-:S04]  /*c380*/  SEL R5, R5, RZ, P0 ;  /* 0x000000ff05057207 */ /* 0x001fc80000000000 */
[----:B------:R-:W-:-:S05]  /*c390*/  IADD3 R4, R2, R5, RZ ;  /* 0x0000000502047210 */ /* 0x000fca0007ffe0ff */
        /* <DEDUP_REMOVED lines=10> */
.L_x_3467:
[----:B------:R-:W-:Y:S01]  /*c440*/  IADD3 R6, R6, 0x1f, RZ ;  /* 0x0000001f06067810 */ /* 0x000fe20007ffe0ff */
        /* <DEDUP_REMOVED lines=14> */
.L_x_3466:
[----:B------:R-:W-:Y:S05]  /*c530*/  BSYNC B0 ;  /* 0x0000000000007941 */ /* 0x000fea0003800000 */
.L_x_3465:
        /* <DEDUP_REMOVED lines=20> */
[----:B------:R-:W0:Y:S02]  /*c680*/  SHFL.IDX PT, R3, R4, 0x1f, 0x1f ;  /* 0x03e01f0004037f89 */ /* 0x000e2400000e0000 */
[----:B0-----:R-:W-:-:S05]  /*c690*/  IMAD R2, R3, UR4, RZ ;  /* 0x0000000403027c24 */ /* 0x001fca000f8e02ff */
[----:B------:R-:W-:-:S04]  /*c6a0*/  IADD3 R5, R2, R5, RZ ;  /* 0x0000000502057210 */ /* 0x000fc80007ffe0ff */
[----:B------:R-:W-:-:S13]  /*c6b0*/  ISETP.GT.AND P0, PT, R5, UR6, PT ;  /* 0x0000000605007c0c */ /* 0x000fda000bf04270 */
[----:B------:R-:W-:Y:S05]  /*c6c0*/  @!P0 BRA `(.L_x_3467) ;  /* 0xfffffffc005c8947 */ /* 0x000fea000383ffff */
.L_x_3463:
        /* <DEDUP_REMOVED lines=18> */
[----:B------:R-:W-:-:S05]  /*c7f0*/  VIADD R5, R5, 0xffffffff ;  /* 0xffffffff05057836 */ /* 0x000fca0000000000 */
[----:B------:R2:W3:Y:S02]  /*c800*/  SHFL.IDX PT, R16, R4, R5, 0x1f ;  /* 0x00001f0504107589 */ /* 0x0004e400000e0000 */
.L_x_3468:
        /* <DEDUP_REMOVED lines=20> */
[----:B------:R-:W-:-:S05]  /*c950*/  @!P0 LOP3.LUT R2, RZ, R6, RZ, 0x33, !PT ;  /* 0x00000006ff028212 */ /* 0x000fca00078e33ff */
[----:B------:R-:W-:Y:S02]  /*c960*/  IMAD R4, R10, R2, RZ ;  /* 0x000000020a047224 */ /* 0x000fe400078e02ff */
[----:B------:R-:W-:-:S03]  /*c970*/  IMAD.MOV R2, RZ, RZ, -R2 ;  /* 0x000000ffff027224 */ /* 0x000fc600078e0a02 */
[----:B------:R-:W-:Y:S01]  /*c980*/  IADD3 R3, -R4, RZ, RZ ;  /* 0x000000ff04037210 */ /* 0x000fe20007ffe1ff */
        /* <DEDUP_REMOVED lines=9> */
[----:B-1----:R-:W-:-:S05]  /*ca20*/  IADD3 R2, RZ, -R3, RZ ;  /* 0x80000003ff027210 */ /* 0x002fca0007ffe0ff */
        /* <DEDUP_REMOVED lines=14> */
[----:B------:R-:W-:Y:S02]  /*cb10*/  @!P0 IADD3 R2, -R2, RZ, RZ ;  /* 0x000000ff02028210 */ /* 0x000fe40007ffe1ff */
[----:B------:R-:W-:-:S13]  /*cb20*/  ISETP.NE.AND P0, PT, R10, RZ, PT ;  /* 0x000000ff0a00720c */ /* 0x000fda0003f05270 */
[----:B------:R-:W-:Y:S01]  /*cb30*/  @!P0 LOP3.LUT R2, RZ, R10, RZ, 0x33, !PT ;  /* 0x0000000aff028212 */ /* 0x000fe200078e33ff */
[----:B------:R-:W-:-:S04]  /*cb40*/  IMAD.MOV R10, RZ, RZ, -R10 ;  /* 0x000000ffff0a7224 */ /* 0x000fc800078e0a0a */
[----:B------:R-:W-:Y:S01]  /*cb50*/  IMAD R18, R2, R10, R5 ;  /* 0x0000000a02127224 */ /* 0x000fe200078e0205 */
[----:B------:R-:W-:-:S04]  /*cb60*/  LOP3.LUT R2, RZ, R2, RZ, 0x33, !PT ;  /* 0x00000002ff027212 */ /* 0x000fc800078e33ff */
[----:B------:R-:W-:Y:S01]  /*cb70*/  IADD3 R17, R17, R2, RZ ;  /* 0x0000000211117210 */ /* 0x000fe20007ffe0ff */
[----:B------:R-:W-:Y:S06]  /*cb80*/  BRA `(.L_x_3469) ;  /* 0x00000000000c7947 */ /* 0x000fec0003800000 */
.L_x_3464:
[----:B------:R-:W-:Y:S01]  /*cb90*/  IMAD.MOV.U32 R17, RZ, RZ, RZ ;  /* 0x000000ffff117224 */ /* 0x000fe200078e00ff */
[----:B------:R-:W-:Y:S01]  /*cba0*/  MOV R18, RZ ;  /* 0x000000ff00127202 */ /* 0x000fe20000000f00 */
[----:B------:R-:W-:-:S07]  /*cbb0*/  IMAD.U32 R16, RZ, RZ, UR6 ;  /* 0x00000006ff107e24 */ /* 0x000fce000f8e00ff */
.L_x_3469:
[----:B------:R-:W1:Y:S01]  /*cbc0*/  S2R R2, SR_TID.X ;  /* 0x0000000000027919 */ /* 0x000e620000002100 */
[----:B------:R-:W-:Y:S01]  /*cbd0*/  STL [R1+0x20], RZ ;  /* 0x000020ff01007387 */ /* 0x000fe20000100800 */
        /* <DEDUP_REMOVED lines=10> */
[----:B------:R1:W-:Y:S03]  /*cc80*/  STL [R1], RZ ;  /* 0x000000ff01007387 */ /* 0x0003e60000100800 */
[----:B------:R-:W-:Y:S05]  /*cc90*/  @P0 BRA `(.L_x_3470) ;  /* 0x0000004000340947 */ /* 0x000fea0003800000 */
[----:B-1----:R-:W-:Y:S01]  /*cca0*/  IMAD.MOV.U32 R0, RZ, RZ, 0x1 ;  /* 0x00000001ff007424 */ /* 0x002fe200078e00ff */
[----:B------:R1:W-:Y:S01]  /*ccb0*/  STL [R1], RZ ;  /* 0x000000ff01007387 */ /* 0x0003e20000100800 */
[----:B------:R-:W-:Y:S01]  /*ccc0*/  ULDC UR37, c[0x0][0xc] ;  /* 0x0000030000257ab9 */ /* 0x000fe20000000800 */
[----:B------:R-:W-:Y:S02]  /*ccd0*/  ULDC.64 UR38, c[0x0][0x198] ;  /* 0x0000660000267ab9 */ /* 0x000fe40000000a00 */
[----:B------:R1:W-:Y:S04]  /*cce0*/  STL [R1+0x4], R0 ;  /* 0x0000040001007387 */ /* 0x0003e80000100800 */
[----:B------:R1:W-:Y:S02]  /*ccf0*/  STL [R1+0x20], RZ ;  /* 0x000020ff01007387 */ /* 0x0003e40000100800 */
.L_x_3535:
[----:B--2---:R-:W2:Y:S02]  /*cd00*/  LDC.64 R2, c[0x0][0xc60] ;  /* 0x00031800ff027b82 */ /* 0x004ea40000000a00 */
[----:B--2---:R-:W-:-:S05]  /*cd10*/  IMAD.WIDE R2, R19, 0x4, R2 ;  /* 0x0000000413027825 */ /* 0x004fca00078e0202 */
[----:B------:R-:W2:Y:S01]  /*cd20*/  LDG.E R5, desc[UR48][R2.64] ;  /* 0x0000003002057981 */ /* 0x000ea2000c1e1900 */
[----:B------:R-:W-:Y:S05]  /*cd30*/  YIELD ;  /* 0x0000000000007946 */ /* 0x000fea0003800000 */
[----:B------:R-:W-:Y:S01]  /*cd40*/  ULDC.64 UR4, c[0x0][0xa28] ;  /* 0x00028a0000047ab9 */ /* 0x000fe20000000a00 */
[----:B-1----:R-:W-:Y:S01]  /*cd50*/  MOV R0, RZ ;  /* 0x000000ff00007202 */ /* 0x002fe20000000f00 */
[----:B------:R-:W-:Y:S01]  /*cd60*/  IMAD.MOV.U32 R6, RZ, RZ, RZ ;  /* 0x000000ffff067224 */ /* 0x000fe200078e00ff */
[----:B------:R-:W-:Y:S01]  /*cd70*/  ISETP.NE.U32.AND P0, PT, RZ, UR4, PT ;  /* 0x00000004ff007c0c */ /* 0x000fe2000bf05070 */
[----:B------:R-:W-:-:S03]  /*cd80*/  ULDC.64 UR6, c[0x0][0xa08] ;  /* 0x0002820000067ab9 */ /* 0x000fc60000000a00 */
[----:B------:R-:W-:Y:S02]  /*cd90*/  ISETP.NE.AND.EX P0, PT, RZ, UR5, PT, P0 ;  /* 0x00000005ff007c0c */ /* 0x000fe4000bf05300 */
[----:B--2---:R-:W-:Y:S01]  /*cda0*/  SHF.R.S32.HI R4, RZ, 0x1f, R5 ;  /* 0x0000001fff047819 */ /* 0x004fe20000011405 */
[----:B------:R-:W-:-:S10]  /*cdb0*/  IMAD.SHL.U32 R11, R5, 0x4, RZ ;  /* 0x00000004050b7824 */ /* 0x000fd400078e00ff */
[C---:B------:R-:W-:Y:S01]  /*cdc0*/  @P0 LEA R2, P1, R5.reuse, UR4, 0x2 ;  /* 0x0000000405020c11 */ /* 0x040fe2000f8210ff */
[----:B------:R1:W-:Y:S03]  /*cdd0*/  STL [R1+0x10], R5 ;  /* 0x0000100501007387 */ /* 0x0003e60000100800 */
[C-C-:B------:R-:W-:Y:S01]  /*cde0*/  @P0 LEA.HI.X R3, R5.reuse, UR5, R4.reuse, 0x2, P1 ;  /* 0x0000000505030c11 */ /* 0x140fe200088f1404 */
[----:B------:R-:W-:Y:S02]  /*cdf0*/  ULDC.64 UR4, c[0x0][0xa18] ;  /* 0x0002860000047ab9 */ /* 0x000fe40000000a00 */
[----:B------:R-:W-:Y:S02]  /*ce00*/  ISETP.NE.U32.AND P1, PT, RZ, UR4, PT ;  /* 0x00000004ff007c0c */ /* 0x000fe4000bf25070 */
[----:B------:R2:W5:Y:S01]  /*ce10*/  @P0 LDG.E R0, desc[UR48][R2.64] ;  /* 0x0000003002000981 */ /* 0x000562000c1e1900 */
[----:B------:R-:W-:-:S02]  /*ce20*/  SHF.L.U64.HI R10, R5, 0x2, R4 ;  /* 0x00000002050a7819 */ /* 0x000fc40000010204 */
[----:B------:R-:W-:Y:S01]  /*ce30*/  ISETP.NE.AND.EX P1, PT, RZ, UR5, PT, P1 ;  /* 0x00000005ff007c0c */ /* 0x000fe2000bf25310 */
[----:B------:R-:W-:Y:S04]  /*ce40*/  STL [R1+0x18], R11 ;  /* 0x0000180b01007387 */ /* 0x000fe80000100800 */
[----:B------:R-:W-:Y:S08]  /*ce50*/  STL [R1+0x1c], R10 ;  /* 0x00001c0a01007387 */ /* 0x000ff00000100800 */
[----:B------:R-:W-:-:S04]  /*ce60*/  @P1 IADD3 R8, P0, R11, UR4, RZ ;  /* 0x000000040b081c10 */ /* 0x000fc8000ff1e0ff */
[C---:B------:R-:W-:Y:S01]  /*ce70*/  @P1 IADD3.X R9, R10.reuse, UR5, RZ, P0, !PT ;  /* 0x000000050a091c10 */ /* 0x040fe200087fe4ff */
[----:B------:R-:W-:Y:S02]  /*ce80*/  ULDC.64 UR4, c[0x0][0xa00] ;  /* 0x0002800000047ab9 */ /* 0x000fe40000000a00 */
[----:B------:R-:W-:Y:S02]  /*ce90*/  ISETP.NE.U32.AND P2, PT, RZ, UR4, PT ;  /* 0x00000004ff007c0c */ /* 0x000fe4000bf45070 */
[C---:B--2---:R-:W-:Y:S02]  /*cea0*/  IADD3 R2, P0, R11.reuse, UR4, RZ ;  /* 0x000000040b027c10 */ /* 0x044fe4000ff1e0ff */
[----:B------:R-:W-:Y:S02]  /*ceb0*/  ISETP.NE.AND.EX P2, PT, RZ, UR5, PT, P2 ;  /* 0x00000005ff007c0c */ /* 0x000fe4000bf45320 */
[----:B------:R-:W-:Y:S01]  /*cec0*/  IADD3.X R3, R10, UR5, RZ, P0, !PT ;  /* 0x000000050a037c10 */ /* 0x000fe200087fe4ff */
[----:B------:R-:W-:Y:S01]  /*ced0*/  ULDC UR4, c[0x0][0x288] ;  /* 0x0000a20000047ab9 */ /* 0x000fe20000000800 */
[----:B------:R-:W-:-:S04]  /*cee0*/  IADD3 R4, P0, R11, UR6, RZ ;  /* 0x000000060b047c10 */ /* 0x000fc8000ff1e0ff */
[----:B-1----:R-:W-:-:S05]  /*cef0*/  IADD3.X R5, R10, UR7, RZ, P0, !PT ;  /* 0x000000070a057c10 */ /* 0x002fca00087fe4ff */
[----:B------:R-:W2:Y:S01]  /*cf00*/  @P2 LDG.E R6, desc[UR48][R2.64] ;  /* 0x0000003002062981 */ /* 0x000ea2000c1e1900 */
[----:B------:R-:W-:-:S03]  /*cf10*/  ISETP.NE.U32.AND P0, PT, RZ, UR6, PT ;  /* 0x00000006ff007c0c */ /* 0x000fc6000bf05070 */
[----:B--2---:R1:W-:Y:S02]  /*cf20*/  STL [R1+0x24], R6 ;  /* 0x0000240601007387 */ /* 0x0043e40000100800 */
[----:B-1----:R-:W-:Y:S01]  /*cf30*/  MOV R6, UR4 ;  /* 0x0000000400067c02 */ /* 0x002fe20008000f00 */
[----:B------:R-:W-:-:S05]  /*cf40*/  ULDC.64 UR4, c[0x0][0x3f8] ;  /* 0x0000fe0000047ab9 */ /* 0x000fca0000000a00 */
[----:B------:R1:W5:Y:S01]  /*cf50*/  @P1 LDG.E R6, desc[UR48][R8.64] ;  /* 0x0000003008061981 */ /* 0x000362000c1e1900 */
[----:B------:R-:W-:Y:S01]  /*cf60*/  UISETP.NE.U32.AND UP0, UPT, UR4, URZ, UPT ;  /* 0x0000003f0400728c */ /* 0x000fe2000bf05070 */
[----:B------:R-:W-:Y:S02]  /*cf70*/  ISETP.NE.AND.EX P0, PT, RZ, UR7, PT, P0 ;  /* 0x00000007ff007c0c */ /* 0x000fe4000bf05300 */
[----:B------:R-:W-:Y:S01]  /*cf80*/  ULDC UR4, c[0x0][0x404] ;  /* 0x0001010000047ab9 */ /* 0x000fe20000000800 */
[----:B------:R-:W-:-:S03]  /*cf90*/  UISETP.NE.AND.EX UP0, UPT, UR5, URZ, UPT, UP0 ;  /* 0x0000003f0500728c */ /* 0x000fc6000bf05300 */
[----:B------:R-:W-:Y:S01]  /*cfa0*/  ULDC UR5, c[0x0][0x2e0] ;  /* 0x0000b80000057ab9 */ /* 0x000fe20000000800 */
[----:B------:R-:W-:-:S04]  /*cfb0*/  USEL UR4, UR4, 0x1, UP0 ;  /* 0x0000000104047887 */ /* 0x000fc80008000000 */
[----:B------:R-:W-:-:S06]  /*cfc0*/  UIMAD UR4, UR4, UR5, URZ ;  /* 0x00000005040472a4 */ /* 0x000fcc000f8e023f */
[----:B------:R-:W-:Y:S01]  /*cfd0*/  IMAD.U32 R7, RZ, RZ, UR4 ;  /* 0x00000004ff077e24 */ /* 0x000fe2000f8e00ff */
[----:B-1----:R-:W-:Y:S06]  /*cfe0*/  @P1 BRA `(.L_x_3471) ;  /* 0x0000000000101947 */ /* 0x002fec0003800000 */
[----:B------:R-:W-:Y:S05]  /*cff0*/  @!P2 BRA `(.L_x_3471) ;  /* 0x00000000000ca947 */ /* 0x000fea0003800000 */
[----:B-----5:R-:W2:Y:S04]  /*d000*/  LDG.E R6, desc[UR48][R2.64] ;  /* 0x0000003002067981 */ /* 0x020ea8000c1e1900 */
[----:B------:R-:W2:Y:S02]  /*d010*/  LDG.E R9, desc[UR48][R2.64+0x4] ;  /* 0x0000043002097981 */ /* 0x000ea4000c1e1900 */
[----:B--2---:R-:W-:-:S07]  /*d020*/  IMAD.IADD R6, R9, 0x1, -R6 ;  /* 0x0000000109067824 */ /* 0x004fce00078e0a06 */
.L_x_3471:
[----:B------:R-:W-:Y:S01]  /*d030*/  MOV R3, RZ ;  /* 0x000000ff00037202 */ /* 0x000fe20000000f00 */
[----:B------:R-:W-:-:S05]  /*d040*/  ULDC.64 UR4, c[0x0][0xa20] ;  /* 0x0002880000047ab9 */ /* 0x000fca0000000a00 */
[----:B------:R-:W2:Y:S01]  /*d050*/  @P0 LDG.E R3, desc[UR48][R4.64] ;  /* 0x0000003004030981 */ /* 0x000ea2000c1e1900 */
[----:B------:R-:W-:-:S04]  /*d060*/  ISETP.NE.U32.AND P1, PT, RZ, UR4, PT ;  /* 0x00000004ff007c0c */ /* 0x000fc8000bf25070 */
[----:B------:R-:W-:Y:S01]  /*d070*/  ISETP.NE.AND.EX P1, PT, RZ, UR5, PT, P1 ;  /* 0x00000005ff007c0c */ /* 0x000fe2000bf25310 */
[----:B--2--5:R-:W-:-:S05]  /*d080*/  IMAD.IADD R2, R3, 0x1, R0 ;  /* 0x0000000103027824 */ /* 0x024fca00078e0200 */
[----:B------:R1:W-:Y:S07]  /*d090*/  STL [R1+0x8], R2 ;  /* 0x0000080201007387 */ /* 0x0003ee0000100800 */
[----:B------:R-:W-:Y:S05]  /*d0a0*/  @!P1 BRA `(.L_x_3472) ;  /* 0x0000000000109947 */ /* 0x000fea0003800000 */
[----:B-1----:R-:W-:-:S04]  /*d0b0*/  IADD3 R2, P0, R11, UR4, RZ ;  /* 0x000000040b027c10 */ /* 0x002fc8000ff1e0ff */
[----:B------:R-:W-:-:S05]  /*d0c0*/  IADD3.X R3, R10, UR5, RZ, P0, !PT ;  /* 0x000000050a037c10 */ /* 0x000fca00087fe4ff */
[----:B------:R2:W5:Y:S01]  /*d0d0*/  LDG.E R7, desc[UR48][R2.64] ;  /* 0x0000003002077981 */ /* 0x000562000c1e1900 */
[----:B------:R-:W-:Y:S05]  /*d0e0*/  BRA `(.L_x_3473) ;  /* 0x0000000000107947 */ /* 0x000fea0003800000 */
.L_x_3472:
[----:B------:R-:W-:Y:S05]  /*d0f0*/  @!P0 BRA `(.L_x_3473) ;  /* 0x00000000000c8947 */ /* 0x000fea0003800000 */
[----:B-1----:R-:W2:Y:S04]  /*d100*/  LDG.E R2, desc[UR48][R4.64] ;  /* 0x0000003004027981 */ /* 0x002ea8000c1e1900 */
[----:B------:R-:W2:Y:S02]  /*d110*/  LDG.E R7, desc[UR48][R4.64+0x4] ;  /* 0x0000043004077981 */ /* 0x000ea4000c1e1900 */
[----:B--2---:R-:W-:-:S07]  /*d120*/  IMAD.IADD R7, R7, 0x1, -R2 ;  /* 0x0000000107077824 */ /* 0x004fce00078e0a02 */
.L_x_3473:
[----:B-----5:R-:W-:Y:S01]  /*d130*/  IADD3 R7, -R0, R7, RZ ;  /* 0x0000000700077210 */ /* 0x020fe20007ffe1ff */
[----:B------:R-:W-:Y:S01]  /*d140*/  BSSY B6, `(.L_x_3474) ;  /* 0x0000301000067945 */ /* 0x000fe20003800000 */
[----:B------:R-:W-:-:S04]  /*d150*/  LEA R0, R17, 0x7f, 0x6 ;  /* 0x0000007f11007811 */ /* 0x000fc800078e30ff */
[C---:B------:R-:W-:Y:S01]  /*d160*/  IADD3 R6, R7.reuse, R0, -R6 ;  /* 0x0000000007067210 */ /* 0x040fe20007ffe806 */
[----:B------:R-:W-:-:S03]  /*d170*/  VIADD R7, R7, 0x3f ;  /* 0x0000003f07077836 */ /* 0x000fc60000000000 */
[----:B--2---:R-:W-:Y:S02]  /*d180*/  SHF.R.S32.HI R3, RZ, 0x1f, R6 ;  /* 0x0000001fff037819 */ /* 0x004fe40000011406 */
[----:B------:R-:W-:Y:S02]  /*d190*/  SHF.R.S32.HI R0, RZ, 0x1f, R7 ;  /* 0x0000001fff007819 */ /* 0x000fe40000011407 */
[----:B------:R-:W-:Y:S02]  /*d1a0*/  LEA.HI R3, R3, R6, RZ, 0x6 ;  /* 0x0000000603037211 */ /* 0x000fe400078f30ff */
[----:B------:R-:W-:Y:S02]  /*d1b0*/  LEA.HI R0, R0, R7, RZ, 0x6 ;  /* 0x0000000700007211 */ /* 0x000fe400078f30ff */
[----:B------:R-:W-:Y:S02]  /*d1c0*/  SHF.R.S32.HI R3, RZ, 0x6, R3 ;  /* 0x00000006ff037819 */ /* 0x000fe40000011403 */
[----:B------:R-:W-:-:S04]  /*d1d0*/  SHF.R.S32.HI R0, RZ, 0x6, R0 ;  /* 0x00000006ff007819 */ /* 0x000fc80000011400 */
[----:B-1----:R-:W-:-:S04]  /*d1e0*/  VIMNMX R2, R0, R3, PT ;  /* 0x0000000300027248 */ /* 0x002fc80003fe0100 */
[----:B------:R-:W-:Y:S01]  /*d1f0*/  ISETP.GT.AND P0, PT, R2, RZ, PT ;  /* 0x000000ff0200720c */ /* 0x000fe20003f04270 */
[----:B------:R1:W-:-:S12]  /*d200*/  STL [R1+0x14], R2 ;  /* 0x0000140201007387 */ /* 0x0003d80000100800 */
[----:B-1----:R-:W-:Y:S05]  /*d210*/  @P0 BRA `(.L_x_3475) ;  /* 0x0000000000440947 */ /* 0x002fea0003800000 */
[----:B------:R-:W1:Y:S02]  /*d220*/  S2R R2, SR_TID.X ;  /* 0x0000000000027919 */ /* 0x000e640000002100 */
[----:B-1----:R-:W-:-:S04]  /*d230*/  LOP3.LUT R2, R2, 0x1f, RZ, 0xc0, !PT ;  /* 0x0000001f02027812 */ /* 0x002fc800078ec0ff */
[----:B------:R-:W-:-:S13]  /*d240*/  ISETP.NE.AND P1, PT, R2, RZ, PT ;  /* 0x000000ff0200720c */ /* 0x000fda0003f25270 */
[----:B------:R-:W-:Y:S05]  /*d250*/  @P1 BRA `(.L_x_3476) ;  /* 0x0000002c00bc1947 */ /* 0x000fea0003800000 */
[----:B------:R-:W1:Y:S01]  /*d260*/  S2R R7, SR_LANEID ;  /* 0x0000000000077919 */ /* 0x000e620000000000 */
[----:B------:R-:W-:Y:S01]  /*d270*/  VOTEU.ANY UR4, UPT, PT ;  /* 0x0000000000047886 */ /* 0x000fe200038e0100 */
[----:B------:R-:W2:Y:S01]  /*d280*/  LDC.64 R2, c[0x0][0xc38] ;  /* 0x00030e00ff027b82 */ /* 0x000ea20000000a00 */
[----:B------:R-:W1:Y:S08]  /*d290*/  FLO.U32 R0, UR4 ;  /* 0x0000000400007d00 */ /* 0x000e7000080e0000 */
[----:B------:R-:W2:Y:S01]  /*d2a0*/  POPC R5, UR4 ;  /* 0x0000000400057d09 */ /* 0x000ea20008000000 */
[----:B-1----:R-:W-:-:S13]  /*d2b0*/  ISETP.EQ.U32.AND P0, PT, R0, R7, PT ;  /* 0x000000070000720c */ /* 0x002fda0003f02070 */
[----:B--2---:R-:W2:Y:S01]  /*d2c0*/  @P0 ATOMG.E.ADD.STRONG.GPU PT, R3, desc[UR48][R2.64], R5 ;  /* 0x00000005020309a8 */ /* 0x004ea200081ee1f0 */
[----:B------:R-:W1:Y:S02]  /*d2d0*/  S2R R4, SR_LTMASK ;  /* 0x0000000000047919 */ /* 0x000e640000003900 */
[----:B-1----:R-:W-:-:S04]  /*d2e0*/  LOP3.LUT R4, R4, UR4, RZ, 0xc0, !PT ;  /* 0x0000000404047c12 */ /* 0x002fc8000f8ec0ff */
[----:B------:R-:W1:Y:S01]  /*d2f0*/  POPC R7, R4 ;  /* 0x0000000400077309 */ /* 0x000e620000000000 */
[----:B--2---:R-:W1:Y:S02]  /*d300*/  SHFL.IDX PT, R0, R3, R0, 0x1f ;  /* 0x00001f0003007589 */ /* 0x004e6400000e0000 */
[----:B-1----:R-:W-:Y:S01]  /*d310*/  IADD3 R16, R0, UR37, R7 ;  /* 0x0000002500107c10 */ /* 0x002fe2000fffe007 */
[----:B------:R-:W-:Y:S06]  /*d320*/  BRA `(.L_x_3476) ;  /* 0x0000002c00887947 */ /* 0x000fec0003800000 */
.L_x_3475:
[----:B------:R-:W1:Y:S01]  /*d330*/  S2R R3, SR_CgaCtaId ;  /* 0x0000000000037919 */ /* 0x000e620000008800 */
[----:B------:R-:W-:-:S04]  /*d340*/  MOV R0, 0x400 ;  /* 0x0000040000007802 */ /* 0x000fc80000000f00 */
[----:B-1----:R-:W-:-:S05]  /*d350*/  LEA R2, R3, R0, 0x18 ;  /* 0x0000000003027211 */ /* 0x002fca00078ec0ff */
[----:B------:R1:W-:Y:S01]  /*d360*/  STL [R1+0xc], R2 ;  /* 0x00000c0201007387 */ /* 0x0003e20000100800 */
[----:B------:R-:W-:-:S05]  /*d370*/  VIADD R0, R2, 0x22400 ;  /* 0x0002240002007836 */ /* 0x000fca0000000000 */
[----:B------:R-:W-:-:S13]  /*d380*/  LOP3.LUT P0, RZ, R0, 0x3ff, RZ, 0xc0, !PT ;  /* 0x000003ff00ff7812 */ /* 0x000fda000780c0ff */
[----:B-1----:R-:W-:Y:S05]  /*d390*/  @!P0 BRA `(.L_x_3477) ;  /* 0x0000000000408947 */ /* 0x002fea0003800000 */
        /* <DEDUP_REMOVED lines=16> */
.L_x_3477:
        /* <DEDUP_REMOVED lines=14> */
[----:B0-----:R-:W-:Y:S01]  /*d580*/  MOV R13, RZ ;  /* 0x000000ff000d7202 */ /* 0x001fe20000000f00 */
[----:B------:R-:W-:-:S02]  /*d590*/  IMAD.U32 R10, RZ, RZ, UR4 ;  /* 0x00000004ff0a7e24 */ /* 0x000fc4000f8e00ff */
[----:B------:R-:W-:Y:S02]  /*d5a0*/  IMAD.MOV.U32 R8, RZ, RZ, 0x70 ;  /* 0x00000070ff087424 */ /* 0x000fe400078e00ff */
[----:B-1----:R-:W-:-:S07]  /*d5b0*/  IMAD.MOV.U32 R12, RZ, RZ, 0x1 ;  /* 0x00000001ff0c7424 */ /* 0x002fce00078e00ff */
[----:B------:R-:W-:-:S07]  /*d5c0*/  LEPC R20, `(.L_x_3479) ;  /* 0x000000001014794e */ /* 0x000fce0000000000 */
[----:B--2---:R-:W-:Y:S05]  /*d5d0*/  CALL.ABS.NOINC R2 ;  /* 0x0000000002007343 */ /* 0x004fea0003c00000 */
.L_x_3479:
        /* <DEDUP_REMOVED lines=15> */
[----:B0-----:R-:W-:Y:S05]  /*d6d0*/  CALL.ABS.NOINC R2 ;  /* 0x0000000002007343 */ /* 0x001fea0003c00000 */
.L_x_3478:
[----:B------:R-:W2:Y:S01]  /*d6e0*/  LDL.LU R2, [R1+0x18] ;  /* 0x0000180001027983 */ /* 0x000ea20000300800 */
[----:B------:R-:W-:Y:S01]  /*d6f0*/  ULDC.64 UR4, c[0x0][0x9f8] ;  /* 0x00027e0000047ab9 */ /* 0x000fe20000000a00 */
[----:B------:R-:W1:Y:S02]  /*d700*/  LDC R4, c[0x0][0x428] ;  /* 0x00010a00ff047b82 */ /* 0x000e640000000800 */
        /* <DEDUP_REMOVED lines=17> */
[----:B-1----:R-:W-:Y:S01]  /*d820*/  ISETP.NE.AND P0, PT, R4, 0x1, PT ;  /* 0x000000010400780c */ /* 0x002fe20003f05270 */
[----:B------:R-:W-:Y:S01]  /*d830*/  IMAD.MOV.U32 R4, RZ, RZ, R18 ;  /* 0x000000ffff047224 */ /* 0x000fe200078e0012 */
[----:B------:R-:W-:Y:S02]  /*d840*/  LEA R17, R17, R7, 0x6 ;  /* 0x0000000711117211 */ /* 0x000fe400078e30ff */
[----:B------:R-:W-:-:S09]  /*d850*/  PLOP3.LUT P1, PT, P6, PT, PT, 0x8, 0x0 ;  /* 0x000000000000781c */ /* 0x000fd2000372e170 */
[----:B------:R-:W1:Y:S08]  /*d860*/  @P0 LDC R5, c[0x0][0x42c] ;  /* 0x00010b00ff050b82 */ /* 0x000e700000000800 */
[----:B------:R-:W2:Y:S01]  /*d870*/  @P0 LDC R6, c[0x0][0x430] ;  /* 0x00010c00ff060b82 */ /* 0x000ea20000000800 */
[----:B-1----:R-:W-:-:S05]  /*d880*/  @P0 IMAD.HI.U32 R5, R18, R5, RZ ;  /* 0x0000000512050227 */ /* 0x002fca00078e00ff */
[----:B--2---:R-:W-:Y:S02]  /*d890*/  @P0 SHF.R.U32.HI R4, RZ, R6, R5 ;  /* 0x00000006ff040219 */ /* 0x004fe40000011605 */
[----:B------:R-:W-:-:S04]  /*d8a0*/  ISETP.NE.U32.AND P0, PT, RZ, UR4, PT ;  /* 0x00000004ff007c0c */ /* 0x000fc8000bf05070 */
[----:B------:R-:W-:-:S04]  /*d8b0*/  ISETP.NE.AND.EX P0, PT, RZ, UR5, PT, P0 ;  /* 0x00000005ff007c0c */ /* 0x000fc8000bf05300 */
[----:B0-----:R-:W-:-:S09]  /*d8c0*/  SEL R6, R8, RZ, !P0 ;  /* 0x000000ff08067207 */ /* 0x001fd20004000000 */
.L_x_3480:
        /* <DEDUP_REMOVED lines=19> */
.L_x_3552:
[----:B------:R-:W-:Y:S01]  /*da00*/  UMOV UR4, 0xffffffff ;  /* 0xffffffff00047882 */ /* 0x000fe20000000000 */
[----:B------:R-:W-:Y:S02]  /*da10*/  SHF.R.S32.HI R5, RZ, 0x1f, R0 ;  /* 0x0000001fff057819 */ /* 0x000fe40000011400 */
[----:B------:R-:W-:Y:S05]  /*da20*/  BRA.DIV UR4, `(.L_x_3482) ;  /* 0x0000003a04c07947 */ /* 0x000fea000b800000 */
[----:B------:R-:W-:-:S13]  /*da30*/  ELECT P6, URZ, PT ;  /* 0x00000000003f782f */ /* 0x000fda00038c0000 */
.L_x_3555:
[----:B------:R-:W-:Y:S05]  /*da40*/  @!P6 BRA `(.L_x_3483) ;  /* 0x0000000000f8e947 */ /* 0x000fea0003800000 */
[----:B------:R-:W-:-:S04]  /*da50*/  ISETP.NE.U32.AND P0, PT, R2, RZ, PT ;  /* 0x000000ff0200720c */ /* 0x000fc80003f05070 */
[----:B------:R-:W-:-:S13]  /*da60*/  ISETP.NE.AND.EX P0, PT, R3, RZ, PT, P0 ;  /* 0x000000ff0300720c */ /* 0x000fda0003f05300 */
[----:B------:R-:W-:Y:S05]  /*da70*/  @!P0 BRA `(.L_x_3484) ;  /* 0x0000000000448947 */ /* 0x000fea0003800000 */
[----:B------:R-:W0:Y:S01]  /*da80*/  LDC R11, c[0x0][0x41c] ;  /* 0x00010700ff0b7b82 */ /* 0x000e220000000800 */
[----:B------:R-:W-:Y:S01]  /*da90*/  ULDC.64 UR4, c[0x0][0x408] ;  /* 0x0001020000047ab9 */ /* 0x000fe20000000a00 */
[----:B0-----:R-:W-:-:S13]  /*daa0*/  ISETP.NE.AND P0, PT, R11, 0x1, PT ;  /* 0x000000010b00780c */ /* 0x001fda0003f05270 */
[----:B------:R-:W0:Y:S02]  /*dab0*/  @P0 LDC.64 R8, c[0x0][0x420] ;  /* 0x00010800ff080b82 */ /* 0x000e240000000a00 */
[----:B0-----:R-:W-:-:S04]  /*dac0*/  @P0 IMAD.HI.U32 R10, R7, R8, RZ ;  /* 0x00000008070a0227 */ /* 0x001fc800078e00ff */
        /* <DEDUP_REMOVED lines=12> */
.L_x_3484:
[----:B------:R-:W2:Y:S01]  /*db90*/  LDL R8, [R1] ;  /* 0x0000000001087983 */ /* 0x000ea20000100800 */
[----:B0-----:R-:W-:-:S03]  /*dba0*/  MOV R11, 0x400 ;  /* 0x00000400000b7802 */ /* 0x001fc60000000f00 */
[----:B------:R-:W3:Y:S01]  /*dbb0*/  LDL R10, [R1+0x4] ;  /* 0x00000400010a7983 */ /* 0x000ee20000100800 */
[----:B------:R-:W0:Y:S02]  /*dbc0*/  S2R R12, SR_CgaCtaId ;  /* 0x00000000000c7919 */ /* 0x000e240000008800 */
[----:B0-----:R-:W-:-:S05]  /*dbd0*/  LEA R11, R12, R11, 0x18 ;  /* 0x0000000b0c0b7211 */ /* 0x001fca00078ec0ff */
[----:B--2---:R-:W-:Y:S01]  /*dbe0*/  IMAD R8, R8, 0x8, R11 ;  /* 0x0000000808087824 */ /* 0x004fe200078e020b */
[----:B---3--:R-:W-:-:S04]  /*dbf0*/  SHF.L.U32 R10, R10, 0x1f, RZ ;  /* 0x0000001f0a0a7819 */ /* 0x008fc800000006ff */
[----:B------:R-:W0:Y:S02]  /*dc00*/  SYNCS.PHASECHK.TRANS64.TRYWAIT P0, [R8+URZ+0x28c40], R10 ;  /* 0x028c400a080075a7 */ /* 0x000e24000800017f */
[----:B0-----:R-:W-:Y:S05]  /*dc10*/  @!P0 BRA `(.L_x_3485) ;  /* 0x0000003800648947 */ /* 0x001fea0003800000 */
.L_x_3556:
        /* <DEDUP_REMOVED lines=11> */
.L_x_3486:
        /* <DEDUP_REMOVED lines=22> */
.L_x_3483:
        /* <DEDUP_REMOVED lines=30> */
.L_x_3557:
[----:B------:R-:W-:Y:S05]  /*e010*/  BSYNC B0 ;  /* 0x0000000000007941 */ /* 0x000fea0003800000 */
.L_x_3487:
        /* <DEDUP_REMOVED lines=11> */
.L_x_3558:
        /* <DEDUP_REMOVED lines=11> */
.L_x_3492:
[----:B0-----:R-:W2:Y:S01]  /*e180*/  LDL R6, [R1] ;  /* 0x0000000001067983 */ /* 0x001ea20000100800 */
[----:B------:R-:W-:-:S03]  /*e190*/  MOV R10, 0x400 ;  /* 0x00000400000a7802 */ /* 0x000fc60000000f00 */
[----:B------:R-:W3:Y:S01]  /*e1a0*/  LDL R8, [R1+0x8] ;  /* 0x0000080001087983 */ /* 0x000ee20000100800 */
[----:B------:R-:W0:Y:S01]  /*e1b0*/  S2R R12, SR_CgaCtaId ;  /* 0x00000000000c7919 */ /* 0x000e220000008800 */
[----:B------:R-:W-:Y:S02]  /*e1c0*/  R2UR UR11, R7 ;  /* 0x00000000070b72ca */ /* 0x000fe400000e0000 */
        /* <DEDUP_REMOVED lines=52> */
.L_x_3490:
[----:B------:R-:W-:Y:S05]  /*e510*/  BSYNC B0 ;  /* 0x0000000000007941 */ /* 0x000fea0003800000 */
.L_x_3489:
[----:B------:R-:W2:Y:S01]  /*e520*/  LDL R7, [R1+0x14] ;  /* 0x0000140001077983 */ /* 0x000ea20000100800 */
[----:B------:R-:W-:Y:S01]  /*e530*/  BSSY B0, `(.L_x_3493) ;  /* 0x00001a6000007945 */ /* 0x000fe20003800000 */
[----:B--2---:R-:W-:-:S13]  /*e540*/  ISETP.GE.AND P0, PT, R7, 0x2, PT ;  /* 0x000000020700780c */ /* 0x004fda0003f06270 */
[----:B------:R-:W-:Y:S05]  /*e550*/  @!P0 BRA `(.L_x_3494) ;  /* 0x00000018008c8947 */ /* 0x000fea0003800000 */
[C---:B0-----:R-:W-:Y:S01]  /*e560*/  LOP3.LUT R6, R7.reuse, 0x1, RZ, 0xc0, !PT ;  /* 0x0000000107067812 */ /* 0x041fe200078ec0ff */
[----:B------:R-:W-:Y:S01]  /*e570*/  VIADD R10, R7, 0xfffffffe ;  /* 0xfffffffe070a7836 */ /* 0x000fe20000000000 */
[----:B------:R-:W-:Y:S02]  /*e580*/  BSSY B1, `(.L_x_3495) ;  /* 0x000008e000017945 */ /* 0x000fe40003800000 */
[----:B------:R-:W-:Y:S02]  /*e590*/  ISETP.NE.U32.AND P0, PT, R6, 0x1, PT ;  /* 0x000000010600780c */ /* 0x000fe40003f05070 */
[----:B------:R-:W-:-:S11]  /*e5a0*/  MOV R8, R10 ;  /* 0x0000000a00087202 */ /* 0x000fd60000000f00 */
[----:B------:R-:W-:Y:S05]  /*e5b0*/  @!P0 BRA `(.L_x_3496) ;  /* 0x0000000800288947 */ /* 0x000fea0003800000 */
        /* <DEDUP_REMOVED lines=11> */
[----:B------:R-:W-:Y:S01]  /*e670*/  ISETP.NE.U32.AND P0, PT, R2, RZ, PT ;  /* 0x000000ff0200720c */ /* 0x000fe20003f05070 */
[----:B------:R-:W-:-:S03]  /*e680*/  IMAD.MOV.U32 R11, RZ, RZ, R10 ;  /* 0x000000ffff0b7224 */ /* 0x000fc600078e000a */
[----:B------:R-:W-:-:S13]  /*e690*/  ISETP.NE.AND.EX P0, PT, R3, RZ, PT, P0 ;  /* 0x000000ff0300720c */ /* 0x000fda0003f05300 */
        /* <DEDUP_REMOVED lines=19> */
.L_x_3499:
[----:B-1----:R-:W1:Y:S01]  /*e7d0*/  S2R R3, SR_CgaCtaId ;  /* 0x0000000000037919 */ /* 0x002e620000008800 */
[----:B------:R-:W-:-:S04]  /*e7e0*/  MOV R2, 0x400 ;  /* 0x0000040000027802 */ /* 0x000fc80000000f00 */
[----:B-1----:R-:W-:Y:S02]  /*e7f0*/  LEA R2, R3, R2, 0x18 ;  /* 0x0000000203027211 */ /* 0x002fe400078ec0ff */
[----:B------:R-:W-:-:S03]  /*e800*/  SHF.L.U32 R3, R12, 0x1f, RZ ;  /* 0x0000001f0c037819 */ /* 0x000fc600000006ff */
[----:B------:R-:W-:-:S04]  /*e810*/  IMAD R2, R13, 0x8, R2 ;  /* 0x000000080d027824 */ /* 0x000fc800078e0202 */
[----:B------:R-:W1:Y:S02]  /*e820*/  SYNCS.PHASECHK.TRANS64.TRYWAIT P0, [R2+URZ+0x28c40], R3 ;  /* 0x028c4003020075a7 */ /* 0x000e64000800017f */
[----:B-1----:R-:W-:Y:S05]  /*e830*/  @!P0 BRA `(.L_x_3500) ;  /* 0x0000002c00a48947 */ /* 0x002fea0003800000 */
.L_x_3559:
        /* <DEDUP_REMOVED lines=11> */
.L_x_3501:
[----:B------:R-:W2:Y:S01]  /*e8f0*/  LDL R6, [R1] ;  /* 0x0000000001067983 */ /* 0x000ea20000100800 */
[----:B------:R-:W-:-:S03]  /*e900*/  MOV R8, 0x400 ;  /* 0x0000040000087802 */ /* 0x000fc60000000f00 */
[----:B------:R-:W3:Y:S01]  /*e910*/  LDL R7, [R1+0x8] ;  /* 0x0000080001077983 */ /* 0x000ee20000100800 */
        /* <DEDUP_REMOVED lines=17> */
[----:B------:R-:W2:Y:S02]  /*ea30*/  SYNCS.PHASECHK.TRANS64.TRYWAIT P0, [R2+URZ+0x28c60], R3 ;  /* 0x028c6003020075a7 */ /* 0x000ea4000800017f */
[----:B0-2---:R-:W-:Y:S05]  /*ea40*/  @!P0 BRA `(.L_x_3502) ;  /* 0x0000002c00348947 */ /* 0x005fea0003800000 */
.L_x_3560:
        /* <DEDUP_REMOVED lines=8> */
.L_x_3503:
[----:B01----:R-:W2:Y:S01]  /*ead0*/  LDL R3, [R1] ;  /* 0x0000000001037983 */ /* 0x003ea20000100800 */
        /* <DEDUP_REMOVED lines=53> */
.L_x_3498:
[----:B------:R-:W-:Y:S05]  /*ee30*/  BSYNC B2 ;  /* 0x0000000000027941 */ /* 0x000fea0003800000 */
.L_x_3497:
[----:B------:R-:W2:Y:S02]  /*ee40*/  LDL.LU R2, [R1+0x14] ;  /* 0x0000140001027983 */ /* 0x000ea40000300800 */
[----:B--2---:R-:W-:-:S07]  /*ee50*/  VIADD R8, R2, 0xfffffffd ;  /* 0xfffffffd02087836 */ /* 0x004fce0000000000 */
.L_x_3496:
[----:B------:R-:W-:Y:S05]  /*ee60*/  BSYNC B1 ;  /* 0x0000000000017941 */ /* 0x000fea0003800000 */
.L_x_3495:
[----:B------:R-:W-:-:S13]  /*ee70*/  ISETP.NE.AND P0, PT, R10, RZ, PT ;  /* 0x000000ff0a00720c */ /* 0x000fda0003f05270 */
[----:B------:R-:W-:Y:S05]  /*ee80*/  @!P0 BRA `(.L_x_3494) ;  /* 0x0000001000408947 */ /* 0x000fea0003800000 */
.L_x_3518:
[----:B------:R-:W2:Y:S04]  /*ee90*/  LDL.LU R3, [R1] ;  /* 0x0000000001037983 */ /* 0x000ea80000300800 */
[----:B------:R-:W3:Y:S01]  /*eea0*/  LDL.LU R2, [R1+0x4] ;  /* 0x0000040001027983 */ /* 0x000ee20000300800 */
[----:B------:R-:W-:Y:S05]  /*eeb0*/  YIELD ;  /* 0x0000000000007946 */ /* 0x000fea0003800000 */
[----:B------:R-:W-:Y:S01]  /*eec0*/  BSSY B1, `(.L_x_3504) ;  /* 0x0000082000017945 */ /* 0x000fe20003800000 */
[----:B--2---:R-:W-:-:S05]  /*eed0*/  VIADD R10, R3, 0x1 ;  /* 0x00000001030a7836 */ /* 0x004fca0000000000 */
[----:B------:R-:W-:-:S04]  /*eee0*/  ISETP.NE.AND P0, PT, R10, 0x2, PT ;  /* 0x000000020a00780c */ /* 0x000fc80003f05270 */
[----:B0-----:R-:W-:Y:S02]  /*eef0*/  SEL R11, RZ, 0x1, P0 ;  /* 0x00000001ff0b7807 */ /* 0x001fe40000000000 */
[----:B------:R-:W-:Y:S02]  /*ef00*/  SEL R10, R10, RZ, P0 ;  /* 0x000000ff0a0a7207 */ /* 0x000fe40000000000 */
[----:B---3--:R-:W-:Y:S01]  /*ef10*/  LOP3.LUT R11, R2, R11, RZ, 0x3c, !PT ;  /* 0x0000000b020b7212 */ /* 0x008fe200078e3cff */
[----:B------:R-:W-:Y:S06]  /*ef20*/  @!P6 BRA `(.L_x_3505) ;  /* 0x0000000400ece947 */ /* 0x000fec0003800000 */
[----:B------:R-:W-:Y:S01]  /*ef30*/  ULDC.64 UR4, c[0x0][0x3f8] ;  /* 0x0000fe0000047ab9 */ /* 0x000fe20000000a00 */
[----:B------:R-:W-:Y:S02]  /*ef40*/  MOV R3, R8 ;  /* 0x0000000800037202 */ /* 0x000fe40000000f00 */
[----:B------:R-:W-:-:S04]  /*ef50*/  ISETP.NE.U32.AND P0, PT, RZ, UR4, PT ;  /* 0x00000004ff007c0c */ /* 0x000fc8000bf05070 */
[----:B------:R-:W-:-:S13]  /*ef60*/  ISETP.NE.AND.EX P0, PT, RZ, UR5, PT, P0 ;  /* 0x00000005ff007c0c */ /* 0x000fda000bf05300 */
[----:B------:R-:W-:Y:S05]  /*ef70*/  @!P0 BRA `(.L_x_3506) ;  /* 0x0000000000488947 */ /* 0x000fea0003800000 */
[----:B------:R-:W1:Y:S01]  /*ef80*/  LDC R9, c[0x0][0x41c] ;  /* 0x00010700ff097b82 */ /* 0x000e620000000800 */
[----:B0-----:R-:W-:Y:S01]  /*ef90*/  IMAD.MOV.U32 R12, RZ, RZ, R8 ;  /* 0x000000ffff0c7224 */ /* 0x001fe200078e0008 */
[----:B------:R-:W-:Y:S02]  /*efa0*/  ULDC.64 UR6, c[0x0][0x408] ;  /* 0x0001020000067ab9 */ /* 0x000fe40000000a00 */
[----:B------:R-:W-:-:S04]  /*efb0*/  IMAD R7, R5, UR6, RZ ;  /* 0x0000000605077c24 */ /* 0x000fc8000f8e02ff */
[----:B------:R-:W-:Y:S01]  /*efc0*/  IMAD R7, R0, UR7, R7 ;  /* 0x0000000700077c24 */ /* 0x000fe2000f8e0207 */
[----:B-1----:R-:W-:-:S13]  /*efd0*/  ISETP.NE.AND P0, PT, R9, 0x1, PT ;  /* 0x000000010900780c */ /* 0x002fda0003f05270 */
[----:B------:R-:W0:Y:S02]  /*efe0*/  @P0 LDC.64 R2, c[0x0][0x420] ;  /* 0x00010800ff020b82 */ /* 0x000e240000000a00 */
[----:B0-----:R-:W-:-:S05]  /*eff0*/  @P0 IMAD.HI.U32 R2, R8, R2, RZ ;  /* 0x0000000208020227 */ /* 0x001fca00078e00ff */
[----:B------:R-:W-:-:S04]  /*f000*/  @P0 SHF.R.U32.HI R12, RZ, R3, R2 ;  /* 0x00000003ff0c0219 */ /* 0x000fc80000011602 */
[--C-:B------:R-:W-:Y:S01]  /*f010*/  SHF.R.S32.HI R3, RZ, 0x1f, R12.reuse ;  /* 0x0000001fff037819 */ /* 0x100fe2000001140c */
[----:B------:R-:W-:-:S04]  /*f020*/  IMAD.MOV.U32 R2, RZ, RZ, R12 ;  /* 0x000000ffff027224 */ /* 0x000fc800078e000c */
[----:B------:R-:W-:-:S05]  /*f030*/  IMAD.WIDE.U32 R2, R0, UR6, R2 ;  /* 0x0000000600027c25 */ /* 0x000fca000f8e0002 */
[----:B------:R-:W-:Y:S02]  /*f040*/  IADD3 R3, R7, R3, RZ ;  /* 0x0000000307037210 */ /* 0x000fe40007ffe0ff */
[----:B------:R-:W-:-:S04]  /*f050*/  LEA R6, P0, R2, UR4, 0x2 ;  /* 0x0000000402067c11 */ /* 0x000fc8000f8010ff */
[----:B------:R-:W-:Y:S01]  /*f060*/  LEA.HI.X R7, R2, UR5, R3, 0x2, P0 ;  /* 0x0000000502077c11 */ /* 0x000fe200080f1403 */
[----:B------:R-:W-:-:S04]  /*f070*/  IMAD.MOV R3, RZ, RZ, -R12 ;  /* 0x000000ffff037224 */ /* 0x000fc800078e0a0c */
[----:B------:R-:W-:Y:S02]  /*f080*/  IMAD R3, R9, R3, R8 ;  /* 0x0000000309037224 */ /* 0x000fe400078e0208 */
[----:B------:R1:W5:Y:S05]  /*f090*/  LDG.E R9, desc[UR48][R6.64] ;  /* 0x0000003006097981 */ /* 0x00036a000c1e1900 */
.L_x_3506:
[----:B-1----:R-:W1:Y:S01]  /*f0a0*/  S2R R6, SR_CgaCtaId ;  /* 0x0000000000067919 */ /* 0x002e620000008800 */
[----:B------:R-:W-:Y:S02]  /*f0b0*/  MOV R2, 0x400 ;  /* 0x0000040000027802 */ /* 0x000fe40000000f00 */
[----:B------:R-:W-:Y:S02]  /*f0c0*/  SHF.L.U32 R7, R11, 0x1f, RZ ;  /* 0x0000001f0b077819 */ /* 0x000fe400000006ff */
[----:B-1----:R-:W-:-:S05]  /*f0d0*/  LEA R2, R6, R2, 0x18 ;  /* 0x0000000206027211 */ /* 0x002fca00078ec0ff */
[----:B------:R-:W-:-:S04]  /*f0e0*/  IMAD R2, R10, 0x8, R2 ;  /* 0x000000080a027824 */ /* 0x000fc800078e0202 */
[----:B------:R-:W1:Y:S02]  /*f0f0*/  SYNCS.PHASECHK.TRANS64.TRYWAIT P0, [R2+URZ+0x28c40], R7 ;  /* 0x028c4007020075a7 */ /* 0x000e64000800017f */
[----:B-1----:R-:W-:Y:S05]  /*f100*/  @!P0 BRA `(.L_x_3507) ;  /* 0x0000002400988947 */ /* 0x002fea0003800000 */
.L_x_3561:
[----:B------:R-:W2:Y:S02]  /*f110*/  S2R R6, SR_TID.X ;  /* 0x0000000000067919 */ /* 0x000ea40000002100 */
[----:B--2---:R-:W-:-:S04]  /*f120*/  LOP3.LUT R6, R6, 0x7f, RZ, 0xc0, !PT ;  /* 0x0000007f06067812 */ /* 0x004fc800078ec0ff */
[----:B------:R-:W-:-:S13]  /*f130*/  ISETP.NE.AND P0, PT, R6, RZ, PT ;  /* 0x000000ff0600720c */ /* 0x000fda0003f05270 */
[----:B------:R-:W-:Y:S05]  /*f140*/  @P0 BRA `(.L_x_3508) ;  /* 0x00000000001c0947 */ /* 0x000fea0003800000 */
[----:B------:R-:W2:Y:S01]  /*f150*/  S2R R6, SR_TID.X ;  /* 0x0000000000067919 */ /* 0x000ea20000002100 */
[----:B0-----:R-:W-:-:S04]  /*f160*/  MOV R13, 0x2000 ;  /* 0x00002000000d7802 */ /* 0x001fc80000000f00 */
[----:B------:R3:W-:Y:S01]  /*f170*/  SYNCS.ARRIVE.TRANS64 RZ, [R2+URZ+0x28c30], R13 ;  /* 0x028c300d02ff79a7 */ /* 0x0007e2000800003f */
[----:B--2---:R-:W-:-:S04]  /*f180*/  LOP3.LUT R6, R6, 0x1f, RZ, 0xc0, !PT ;  /* 0x0000001f06067812 */ /* 0x004fc800078ec0ff */
[----:B------:R-:W-:-:S13]  /*f190*/  ISETP.NE.AND P1, PT, R6, RZ, PT ;  /* 0x000000ff0600720c */ /* 0x000fda0003f25270 */
[----:B---3--:R-:W-:Y:S05]  /*f1a0*/  @!P1 BRA `(.L_x_3508) ;  /* 0x0000000000049947 */ /* 0x008fea0003800000 */
[----:B------:R-:W-:Y:S01]  /*f1b0*/  BPT.TRAP 0x1 ;  /* 0x000000040000795c */ /* 0x000fe20000300000 */
.L_x_3508:
[----:B0-----:R-:W2:Y:S01]  /*f1c0*/  LDL R12, [R1+0x8] ;  /* 0x00000800010c7983 */ /* 0x001ea20000100800 */
[----:B------:R-:W-:Y:S01]  /*f1d0*/  MOV R6, 0x400 ;  /* 0x0000040000067802 */ /* 0x000fe20000000f00 */
        /* <DEDUP_REMOVED lines=14> */
[----:B--2---:R-:W-:-:S05]  /*f2c0*/  IMAD R6, R3, 0x40, R12 ;  /* 0x0000004003067824 */ /* 0x004fca00078e020c */
[----:B------:R-:W-:-:S13]  /*f2d0*/  R2UR UR11, R6 ;  /* 0x00000000060b72ca */ /* 0x000fda00000e0000 */
[----:B------:R0:W-:Y:S01]  /*f2e0*/  UTMALDG.4D [UR8], [UR4], desc[UR6] ;  /* 0x00000608040075b4 */ /* 0x0001e20008019000 */
[----:B------:R-:W2:Y:S02]  /*f2f0*/  SYNCS.PHASECHK.TRANS64.TRYWAIT P1, [R2+URZ+0x28c60], R7 ;  /* 0x028c6007020075a7 */ /* 0x000ea4000802017f */
[----:B0-2---:R-:W-:Y:S05]  /*f300*/  @!P1 BRA `(.L_x_3509) ;  /* 0x00000024002c9947 */ /* 0x005fea0003800000 */
.L_x_3562:
        /* <DEDUP_REMOVED lines=8> */
.L_x_3510:
[----:B01----:R-:W0:Y:S01]  /*f390*/  S2R R7, SR_CgaCtaId ;  /* 0x0000000000077919 */ /* 0x003e220000008800 */
[----:B--2---:R-:W-:Y:S01]  /*f3a0*/  MOV R3, 0x400 ;  /* 0x0000040000037802 */ /* 0x004fe20000000f00 */
        /* <DEDUP_REMOVED lines=15> */
[----:B0-----:R-:W-:-:S05]  /*f4a0*/  LEA R3, R7, R3, 0x18 ;  /* 0x0000000307037211 */ /* 0x001fca00078ec0ff */
        /* <DEDUP_REMOVED lines=35> */
.L_x_3505:
[----:B------:R-:W-:Y:S05]  /*f6e0*/  BSYNC B1 ;  /* 0x0000000000017941 */ /* 0x000fea0003800000 */
.L_x_3504:
[----:B------:R-:W-:Y:S01]  /*f6f0*/  VIADD R10, R10, 0x1 ;  /* 0x000000010a0a7836 */ /* 0x000fe20000000000 */
[----:B------:R-:W-:Y:S04]  /*f700*/  BSSY B1, `(.L_x_3511) ;  /* 0x0000084000017945 */ /* 0x000fe80003800000 */
[----:B------:R-:W-:-:S04]  /*f710*/  ISETP.NE.AND P0, PT, R10, 0x2, PT ;  /* 0x000000020a00780c */ /* 0x000fc80003f05270 */
[----:B------:R-:W-:Y:S02]  /*f720*/  SEL R2, RZ, 0x1, P0 ;  /* 0x00000001ff027807 */ /* 0x000fe40000000000 */
[----:B0-----:R-:W-:Y:S02]  /*f730*/  SEL R12, R10, RZ, P0 ;  /* 0x000000ff0a0c7207 */ /* 0x001fe40000000000 */
[----:B------:R-:W-:-:S05]  /*f740*/  LOP3.LUT R11, R11, R2, RZ, 0x3c, !PT ;  /* 0x000000020b0b7212 */ /* 0x000fca00078e3cff */
[----:B------:R0:W-:Y:S04]  /*f750*/  STL [R1+0x4], R11 ;  /* 0x0000040b01007387 */ /* 0x0001e80000100800 */
[----:B------:R0:W-:Y:S01]  /*f760*/  STL [R1], R12 ;  /* 0x0000000c01007387 */ /* 0x0001e20000100800 */
[----:B------:R-:W-:Y:S05]  /*f770*/  @!P6 BRA `(.L_x_3512) ;  /* 0x0000000400f0e947 */ /* 0x000fea0003800000 */
[----:B------:R-:W-:Y:S01]  /*f780*/  ULDC.64 UR4, c[0x0][0x3f8] ;  /* 0x0000fe0000047ab9 */ /* 0x000fe20000000a00 */
[----:B------:R-:W-:Y:S02]  /*f790*/  IADD3 R10, R8, -0x1, RZ ;  /* 0xffffffff080a7810 */ /* 0x000fe40007ffe0ff */
        /* <DEDUP_REMOVED lines=18> */
[----:B------:R-:W-:-:S05]  /*f8c0*/  LEA.HI.X R7, R2, UR5, R3, 0x2, P0 ;  /* 0x0000000502077c11 */ /* 0x000fca00080f1403 */
[----:B------:R1:W5:Y:S04]  /*f8d0*/  LDG.E R9, desc[UR48][R6.64] ;  /* 0x0000003006097981 */ /* 0x000368000c1e1900 */
.L_x_3513:
[----:B------:R-:W2:Y:S01]  /*f8e0*/  S2R R3, SR_CgaCtaId ;  /* 0x0000000000037919 */ /* 0x000ea20000008800 */
[----:B------:R-:W-:-:S04]  /*f8f0*/  MOV R2, 0x400 ;  /* 0x0000040000027802 */ /* 0x000fc80000000f00 */
[----:B--2---:R-:W-:Y:S02]  /*f900*/  LEA R2, R3, R2, 0x18 ;  /* 0x0000000203027211 */ /* 0x004fe400078ec0ff */
[----:B------:R-:W-:-:S03]  /*f910*/  SHF.L.U32 R3, R11, 0x1f, RZ ;  /* 0x0000001f0b037819 */ /* 0x000fc600000006ff */
[----:B------:R-:W-:-:S04]  /*f920*/  IMAD R2, R12, 0x8, R2 ;  /* 0x000000080c027824 */ /* 0x000fc800078e0202 */
[----:B------:R-:W2:Y:S02]  /*f930*/  SYNCS.PHASECHK.TRANS64.TRYWAIT P0, [R2+URZ+0x28c40], R3 ;  /* 0x028c4003020075a7 */ /* 0x000ea4000800017f */
[----:B--2---:R-:W-:Y:S05]  /*f940*/  @!P0 BRA `(.L_x_3514) ;  /* 0x0000001c00b08947 */ /* 0x004fea0003800000 */
.L_x_3563:
        /* <DEDUP_REMOVED lines=11> */
.L_x_3515:
[----:B------:R-:W3:Y:S01]  /*fa00*/  LDL R6, [R1] ;  /* 0x0000000001067983 */ /* 0x000ee20000100800 */
        /* <DEDUP_REMOVED lines=13> */
[----:B---3--:R-:W-:-:S04]  /*fae0*/  LEA R6, R6, R11, 0xd ;  /* 0x0000000b06067211 */ /* 0x008fc800078e68ff */
[----:B------:R-:W-:Y:S01]  /*faf0*/  R2UR UR8, R6 ;  /* 0x00000000060872ca */ /* 0x000fe200000e0000 */
[----:B----4-:R-:W-:-:S05]  /*fb00*/  IMAD R10, R10, 0x40, R7 ;  /* 0x000000400a0a7824 */ /* 0x010fca00078e0207 */
[----:B------:R-:W-:-:S07]  /*fb10*/  R2UR UR11, R10 ;  /* 0x000000000a0b72ca */ /* 0x000fce00000e0000 */
[----:B------:R-:W-:-:S09]  /*fb20*/  UIADD3 UR8, UR8, 0x22400, URZ ;  /* 0x0002240008087890 */ /* 0x000fd2000fffe03f */
[----:B------:R0:W-:Y:S01]  /*fb30*/  UTMALDG.4D [UR8], [UR4], desc[UR6] ;  /* 0x00000608040075b4 */ /* 0x0001e20008019000 */
[----:B------:R-:W1:Y:S02]  /*fb40*/  SYNCS.PHASECHK.TRANS64.TRYWAIT P1, [R2+URZ+0x28c60], R3 ;  /* 0x028c6003020075a7 */ /* 0x000e64000802017f */
[----:B01----:R-:W-:Y:S05]  /*fb50*/  @!P1 BRA `(.L_x_3516) ;  /* 0x0000001c00409947 */ /* 0x003fea0003800000 */
.L_x_3564:
        /* <DEDUP_REMOVED lines=8> */
.L_x_3517:
        /* <DEDUP_REMOVED lines=54> */
.L_x_3512:
[----:B------:R-:W-:Y:S05]  /*ff40*/  BSYNC B1 ;  /* 0x0000000000017941 */ /* 0x000fea0003800000 */
.L_x_3511:
[C---:B------:R-:W-:Y:S01]  /*ff50*/  ISETP.GT.AND P0, PT, R8.reuse, 0x1, PT ;  /* 0x000000010800780c */ /* 0x040fe20003f04270 */
[----:B------:R-:W-:-:S04]  /*ff60*/  VIADD R2, R8, 0xfffffffe ;  /* 0xfffffffe08027836 */ /* 0x000fc80000000000 */
[----:B------:R-:W-:-:S08]  /*ff70*/  IMAD.MOV.U32 R8, RZ, RZ, R2 ;  /* 0x000000ffff087224 */ /* 0x000fd000078e0002 */
[----:B------:R-:W-:Y:S05]  /*ff80*/  @P0 BRA `(.L_x_3518) ;  /* 0xffffffec00c00947 */ /* 0x000fea000383ffff */
.L_x_3494:
[----:B------:R-:W-:Y:S05]  /*ff90*/  BSYNC B0 ;  /* 0x0000000000007941 */ /* 0x000fea0003800000 */
.L_x_3493:
[----:B------:R-:W2:Y:S01]  /*ffa0*/  LDL.LU R3, [R1] ;  /* 0x0000000001037983 */ /* 0x000ea20000300800 */
[----:B------:R-:W-:Y:S01]  /*ffb0*/  BSSY B0, `(.L_x_3519) ;  /* 0x0000016000007945 */ /* 0x000fe20003800000 */
[----:B------:R-:W1:Y:S02]  /*ffc0*/  S2R R2, SR_TID.X ;  /* 0x0000000000027919 */ /* 0x000e640000002100 */
[----:B-1----:R-:W-:-:S04]  /*ffd0*/  LOP3.LUT R2, R2, 0x1f, RZ, 0xc0, !PT ;  /* 0x0000001f02027812 */ /* 0x002fc800078ec0ff */
[----:B------:R-:W-:Y:S02]  /*ffe0*/  ISETP.NE.AND P1, PT, R2, RZ, PT ;  /* 0x000000ff0200720c */ /* 0x000fe40003f25270 */
[----:B--2---:R-:W-:-:S04]  /*fff0*/  IADD3 R0, R3, 0x1, RZ ;  /* 0x0000000103007810 */ /* 0x004fc80007ffe0ff */
[----:B------:R-:W-:-:S04]  /*10000*/  ISETP.NE.AND P0, PT, R0, 0x2, PT ;  /* 0x000000020000780c */ /* 0x000fc80003f05270 */
[----:B------:R-:W-:Y:S02]  /*10010*/  SEL R2, R0, RZ, P0 ;  /* 0x000000ff00027207 */ /* 0x000fe40000000000 */
[----:B------:R-:W-:-:S03]  /*10020*/  SEL R0, RZ, 0x1, P0 ;  /* 0x00000001ff007807 */ /* 0x000fc60000000000 */
[----:B------:R1:W-:Y:S01]  /*10030*/  STL [R1], R2 ;  /* 0x0000000201007387 */ /* 0x0003e20000100800 */
[----:B------:R-:W-:Y:S05]  /*10040*/  @P1 BRA `(.L_x_3520) ;  /* 0x0000000000301947 */ /* 0x000fea0003800000 */
[----:B------:R-:W2:Y:S01]  /*10050*/  S2R R7, SR_LANEID ;  /* 0x0000000000077919 */ /* 0x000ea20000000000 */
[----:B------:R-:W-:Y:S01]  /*10060*/  VOTEU.ANY UR4, UPT, PT ;  /* 0x0000000000047886 */ /* 0x000fe200038e0100 */
[----:B-1----:R-:W1:Y:S01]  /*10070*/  LDC.64 R2, c[0x0][0xc38] ;  /* 0x00030e00ff027b82 */ /* 0x002e620000000a00 */
[----:B------:R-:W2:Y:S08]  /*10080*/  FLO.U32 R4, UR4 ;  /* 0x0000000400047d00 */ /* 0x000eb000080e0000 */
[----:B------:R-:W1:Y:S01]  /*10090*/  POPC R5, UR4 ;  /* 0x0000000400057d09 */ /* 0x000e620008000000 */
[----:B--2---:R-:W-:-:S13]  /*100a0*/  ISETP.EQ.U32.AND P0, PT, R4, R7, PT ;  /* 0x000000070400720c */ /* 0x004fda0003f02070 */
[----:B-1----:R-:W2:Y:S01]  /*100b0*/  @P0 ATOMG.E.ADD.STRONG.GPU PT, R3, desc[UR48][R2.64], R5 ;  /* 0x00000005020309a8 */ /* 0x002ea200081ee1f0 */
[----:B0-----:R-:W0:Y:S02]  /*100c0*/  S2R R6, SR_LTMASK ;  /* 0x0000000000067919 */ /* 0x001e240000003900 */
[----:B0-----:R-:W-:-:S04]  /*100d0*/  LOP3.LUT R6, R6, UR4, RZ, 0xc0, !PT ;  /* 0x0000000406067c12 */ /* 0x001fc8000f8ec0ff */
[----:B------:R-:W0:Y:S01]  /*100e0*/  POPC R7, R6 ;  /* 0x0000000600077309 */ /* 0x000e220000000000 */
[----:B--2---:R-:W0:Y:S02]  /*100f0*/  SHFL.IDX PT, R4, R3, R4, 0x1f ;  /* 0x00001f0403047589 */ /* 0x004e2400000e0000 */
[----:B0-----:R-:W-:-:S07]  /*10100*/  IADD3 R16, R4, UR37, R7 ;  /* 0x0000002504107c10 */ /* 0x001fce000fffe007 */
.L_x_3520:
[----:B------:R-:W-:Y:S05]  /*10110*/  BSYNC B0 ;  /* 0x0000000000007941 */ /* 0x000fea0003800000 */
.L_x_3519:
[----:B-1----:R-:W2:Y:S02]  /*10120*/  LDL.LU R2, [R1+0x4] ;  /* 0x0000040001027983 */ /* 0x002ea40000300800 */
[----:B--2---:R-:W-:-:S05]  /*10130*/  LOP3.LUT R2, R2, R0, RZ, 0x3c, !PT ;  /* 0x0000000002027212 */ /* 0x004fca00078e3cff */
[----:B------:R1:W-:Y:S02]  /*10140*/  STL [R1+0x4], R2 ;  /* 0x0000040201007387 */ /* 0x0003e40000100800 */
.L_x_3476:
[----:B------:R-:W-:Y:S05]  /*10150*/  BSYNC B6 ;  /* 0x0000000000067941 */ /* 0x000fea0003800000 */
.L_x_3474:
[----:B------:R-:W-:-:S03]  /*10160*/  UMOV UR4, 0xffffffff ;  /* 0xffffffff00047882 */ /* 0x000fc60000000000 */
[----:B------:R-:W-:Y:S05]  /*10170*/  BRA.DIV UR4, `(.L_x_3521) ;  /* 0x0000001604cc7947 */ /* 0x000fea000b800000 */
[----:B------:R2:W3:Y:S04]  /*10180*/  SHFL.IDX PT, R4, R16, RZ, 0x1f ;  /* 0x00001fff10047589 */ /* 0x0004e800000e0000 */
[----:B------:R2:W4:Y:S02]  /*10190*/  SHFL.IDX PT, R7, R16, 0x1, 0x1f ;  /* 0x00201f0010077f89 */ /* 0x00052400000e0000 */
.L_x_3568:
[----:B------:R-:W0:Y:S01]  /*101a0*/  S2R R0, SR_TID.X ;  /* 0x0000000000007919 */ /* 0x000e220000002100 */
        /* <DEDUP_REMOVED lines=9> */
[----:B-1----:R-:W0:Y:S02]  /*10240*/  LDC.64 R2, c[0x0][0xc58] ;  /* 0x00031600ff027b82 */ /* 0x002e240000000a00 */
[----:B0-----:R-:W-:-:S05]  /*10250*/  IMAD.WIDE R2, R5, 0x4, R2 ;  /* 0x0000000405027825 */ /* 0x001fca00078e0202 */
[----:B------:R0:W5:Y:S02]  /*10260*/  LDG.E R17, desc[UR48][R2.64] ;  /* 0x0000003002117981 */ /* 0x000164000c1e1900 */
.L_x_3523:
[----:B------:R-:W-:Y:S05]  /*10270*/  BSYNC B0 ;  /* 0x0000000000007941 */ /* 0x000fea0003800000 */
.L_x_3522:
        /* <DEDUP_REMOVED lines=8> */
[----:B------:R-:W1:Y:S02]  /*10300*/  SHFL.UP PT, R14, R13, 0x2, RZ ;  /* 0x044000000d0e7989 */ /* 0x000e6400000e00ff */
[----:B-1----:R-:W-:Y:S02]  /*10310*/  SEL R2, R14, RZ, P1 ;  /* 0x000000ff0e027207 */ /* 0x002fe40000800000 */
        /* <DEDUP_REMOVED lines=13> */
.L_x_3576:
[----:B------:R-:W-:Y:S02]  /*103f0*/  ULDC UR4, c[0x0][0xc10] ;  /* 0x0003040000047ab9 */ /* 0x000fe40000000800 */
[----:B------:R-:W-:-:S05]  /*10400*/  MOV R5, UR4 ;  /* 0x0000000400057c02 */ /* 0x000fca0008000f00 */
[----:B-1----:R-:W-:-:S04]  /*10410*/  IMAD R14, R14, R5, RZ ;  /* 0x000000050e0e7224 */ /* 0x002fc800078e02ff */
[----:B----4-:R-:W-:-:S05]  /*10420*/  IMAD.IADD R7, R7, 0x1, R14 ;  /* 0x0000000107077824 */ /* 0x010fca00078e020e */
[----:B---3--:R-:W-:-:S13]  /*10430*/  ISETP.GT.AND P0, PT, R7, R4, PT ;  /* 0x000000040700720c */ /* 0x008fda0003f04270 */
[----:B------:R-:W-:Y:S05]  /*10440*/  @P0 BRA `(.L_x_3525) ;  /* 0x0000000000b40947 */ /* 0x000fea0003800000 */
[----:B------:R-:W1:Y:S02]  /*10450*/  LDC R0, c[0x0][0xc14] ;  /* 0x00030500ff007b82 */ /* 0x000e640000000800 */
.L_x_3530:
        /* <DEDUP_REMOVED lines=14> */
.L_x_3528:
[----:B------:R-:W-:Y:S05]  /*10540*/  BSYNC B0 ;  /* 0x0000000000007941 */ /* 0x000fea0003800000 */
.L_x_3527:
        /* <DEDUP_REMOVED lines=23> */
.L_x_3584:
[----:B------:R-:W-:Y:S02]  /*106c0*/  ULDC UR4, c[0x0][0xc10] ;  /* 0x0003040000047ab9 */ /* 0x000fe40000000800 */
[----:B------:R-:W-:-:S04]  /*106d0*/  IMAD.U32 R5, RZ, RZ, UR4 ;  /* 0x00000004ff057e24 */ /* 0x000fc8000f8e00ff */
[----:B-1----:R-:W-:-:S04]  /*106e0*/  IMAD R14, R14, R5, RZ ;  /* 0x000000050e0e7224 */ /* 0x002fc800078e02ff */
[----:B------:R-:W-:-:S05]  /*106f0*/  IMAD.IADD R7, R14, 0x1, R7 ;  /* 0x000000010e077824 */ /* 0x000fca00078e0207 */
[----:B------:R-:W-:-:S13]  /*10700*/  ISETP.GT.AND P0, PT, R7, R4, PT ;  /* 0x000000040700720c */ /* 0x000fda0003f04270 */
[----:B------:R-:W-:Y:S05]  /*10710*/  @!P0 BRA `(.L_x_3530) ;  /* 0xfffffffc00508947 */ /* 0x000fea000383ffff */
.L_x_3525:
[----:B--2---:R-:W-:Y:S01]  /*10720*/  IADD3 R16, -R14, R7, RZ ;  /* 0x000000070e107210 */ /* 0x004fe20007ffe1ff */
[----:B------:R-:W-:-:S04]  /*10730*/  UMOV UR4, 0xffffffff ;  /* 0xffffffff00047882 */ /* 0x000fc80000000000 */
[----:B------:R-:W-:-:S05]  /*10740*/  IMAD R3, R2, R5, R16 ;  /* 0x0000000502037224 */ /* 0x000fca00078e0210 */
[----:B------:R-:W-:Y:S01]  /*10750*/  ISETP.GT.AND P6, PT, R3, R4, PT ;  /* 0x000000040300720c */ /* 0x000fe20003fc4270 */
[----:B------:R-:W-:-:S12]  /*10760*/  BRA.DIV UR4, `(.L_x_3531) ;  /* 0x0000001a043c7947 */ /* 0x000fd8000b800000 */
[----:B------:R-:W-:-:S04]  /*10770*/  VOTE.ANY R3, PT, !P6 ;  /* 0x0000000000037806 */ /* 0x000fc800070e0100 */
[----:B------:R-:W1:Y:S02]  /*10780*/  POPC R6, R3 ;  /* 0x0000000300067309 */ /* 0x000e640000000000 */
[----:B-1----:R1:W2:Y:S02]  /*10790*/  SHFL.IDX PT, R17, R17, R6, 0x1f ;  /* 0x00001f0611117589 */ /* 0x0022a400000e0000 */
.L_x_3588:
[----:B------:R-:W-:Y:S01]  /*107a0*/  ISETP.NE.AND P0, PT, R3, RZ, PT ;  /* 0x000000ff0300720c */ /* 0x000fe20003f05270 */
[----:B------:R-:W-:-:S12]  /*107b0*/  IMAD.MOV.U32 R7, RZ, RZ, RZ ;  /* 0x000000ffff077224 */ /* 0x000fd800078e00ff */
[----:B------:R-:W-:Y:S05]  /*107c0*/  @!P0 BRA `(.L_x_3532) ;  /* 0x0000000000108947 */ /* 0x000fea0003800000 */
[----:B------:R-:W-:Y:S01]  /*107d0*/  UMOV UR4, 0xffffffff ;  /* 0xffffffff00047882 */ /* 0x000fe20000000000 */
[----:B------:R-:W-:Y:S02]  /*107e0*/  VIADD R12, R6, 0xffffffff ;  /* 0xffffffff060c7836 */ /* 0x000fe40000000000 */
[----:B------:R-:W-:Y:S05]  /*107f0*/  BRA.DIV UR4, `(.L_x_3533) ;  /* 0x0000001a04607947 */ /* 0x000fea000b800000 */
[----:B------:R3:W4:Y:S02]  /*10800*/  SHFL.IDX PT, R7, R2, R12, 0x1f ;  /* 0x00001f0c02077589 */ /* 0x00072400000e0000 */
.L_x_3532:
[----:B0--3--:R-:W0:Y:S01]  /*10810*/  LDC.64 R2, c[0x0][0xc68] ;  /* 0x00031a00ff027b82 */ /* 0x009e220000000a00 */
[----:B------:R-:W-:-:S05]  /*10820*/  IADD3 R19, R6, R19, RZ ;  /* 0x0000001306137210 */ /* 0x000fca0007ffe0ff */
        /* <DEDUP_REMOVED lines=34> */
[----:B------:R-:W-:Y:S02]  /*10a50*/  VIADDMNMX R8, R2, R5, R8, PT ;  /* 0x0000000502087246 */ /* 0x000fe40003800108 */
[----:B------:R-:W-:Y:S02]  /*10a60*/  IADD3 R4, R7, R4, RZ ;  /* 0x0000000407047210 */ /* 0x000fe40007ffe0ff */
[----:B------:R-:W-:-:S04]  /*10a70*/  IABS R5, R8 ;  /* 0x0000000800057213 */ /* 0x000fc80000000000 */
[----:B------:R-:W0:Y:S08]  /*10a80*/  I2F.RP R10, R5 ;  /* 0x00000005000a7306 */ /* 0x000e300000209400 */
[----:B0-----:R-:W0:Y:S02]  /*10a90*/  MUFU.RCP R10, R10 ;  /* 0x0000000a000a7308 */ /* 0x001e240000001000 */
[----:B0-----:R-:W-:-:S06]  /*10aa0*/  IADD3 R2, R10, 0xffffffe, RZ ;  /* 0x0ffffffe0a027810 */ /* 0x001fcc0007ffe0ff */
[----:B------:R0:W1:Y:S02]  /*10ab0*/  F2I.FTZ.U32.TRUNC.NTZ R3, R2 ;  /* 0x0000000200037305 */ /* 0x000064000021f000 */
[----:B0-----:R-:W-:Y:S01]  /*10ac0*/  MOV R2, RZ ;  /* 0x000000ff00027202 */ /* 0x001fe20000000f00 */
        /* <DEDUP_REMOVED lines=23> */
.L_x_3526:
[----:B------:R-:W-:Y:S01]  /*10c40*/  UMOV UR4, URZ ;  /* 0x0000003f00047c82 */ /* 0x000fe20008000000 */
[----:B------:R-:W-:Y:S01]  /*10c50*/  UMOV UR5, URZ ;  /* 0x0000003f00057c82 */ /* 0x000fe20008000000 */
[----:B------:R-:W-:Y:S01]  /*10c60*/  ULDC UR6, c[0x0][0xc14] ;  /* 0x0003050000067ab9 */ /* 0x000fe20000000800 */
[----:B--2---:R-:W-:Y:S01]  /*10c70*/  MOV R16, R4 ;  /* 0x0000000400107202 */ /* 0x004fe20000000f00 */
[----:B------:R-:W-:Y:S01]  /*10c80*/  IMAD.U32 R17, RZ, RZ, UR4 ;  /* 0x00000004ff117e24 */ /* 0x000fe2000f8e00ff */
[----:B------:R-:W-:Y:S01]  /*10c90*/  MOV R19, UR6 ;  /* 0x0000000600137c02 */ /* 0x000fe20008000f00 */
[----:B------:R-:W-:-:S07]  /*10ca0*/  IMAD.U32 R18, RZ, RZ, UR5 ;  /* 0x00000005ff127e24 */ /* 0x000fce000f8e00ff */
.L_x_3534:
        /* <DEDUP_REMOVED lines=12> */
.L_x_3470:
[----:B-1----:R-:W3:Y:S01]  /*10d70*/  LDL.LU R0, [R1+0x20] ;  /* 0x0000200001007983 */ /* 0x002ee20000300800 */
[----:B------:R-:W-:Y:S01]  /*10d80*/  BSSY B0, `(.L_x_3536) ;  /* 0x000000b000007945 */ /* 0x000fe20003800000 */
[----:B------:R-:W1:Y:S01]  /*10d90*/  S2R R5, SR_CgaCtaId ;  /* 0x0000000000057919 */ /* 0x000e620000008800 */
[----:B---3--:R-:W-:-:S05]  /*10da0*/  VIADD R0, R0, 0x1 ;  /* 0x0000000100007836 */ /* 0x008fca0000000000 */
        /* <DEDUP_REMOVED lines=8> */
.L_x_3591:
[----:B------:R-:W-:Y:S05]  /*10e30*/  BSYNC B0 ;  /* 0x0000000000007941 */ /* 0x000fea0003800000 */
.L_x_3536:
[----:B------:R-:W-:-:S03]  /*10e40*/  UMOV UR4, 0xffffffff ;  /* 0xffffffff00047882 */ /* 0x000fc60000000000 */
[----:B------:R-:W-:Y:S05]  /*10e50*/  BRA.DIV UR4, `(.L_x_3538) ;  /* 0x0000001604047947 */ /* 0x000fea000b800000 */
[----:B------:R-:W2:Y:S02]  /*10e60*/  S2R R2, SR_TID.X ;  /* 0x0000000000027919 */ /* 0x000ea40000002100 */
[----:B--2---:R-:W-:-:S04]  /*10e70*/  SHF.R.U32.HI R2, RZ, 0x5, R2 ;  /* 0x00000005ff027819 */ /* 0x004fc80000011602 */
[----:B------:R-:W-:-:S05]  /*10e80*/  LOP3.LUT R2, R2, 0x3, RZ, 0xc0, !PT ;  /* 0x0000000302027812 */ /* 0x000fca00078ec0ff */
[----:B------:R2:W3:Y:S02]  /*10e90*/  SHFL.IDX PT, R14, R2, RZ, 0x1f ;  /* 0x00001fff020e7589 */ /* 0x0004e400000e0000 */
.L_x_3594:
[----:B---3--:R-:W-:Y:S01]  /*10ea0*/  ISETP.NE.AND P0, PT, R14, RZ, PT ;  /* 0x000000ff0e00720c */ /* 0x008fe20003f05270 */
[----:B------:R-:W-:-:S12]  /*10eb0*/  BSSY B0, `(.L_x_3539) ;  /* 0x0000027000007945 */ /* 0x000fd80003800000 */
[----:B------:R-:W-:Y:S05]  /*10ec0*/  @P0 BRA `(.L_x_3540) ;  /* 0x0000000000940947 */ /* 0x000fea0003800000 */
[----:B------:R-:W-:-:S03]  /*10ed0*/  UMOV UR4, 0xffffffff ;  /* 0xffffffff00047882 */ /* 0x000fc60000000000 */
[----:B------:R-:W-:Y:S05]  /*10ee0*/  BRA.DIV UR4, `(.L_x_3541) ;  /* 0x0000001604147947 */ /* 0x000fea000b800000 */
[----:B------:R-:W-:-:S13]  /*10ef0*/  ELECT P6, URZ, PT ;  /* 0x00000000003f782f */ /* 0x000fda00038c0000 */
.L_x_3597:
[----:B------:R-:W-:Y:S05]  /*10f00*/  @!P6 BRA `(.L_x_3540) ;  /* 0x000000000084e947 */ /* 0x000fea0003800000 */
[----:B------:R-:W-:-:S06]  /*10f10*/  ULOP3.LUT UR4, UR36, 0x2, URZ, 0xfc, !UPT ;  /* 0x0000000224047892 */ /* 0x000fcc000f8efc3f */
[----:B--2---:R-:W-:-:S04]  /*10f20*/  MOV R2, UR4 ;  /* 0x0000000400027c02 */ /* 0x004fc80008000f00 */
[----:B------:R-:W-:-:S13]  /*10f30*/  ISETP.NE.AND P2, PT, R2, 0x3, PT ;  /* 0x000000030200780c */ /* 0x000fda0003f45270 */
[----:B------:R-:W-:Y:S05]  /*10f40*/  @!P2 BRA `(.L_x_3542) ;  /* 0x000000000004a947 */ /* 0x000fea0003800000 */
[----:B------:R-:W-:Y:S01]  /*10f50*/  BPT.TRAP 0x1 ;  /* 0x000000040000795c */ /* 0x000fe20000300000 */
.L_x_3542:
        /* <DEDUP_REMOVED lines=14> */
.L_x_3598:
[----:B------:R-:W2:Y:S02]  /*11040*/  SYNCS.PHASECHK.TRANS64.TRYWAIT P0, [R7+URZ], R2 ;  /* 0x00000002070075a7 */ /* 0x000ea4000800017f */
[----:B--2---:R-:W-:Y:S05]  /*11050*/  @!P0 BRA `(.L_x_3544) ;  /* 0x0000001000ec8947 */ /* 0x004fea0003800000 */
.L_x_3599:
[----:B------:R-:W-:Y:S05]  /*11060*/  @!P2 BRA `(.L_x_3545) ;  /* 0x000000000004a947 */ /* 0x000fea0003800000 */
[----:B------:R-:W-:Y:S01]  /*11070*/  BPT.TRAP 0x1 ;  /* 0x000000040000795c */ /* 0x000fe20000300000 */
.L_x_3545:
[----:B------:R-:W3:Y:S01]  /*11080*/  LDL.LU R4, [R1] ;  /* 0x0000000001047983 */ /* 0x000ee20000300800 */
[----:B------:R-:W-:-:S05]  /*11090*/  VIADD R0, R0, 0x28c60 ;  /* 0x00028c6000007836 */ /* 0x000fca0000000000 */
[----:B---3--:R-:W-:-:S04]  /*110a0*/  LEA R4, R4, R0, 0x3 ;  /* 0x0000000004047211 */ /* 0x008fc800078e18ff */
[----:B------:R-:W3:Y:S02]  /*110b0*/  SYNCS.PHASECHK.TRANS64.TRYWAIT P0, [R4+URZ], R5 ;  /* 0x00000005040075a7 */ /* 0x000ee4000800017f */
[----:B---3--:R-:W-:Y:S05]  /*110c0*/  @!P0 BRA `(.L_x_3546) ;  /* 0x0000001000e48947 */ /* 0x008fea0003800000 */
.L_x_3600:
[----:B------:R-:W-:-:S07]  /*110d0*/  IMAD R3, R3, 0x8, R0 ;  /* 0x0000000803037824 */ /* 0x000fce00078e0200 */
.L_x_3547:
[----:B----4-:R4:W0:Y:S02]  /*110e0*/  SYNCS.PHASECHK.TRANS64.TRYWAIT P0, [R3+URZ], R2 ;  /* 0x00000002030075a7 */ /* 0x010824000800017f */
[----:B0-----:R-:W-:Y:S05]  /*110f0*/  @!P0 NANOSLEEP.SYNCS 0x989680 ;  /* 0x009896800000895d */ /* 0x001fea0003900000 */
[----:B------:R-:W0:Y:S02]  /*11100*/  @!P0 SYNCS.PHASECHK.TRANS64 P0, [R3+URZ], R2 ;  /* 0x00000002030085a7 */ /* 0x000e24000800007f */
[----:B0-----:R-:W-:Y:S05]  /*11110*/  @!P0 BRA `(.L_x_3547) ;  /* 0xfffffffc00f08947 */ /* 0x001fea000383ffff */
.L_x_3540:
[----:B------:R-:W-:Y:S05]  /*11120*/  BSYNC B0 ;  /* 0x0000000000007941 */ /* 0x000fea0003800000 */
.L_x_3539:
[----:B------:R-:W-:Y:S05]  /*11130*/  EXIT ;  /* 0x000000000000794d */ /* 0x000fea0003800000 */
.L_x_3413:
[----:B0-----:R-:W-:-:S04]  /*11140*/  IMAD.U32 R5, RZ, RZ, UR21 ;  /* 0x00000015ff057e24 */ /* 0x001fc8000f8e00ff */
[----:B------:R0:W1:Y:S03]  /*11150*/  SYNCS.PHASECHK.TRANS64.TRYWAIT P1, [R5+URZ+0x28c50], R4 ;  /* 0x028c5004050075a7 */ /* 0x000066000802017f */
[----:B-1----:R-:W-:Y:S05]  /*11160*/  @!P1 NANOSLEEP.SYNCS 0x989680 ;  /* 0x009896800000995d */ /* 0x002fea0003900000 */
[----:B------:R-:W1:Y:S02]  /*11170*/  @!P1 SYNCS.PHASECHK.TRANS64 P1, [R5+URZ+0x28c50], R4 ;  /* 0x028c5004050095a7 */ /* 0x000e64000802007f */
[----:B-1----:R-:W-:Y:S05]  /*11180*/  @!P1 BRA `(.L_x_3413) ;  /* 0xfffffffc00ec9947 */ /* 0x002fea000383ffff */
[----:B------:R-:W-:Y:S05]  /*11190*/  BRA `(.L_x_3548) ;  /* 0xffffff08002c7947 */ /* 0x000fea000383ffff */
.L_x_3418:
[----:B-1----:R-:W-:-:S04]  /*111a0*/  MOV R6, UR21 ;  /* 0x0000001500067c02 */ /* 0x002fc80008000f00 */
[----:B------:R1:W2:Y:S03]  /*111b0*/  SYNCS.PHASECHK.TRANS64.TRYWAIT P1, [R6+URZ+0x28c50], R5 ;  /* 0x028c5005060075a7 */ /* 0x0002a6000802017f */
[----:B--2---:R-:W-:Y:S05]  /*111c0*/  @!P1 NANOSLEEP.SYNCS 0x989680 ;  /* 0x009896800000995d */ /* 0x004fea0003900000 */
[----:B------:R-:W2:Y:S02]  /*111d0*/  @!P1 SYNCS.PHASECHK.TRANS64 P1, [R6+URZ+0x28c50], R5 ;  /* 0x028c5005060095a7 */ /* 0x000ea4000802007f */
[----:B--2---:R-:W-:Y:S05]  /*111e0*/  @!P1 BRA `(.L_x_3418) ;  /* 0xfffffffc00ec9947 */ /* 0x004fea000383ffff */
[----:B------:R-:W-:Y:S05]  /*111f0*/  BRA `(.L_x_3417) ;  /* 0xffffff1400307947 */ /* 0x000fea000383ffff */
.L_x_3421:
[----:B0-----:R-:W-:-:S04]  /*11200*/  IMAD.U32 R3, RZ, RZ, UR40 ;  /* 0x00000028ff037e24 */ /* 0x001fc8000f8e00ff */
[----:B------:R0:W1:Y:S03]  /*11210*/  SYNCS.PHASECHK.TRANS64.TRYWAIT P1, [R3+URZ+0x28c00], R0 ;  /* 0x028c0000030075a7 */ /* 0x000066000802017f */
[----:B-1----:R-:W-:Y:S05]  /*11220*/  @!P1 NANOSLEEP.SYNCS 0x989680 ;  /* 0x009896800000995d */ /* 0x002fea0003900000 */
[----:B------:R-:W1:Y:S02]  /*11230*/  @!P1 SYNCS.PHASECHK.TRANS64 P1, [R3+URZ+0x28c00], R0 ;  /* 0x028c0000030095a7 */ /* 0x000e64000802007f */
[----:B-1----:R-:W-:Y:S05]  /*11240*/  @!P1 BRA `(.L_x_3421) ;  /* 0xfffffffc00ec9947 */ /* 0x002fea000383ffff */
[----:B------:R-:W-:Y:S05]  /*11250*/  BRA `(.L_x_3549) ;  /* 0xffffff2000707947 */ /* 0x000fea000383ffff */
.L_x_3425:
[----:B--2---:R2:W3:Y:S02]  /*11260*/  SYNCS.PHASECHK.TRANS64.TRYWAIT P1, [R7+URZ+0x28c30], R8 ;  /* 0x028c3008070075a7 */ /* 0x0044e4000802017f */
[----:B---3--:R-:W-:Y:S05]  /*11270*/  @!P1 NANOSLEEP.SYNCS 0x989680 ;  /* 0x009896800000995d */ /* 0x008fea0003900000 */
[----:B------:R-:W3:Y:S02]  /*11280*/  @!P1 SYNCS.PHASECHK.TRANS64 P1, [R7+URZ+0x28c30], R8 ;  /* 0x028c3008070095a7 */ /* 0x000ee4000802007f */
[----:B---3--:R-:W-:Y:S05]  /*11290*/  @!P1 BRA `(.L_x_3425) ;  /* 0xfffffffc00f09947 */ /* 0x008fea000383ffff */
[----:B------:R-:W-:Y:S05]  /*112a0*/  BRA `(.L_x_3424) ;  /* 0xffffff20008c7947 */ /* 0x000fea000383ffff */
.L_x_3429:
[----:B----4-:R4:W0:Y:S02]  /*112b0*/  SYNCS.PHASECHK.TRANS64.TRYWAIT P2, [R7+URZ+0x28c50], R8 ;  /* 0x028c5008070075a7 */ /* 0x010824000804017f */
[----:B0-----:R-:W-:Y:S05]  /*112c0*/  @!P2 NANOSLEEP.SYNCS 0x989680 ;  /* 0x009896800000a95d */ /* 0x001fea0003900000 */
[----:B------:R-:W0:Y:S02]  /*112d0*/  @!P2 SYNCS.PHASECHK.TRANS64 P2, [R7+URZ+0x28c50], R8 ;  /* 0x028c50080700a5a7 */ /* 0x000e24000804007f */
[----:B0-----:R-:W-:Y:S05]  /*112e0*/  @!P2 BRA `(.L_x_3429) ;  /* 0xfffffffc00f0a947 */ /* 0x001fea000383ffff */
[----:B------:R-:W-:Y:S05]  /*112f0*/  BRA `(.L_x_3428) ;  /* 0xffffff3400fc7947 */ /* 0x000fea000383ffff */
.L_x_3434:
[----:B--2---:R-:W-:-:S04]  /*11300*/  IMAD.U32 R4, RZ, RZ, UR25 ;  /* 0x00000019ff047e24 */ /* 0x004fc8000f8e00ff */
[----:B------:R2:W3:Y:S03]  /*11310*/  SYNCS.PHASECHK.TRANS64.TRYWAIT P2, [R4+URZ+0x28c30], R7 ;  /* 0x028c3007040075a7 */ /* 0x0004e6000804017f */
[----:B---3--:R-:W-:Y:S05]  /*11320*/  @!P2 NANOSLEEP.SYNCS 0x989680 ;  /* 0x009896800000a95d */ /* 0x008fea0003900000 */
[----:B------:R-:W3:Y:S02]  /*11330*/  @!P2 SYNCS.PHASECHK.TRANS64 P2, [R4+URZ+0x28c30], R7 ;  /* 0x028c30070400a5a7 */ /* 0x000ee4000804007f */
[----:B---3--:R-:W-:Y:S05]  /*11340*/  @!P2 BRA `(.L_x_3434) ;  /* 0xfffffffc00eca947 */ /* 0x008fea000383ffff */
[----:B------:R-:W-:Y:S05]  /*11350*/  BRA `(.L_x_3433) ;  /* 0xffffff3800f07947 */ /* 0x000fea000383ffff */
.L_x_3438:
[----:B-1----:R1:W2:Y:S02]  /*11360*/  SYNCS.PHASECHK.TRANS64.TRYWAIT P2, [R168+URZ+0x28c50], R7 ;  /* 0x028c5007a80075a7 */ /* 0x0022a4000804017f */
[----:B--2---:R-:W-:Y:S05]  /*11370*/  @!P2 NANOSLEEP.SYNCS 0x989680 ;  /* 0x009896800000a95d */ /* 0x004fea0003900000 */
[----:B------:R-:W2:Y:S02]  /*11380*/  @!P2 SYNCS.PHASECHK.TRANS64 P2, [R168+URZ+0x28c50], R7 ;  /* 0x028c5007a800a5a7 */ /* 0x000ea4000804007f */
[----:B--2---:R-:W-:Y:S05]  /*11390*/  @!P2 BRA `(.L_x_3438) ;  /* 0xfffffffc00f0a947 */ /* 0x004fea000383ffff */
[----:B------:R-:W-:Y:S05]  /*113a0*/  BRA `(.L_x_3437) ;  /* 0xffffff5800447947 */ /* 0x000fea000383ffff */
.L_x_3444:
[----:B-1----:R-:W-:-:S04]  /*113b0*/  MOV R4, UR24 ;  /* 0x0000001800047c02 */ /* 0x002fc80008000f00 */
[----:B------:R1:W3:Y:S03]  /*113c0*/  SYNCS.PHASECHK.TRANS64.TRYWAIT P2, [R4+URZ+0x28c30], R7 ;  /* 0x028c3007040075a7 */ /* 0x0002e6000804017f */
[----:B---3--:R-:W-:Y:S05]  /*113d0*/  @!P2 NANOSLEEP.SYNCS 0x989680 ;  /* 0x009896800000a95d */ /* 0x008fea0003900000 */
[----:B------:R-:W3:Y:S02]  /*113e0*/  @!P2 SYNCS.PHASECHK.TRANS64 P2, [R4+URZ+0x28c30], R7 ;  /* 0x028c30070400a5a7 */ /* 0x000ee4000804007f */
[----:B---3--:R-:W-:Y:S05]  /*113f0*/  @!P2 BRA `(.L_x_3444) ;  /* 0xfffffffc00eca947 */ /* 0x008fea000383ffff */
[----:B------:R-:W-:Y:S05]  /*11400*/  BRA `(.L_x_3443) ;  /* 0xffffff5c00307947 */ /* 0x000fea000383ffff */
.L_x_3448:
[----:B--2---:R2:W3:Y:S02]  /*11410*/  SYNCS.PHASECHK.TRANS64.TRYWAIT P2, [R168+URZ+0x28c50], R7 ;  /* 0x028c5007a80075a7 */ /* 0x0044e4000804017f */
[----:B---3--:R-:W-:Y:S05]  /*11420*/  @!P2 NANOSLEEP.SYNCS 0x989680 ;  /* 0x009896800000a95d */ /* 0x008fea0003900000 */
[----:B------:R-:W3:Y:S02]  /*11430*/  @!P2 SYNCS.PHASECHK.TRANS64 P2, [R168+URZ+0x28c50], R7 ;  /* 0x028c5007a800a5a7 */ /* 0x000ee4000804007f */
[----:B---3--:R-:W-:Y:S05]  /*11440*/  @!P2 BRA `(.L_x_3448) ;  /* 0xfffffffc00f0a947 */ /* 0x008fea000383ffff */
[----:B------:R-:W-:Y:S05]  /*11450*/  BRA `(.L_x_3447) ;  /* 0xffffff7400547947 */ /* 0x000fea000383ffff */
.L_x_3481:
[----:B------:R-:W0:Y:S01]  /*11460*/  S2R R5, SR_TID.X ;  /* 0x0000000000057919 */ /* 0x000e220000002100 */
[----:B------:R-:W-:Y:S01]  /*11470*/  BSSY B0, `(.L_x_3550) ;  /* 0x000000a000007945 */ /* 0x000fe20003800000 */
[----:B------:R-:W-:Y:S01]  /*11480*/  IMAD.MOV.U32 R12, RZ, RZ, RZ ;  /* 0x000000ffff0c7224 */ /* 0x000fe200078e00ff */
[----:B------:R-:W-:Y:S01]  /*11490*/  MOV R11, 0x1f ;  /* 0x0000001f000b7802 */ /* 0x000fe20000000f00 */
[----:B------:R-:W-:Y:S01]  /*114a0*/  IMAD.MOV.U32 R15, RZ, RZ, -0x1 ;  /* 0xffffffffff0f7424 */ /* 0x000fe200078e00ff */
[----:B0-----:R-:W-:-:S04]  /*114b0*/  SHF.R.U32.HI R5, RZ, 0x5, R5 ;  /* 0x00000005ff057819 */ /* 0x001fc80000011605 */
[----:B------:R-:W-:-:S05]  /*114c0*/  LOP3.LUT R5, R5, 0x3, RZ, 0xc0, !PT ;  /* 0x0000000305057812 */ /* 0x000fca00078ec0ff */
[----:B------:R-:W-:-:S07]  /*114d0*/  IMAD.MOV.U32 R13, RZ, RZ, R5 ;  /* 0x000000ffff0d7224 */ /* 0x000fce00078e0005 */
[----:B------:R-:W-:Y:S05]  /*114e0*/  WARPSYNC.COLLECTIVE R15, `(.L_x_3551) ;  /* 0x000000000f087348 */ /* 0x000fea0003c00000 */
[----:B------:R0:W1:Y:S02]  /*114f0*/  SHFL.IDX P6, R14, R13, R12, R11 ;  /* 0x0000000c0d0e7389 */ /* 0x00006400000c000b */
[----:B01----:R-:W-:Y:S01]  /*11500*/  ENDCOLLECTIVE ;  /* 0x000000000000791b */ /* 0x003fe20003800000 */
.L_x_3551:
[----:B------:R-:W-:Y:S05]  /*11510*/  BSYNC B0 ;  /* 0x0000000000007941 */ /* 0x000fea0003800000 */
.L_x_3550:
[----:B------:R-:W-:Y:S05]  /*11520*/  BRA `(.L_x_3552) ;  /* 0xffffffc400347947 */ /* 0x000fea000383ffff */
.L_x_3482:
[----:B------:R-:W-:Y:S01]  /*11530*/  BSSY B0, `(.L_x_3553) ;  /* 0x0000006000007945 */ /* 0x000fe20003800000 */
[----:B------:R-:W-:-:S07]  /*11540*/  IMAD.MOV.U32 R15, RZ, RZ, -0x1 ;  /* 0xffffffffff0f7424 */ /* 0x000fce00078e00ff */
[----:B------:R-:W-:Y:S05]  /*11550*/  WARPSYNC.COLLECTIVE R15, `(.L_x_3554) ;  /* 0x000000000f0c7348 */ /* 0x000fea0003c00000 */
[----:B------:R-:W-:Y:S02]  /*11560*/  ELECT P6, UR62, PT ;  /* 0x00000000003e782f */ /* 0x000fe400038c0000 */
[----:B------:R-:W-:Y:S01]  /*11570*/  MOV R14, UR62 ;  /* 0x0000003e000e7c02 */ /* 0x000fe20008000f00 */
[----:B------:R-:W-:Y:S10]  /*11580*/  ENDCOLLECTIVE ;  /* 0x000000000000791b */ /* 0x000ff40003800000 */
.L_x_3554:
[----:B------:R-:W-:Y:S05]  /*11590*/  BSYNC B0 ;  /* 0x0000000000007941 */ /* 0x000fea0003800000 */
.L_x_3553:
[----:B------:R-:W-:Y:S05]  /*115a0*/  BRA `(.L_x_3555) ;  /* 0xffffffc400247947 */ /* 0x000fea000383ffff */
.L_x_3485:
[----:B0-----:R0:W1:Y:S02]  /*115b0*/  SYNCS.PHASECHK.TRANS64.TRYWAIT P0, [R8+URZ+0x28c40], R10 ;  /* 0x028c400a080075a7 */ /* 0x001064000800017f */
[----:B-1----:R-:W-:Y:S05]  /*115c0*/  @!P0 NANOSLEEP.SYNCS 0x989680 ;  /* 0x009896800000895d */ /* 0x002fea0003900000 */
[----:B------:R-:W1:Y:S02]  /*115d0*/  @!P0 SYNCS.PHASECHK.TRANS64 P0, [R8+URZ+0x28c40], R10 ;  /* 0x028c400a080085a7 */ /* 0x000e64000800007f */
[----:B-1----:R-:W-:Y:S05]  /*115e0*/  @!P0 BRA `(.L_x_3485) ;  /* 0xfffffffc00f08947 */ /* 0x002fea000383ffff */
[----:B------:R-:W-:Y:S05]  /*115f0*/  BRA `(.L_x_3556) ;  /* 0xffffffc400887947 */ /* 0x000fea000383ffff */
.L_x_3488:
        /* <DEDUP_REMOVED lines=8> */
.L_x_3491:
[----:B0-----:R0:W1:Y:S02]  /*11680*/  SYNCS.PHASECHK.TRANS64.TRYWAIT P0, [R11+URZ+0x28c60], R6 ;  /* 0x028c60060b0075a7 */ /* 0x001064000800017f */
[----:B-1----:R-:W-:Y:S05]  /*11690*/  @!P0 NANOSLEEP.SYNCS 0x989680 ;  /* 0x009896800000895d */ /* 0x002fea0003900000 */
[----:B------:R-:W1:Y:S02]  /*116a0*/  @!P0 SYNCS.PHASECHK.TRANS64 P0, [R11+URZ+0x28c60], R6 ;  /* 0x028c60060b0085a7 */ /* 0x000e64000800007f */
[----:B-1----:R-:W-:Y:S05]  /*116b0*/  @!P0 BRA `(.L_x_3491) ;  /* 0xfffffffc00f08947 */ /* 0x002fea000383ffff */
[----:B------:R-:W-:Y:S05]  /*116c0*/  BRA `(.L_x_3558) ;  /* 0xffffffc800807947 */ /* 0x000fea000383ffff */
.L_x_3500:
[----:B-1----:R1:W2:Y:S02]  /*116d0*/  SYNCS.PHASECHK.TRANS64.TRYWAIT P0, [R2+URZ+0x28c40], R3 ;  /* 0x028c4003020075a7 */ /* 0x0022a4000800017f */
[----:B--2---:R-:W-:Y:S05]  /*116e0*/  @!P0 NANOSLEEP.SYNCS 0x989680 ;  /* 0x009896800000895d */ /* 0x004fea0003900000 */
[----:B------:R-:W2:Y:S02]  /*116f0*/  @!P0 SYNCS.PHASECHK.TRANS64 P0, [R2+URZ+0x28c40], R3 ;  /* 0x028c4003020085a7 */ /* 0x000ea4000800007f */
[----:B--2---:R-:W-:Y:S05]  /*11700*/  @!P0 BRA `(.L_x_3500) ;  /* 0xfffffffc00f08947 */ /* 0x004fea000383ffff */
[----:B------:R-:W-:Y:S05]  /*11710*/  BRA `(.L_x_3559) ;  /* 0xffffffd000487947 */ /* 0x000fea000383ffff */
.L_x_3502:
[----:B0-----:R0:W2:Y:S02]  /*11720*/  SYNCS.PHASECHK.TRANS64.TRYWAIT P0, [R2+URZ+0x28c60], R3 ;  /* 0x028c6003020075a7 */ /* 0x0010a4000800017f */
[----:B--2---:R-:W-:Y:S05]  /*11730*/  @!P0 NANOSLEEP.SYNCS 0x989680 ;  /* 0x009896800000895d */ /* 0x004fea0003900000 */
[----:B------:R-:W2:Y:S02]  /*11740*/  @!P0 SYNCS.PHASECHK.TRANS64 P0, [R2+URZ+0x28c60], R3 ;  /* 0x028c6003020085a7 */ /* 0x000ea4000800007f */
[----:B--2---:R-:W-:Y:S05]  /*11750*/  @!P0 BRA `(.L_x_3502) ;  /* 0xfffffffc00f08947 */ /* 0x004fea000383ffff */
[----:B------:R-:W-:Y:S05]  /*11760*/  BRA `(.L_x_3560) ;  /* 0xffffffd000b87947 */ /* 0x000fea000383ffff */
.L_x_3507:
[----:B-1----:R1:W2:Y:S02]  /*11770*/  SYNCS.PHASECHK.TRANS64.TRYWAIT P0, [R2+URZ+0x28c40], R7 ;  /* 0x028c4007020075a7 */ /* 0x0022a4000800017f */
[----:B--2---:R-:W-:Y:S05]  /*11780*/  @!P0 NANOSLEEP.SYNCS 0x989680 ;  /* 0x009896800000895d */ /* 0x004fea0003900000 */
[----:B------:R-:W2:Y:S02]  /*11790*/  @!P0 SYNCS.PHASECHK.TRANS64 P0, [R2+URZ+0x28c40], R7 ;  /* 0x028c4007020085a7 */ /* 0x000ea4000800007f */
[----:B--2---:R-:W-:Y:S05]  /*117a0*/  @!P0 BRA `(.L_x_3507) ;  /* 0xfffffffc00f08947 */ /* 0x004fea000383ffff */
[----:B------:R-:W-:Y:S05]  /*117b0*/  BRA `(.L_x_3561) ;  /* 0xffffffd800547947 */ /* 0x000fea000383ffff */
.L_x_3509:
[----:B0-----:R0:W2:Y:S02]  /*117c0*/  SYNCS.PHASECHK.TRANS64.TRYWAIT P1, [R2+URZ+0x28c60], R7 ;  /* 0x028c6007020075a7 */ /* 0x0010a4000802017f */
[----:B--2---:R-:W-:Y:S05]  /*117d0*/  @!P1 NANOSLEEP.SYNCS 0x989680 ;  /* 0x009896800000995d */ /* 0x004fea0003900000 */
[----:B------:R-:W2:Y:S02]  /*117e0*/  @!P1 SYNCS.PHASECHK.TRANS64 P1, [R2+URZ+0x28c60], R7 ;  /* 0x028c6007020095a7 */ /* 0x000ea4000802007f */
[----:B--2---:R-:W-:Y:S05]  /*117f0*/  @!P1 BRA `(.L_x_3509) ;  /* 0xfffffffc00f09947 */ /* 0x004fea000383ffff */
[----:B------:R-:W-:Y:S05]  /*11800*/  BRA `(.L_x_3562) ;  /* 0xffffffd800c07947 */ /* 0x000fea000383ffff */
.L_x_3514:
[----:B--2---:R2:W3:Y:S02]  /*11810*/  SYNCS.PHASECHK.TRANS64.TRYWAIT P0, [R2+URZ+0x28c40], R3 ;  /* 0x028c4003020075a7 */ /* 0x0044e4000800017f */
[----:B---3--:R-:W-:Y:S05]  /*11820*/  @!P0 NANOSLEEP.SYNCS 0x989680 ;  /* 0x009896800000895d */ /* 0x008fea0003900000 */
[----:B------:R-:W3:Y:S02]  /*11830*/  @!P0 SYNCS.PHASECHK.TRANS64 P0, [R2+URZ+0x28c40], R3 ;  /* 0x028c4003020085a7 */ /* 0x000ee4000800007f */
[----:B---3--:R-:W-:Y:S05]  /*11840*/  @!P0 BRA `(.L_x_3514) ;  /* 0xfffffffc00f08947 */ /* 0x008fea000383ffff */
[----:B------:R-:W-:Y:S05]  /*11850*/  BRA `(.L_x_3563) ;  /* 0xffffffe0003c7947 */ /* 0x000fea000383ffff */
.L_x_3516:
[----:B0-----:R0:W1:Y:S02]  /*11860*/  SYNCS.PHASECHK.TRANS64.TRYWAIT P1, [R2+URZ+0x28c60], R3 ;  /* 0x028c6003020075a7 */ /* 0x001064000802017f */
[----:B-1----:R-:W-:Y:S05]  /*11870*/  @!P1 NANOSLEEP.SYNCS 0x989680 ;  /* 0x009896800000995d */ /* 0x002fea0003900000 */
[----:B------:R-:W1:Y:S02]  /*11880*/  @!P1 SYNCS.PHASECHK.TRANS64 P1, [R2+URZ+0x28c60], R3 ;  /* 0x028c6003020095a7 */ /* 0x000e64000802007f */
[----:B-1----:R-:W-:Y:S05]  /*11890*/  @!P1 BRA `(.L_x_3516) ;  /* 0xfffffffc00f09947 */ /* 0x002fea000383ffff */
[----:B------:R-:W-:Y:S05]  /*118a0*/  BRA `(.L_x_3564) ;  /* 0xffffffe000ac7947 */ /* 0x000fea000383ffff */
.L_x_3521:
[----:B------:R-:W-:Y:S01]  /*118b0*/  BSSY B0, `(.L_x_3565) ;  /* 0x0000008000007945 */ /* 0x000fe20003800000 */
[----:B0-----:R-:W-:Y:S01]  /*118c0*/  MOV R13, R16 ;  /* 0x00000010000d7202 */ /* 0x001fe20000000f00 */
[----:B------:R-:W-:Y:S01]  /*118d0*/  IMAD.MOV.U32 R12, RZ, RZ, RZ ;  /* 0x000000ffff0c7224 */ /* 0x000fe200078e00ff */
[----:B------:R-:W-:Y:S01]  /*118e0*/  MOV R15, 0xffffffff ;  /* 0xffffffff000f7802 */ /* 0x000fe20000000f00 */
[----:B------:R-:W-:-:S07]  /*118f0*/  IMAD.MOV.U32 R11, RZ, RZ, 0x1f ;  /* 0x0000001fff0b7424 */ /* 0x000fce00078e00ff */
[----:B-1----:R-:W-:Y:S05]  /*11900*/  WARPSYNC.COLLECTIVE R15, `(.L_x_3566) ;  /* 0x000000000f087348 */ /* 0x002fea0003c00000 */
[----:B------:R0:W2:Y:S02]  /*11910*/  SHFL.IDX P6, R14, R13, R12, R11 ;  /* 0x0000000c0d0e7389 */ /* 0x0000a400000c000b */
[----:B012---:R-:W-:Y:S01]  /*11920*/  ENDCOLLECTIVE ;  /* 0x000000000000791b */ /* 0x007fe20003800000 */
.L_x_3566:
[----:B------:R-:W-:Y:S05]  /*11930*/  BSYNC B0 ;  /* 0x0000000000007941 */ /* 0x000fea0003800000 */
.L_x_3565:
        /* <DEDUP_REMOVED lines=8> */
.L_x_3567:
[----:B------:R-:W-:Y:S01]  /*119c0*/  MOV R7, R14 ;  /* 0x0000000e00077202 */ /* 0x000fe20000000f00 */
[----:B------:R-:W-:Y:S06]  /*119d0*/  BRA `(.L_x_3568) ;  /* 0xffffffe400f07947 */ /* 0x000fec000383ffff */
.L_x_3524:
[----:B------:R-:W-:Y:S01]  /*119e0*/  BSSY B0, `(.L_x_3569) ;  /* 0x0000008000007945 */ /* 0x000fe20003800000 */
[----:B-----5:R-:W-:Y:S01]  /*119f0*/  IMAD.MOV.U32 R13, RZ, RZ, R17 ;  /* 0x000000ffff0d7224 */ /* 0x020fe200078e0011 */
[----:B------:R-:W-:Y:S01]  /*11a00*/  MOV R11, RZ ;  /* 0x000000ff000b7202 */ /* 0x000fe20000000f00 */
[----:B------:R-:W-:Y:S02]  /*11a10*/  IMAD.MOV.U32 R12, RZ, RZ, 0x1 ;  /* 0x00000001ff0c7424 */ /* 0x000fe400078e00ff */
[----:B------:R-:W-:-:S07]  /*11a20*/  IMAD.MOV.U32 R15, RZ, RZ, -0x1 ;  /* 0xffffffffff0f7424 */ /* 0x000fce00078e00ff */
[----:B01234-:R-:W-:Y:S05]  /*11a30*/  WARPSYNC.COLLECTIVE R15, `(.L_x_3570) ;  /* 0x000000000f087348 */ /* 0x01ffea0003c00000 */
[----:B------:R0:W0:Y:S02]  /*11a40*/  SHFL.UP P6, R14, R13, R12, R11 ;  /* 0x0400000c0d0e7389 */ /* 0x00002400000c000b */
[----:B01234-:R-:W-:Y:S01]  /*11a50*/  ENDCOLLECTIVE ;  /* 0x000000000000791b */ /* 0x01ffe20003800000 */
.L_x_3570:
[----:B------:R-:W-:Y:S05]  /*11a60*/  BSYNC B0 ;  /* 0x0000000000007941 */ /* 0x000fea0003800000 */
.L_x_3569:
        /* <DEDUP_REMOVED lines=10> */
.L_x_3571:
        /* <DEDUP_REMOVED lines=8> */
.L_x_3572:
        /* <DEDUP_REMOVED lines=8> */
.L_x_3573:
        /* <DEDUP_REMOVED lines=8> */
.L_x_3574:
[----:B------:R-:W-:Y:S01]  /*11c90*/  IMAD.MOV.U32 R12, RZ, RZ, 0x1f ;  /* 0x0000001fff0c7424 */ /* 0x000fe200078e00ff */
[----:B------:R-:W-:Y:S02]  /*11ca0*/  MOV R11, 0x1f ;  /* 0x0000001f000b7802 */ /* 0x000fe40000000f00 */
[----:B------:R-:W-:-:S04]  /*11cb0*/  SEL R2, R14, RZ, P0 ;  /* 0x000000ff0e027207 */ /* 0x000fc80000000000 */
[----:B------:R-:W-:-:S05]  /*11cc0*/  IADD3 R2, R5, R2, RZ ;  /* 0x0000000205027210 */ /* 0x000fca0007ffe0ff */
[----:B------:R-:W-:-:S07]  /*11cd0*/  IMAD.MOV.U32 R13, RZ, RZ, R2 ;  /* 0x000000ffff0d7224 */ /* 0x000fce00078e0002 */
[----:B------:R-:W-:Y:S05]  /*11ce0*/  WARPSYNC.COLLECTIVE R15, `(.L_x_3575) ;  /* 0x000000000f087348 */ /* 0x000fea0003c00000 */
[----:B------:R0:W1:Y:S02]  /*11cf0*/  SHFL.IDX P6, R14, R13, R12, R11 ;  /* 0x0000000c0d0e7389 */ /* 0x00006400000c000b */
[----:B01----:R-:W-:Y:S01]  /*11d00*/  ENDCOLLECTIVE ;  /* 0x000000000000791b */ /* 0x003fe20003800000 */
.L_x_3575:
[----:B------:R-:W-:Y:S05]  /*11d10*/  BRA `(.L_x_3576) ;  /* 0xffffffe400b47947 */ /* 0x000fea000383ffff */
.L_x_3529:
[----:B------:R-:W-:Y:S01]  /*11d20*/  BSSY B0, `(.L_x_3577) ;  /* 0x0000008000007945 */ /* 0x000fe20003800000 */
[----:B-----5:R-:W-:Y:S01]  /*11d30*/  IMAD.MOV.U32 R13, RZ, RZ, R17 ;  /* 0x000000ffff0d7224 */ /* 0x020fe200078e0011 */
[----:B------:R-:W-:Y:S01]  /*11d40*/  MOV R11, RZ ;  /* 0x000000ff000b7202 */ /* 0x000fe20000000f00 */
[----:B------:R-:W-:Y:S02]  /*11d50*/  IMAD.MOV.U32 R12, RZ, RZ, 0x1 ;  /* 0x00000001ff0c7424 */ /* 0x000fe400078e00ff */
[----:B------:R-:W-:-:S07]  /*11d60*/  IMAD.MOV.U32 R15, RZ, RZ, -0x1 ;  /* 0xffffffffff0f7424 */ /* 0x000fce00078e00ff */
[----:B0-2---:R-:W-:Y:S05]  /*11d70*/  WARPSYNC.COLLECTIVE R15, `(.L_x_3578) ;  /* 0x000000000f087348 */ /* 0x005fea0003c00000 */
[----:B------:R1:W3:Y:S02]  /*11d80*/  SHFL.UP P6, R14, R13, R12, R11 ;  /* 0x0400000c0d0e7389 */ /* 0x0002e400000c000b */
[----:B0123--:R-:W-:Y:S01]  /*11d90*/  ENDCOLLECTIVE ;  /* 0x000000000000791b */ /* 0x00ffe20003800000 */
.L_x_3578:
[----:B------:R-:W-:Y:S05]  /*11da0*/  BSYNC B0 ;  /* 0x0000000000007941 */ /* 0x000fea0003800000 */
.L_x_3577:
        /* <DEDUP_REMOVED lines=10> */
.L_x_3579:
        /* <DEDUP_REMOVED lines=8> */
.L_x_3580:
        /* <DEDUP_REMOVED lines=8> */
.L_x_3581:
        /* <DEDUP_REMOVED lines=8> */
.L_x_3582:
        /* <DEDUP_REMOVED lines=8> */
.L_x_3583:
[----:B------:R-:W-:Y:S05]  /*12050*/  BRA `(.L_x_3584) ;  /* 0xffffffe400987947 */ /* 0x000fea000383ffff */
.L_x_3531:
[----:B------:R-:W-:Y:S01]  /*12060*/  BSSY B0, `(.L_x_3585) ;  /* 0x0000006000007945 */ /* 0x000fe20003800000 */
[----:B------:R-:W-:Y:S01]  /*12070*/  PLOP3.LUT P6, PT, P6, PT, PT, 0x8, 0x0 ;  /* 0x000000000000781c */ /* 0x000fe200037ce170 */
[----:B------:R-:W-:-:S12]  /*12080*/  IMAD.MOV.U32 R15, RZ, RZ, -0x1 ;  /* 0xffffffffff0f7424 */ /* 0x000fd800078e00ff */
[----:B0-----:R-:W-:Y:S05]  /*12090*/  WARPSYNC.COLLECTIVE R15, `(.L_x_3586) ;  /* 0x000000000f087348 */ /* 0x001fea0003c00000 */
[----:B------:R-:W-:Y:S01]  /*120a0*/  VOTE.ANY R14, PT, P6 ;  /* 0x00000000000e7806 */ /* 0x000fe200030e0100 */
[----:B0-----:R-:W-:Y:S06]  /*120b0*/  ENDCOLLECTIVE ;  /* 0x000000000000791b */ /* 0x001fec0003800000 */
.L_x_3586:
[----:B------:R-:W-:Y:S05]  /*120c0*/  BSYNC B0 ;  /* 0x0000000000007941 */ /* 0x000fea0003800000 */
.L_x_3585:
[----:B------:R-:W-:Y:S01]  /*120d0*/  IMAD.MOV.U32 R3, RZ, RZ, R14 ;  /* 0x000000ffff037224 */ /* 0x000fe200078e000e */
[----:B------:R-:W-:Y:S01]  /*120e0*/  MOV R13, R17 ;  /* 0x00000011000d7202 */ /* 0x000fe20000000f00 */
[----:B------:R-:W-:Y:S01]  /*120f0*/  IMAD.MOV.U32 R11, RZ, RZ, 0x1f ;  /* 0x0000001fff0b7424 */ /* 0x000fe200078e00ff */
[----:B------:R-:W-:Y:S01]  /*12100*/  MOV R15, 0xffffffff ;  /* 0xffffffff000f7802 */ /* 0x000fe20000000f00 */
[----:B------:R-:W0:Y:S02]  /*12110*/  POPC R6, R3 ;  /* 0x0000000300067309 */ /* 0x000e240000000000 */
[----:B0-----:R-:W-:-:S07]  /*12120*/  IMAD.MOV.U32 R12, RZ, RZ, R6 ;  /* 0x000000ffff0c7224 */ /* 0x001fce00078e0006 */
[----:B------:R-:W-:Y:S05]  /*12130*/  WARPSYNC.COLLECTIVE R15, `(.L_x_3587) ;  /* 0x000000000f087348 */ /* 0x000fea0003c00000 */
[----:B------:R0:W1:Y:S02]  /*12140*/  SHFL.IDX P6, R14, R13, R12, R11 ;  /* 0x0000000c0d0e7389 */ /* 0x00006400000c000b */
[----:B01----:R-:W-:Y:S01]  /*12150*/  ENDCOLLECTIVE ;  /* 0x000000000000791b */ /* 0x003fe20003800000 */
.L_x_3587:
[----:B------:R-:W-:Y:S01]  /*12160*/  IMAD.MOV.U32 R17, RZ, RZ, R14 ;  /* 0x000000ffff117224 */ /* 0x000fe200078e000e */
[----:B------:R-:W-:Y:S06]  /*12170*/  BRA `(.L_x_3588) ;  /* 0xffffffe400887947 */ /* 0x000fec000383ffff */
.L_x_3533:
[----:B------:R-:W-:Y:S01]  /*12180*/  BSSY B0, `(.L_x_3589) ;  /* 0x0000007000007945 */ /* 0x000fe20003800000 */
[----:B------:R-:W-:Y:S01]  /*12190*/  IMAD.MOV.U32 R13, RZ, RZ, R2 ;  /* 0x000000ffff0d7224 */ /* 0x000fe200078e0002 */
[----:B------:R-:W-:Y:S01]  /*121a0*/  MOV R11, 0x1f ;  /* 0x0000001f000b7802 */ /* 0x000fe20000000f00 */
[----:B------:R-:W-:-:S07]  /*121b0*/  IMAD.MOV.U32 R15, RZ, RZ, -0x1 ;  /* 0xffffffffff0f7424 */ /* 0x000fce00078e00ff */
[----:B012---:R-:W-:Y:S05]  /*121c0*/  WARPSYNC.COLLECTIVE R15, `(.L_x_3590) ;  /* 0x000000000f087348 */ /* 0x007fea0003c00000 */
[----:B------:R3:W4:Y:S02]  /*121d0*/  SHFL.IDX P6, R14, R13, R12, R11 ;  /* 0x0000000c0d0e7389 */ /* 0x00072400000c000b */
[----:B01234-:R-:W-:Y:S01]  /*121e0*/  ENDCOLLECTIVE ;  /* 0x000000000000791b */ /* 0x01ffe20003800000 */
.L_x_3590:
[----:B------:R-:W-:Y:S05]  /*121f0*/  BSYNC B0 ;  /* 0x0000000000007941 */ /* 0x000fea0003800000 */
.L_x_3589:
[----:B------:R-:W-:Y:S01]  /*12200*/  IMAD.MOV.U32 R7, RZ, RZ, R14 ;  /* 0x000000ffff077224 */ /* 0x000fe200078e000e */
[----:B------:R-:W-:Y:S06]  /*12210*/  BRA `(.L_x_3532) ;  /* 0xffffffe4007c7947 */ /* 0x000fec000383ffff */
.L_x_3537:
[----:B-1----:R1:W2:Y:S02]  /*12220*/  SYNCS.PHASECHK.TRANS64.TRYWAIT P0, [R0+URZ+0x28c20], R3 ;  /* 0x028c2003000075a7 */ /* 0x0022a4000800017f */
[----:B--2---:R-:W-:Y:S05]  /*12230*/  @!P0 NANOSLEEP.SYNCS 0x989680 ;  /* 0x009896800000895d */ /* 0x004fea0003900000 */
[----:B------:R-:W2:Y:S02]  /*12240*/  @!P0 SYNCS.PHASECHK.TRANS64 P0, [R0+URZ+0x28c20], R3 ;  /* 0x028c2003000085a7 */ /* 0x000ea4000800007f */
[----:B--2---:R-:W-:Y:S05]  /*12250*/  @!P0 BRA `(.L_x_3537) ;  /* 0xfffffffc00f08947 */ /* 0x004fea000383ffff */
[----:B------:R-:W-:Y:S05]  /*12260*/  BRA `(.L_x_3591) ;  /* 0xffffffe800f07947 */ /* 0x000fea000383ffff */
.L_x_3538:
[----:B------:R-:W2:Y:S01]  /*12270*/  S2R R2, SR_TID.X ;  /* 0x0000000000027919 */ /* 0x000ea20000002100 */
[----:B------:R-:W-:Y:S01]  /*12280*/  BSSY B0, `(.L_x_3592) ;  /* 0x000000a000007945 */ /* 0x000fe20003800000 */
[----:B------:R-:W-:Y:S01]  /*12290*/  IMAD.MOV.U32 R12, RZ, RZ, RZ ;  /* 0x000000ffff0c7224 */ /* 0x000fe200078e00ff */
[----:B------:R-:W-:Y:S01]  /*122a0*/  MOV R15, 0xffffffff ;  /* 0xffffffff000f7802 */ /* 0x000fe20000000f00 */
[----:B------:R-:W-:Y:S01]  /*122b0*/  IMAD.MOV.U32 R11, RZ, RZ, 0x1f ;  /* 0x0000001fff0b7424 */ /* 0x000fe200078e00ff */
[----:B--2---:R-:W-:-:S04]  /*122c0*/  SHF.R.U32.HI R2, RZ, 0x5, R2 ;  /* 0x00000005ff027819 */ /* 0x004fc80000011602 */
[----:B------:R-:W-:-:S04]  /*122d0*/  LOP3.LUT R2, R2, 0x3, RZ, 0xc0, !PT ;  /* 0x0000000302027812 */ /* 0x000fc800078ec0ff */
[----:B0-----:R-:W-:-:S07]  /*122e0*/  MOV R13, R2 ;  /* 0x00000002000d7202 */ /* 0x001fce0000000f00 */
[----:B-1----:R-:W-:Y:S05]  /*122f0*/  WARPSYNC.COLLECTIVE R15, `(.L_x_3593) ;  /* 0x000000000f087348 */ /* 0x002fea0003c00000 */
[----:B------:R0:W2:Y:S02]  /*12300*/  SHFL.IDX P6, R14, R13, R12, R11 ;  /* 0x0000000c0d0e7389 */ /* 0x0000a400000c000b */
[----:B012---:R-:W-:Y:S01]  /*12310*/  ENDCOLLECTIVE ;  /* 0x000000000000791b */ /* 0x007fe20003800000 */
.L_x_3593:
[----:B------:R-:W-:Y:S05]  /*12320*/  BSYNC B0 ;  /* 0x0000000000007941 */ /* 0x000fea0003800000 */
.L_x_3592:
[----:B------:R-:W-:Y:S05]  /*12330*/  BRA `(.L_x_3594) ;  /* 0xffffffe800d87947 */ /* 0x000fea000383ffff */
.L_x_3541:
[----:B------:R-:W-:Y:S01]  /*12340*/  BSSY B1, `(.L_x_3595) ;  /* 0x0000006000017945 */ /* 0x000fe20003800000 */
[----:B------:R-:W-:-:S07]  /*12350*/  IMAD.MOV.U32 R15, RZ, RZ, -0x1 ;  /* 0xffffffffff0f7424 */ /* 0x000fce00078e00ff */
[----:B012---:R-:W-:Y:S05]  /*12360*/  WARPSYNC.COLLECTIVE R15, `(.L_x_3596) ;  /* 0x000000000f0c7348 */ /* 0x007fea0003c00000 */
[----:B------:R-:W-:Y:S02]  /*12370*/  ELECT P6, UR62, PT ;  /* 0x00000000003e782f */ /* 0x000fe400038c0000 */
[----:B------:R-:W-:Y:S01]  /*12380*/  MOV R14, UR62 ;  /* 0x0000003e000e7c02 */ /* 0x000fe20008000f00 */
[----:B012---:R-:W-:Y:S10]  /*12390*/  ENDCOLLECTIVE ;  /* 0x000000000000791b */ /* 0x007ff40003800000 */
.L_x_3596:
[----:B------:R-:W-:Y:S05]  /*123a0*/  BSYNC B1 ;  /* 0x0000000000017941 */ /* 0x000fea0003800000 */
.L_x_3595:
[----:B------:R-:W-:Y:S05]  /*123b0*/  BRA `(.L_x_3597) ;  /* 0xffffffe800d07947 */ /* 0x000fea000383ffff */
.L_x_3543:
[----:B-1----:R1:W2:Y:S02]  /*123c0*/  SYNCS.PHASECHK.TRANS64.TRYWAIT P0, [R6+URZ], R5 ;  /* 0x00000005060075a7 */ /* 0x0022a4000800017f */
[----:B--2---:R-:W-:Y:S05]  /*123d0*/  @!P0 NANOSLEEP.SYNCS 0x989680 ;  /* 0x009896800000895d */ /* 0x004fea0003900000 */
[----:B------:R-:W2:Y:S02]  /*123e0*/  @!P0 SYNCS.PHASECHK.TRANS64 P0, [R6+URZ], R5 ;  /* 0x00000005060085a7 */ /* 0x000ea4000800007f */
[----:B--2---:R-:W-:Y:S05]  /*123f0*/  @!P0 BRA `(.L_x_3543) ;  /* 0xfffffffc00f08947 */ /* 0x004fea000383ffff */
[----:B------:R-:W-:Y:S05]  /*12400*/  BRA `(.L_x_3598) ;  /* 0xffffffec000c7947 */ /* 0x000fea000383ffff */
.L_x_3544:
[----:B--2---:R2:W3:Y:S02]  /*12410*/  SYNCS.PHASECHK.TRANS64.TRYWAIT P0, [R7+URZ], R2 ;  /* 0x00000002070075a7 */ /* 0x0044e4000800017f */
[----:B---3--:R-:W-:Y:S05]  /*12420*/  @!P0 NANOSLEEP.SYNCS 0x989680 ;  /* 0x009896800000895d */ /* 0x008fea0003900000 */
[----:B------:R-:W3:Y:S02]  /*12430*/  @!P0 SYNCS.PHASECHK.TRANS64 P0, [R7+URZ], R2 ;  /* 0x00000002070085a7 */ /* 0x000ee4000800007f */
[----:B---3--:R-:W-:Y:S05]  /*12440*/  @!P0 BRA `(.L_x_3544) ;  /* 0xfffffffc00f08947 */ /* 0x008fea000383ffff */
[----:B------:R-:W-:Y:S05]  /*12450*/  BRA `(.L_x_3599) ;  /* 0xffffffec00007947 */ /* 0x000fea000383ffff */
.L_x_3546:
[----:B---3--:R3:W4:Y:S02]  /*12460*/  SYNCS.PHASECHK.TRANS64.TRYWAIT P0, [R4+URZ], R5 ;  /* 0x00000005040075a7 */ /* 0x008724000800017f */
[----:B----4-:R-:W-:Y:S05]  /*12470*/  @!P0 NANOSLEEP.SYNCS 0x989680 ;  /* 0x009896800000895d */ /* 0x010fea0003900000 */
[----:B------:R-:W4:Y:S02]  /*12480*/  @!P0 SYNCS.PHASECHK.TRANS64 P0, [R4+URZ], R5 ;  /* 0x00000005040085a7 */ /* 0x000f24000800007f */
[----:B----4-:R-:W-:Y:S05]  /*12490*/  @!P0 BRA `(.L_x_3546) ;  /* 0xfffffffc00f08947 */ /* 0x010fea000383ffff */
[----:B------:R-:W-:Y:S05]  /*124a0*/  BRA `(.L_x_3600) ;  /* 0xffffffec00087947 */ /* 0x000fea000383ffff */
.L_x_3601:
        /* <DEDUP_REMOVED lines=13> */
.L_x_4563:


//--------------------- .text._ZN7cutlass13device_kernelIN5flash11enable_sm90INS1_16FlashAttnFwdSm90INS1_25CollectiveMainloopFwdSm90ILi2EN4cute5tupleIJNS5_1CILi1EEES8_S8_EEENS6_IJNS7_ILi64EEESA_SA_EEELi512ENS_6half_tEfNS_4arch4Sm90ELb1ELb0ELb1ELb1ELb0ELb1ELb0ELb0ELb0ELb0ELb0ELb0EEENS1_21CollectiveEpilogueFwdINS6_IJSA_NS7_ILi512EEESA_EEES9_SC_SE_Li256ELb1ELb0ELb0ELb0EEENS1_36VarlenDynamicPersistentTileSchedulerILi64ELi64ELi256ELi32ELb0ELb0ELb1ELb1ELb1ELb1EEEEEEEEEvNT_6ParamsE --------------------------
	.section	.text._ZN7cutlass13device_kernelIN5flash11enable_sm90INS1_16FlashAttnFwdSm90INS1_25CollectiveMainloopFwdSm90ILi2EN4cute5tupleIJNS5_1CILi1EEES8_S8_EEENS6_IJNS7_ILi64EEESA_SA_EEELi512ENS_6half_tEfNS_4arch4Sm90ELb1ELb0ELb1ELb1ELb0ELb1ELb0ELb0ELb0ELb0ELb0ELb0EEENS1_21CollectiveEpilogueFwdINS6_IJSA_NS7_ILi512EEESA_EEES9_SC_SE_Li256ELb1ELb0ELb0ELb0EEENS1_36VarlenDynamicPersistentTileSchedulerILi64ELi64ELi256ELi32ELb0ELb0ELb1ELb1ELb1ELb1EEEEEEEEEvNT_6ParamsE,"ax",@progbits
	.align	128
.text._ZN7cutlass13device_kernelIN5flash11enable_sm90INS1_16FlashAttnFwdSm90INS1_25CollectiveMainloopFwdSm90ILi2EN4cute5tupleIJNS5_1CILi1EEES8_S8_EEENS6_IJNS7_ILi64EEESA_SA_EEELi512ENS_6half_tEfNS_4arch4Sm90ELb1ELb0ELb1ELb1ELb0ELb1ELb0ELb0ELb0ELb0ELb0ELb0EEENS1_21CollectiveEpilogueFwdINS6_IJSA_NS7_ILi512EEESA_EEES9_SC_SE_Li256ELb1ELb0ELb0ELb0EEENS1_36VarlenDynamicPersistentTileSchedulerILi64ELi64ELi256ELi32ELb0ELb0ELb1ELb1ELb1ELb1EEEEEEEEEvNT_6ParamsE:
        .type           _ZN7cutlass13device_kernelIN5flash11enable_sm90INS1_16FlashAttnFwdSm90INS1_25CollectiveMainloopFwdSm90ILi2EN4cute5tupleIJNS5_1CILi1EEES8_S8_EEENS6_IJNS7_ILi64EEESA_SA_EEELi512ENS_6half_tEfNS_4arch4Sm90ELb1ELb0ELb1ELb1ELb0ELb1ELb0ELb0ELb0ELb0ELb0ELb0EEENS1_21CollectiveEpilogueFwdINS6_IJSA_NS7_ILi512EEESA_EEES9_SC_SE_Li256ELb1ELb0ELb0ELb0EEENS1_36VarlenDynamicPersistentTileSchedulerILi64ELi64ELi256ELi32ELb0ELb0ELb1ELb1ELb1ELb1EEEEEEEEEvNT_6ParamsE,@function
        .size           _ZN7cutlass13device_kernelIN5flash11enable_sm90INS1_16FlashAttnFwdSm90INS1_25CollectiveMainloopFwdSm90ILi2EN4cute5tupleIJNS5_1CILi1EEES8_S8_EEENS6_IJNS7_ILi64EEESA_SA_EEELi512ENS_6half_tEfNS_4arch4Sm90ELb1ELb0ELb1ELb1ELb0ELb1ELb0ELb0ELb0ELb0ELb0ELb0EEENS1_21CollectiveEpilogueFwdINS6_IJSA_NS7_ILi512EEESA_EEES9_SC_SE_Li256ELb1ELb0ELb0ELb0EEENS1_36VarlenDynamicPersistentTileSchedulerILi64ELi64ELi256ELi32ELb0ELb0ELb1ELb1ELb1ELb1EEEEEEEEEvNT_6ParamsE,(.L_x_4564 - _ZN7cutlass13device_kernelIN5flash11enable_sm90INS1_16FlashAttnFwdSm90INS1_25CollectiveMainloopFwdSm90ILi2EN4cute5tupleIJNS5_1CILi1EEES8_S8_EEENS6_IJNS7_ILi64EEESA_SA_EEELi512ENS_6half_tEfNS_4arch4Sm90ELb1ELb0ELb1ELb1ELb0ELb1ELb0ELb0ELb0ELb0ELb0ELb0EEENS1_21CollectiveEpilogueFwdINS6_IJSA_NS7_ILi512EEESA_EEES9_SC_SE_Li256ELb1ELb0ELb0ELb0EEENS1_36VarlenDynamicPersistentTileSchedulerILi64ELi64ELi256ELi32ELb0ELb0ELb1ELb1ELb1ELb1EEEEEEEEEvNT_6ParamsE)
        .other          _ZN7cutlass13device_kernelIN5flash11enable_sm90INS1_16FlashAttnFwdSm90INS1_25CollectiveMainloopFwdSm90ILi2EN4cute5tupleIJNS5_1CILi1EEES8_S8_EEENS6_IJNS7_ILi64EEESA_SA_EEELi512ENS_6half_tEfNS_4arch4Sm90ELb1ELb0ELb1ELb1ELb0ELb1ELb0ELb0ELb0ELb0ELb0ELb0EEENS1_21CollectiveEpilogueFwdINS6_IJSA_NS7_ILi512EEESA_EEES9_SC_SE_Li256ELb1ELb0ELb0ELb0EEENS1_36VarlenDynamicPersistentTileSchedulerILi64ELi64ELi256ELi32ELb0ELb0ELb1ELb1ELb1ELb1EEEEEEEEEvNT_6ParamsE,@"STO_CUDA_ENTRY STV_DEFAULT"
_ZN7cutlass13device_kernelIN5flash11enable_sm90INS1_16FlashAttnFwdSm90INS1_25CollectiveMainloopFwdSm90ILi2EN4cute5tupleIJNS5_1CILi1EEES8_S8_EEENS6_IJNS7_ILi64EEESA_SA_EEELi512ENS_6half_tEfNS_4arch4Sm90ELb1ELb0ELb1ELb1ELb0ELb1ELb0ELb0ELb0ELb0ELb0ELb0EEENS1_21CollectiveEpilogueFwdINS6_IJSA_NS7_ILi512EEESA_EEES9_SC_SE_Li256ELb1ELb0ELb0ELb0EEENS1_36VarlenDynamicPersistentTileSchedulerILi64ELi64ELi256ELi32ELb0ELb0ELb1ELb1ELb1ELb1EEEEEEEEEvNT_6ParamsE:
        /* <DEDUP_REMOVED lines=26> */
.L_x_3603:
[----:B------:R-:W-:Y:S05]  /*01a0*/  BSYNC B0 ;  /* 0x0000000000007941 */ /* 0x000fea0003800000 */
.L_x_3602:
        /* <DEDUP_REMOVED lines=37> */
.L_x_3604:
        /* <DEDUP_REMOVED lines=22> */
.L_x_3605:
        /* <DEDUP_REMOVED lines=18> */
.L_x_3606:
        /* <DEDUP_REMOVED lines=22> */
.L_x_3607:
        /* <DEDUP_REMOVED lines=22> */
.L_x_3608:
        /* <DEDUP_REMOVED lines=9> */
.L_x_3611:
        /* <DEDUP_REMOVED lines=42> */
[----:B------:R-:W-:-:S04]  /*0c70*/  LEA.HI R8, R8, R7, RZ, 0x3 ;  /* 0x0000000708087211 */ /* 0x000fc800078f18ff */
[----:B------:R-:W-:Y:S02]  /*0c80*/  LOP3.LUT R8, R8, 0xfffffff8, RZ, 0xc0, !PT ;  /* 0xfffffff808087812 */ /* 0x000fe400078ec0ff */
[----:B------:R-:W-:Y:S02]  /*0c90*/  LEA.HI R13, R12, R199, RZ, 0x2 ;  /* 0x000000c70c0d7211 */ /* 0x000fe400078f10ff */
[----:B------:R-:W-:Y:S01]  /*0ca0*/  LOP3.LUT R12, R10, 0xfffffff8, RZ, 0xc0, !PT ;  /* 0xfffffff80a0c7812 */ /* 0x000fe200078ec0ff */
[----:B------:R-:W-:Y:S01]  /*0cb0*/  IMAD.IADD R8, R7, 0x1, -R8 ;  /* 0x0000000107087824 */ /* 0x000fe200078e0a08 */
[----:B------:R-:W-:Y:S02]  /*0cc0*/  LOP3.LUT R7, R6, 0x7ffffffc, RZ, 0xc0, !PT ;  /* 0x7ffffffc06077812 */ /* 0x000fe400078ec0ff */
[----:B------:R-:W-:Y:S01]  /*0cd0*/  LOP3.LUT R16, R13, 0x3ffffc, RZ, 0xc0, !PT ;  /* 0x003ffffc0d107812 */ /* 0x000fe200078ec0ff */
[----:B------:R-:W-:Y:S01]  /*0ce0*/  IMAD.IADD R12, R9, 0x1, -R12 ;  /* 0x00000001090c7824 */ /* 0x000fe200078e0a0c */
[----:B------:R-:W-:Y:S01]  /*0cf0*/  SHF.R.S32.HI R210, RZ, 0x7, R3 ;  /* 0x00000007ffd27819 */ /* 0x000fe20000011403 */
[----:B------:R-:W-:Y:S01]  /*0d00*/  IMAD.IADD R7, R4, 0x1, -R7 ;  /* 0x0000000104077824 */ /* 0x000fe200078e0a07 */
[----:B------:R-:W-:Y:S01]  /*0d10*/  LEA.HI R5, R5, R4, RZ, 0x5 ;  /* 0x0000000405057211 */ /* 0x000fe200078f28ff */
[----:B------:R-:W-:Y:S01]  /*0d20*/  IMAD.IADD R16, R199, 0x1, -R16 ;  /* 0x00000001c7107824 */ /* 0x000fe200078e0a10 */
[----:B------:R-:W-:Y:S01]  /*0d30*/  LEA.HI R4, R0, R219, RZ, 0x3 ;  /* 0x000000db00047211 */ /* 0x000fe200078f18ff */
[----:B------:R-:W-:Y:S01]  /*0d40*/  IMAD.IADD R14, R11, 0x1, -R14 ;  /* 0x000000010b0e7824 */ /* 0x000fe200078e0a0e */
[----:B------:R-:W-:Y:S01]  /*0d50*/  LEA R13, R210, R9, 0x8 ;  /* 0x00000009d20d7211 */ /* 0x000fe200078e40ff */
[----:B------:R-:W-:Y:S01]  /*0d60*/  IMAD.SHL.U32 R9, R12, 0x40, RZ ;  /* 0x000000400c097824 */ /* 0x000fe200078e00ff */
[----:B------:R-:W-:Y:S01]  /*0d70*/  LEA.HI R0, R0, R219, RZ, 0x2 ;  /* 0x000000db00007211 */ /* 0x000fe200078f10ff */
[----:B------:R-:W-:Y:S01]  /*0d80*/  IMAD.SHL.U32 R14, R14, 0x8, RZ ;  /* 0x000000080e0e7824 */ /* 0x000fe200078e00ff */
[----:B------:R-:W-:Y:S01]  /*0d90*/  LEA R13, R16, R13, 0x4 ;  /* 0x0000000d100d7211 */ /* 0x000fe200078e20ff */
[----:B------:R-:W-:Y:S01]  /*0da0*/  IMAD.SHL.U32 R10, R10, 0x40, RZ ;  /* 0x000000400a0a7824 */ /* 0x000fe200078e00ff */
[----:B------:R-:W-:-:S02]  /*0db0*/  SHF.R.S32.HI R22, RZ, 0x2, R0 ;  /* 0x00000002ff167819 */ /* 0x000fc40000011400 */
[----:B------:R-:W-:Y:S02]  /*0dc0*/  LOP3.LUT R9, R9, 0x1c0, RZ, 0xc0, !PT ;  /* 0x000001c009097812 */ /* 0x000fe400078ec0ff */
[----:B------:R-:W-:Y:S01]  /*0dd0*/  SHF.R.S32.HI R5, RZ, 0x5, R5 ;  /* 0x00000005ff057819 */ /* 0x000fe20000011405 */
[----:B------:R-:W-:Y:S01]  /*0de0*/  VIADD R221, R22, 0x20 ;  /* 0x0000002016dd7836 */ /* 0x000fe20000000000 */
[----:B------:R-:W-:Y:S02]  /*0df0*/  LEA R218, R13, R14, 0x6 ;  /* 0x0000000e0dda7211 */ /* 0x000fe400078e30ff */
[----:B------:R-:W-:Y:S02]  /*0e00*/  LOP3.LUT R10, R10, 0x7ffffe00, RZ, 0xc0, !PT ;  /* 0x7ffffe000a0a7812 */ /* 0x000fe400078ec0ff */
[----:B------:R-:W-:Y:S01]  /*0e10*/  LOP3.LUT R14, R9, 0x8, R14, 0xf8, !PT ;  /* 0x00000008090e7812 */ /* 0x000fe200078ef80e */
[----:B------:R-:W-:Y:S01]  /*0e20*/  IMAD R190, R5, 0x10, R8 ;  /* 0x0000001005be7824 */ /* 0x000fe200078e0208 */
[----:B------:R-:W-:Y:S01]  /*0e30*/  SHF.R.U32.HI R9, RZ, 0x3, R9 ;  /* 0x00000003ff097819 */ /* 0x000fe20000011609 */
[----:B------:R-:W-:Y:S01]  /*0e40*/  IMAD R10, R199, 0x400, R10 ;  /* 0x00000400c70a7824 */ /* 0x000fe200078e020a */
[----:B------:R-:W-:-:S02]  /*0e50*/  LOP3.LUT R6, R0, 0xfffffffc, RZ, 0xc0, !PT ;  /* 0xfffffffc00067812 */ /* 0x000fc400078ec0ff */
[----:B------:R-:W-:Y:S02]  /*0e60*/  SHF.R.S32.HI R5, RZ, 0x1f, R0 ;  /* 0x0000001fff057819 */ /* 0x000fe40000011400 */
        /* <DEDUP_REMOVED lines=9> */
[----:B------:R-:W-:Y:S01]  /*0f00*/  IMAD.SHL.U32 R217, R0, 0x40, RZ ;  /* 0x0000004000d97824 */ /* 0x000fe200078e00ff */
[----:B------:R-:W-:Y:S01]  /*0f10*/  LOP3.LUT R216, R216, 0x1c0, RZ, 0xc0, !PT ;  /* 0x000001c0d8d87812 */ /* 0x000fe200078ec0ff */
[----:B------:R-:W-:Y:S01]  /*0f20*/  IMAD R195, R9, 0x2, R2 ;  /* 0x0000000209c37824 */ /* 0x000fe200078e0202 */
[----:B------:R-:W-:Y:S01]  /*0f30*/  SHF.R.S32.HI R200, RZ, 0x3, R4 ;  /* 0x00000003ffc87819 */ /* 0x000fe20000011404 */
[----:B------:R-:W-:Y:S01]  /*0f40*/  IMAD.MOV.U32 R197, RZ, RZ, 0x40 ;  /* 0x00000040ffc57424 */ /* 0x000fe200078e00ff */
[----:B------:R-:W-:Y:S01]  /*0f50*/  LOP3.LUT R4, R4, 0x1ffffff8, RZ, 0xc0, !PT ;  /* 0x1ffffff804047812 */ /* 0x000fe200078ec0ff */
[----:B------:R-:W-:Y:S01]  /*0f60*/  VIADD R198, R195, 0x26800 ;  /* 0x00026800c3c67836 */ /* 0x000fe20000000000 */
[----:B------:R-:W-:-:S02]  /*0f70*/  LOP3.LUT R3, R3, 0xfffffe, RZ, 0xc0, !PT ;  /* 0x00fffffe03037812 */ /* 0x000fc400078ec0ff */
[----:B------:R-:W-:Y:S02]  /*0f80*/  LEA.HI R5, R5, R22, RZ, 0x3 ;  /* 0x0000001605057211 */ /* 0x000fe400078f18ff */
[----:B------:R-:W-:Y:S02]  /*0f90*/  LOP3.LUT R0, R216, 0x38, R16, 0xf8, !PT ;  /* 0x00000038d8007812 */ /* 0x000fe400078ef810 */
[----:B------:R-:W-:Y:S02]  /*0fa0*/  SHF.R.U32.HI R220, RZ, 0x3, R216 ;  /* 0x00000003ffdc7819 */ /* 0x000fe400000116d8 */
[----:B------:R-:W-:Y:S01]  /*0fb0*/  LOP3.LUT R217, R217, 0xfffffe00, RZ, 0xc0, !PT ;  /* 0xfffffe00d9d97812 */ /* 0x000fe200078ec0ff */
[----:B------:R-:W-:Y:S01]  /*0fc0*/  IMAD.IADD R4, R219, 0x1, -R4 ;  /* 0x00000001db047824 */ /* 0x000fe200078e0a04 */
[----:B------:R-:W-:Y:S01]  /*0fd0*/  SEL R197, R197, 0xffffffc0, !P2 ;  /* 0xffffffc0c5c57807 */ /* 0x000fe20005000000 */
[----:B------:R-:W-:Y:S01]  /*0fe0*/  IMAD.IADD R3, R210, 0x1, -R3 ;  /* 0x00000001d2037824 */ /* 0x000fe200078e0a03 */
[----:B------:R-:W-:Y:S01]  /*0ff0*/  IADD3 R196, R195, 0x26820, RZ ;  /* 0x00026820c3c47810 */ /* 0x000fe20007ffe0ff */
[----:B------:R-:W-:Y:S01]  /*1000*/  @P1 VIADD R196, R198, 0xffffffe0 ;  /* 0xffffffe0c6c41836 */ /* 0x000fe20000000000 */
[----:B------:R-:W-:-:S02]  /*1010*/  LOP3.LUT R5, R5, 0xfffffff8, RZ, 0xc0, !PT ;  /* 0xfffffff805057812 */ /* 0x000fc400078ec0ff */
[----:B------:R-:W-:Y:S01]  /*1020*/  LOP3.LUT R215, R217, R0, R220, 0xf6, !PT ;  /* 0x00000000d9d77212 */ /* 0x000fe200078ef6dc */
[----:B------:R-:W-:Y:S01]  /*1030*/  IMAD.IADD R198, R198, 0x1, R197 ;  /* 0x00000001c6c67824 */ /* 0x000fe200078e02c5 */
[----:B------:R-:W-:Y:S01]  /*1040*/  MOV R189, RZ ;  /* 0x000000ff00bd7202 */ /* 0x000fe20000000f00 */
[----:B------:R-:W-:Y:S01]  /*1050*/  IMAD.MOV.U32 R206, RZ, RZ, RZ ;  /* 0x000000ffffce7224 */ /* 0x000fe200078e00ff */
[----:B------:R-:W-:Y:S01]  /*1060*/  CS2R R18, SRZ ;  /* 0x0000000000127805 */ /* 0x000fe2000001ff00 */
[----:B------:R-:W-:Y:S01]  /*1070*/  IMAD.MOV.U32 R23, RZ, RZ, RZ ;  /* 0x000000ffff177224 */ /* 0x000fe200078e00ff */
[----:B------:R-:W-:Y:S01]  /*1080*/  SHF.R.S32.HI R214, RZ, 0x1f, R22 ;  /* 0x0000001fffd67819 */ /* 0x000fe20000011416 */
[----:B------:R-:W-:Y:S01]  /*1090*/  IMAD.SHL.U32 R194, R3, 0x100, RZ ;  /* 0x0000010003c27824 */ /* 0x000fe200078e00ff */
[----:B------:R-:W-:Y:S01]  /*10a0*/  SHF.L.U32 R193, R4, 0x3, RZ ;  /* 0x0000000304c17819 */ /* 0x000fe200000006ff */
[----:B------:R-:W-:Y:S01]  /*10b0*/  IMAD.SHL.U32 R192, R7, 0x2, RZ ;  /* 0x0000000207c07824 */ /* 0x000fe200078e00ff */
[----:B------:R-:W-:Y:S01]  /*10c0*/  IADD3 R191, R22, -R5, RZ ;  /* 0x8000000516bf7210 */ /* 0x000fe20007ffe0ff */
[----:B------:R-:W-:Y:S01]  /*10d0*/  IMAD.IADD R197, R197, 0x1, R196 ;  /* 0x00000001c5c57824 */ /* 0x000fe200078e02c4 */
[----:B------:R-:W-:-:S02]  /*10e0*/  LEA R215, R215, R2, 0x1 ;  /* 0x00000002d7d77211 */ /* 0x000fc400078e08ff */
[----:B--2---:R-:W-:-:S07]  /*10f0*/  LOP3.LUT R188, R15, 0x1, RZ, 0xfc, !PT ;  /* 0x000000010fbc7812 */ /* 0x004fce00078efcff */
.L_x_3758:
[----:B0----5:R-:W0:Y:S01]  /*1100*/  LDC.64 R4, c[0x0][0xc60] ;  /* 0x00031800ff047b82 */ /* 0x021e220000000a00 */
[----:B------:R-:W-:Y:S01]  /*1110*/  ULDC.64 UR4, c[0x0][0xa28] ;  /* 0x00028a0000047ab9 */ /* 0x000fe20000000a00 */
[----:B------:R-:W-:Y:S01]  /*1120*/  ULDC.64 UR8, c[0x0][0xa18] ;  /* 0x0002860000087ab9 */ /* 0x000fe20000000a00 */
[----:B------:R-:W-:Y:S01]  /*1130*/  ULDC.64 UR6, c[0x0][0xa08] ;  /* 0x0002820000067ab9 */ /* 0x000fe20000000a00 */
[----:B0-----:R-:W-:-:S05]  /*1140*/  IMAD.WIDE R4, R187, 0x4, R4 ;  /* 0x00000004bb047825 */ /* 0x001fca00078e0204 */
[----:B------:R-:W2:Y:S01]  /*1150*/  LDG.E R205, desc[UR40][R4.64] ;  /* 0x0000002804cd7981 */ /* 0x000ea2000c1e1900 */
        /* <DEDUP_REMOVED lines=14> */
[----:B------:R-:W-:-:S03]  /*1240*/  IADD3 R8, P4, R203, UR6, RZ ;  /* 0x00000006cb087c10 */ /* 0x000fc6000ff9e0ff */
[----:B------:R0:W5:Y:S01]  /*1250*/  @P2 LDG.E R3, desc[UR40][R4.64] ;  /* 0x0000002804032981 */ /* 0x000162000c1e1900 */
[----:B-1--4-:R-:W-:Y:S01]  /*1260*/  @P1 IADD3 R6, P2, R203, UR8, RZ ;  /* 0x00000008cb061c10 */ /* 0x012fe2000ff5e0ff */
        /* <DEDUP_REMOVED lines=19> */
[----:B0--3--:R-:W-:Y:S06]  /*13a0*/  @P1 BRA `(.L_x_3613) ;  /* 0x0000000000241947 */ /* 0x009fec0003800000 */
        /* <DEDUP_REMOVED lines=9> */
.L_x_3613:
[----:B------:R-:W-:Y:S01]  /*1440*/  IMAD.U32 R32, RZ, RZ, UR5 ;  /* 0x00000005ff207e24 */ /* 0x000fe2000f8e00ff */
[----:B------:R-:W-:Y:S01]  /*1450*/  MOV R24, UR4 ;  /* 0x0000000400187c02 */ /* 0x000fe20008000f00 */
[----:B------:R-:W-:Y:S06]  /*1460*/  @!P2 BRA `(.L_x_3614) ;  /* 0x000000000010a947 */ /* 0x000fec0003800000 */
[----:B------:R-:W-:-:S04]  /*1470*/  IADD3 R4, P0, R203, UR8, RZ ;  /* 0x00000008cb047c10 */ /* 0x000fc8000ff1e0ff */
[----:B------:R-:W-:-:S05]  /*1480*/  IADD3.X R5, R204, UR9, RZ, P0, !PT ;  /* 0x00000009cc057c10 */ /* 0x000fca00087fe4ff */
[----:B------:R0:W5:Y:S01]  /*1490*/  LDG.E R24, desc[UR40][R4.64] ;  /* 0x0000002804187981 */ /* 0x000162000c1e1900 */
[----:B------:R-:W-:Y:S05]  /*14a0*/  BRA `(.L_x_3615) ;  /* 0x0000000000107947 */ /* 0x000fea0003800000 */
.L_x_3614:
[----:B------:R-:W-:Y:S05]  /*14b0*/  @!P0 BRA `(.L_x_3615) ;  /* 0x00000000000c8947 */ /* 0x000fea0003800000 */
[----:B------:R-:W2:Y:S04]  /*14c0*/  LDG.E R5, desc[UR40][R8.64] ;  /* 0x0000002808057981 */ /* 0x000ea8000c1e1900 */
[----:B------:R-:W2:Y:S02]  /*14d0*/  LDG.E R24, desc[UR40][R8.64+0x4] ;  /* 0x0000042808187981 */ /* 0x000ea4000c1e1900 */
[----:B--2---:R-:W-:-:S07]  /*14e0*/  IMAD.IADD R24, R24, 0x1, -R5 ;  /* 0x0000000118187824 */ /* 0x004fce00078e0a05 */
.L_x_3615:
        /* <DEDUP_REMOVED lines=15> */
[----:B------:R-:W-:Y:S02]  /*15e0*/  LEA R3, R185, 0x7f, 0x6 ;  /* 0x0000007fb9037811 */ /* 0x000fe400078e30ff */
[----:B------:R-:W-:Y:S01]  /*15f0*/  PLOP3.LUT P3, PT, PT, PT, PT, 0x80, 0x0 ;  /* 0x000000000000781c */ /* 0x000fe20003f6f070 */
[----:B------:R-:W-:-:S05]  /*1600*/  IMAD.MOV R46, RZ, RZ, -R11 ;  /* 0x000000ffff2e7224 */ /* 0x000fca00078e0a0b */
[----:B------:R-:W-:Y:S02]  /*1610*/  VIMNMX R46, RZ, R46, !PT ;  /* 0x0000002eff2e7248 */ /* 0x000fe40007fe0100 */
[----:B--2---:R-:W-:-:S05]  /*1620*/  @P0 IADD3 R32, -R0, R9, RZ ;  /* 0x0000000900200210 */ /* 0x004fca0007ffe1ff */
[----:B------:R-:W-:-:S04]  /*1630*/  IMAD.IADD R187, R11, 0x1, R32 ;  /* 0x000000010bbb7824 */ /* 0x000fc800078e0220 */
[C---:B------:R-:W-:Y:S01]  /*1640*/  VIADD R0, R187.reuse, 0x3f ;  /* 0x0000003fbb007836 */ /* 0x040fe20000000000 */
[----:B------:R-:W-:-:S04]  /*1650*/  IADD3 R4, R187, R3, -R184 ;  /* 0x00000003bb047210 */ /* 0x000fc80007ffe8b8 */
[----:B------:R-:W-:Y:S02]  /*1660*/  SHF.R.S32.HI R3, RZ, 0x1f, R0 ;  /* 0x0000001fff037819 */ /* 0x000fe40000011400 */
[----:B------:R-:W-:Y:S02]  /*1670*/  SHF.R.S32.HI R5, RZ, 0x1f, R4 ;  /* 0x0000001fff057819 */ /* 0x000fe40000011404 */
[----:B------:R-:W-:Y:S02]  /*1680*/  LEA.HI R3, R3, R0, RZ, 0x6 ;  /* 0x0000000003037211 */ /* 0x000fe400078f30ff */
[----:B------:R-:W-:Y:S02]  /*1690*/  LEA.HI R5, R5, R4, RZ, 0x6 ;  /* 0x0000000405057211 */ /* 0x000fe400078f30ff */
[----:B------:R-:W-:Y:S02]  /*16a0*/  SHF.R.S32.HI R3, RZ, 0x6, R3 ;  /* 0x00000006ff037819 */ /* 0x000fe40000011403 */
[----:B------:R-:W-:-:S04]  /*16b0*/  SHF.R.S32.HI R168, RZ, 0x6, R5 ;  /* 0x00000006ffa87819 */ /* 0x000fc80000011405 */
[----:B------:R-:W-:-:S04]  /*16c0*/  VIMNMX R168, R3, R168, PT ;  /* 0x000000a803a87248 */ /* 0x000fc80003fe0100 */
[----:B------:R-:W-:-:S04]  /*16d0*/  LEA R3, R168, -R11, 0x6 ;  /* 0x8000000ba8037211 */ /* 0x000fc800078e30ff */
[----:B------:R-:W-:-:S04]  /*16e0*/  VIMNMX R3, R3, R32, PT ;  /* 0x0000002003037248 */ /* 0x000fc80003fe0100 */
[----:B------:R-:W-:Y:S02]  /*16f0*/  ISETP.GT.AND P0, PT, R3, R46, PT ;  /* 0x0000002e0300720c */ /* 0x000fe40003f04270 */
[----:B------:R-:W-:-:S05]  /*1700*/  SHF.R.U32.HI R46, RZ, 0x6, R46 ;  /* 0x00000006ff2e7819 */ /* 0x000fca000001162e */
[----:B------:R-:W-:-:S06]  /*1710*/  IMAD.MOV.U32 R47, RZ, RZ, R46 ;  /* 0x000000ffff2f7224 */ /* 0x000fcc00078e002e */
[----:B------:R-:W-:-:S05]  /*1720*/  @P0 VIADD R0, R3, 0x3f ;  /* 0x0000003f03000836 */ /* 0x000fca0000000000 */
        /* <DEDUP_REMOVED lines=16> */
[----:B------:R-:W-:Y:S01]  /*1830*/  MOV R10, UR6 ;  /* 0x00000006000a7c02 */ /* 0x000fe20008000f00 */
[----:B------:R-:W-:Y:S01]  /*1840*/  IMAD.U32 R6, RZ, RZ, UR4 ;  /* 0x00000004ff067e24 */ /* 0x000fe2000f8e00ff */
[----:B------:R-:W-:Y:S01]  /*1850*/  MOV R13, RZ ;  /* 0x000000ff000d7202 */ /* 0x000fe20000000f00 */
[----:B------:R-:W-:-:S02]  /*1860*/  IMAD.U32 R7, RZ, RZ, UR5 ;  /* 0x00000005ff077e24 */ /* 0x000fc4000f8e00ff */
[----:B------:R-:W-:Y:S02]  /*1870*/  IMAD.U32 R11, RZ, RZ, UR7 ;  /* 0x00000007ff0b7e24 */ /* 0x000fe4000f8e00ff */
[----:B------:R-:W-:Y:S02]  /*1880*/  IMAD.MOV.U32 R8, RZ, RZ, 0x70 ;  /* 0x00000070ff087424 */ /* 0x000fe400078e00ff */
[----:B0-----:R-:W-:-:S07]  /*1890*/  IMAD.MOV.U32 R12, RZ, RZ, 0x1 ;  /* 0x00000001ff0c7424 */ /* 0x001fce00078e00ff */
[----:B------:R-:W-:-:S07]  /*18a0*/  LEPC R20, `(.L_x_3618) ;  /* 0x000000001014794e */ /* 0x000fce0000000000 */
[----:B-1---5:R-:W-:Y:S05]  /*18b0*/  CALL.ABS.NOINC R14 ;  /* 0x000000000e007343 */ /* 0x022fea0003c00000 */
.L_x_3618:
[----:B------:R-:W-:Y:S05]  /*18c0*/  BSYNC B6 ;  /* 0x0000000000067941 */ /* 0x000fea0003800000 */
.L_x_3617:
        /* <DEDUP_REMOVED lines=20> */
.L_x_3620:
[----:B------:R-:W-:Y:S05]  /*1a10*/  BSYNC B6 ;  /* 0x0000000000067941 */ /* 0x000fea0003800000 */
.L_x_3619:
        /* <DEDUP_REMOVED lines=8> */
[----:B------:R-:W2:Y:S06]  /*1aa0*/  LDC.64 R42, c[0x0][0x3d8] ;  /* 0x0000f600ff2a7b82 */ /* 0x000eac0000000a00 */
[----:B------:R-:W-:Y:S02]  /*1ab0*/  @P0 IADD3 R4, P1, R203, UR4, RZ ;  /* 0x00000004cb040c10 */ /* 0x000fe4000ff3e0ff */
[----:B------:R-:W3:Y:S02]  /*1ac0*/  LDC R63, c[0x0][0x3d4] ;  /* 0x0000f500ff3f7b82 */ /* 0x000ee40000000800 */
[----:B------:R-:W-:Y:S01]  /*1ad0*/  @P0 IADD3.X R5, R204, UR5, RZ, P1, !PT ;  /* 0x00000005cc050c10 */ /* 0x000fe20008ffe4ff */
[----:B------:R-:W-:-:S04]  /*1ae0*/  ULDC.64 UR4, c[0x0][0x2f8] ;  /* 0x0000be0000047ab9 */ /* 0x000fc80000000a00 */
[----:B------:R4:W3:Y:S01]  /*1af0*/  @P0 LDG.E R25, desc[UR40][R4.64] ;  /* 0x0000002804190981 */ /* 0x0008e2000c1e1900 */
[----:B0-----:R-:W-:Y:S01]  /*1b00*/  ISETP.NE.AND P0, PT, R0, 0x1, PT ;  /* 0x000000010000780c */ /* 0x001fe20003f05270 */
[----:B------:R-:W-:Y:S01]  /*1b10*/  IMAD.SHL.U32 R38, R209, 0x4, RZ ;  /* 0x00000004d1267824 */ /* 0x000fe200078e00ff */
[----:B------:R-:W-:Y:S01]  /*1b20*/  SHF.R.S32.HI R15, RZ, 0x1f, R27 ;  /* 0x0000001fff0f7819 */ /* 0x000fe2000001141b */
[-C--:B-1----:R-:W-:Y:S01]  /*1b30*/  IMAD.WIDE.U32 R48, R22, R28.reuse, R16 ;  /* 0x0000001c16307225 */ /* 0x082fe200078e0010 */
[----:B------:R-:W0:Y:S01]  /*1b40*/  LDC.64 R44, c[0x0][0x3e8] ;  /* 0x0000fa00ff2c7b82 */ /* 0x000e220000000a00 */
[----:B------:R-:W1:Y:S01]  /*1b50*/  S2R R26, SR_TID.X ;  /* 0x00000000001a7919 */ /* 0x000e620000002100 */
[----:B------:R-:W-:Y:S01]  /*1b60*/  SHF.R.S32.HI R39, RZ, 0x1f, R38 ;  /* 0x0000001fff277819 */ /* 0x000fe20000011426 */
[-C--:B------:R-:W-:Y:S01]  /*1b70*/  IMAD R6, R15, R28.reuse, RZ ;  /* 0x0000001c0f067224 */ /* 0x080fe200078e02ff */
[----:B------:R-:W-:Y:S01]  /*1b80*/  SHF.L.U32 R58, R191, 0x6, RZ ;  /* 0x00000006bf3a7819 */ /* 0x000fe200000006ff */
[----:B----4-:R-:W-:Y:S01]  /*1b90*/  IMAD.WIDE.U32 R4, R27, R28, RZ ;  /* 0x0000001c1b047225 */ /* 0x010fe200078e00ff */
[----:B--2---:R-:W-:-:S02]  /*1ba0*/  SHF.L.U64.HI R52, R42, 0x6, R43 ;  /* 0x000000062a347819 */ /* 0x004fc4000001022b */
[----:B------:R-:W2:Y:S01]  /*1bb0*/  LDC R61, c[0x0][0x3d4] ;  /* 0x0000f500ff3d7b82 */ /* 0x000ea20000000800 */
[----:B------:R-:W-:Y:S01]  /*1bc0*/  IMAD.SHL.U32 R53, R42, 0x40, RZ ;  /* 0x000000402a357824 */ /* 0x000fe200078e00ff */
[----:B------:R-:W-:Y:S01]  /*1bd0*/  LOP3.LUT R58, R58, 0x1c0, RZ, 0xc0, !PT ;  /* 0x000001c03a3a7812 */ /* 0x000fe200078ec0ff */
[----:B------:R-:W-:Y:S01]  /*1be0*/  IMAD.SHL.U32 R51, R28, 0x40, RZ ;  /* 0x000000401c337824 */ /* 0x000fe200078e00ff */
[C---:B---3--:R-:W-:Y:S01]  /*1bf0*/  ISETP.GE.AND P2, PT, R16.reuse, R63, PT ;  /* 0x0000003f1000720c */ /* 0x048fe20003f46270 */
[----:B------:R-:W-:Y:S01]  /*1c00*/  VIADD R76, R16, 0x20 ;  /* 0x00000020104c7836 */ /* 0x000fe20000000000 */
[----:B------:R-:W-:Y:S02]  /*1c10*/  SHF.R.U32.HI R62, RZ, 0x3, R58 ;  /* 0x00000003ff3e7819 */ /* 0x000fe4000001163a */
[----:B------:R-:W3:Y:S01]  /*1c20*/  @P0 LDC R3, c[0x0][0x42c] ;  /* 0x00010b00ff030b82 */ /* 0x000ee20000000800 */
[----:B------:R-:W-:Y:S02]  /*1c30*/  SEL R13, R63, RZ, P2 ;  /* 0x000000ff3f0d7207 */ /* 0x000fe40001000000 */
[----:B------:R-:W-:-:S02]  /*1c40*/  SHF.L.U64.HI R50, R28, 0x6, R29 ;  /* 0x000000061c327819 */ /* 0x000fc4000001021d */
[----:B------:R-:W-:Y:S02]  /*1c50*/  IADD3 R13, R16, R13, RZ ;  /* 0x0000000d100d7210 */ /* 0x000fe40007ffe0ff */
[----:B------:R-:W-:Y:S01]  /*1c60*/  P2R R72, PR, RZ, 0x4 ;  /* 0x00000004ff487803 */ /* 0x000fe20000000000 */
[----:B------:R-:W4:Y:S01]  /*1c70*/  @P0 LDC R7, c[0x0][0x430] ;  /* 0x00010c00ff070b82 */ /* 0x000f220000000800 */
[----:B------:R-:W-:Y:S01]  /*1c80*/  SHF.R.S32.HI R12, RZ, 0x1f, R13 ;  /* 0x0000001fff0c7819 */ /* 0x000fe2000001140d */
[----:B0-----:R-:W-:Y:S01]  /*1c90*/  IMAD.WIDE.U32 R10, R22, R44, R16 ;  /* 0x0000002c160a7225 */ /* 0x001fe200078e0010 */
[C---:B------:R-:W-:Y:S02]  /*1ca0*/  SHF.L.U64.HI R54, R44.reuse, 0x6, R45 ;  /* 0x000000062c367819 */ /* 0x040fe4000001022d */
[----:B------:R-:W-:Y:S01]  /*1cb0*/  SHF.L.U32 R63, R63, 0x1, RZ ;  /* 0x000000013f3f7819 */ /* 0x000fe200000006ff */
[----:B------:R-:W-:Y:S02]  /*1cc0*/  IMAD.SHL.U32 R55, R44, 0x40, RZ ;  /* 0x000000402c377824 */ /* 0x000fe400078e00ff */
[----:B------:R-:W0:Y:S01]  /*1cd0*/  LDC R60, c[0x0][0x2e4] ;  /* 0x0000b900ff3c7b82 */ /* 0x000e220000000800 */
[----:B-1----:R-:W-:-:S05]  /*1ce0*/  SHF.R.U32.HI R26, RZ, 0x7, R26 ;  /* 0x00000007ff1a7819 */ /* 0x002fca000001161a */
[----:B------:R-:W-:Y:S02]  /*1cf0*/  VIADD R59, R26, 0x8 ;  /* 0x000000081a3b7836 */ /* 0x000fe40000000000 */
[----:B---3--:R-:W-:-:S04]  /*1d00*/  @P0 IMAD.HI.U32 R0, R186, R3, RZ ;  /* 0x00000003ba000227 */ /* 0x008fc800078e00ff */
[----:B------:R-:W-:Y:S01]  /*1d10*/  IMAD R3, R27, R29, R6 ;  /* 0x0000001d1b037224 */ /* 0x000fe200078e0206 */
[----:B----4-:R-:W-:Y:S02]  /*1d20*/  @P0 SHF.R.U32.HI R186, RZ, R7, R0 ;  /* 0x00000007ffba0219 */ /* 0x010fe40000011600 */
[----:B------:R-:W-:Y:S02]  /*1d30*/  ISETP.NE.U32.AND P0, PT, RZ, UR6, PT ;  /* 0x00000006ff007c0c */ /* 0x000fe4000bf05070 */
[----:B------:R-:W-:Y:S02]  /*1d40*/  SHF.R.S32.HI R0, RZ, 0x1f, R186 ;  /* 0x0000001fff007819 */ /* 0x000fe400000114ba */
[----:B------:R-:W-:Y:S01]  /*1d50*/  ISETP.NE.AND.EX P0, PT, RZ, UR7, PT, P0 ;  /* 0x00000007ff007c0c */ /* 0x000fe2000bf05300 */
[----:B------:R-:W-:Y:S01]  /*1d60*/  ULDC.64 UR6, c[0x0][0x320] ;  /* 0x0000c80000067ab9 */ /* 0x000fe20000000a00 */
[----:B------:R-:W-:Y:S01]  /*1d70*/  IADD3 R5, R5, R3, RZ ;  /* 0x0000000305057210 */ /* 0x000fe20007ffe0ff */
[----:B------:R-:W-:-:S02]  /*1d80*/  IMAD R7, R0, UR6, RZ ;  /* 0x0000000600077c24 */ /* 0x000fc4000f8e02ff */
[----:B------:R-:W-:Y:S02]  /*1d90*/  IMAD R3, R0, UR4, RZ ;  /* 0x0000000400037c24 */ /* 0x000fe4000f8e02ff */
[C---:B------:R-:W-:Y:S02]  /*1da0*/  IMAD R9, R186.reuse, UR7, R7 ;  /* 0x00000007ba097c24 */ /* 0x040fe4000f8e0207 */
[----:B------:R-:W-:-:S04]  /*1db0*/  IMAD.WIDE.U32 R6, R186, UR6, R16 ;  /* 0x00000006ba067c25 */ /* 0x000fc8000f8e0010 */
[C---:B------:R-:W-:Y:S02]  /*1dc0*/  IMAD R3, R186.reuse, UR5, R3 ;  /* 0x00000005ba037c24 */ /* 0x040fe4000f8e0203 */
[----:B------:R-:W-:Y:S01]  /*1dd0*/  IMAD.WIDE.U32 R4, R186, UR4, R4 ;  /* 0x00000004ba047c25 */ /* 0x000fe2000f8e0004 */
[----:B------:R-:W-:-:S03]  /*1de0*/  ULDC.64 UR4, c[0x0][0x300] ;  /* 0x0000c00000047ab9 */ /* 0x000fc60000000a00 */
[----:B------:R-:W-:Y:S02]  /*1df0*/  IMAD.IADD R7, R7, 0x1, R9 ;  /* 0x0000000107077824 */ /* 0x000fe400078e0209 */
[----:B------:R-:W-:Y:S01]  /*1e00*/  IMAD.IADD R5, R5, 0x1, R3 ;  /* 0x0000000105057824 */ /* 0x000fe200078e0203 */
[----:B------:R-:W-:Y:S02]  /*1e10*/  SHF.R.S32.HI R0, RZ, 0x1f, R25 ;  /* 0x0000001fff007819 */ /* 0x000fe40000011419 */
[----:B------:R-:W-:Y:S02]  /*1e20*/  SEL R9, R25, RZ, !P0 ;  /* 0x000000ff19097207 */ /* 0x000fe40004000000 */
[----:B------:R-:W-:-:S03]  /*1e30*/  SEL R0, R0, RZ, !P0 ;  /* 0x000000ff00007207 */ /* 0x000fc60004000000 */
[----:B------:R-:W-:-:S04]  /*1e40*/  IMAD.WIDE.U32 R40, R9, UR4, R4 ;  /* 0x0000000409287c25 */ /* 0x000fc8000f8e0004 */
[----:B------:R-:W-:Y:S02]  /*1e50*/  IMAD R8, R0, UR4, RZ ;  /* 0x0000000400087c24 */ /* 0x000fe4000f8e02ff */
[----:B------:R-:W-:Y:S02]  /*1e60*/  IMAD R4, R214, R28, RZ ;  /* 0x0000001cd6047224 */ /* 0x000fe400078e02ff */
[----:B------:R-:W-:Y:S01]  /*1e70*/  IMAD R3, R9, UR5, R8 ;  /* 0x0000000509037c24 */ /* 0x000fe2000f8e0208 */
[----:B------:R-:W-:Y:S01]  /*1e80*/  ULDC.64 UR4, c[0x0][0x328] ;  /* 0x0000ca0000047ab9 */ /* 0x000fe20000000a00 */
[----:B------:R-:W-:Y:S02]  /*1e90*/  IMAD R5, R22, R29, R4 ;  /* 0x0000001d16057224 */ /* 0x000fe400078e0204 */
[----:B------:R-:W-:Y:S01]  /*1ea0*/  IMAD R8, R0, UR4, RZ ;  /* 0x0000000400087c24 */ /* 0x000fe2000f8e02ff */
[----:B------:R-:W-:Y:S01]  /*1eb0*/  IADD3 R0, R41, R3, RZ ;  /* 0x0000000329007210 */ /* 0x000fe20007ffe0ff */
[----:B------:R-:W-:Y:S01]  /*1ec0*/  IMAD R4, R214, R42, RZ ;  /* 0x0000002ad6047224 */ /* 0x000fe200078e02ff */
[----:B------:R-:W-:Y:S01]  /*1ed0*/  IADD3 R3, P0, R40, R48, RZ ;  /* 0x0000003028037210 */ /* 0x000fe20007f1e0ff */
[----:B------:R-:W-:Y:S01]  /*1ee0*/  IMAD.WIDE.U32 R36, R9, UR4, R6 ;  /* 0x0000000409247c25 */ /* 0x000fe2000f8e0006 */
[----:B------:R-:W-:-:S02]  /*1ef0*/  ULDC UR4, c[0x0][0x2e4] ;  /* 0x0000b90000047ab9 */ /* 0x000fc40000000800 */
[----:B------:R-:W-:Y:S01]  /*1f00*/  IADD3.X R48, R0, R49, R5, P0, !PT ;  /* 0x0000003100307210 */ /* 0x000fe200007fe405 */
[----:B------:R-:W-:Y:S01]  /*1f10*/  IMAD R75, R9, UR5, R8 ;  /* 0x00000005094b7c24 */ /* 0x000fe2000f8e0208 */
[----:B------:R-:W-:Y:S01]  /*1f20*/  LEA.HI R49, R12, R13, RZ, 0x3 ;  /* 0x0000000d0c317211 */ /* 0x000fe200078f18ff */
[----:B------:R-:W-:Y:S01]  /*1f30*/  IMAD R21, R22, R43, R4 ;  /* 0x0000002b16157224 */ /* 0x000fe200078e0204 */
[----:B------:R-:W-:Y:S01]  /*1f40*/  ISETP.GE.AND P0, PT, R16, UR4, PT ;  /* 0x0000000410007c0c */ /* 0x000fe2000bf06270 */
[-C--:B------:R-:W-:Y:S01]  /*1f50*/  IMAD.WIDE.U32 R8, R22, R42.reuse, R16 ;  /* 0x0000002a16087225 */ /* 0x080fe200078e0010 */
[----:B------:R-:W-:Y:S02]  /*1f60*/  LOP3.LUT R69, R49, 0xfffffff8, RZ, 0xc0, !PT ;  /* 0xfffffff831457812 */ /* 0x000fe400078ec0ff */
[----:B------:R-:W-:Y:S01]  /*1f70*/  ISETP.GE.AND P1, PT, R76, UR4, PT ;  /* 0x000000044c007c0c */ /* 0x000fe2000bf26270 */
[----:B------:R-:W-:Y:S01]  /*1f80*/  IMAD.WIDE.U32 R4, R22, R42, R38 ;  /* 0x0000002a16047225 */ /* 0x000fe200078e0026 */
[----:B------:R-:W-:-:S02]  /*1f90*/  SHF.R.S32.HI R73, RZ, 0x1f, R69 ;  /* 0x0000001fff497819 */ /* 0x000fc40000011445 */
[----:B------:R-:W-:Y:S01]  /*1fa0*/  IADD3 R75, R37, R75, RZ ;  /* 0x0000004b254b7210 */ /* 0x000fe20007ffe0ff */
[----:B------:R-:W-:Y:S02]  /*1fb0*/  IMAD.IADD R9, R21, 0x1, R9 ;  /* 0x0000000115097824 */ /* 0x000fe400078e0209 */
[----:B------:R-:W-:Y:S01]  /*1fc0*/  IMAD.IADD R5, R5, 0x1, R21 ;  /* 0x0000000105057824 */ /* 0x000fe200078e0215 */
[----:B-----5:R-:W-:Y:S01]  /*1fd0*/  SHF.R.S32.HI R21, RZ, 0x1f, R33 ;  /* 0x0000001fff157819 */ /* 0x020fe20000011421 */
[----:B------:R-:W-:-:S04]  /*1fe0*/  IMAD.WIDE.U32 R34, R33, R42, R8 ;  /* 0x0000002a21227225 */ /* 0x000fc800078e0008 */
[-C--:B------:R-:W-:Y:S02]  /*1ff0*/  IMAD R14, R21, R42.reuse, RZ ;  /* 0x0000002a150e7224 */ /* 0x080fe400078e02ff */
[----:B------:R-:W-:Y:S01]  /*2000*/  IMAD.WIDE.U32 R30, R33, R42, R4 ;  /* 0x0000002a211e7225 */ /* 0x000fe200078e0004 */
[----:B------:R-:W-:-:S03]  /*2010*/  LOP3.LUT R5, R58, 0x18, R16, 0xf8, !PT ;  /* 0x000000183a057812 */ /* 0x000fc600078ef810 */
[----:B------:R-:W-:Y:S01]  /*2020*/  IMAD R13, R33, R43, R14 ;  /* 0x0000002b210d7224 */ /* 0x000fe200078e020e */
[----:B------:R-:W-:Y:S01]  /*2030*/  LOP3.LUT R64, R5, R62, RZ, 0x3c, !PT ;  /* 0x0000003e05407212 */ /* 0x000fe200078e3cff */
[----:B------:R-:W1:Y:S01]  /*2040*/  LDC.64 R42, c[0x0][0x2d8] ;  /* 0x0000b600ff2a7b82 */ /* 0x000e620000000a00 */
[-C--:B------:R-:W-:Y:S01]  /*2050*/  IMAD R6, R214, R44.reuse, RZ ;  /* 0x0000002cd6067224 */ /* 0x080fe200078e02ff */
[----:B------:R-:W-:Y:S01]  /*2060*/  LOP3.LUT R5, R58, 0x38, R49, 0xf8, !PT ;  /* 0x000000383a057812 */ /* 0x000fe200078ef831 */
[----:B------:R-:W-:Y:S02]  /*2070*/  IMAD R12, R21, R44, RZ ;  /* 0x0000002c150c7224 */ /* 0x000fe400078e02ff */
[C---:B------:R-:W-:Y:S01]  /*2080*/  IMAD R25, R22.reuse, R45, R6 ;  /* 0x0000002d16197224 */ /* 0x040fe200078e0206 */
[----:B------:R-:W-:Y:S01]  /*2090*/  LOP3.LUT R68, R5, R62, RZ, 0x3c, !PT ;  /* 0x0000003e05447212 */ /* 0x000fe200078e3cff */
[----:B------:R-:W-:-:S04]  /*20a0*/  IMAD.WIDE.U32 R6, R22, R44, R38 ;  /* 0x0000002c16067225 */ /* 0x000fc800078e0026 */
[----:B------:R-:W-:Y:S02]  /*20b0*/  IMAD.IADD R11, R25, 0x1, R11 ;  /* 0x00000001190b7824 */ /* 0x000fe400078e020b */
[----:B------:R-:W-:Y:S02]  /*20c0*/  IMAD.IADD R7, R7, 0x1, R25 ;  /* 0x0000000107077824 */ /* 0x000fe400078e0219 */
[C---:B------:R-:W-:Y:S02]  /*20d0*/  IMAD R71, R33.reuse, R45, R12 ;  /* 0x0000002d21477224 */ /* 0x040fe400078e020c */
[----:B------:R-:W-:-:S04]  /*20e0*/  IMAD.WIDE.U32 R28, R33, R44, R10 ;  /* 0x0000002c211c7225 */ /* 0x000fc800078e000a */
[----:B------:R-:W-:Y:S01]  /*20f0*/  IMAD.WIDE.U32 R20, R33, R44, R6 ;  /* 0x0000002c21147225 */ /* 0x000fe200078e0006 */
[----:B------:R-:W-:Y:S02]  /*2100*/  IADD3 R44, P2, R22, R27, RZ ;  /* 0x0000001b162c7210 */ /* 0x000fe40007f5e0ff */
[----:B------:R-:W-:Y:S01]  /*2110*/  IADD3 R67, R71, R29, RZ ;  /* 0x0000001d47437210 */ /* 0x000fe20007ffe0ff */
[----:B------:R-:W-:Y:S02]  /*2120*/  IMAD R64, R199, 0x200, R64 ;  /* 0x00000200c7407824 */ /* 0x000fe400078e0240 */
[----:B------:R-:W-:Y:S02]  /*2130*/  IMAD.X R45, R214, 0x1, R15, P2 ;  /* 0x00000001d62d7824 */ /* 0x000fe400010e060f */
[----:B------:R-:W-:Y:S02]  /*2140*/  IMAD.IADD R65, R13, 0x1, R35 ;  /* 0x000000010d417824 */ /* 0x000fe400078e0223 */
[----:B------:R-:W-:-:S02]  /*2150*/  IMAD.IADD R66, R31, 0x1, R13 ;  /* 0x000000011f427824 */ /* 0x000fc400078e020d */
[----:B------:R-:W-:Y:S02]  /*2160*/  IMAD.IADD R71, R21, 0x1, R71 ;  /* 0x0000000115477824 */ /* 0x000fe400078e0247 */
[----:B0-2---:R-:W-:-:S07]  /*2170*/  IMAD R68, R199, 0x200, R68 ;  /* 0x00000200c7447824 */ /* 0x005fce00078e0244 */
.L_x_3650:
[----:B------:R-:W-:Y:S01]  /*2180*/  VIADD R47, R47, 0xffffffff ;  /* 0xffffffff2f2f7836 */ /* 0x000fe20000000000 */
[----:B------:R-:W-:Y:S01]  /*2190*/  ISETP.GE.AND P3, PT, R61, 0x1, PT ;  /* 0x000000013d00780c */ /* 0x000fe20003f66270 */
[----:B--2---:R-:W-:Y:S01]  /*21a0*/  IMAD.SHL.U32 R25, R23, 0x1000, RZ ;  /* 0x0000100017197824 */ /* 0x004fe200078e00ff */
        /* <DEDUP_REMOVED lines=8> */
[----:B-1----:R-:W-:Y:S01]  /*2230*/  LEA R12, P4, R4, R42, 0x1 ;  /* 0x0000002a040c7211 */ /* 0x002fe200078808ff */
        /* <DEDUP_REMOVED lines=22> */
[----:B------:R-:W-:Y:S01]  /*23a0*/  MOV R70, R20 ;  /* 0x0000001400467202 */ /* 0x000fe20000000f00 */
[----:B------:R-:W-:Y:S01]  /*23b0*/  IMAD R6, R54, R47, RZ ;  /* 0x0000002f36067224 */ /* 0x000fe200078e02ff */
[----:B------:R-:W-:Y:S01]  /*23c0*/  IADD3 R7, P3, R30, R4, RZ ;  /* 0x000000041e077210 */ /* 0x000fe20007f7e0ff */
[----:B------:R-:W-:Y:S01]  /*23d0*/  ULDC.64 UR4, c[0x0][0x3c8] ;  /* 0x0000f20000047ab9 */ /* 0x000fe20000000a00 */
[----:B------:R-:W-:Y:S01]  /*23e0*/  ULDC.64 UR6, c[0x0][0x3e0] ;  /* 0x0000f80000067ab9 */ /* 0x000fe20000000a00 */
[-C--:B------:R-:W-:Y:S02]  /*23f0*/  IMAD R9, R56, R55.reuse, R6 ;  /* 0x0000003738097224 */ /* 0x080fe400078e0206 */
        /* <DEDUP_REMOVED lines=16> */
.L_x_3625:
[----:B------:R-:W-:Y:S05]  /*2500*/  BSYNC B1 ;  /* 0x0000000000017941 */ /* 0x000fea0003800000 */
.L_x_3624:
        /* <DEDUP_REMOVED lines=15> */
.L_x_3626:
[----:B------:R-:W-:Y:S01]  /*2600*/  LEA R70, R23, R2, 0x3 ;  /* 0x0000000217467211 */ /* 0x000fe200078e18ff */
[----:B------:R-:W-:Y:S01]  /*2610*/  BSSY B1, `(.L_x_3627) ;  /* 0x0000004000017945 */ /* 0x000fe20003800000 */
[----:B------:R-:W-:-:S04]  /*2620*/  SHF.L.U32 R77, R189, 0x1f, RZ ;  /* 0x0000001fbd4d7819 */ /* 0x000fc800000006ff */
[----:B------:R-:W0:Y:S02]  /*2630*/  SYNCS.PHASECHK.TRANS64.TRYWAIT P5, [R70+URZ+0x28c90], R77 ;  /* 0x028c904d460075a7 */ /* 0x000e2400080a017f */
[----:B0-----:R-:W-:Y:S05]  /*2640*/  @!P5 BRA `(.L_x_3628) ;  /* 0x0000015800a4d947 */ /* 0x001fea0003800000 */
.L_x_3861:
[----:B------:R-:W-:Y:S05]  /*2650*/  BSYNC B1 ;  /* 0x0000000000017941 */ /* 0x000fea0003800000 */
.L_x_3627:
        /* <DEDUP_REMOVED lines=16> */
[-C--:B------:R-:W-:Y:S01]  /*2760*/  FMUL.FTZ R74, R6, R27.reuse ;  /* 0x0000001b064a7220 */ /* 0x080fe20000410000 */
[--C-:B------:R-:W-:Y:S02]  /*2770*/  HADD2.F32 R15, -RZ, R7.reuse.H1_H1 ;  /* 0x30000007ff0f7230 */ /* 0x100fe40000004100 */
[----:B------:R-:W-:Y:S01]  /*2780*/  FMUL.FTZ R27, R5, R27 ;  /* 0x0000001b051b7220 */ /* 0x000fe20000410000 */
[----:B------:R-:W-:Y:S02]  /*2790*/  HADD2.F32 R24, -RZ, R24.H0_H0 ;  /* 0x20000018ff187230 */ /* 0x000fe40000004100 */
[----:B------:R-:W-:Y:S02]  /*27a0*/  HADD2.F32 R7, -RZ, R7.H0_H0 ;  /* 0x20000007ff077230 */ /* 0x000fe40000004100 */
[----:B------:R-:W-:Y:S01]  /*27b0*/  FMUL.FTZ R78, R15, R56 ;  /* 0x000000380f4e7220 */ /* 0x000fe20000410000 */
[----:B------:R-:W-:-:S02]  /*27c0*/  HADD2.F32 R26, -RZ, R26.H0_H0 ;  /* 0x2000001aff1a7230 */ /* 0x000fc40000004100 */
[-C--:B------:R-:W-:Y:S01]  /*27d0*/  FFMA.FTZ R74, R5, R24.reuse, -R74 ;  /* 0x00000018054a7223 */ /* 0x080fe2000001084a */
[----:B------:R-:W-:Y:S01]  /*27e0*/  FFMA.FTZ R81, R6, R24, R27 ;  /* 0x0000001806517223 */ /* 0x000fe2000001001b */
[C---:B------:R-:W-:Y:S01]  /*27f0*/  FMUL.FTZ R56, R7.reuse, R56 ;  /* 0x0000003807387220 */ /* 0x040fe20000410000 */
[--C-:B------:R-:W-:Y:S02]  /*2800*/  HADD2.F32 R24, -RZ, R83.reuse.H0_H0 ;  /* 0x20000053ff187230 */ /* 0x100fe40000004100 */
[-C--:B------:R-:W-:Y:S01]  /*2810*/  FFMA.FTZ R78, R7, R26.reuse, -R78 ;  /* 0x0000001a074e7223 */ /* 0x080fe2000001084e */
[----:B------:R-:W-:Y:S02]  /*2820*/  HADD2.F32 R27, -RZ, R83.H1_H1 ;  /* 0x30000053ff1b7230 */ /* 0x000fe40000004100 */
[----:B------:R-:W-:Y:S01]  /*2830*/  FFMA.FTZ R85, R15, R26, R56 ;  /* 0x0000001a0f557223 */ /* 0x000fe20000010038 */
[----:B------:R-:W-:Y:S02]  /*2840*/  HADD2.F32 R5, -RZ, R4.H1_H1 ;  /* 0x30000004ff057230 */ /* 0x000fe40000004100 */
[----:B------:R-:W-:-:S02]  /*2850*/  HADD2.F32 R6, -RZ, R14.H1_H1 ;  /* 0x3000000eff067230 */ /* 0x000fc40000004100 */
[----:B------:R-:W-:Y:S02]  /*2860*/  HADD2.F32 R4, -RZ, R4.H0_H0 ;  /* 0x20000004ff047230 */ /* 0x000fe40000004100 */
[----:B------:R-:W-:Y:S02]  /*2870*/  HADD2.F32 R14, -RZ, R14.H0_H0 ;  /* 0x2000000eff0e7230 */ /* 0x000fe40000004100 */
[-C--:B------:R-:W-:Y:S01]  /*2880*/  FMUL.FTZ R83, R6, R27.reuse ;  /* 0x0000001b06537220 */ /* 0x080fe20000410000 */
[--C-:B------:R-:W-:Y:S02]  /*2890*/  HADD2.F32 R7, -RZ, R79.reuse.H0_H0 ;  /* 0x2000004fff077230 */ /* 0x100fe40000004100 */
[----:B------:R-:W-:Y:S02]  /*28a0*/  HADD2.F32 R15, -RZ, R79.H1_H1 ;  /* 0x3000004fff0f7230 */ /* 0x000fe40000004100 */
[-C--:B------:R-:W-:Y:S01]  /*28b0*/  FMUL.FTZ R79, R5, R24.reuse ;  /* 0x00000018054f7220 */ /* 0x080fe20000410000 */
[----:B------:R-:W-:Y:S01]  /*28c0*/  FMUL.FTZ R24, R4, R24 ;  /* 0x0000001804187220 */ /* 0x000fe20000410000 */
[----:B------:R-:W-:-:S02]  /*28d0*/  FMUL.FTZ R27, R14, R27 ;  /* 0x0000001b0e1b7220 */ /* 0x000fc40000410000 */
[-C--:B------:R-:W-:Y:S01]  /*28e0*/  FFMA.FTZ R79, R4, R7.reuse, -R79 ;  /* 0x00000007044f7223 */ /* 0x080fe2000001084f */
[----:B------:R-:W-:Y:S01]  /*28f0*/  FFMA.FTZ R24, R5, R7, R24 ;  /* 0x0000000705187223 */ /* 0x000fe20000010018 */
[-C--:B------:R-:W-:Y:S01]  /*2900*/  FFMA.FTZ R83, R14, R15.reuse, -R83 ;  /* 0x0000000f0e537223 */ /* 0x080fe20000010853 */
[----:B------:R-:W-:Y:S01]  /*2910*/  FFMA.FTZ R6, R6, R15, R27 ;  /* 0x0000000f06067223 */ /* 0x000fe2000001001b */
[----:B------:R-:W-:Y:S02]  /*2920*/  F2FP.F16.F32.PACK_AB R5, R81, R74 ;  /* 0x0000004a5105723e */ /* 0x000fe400000000ff */
[----:B------:R-:W-:Y:S02]  /*2930*/  F2FP.F16.F32.PACK_AB R7, R85, R78 ;  /* 0x0000004e5507723e */ /* 0x000fe400000000ff */
[----:B------:R-:W-:Y:S02]  /*2940*/  F2FP.F16.F32.PACK_AB R4, R24, R79 ;  /* 0x0000004f1804723e */ /* 0x000fe400000000ff */
[----:B------:R-:W-:-:S07]  /*2950*/  F2FP.F16.F32.PACK_AB R6, R6, R83 ;  /* 0x000000530606723e */ /* 0x000fce00000000ff */
.L_x_3633:
[----:B------:R-:W-:Y:S05]  /*2960*/  BSYNC B2 ;  /* 0x0000000000027941 */ /* 0x000fea0003800000 */
.L_x_3632:
[----:B--2---:R1:W-:Y:S02]  /*2970*/  STG.E.128 desc[UR40][R12.64], R4 ;  /* 0x000000040c007986 */ /* 0x0043e4000c101d28 */
.L_x_3631:
[----:B------:R-:W-:Y:S05]  /*2980*/  BSYNC B1 ;  /* 0x0000000000017941 */ /* 0x000fea0003800000 */
.L_x_3630:
        /* <DEDUP_REMOVED lines=52> */
.L_x_3635:
[----:B------:R-:W-:Y:S05]  /*2cd0*/  BSYNC B1 ;  /* 0x0000000000017941 */ /* 0x000fea0003800000 */
.L_x_3634:
[----:B-1----:R1:W-:Y:S01]  /*2ce0*/  STG.E.128 desc[UR40][R12.64+0x40], R4 ;  /* 0x000040040c007986 */ /* 0x0023e2000c101d28 */
[----:B------:R-:W-:Y:S05]  /*2cf0*/  BRA `(.L_x_3629) ;  /* 0x0000000c000c7947 */ /* 0x000fea0003800000 */
.L_x_3623:
[----:B------:R-:W-:Y:S01]  /*2d00*/  IMAD R57, R47, -0x40, R32 ;  /* 0xffffffc02f397824 */ /* 0x000fe200078e0220 */
[----:B------:R-:W-:-:S04]  /*2d10*/  ISETP.GE.AND P4, PT, R16, R61, PT ;  /* 0x0000003d1000720c */ /* 0x000fc80003f86270 */
[----:B------:R-:W-:-:S04]  /*2d20*/  VIMNMX R57, R57, 0x40, PT ;  /* 0x0000004039397848 */ /* 0x000fc80003fe0100 */
[----:B------:R-:W-:-:S13]  /*2d30*/  ISETP.GE.OR P3, PT, R22, R57, P4 ;  /* 0x000000391600720c */ /* 0x000fda0002766670 */
[----:B------:R-:W0:Y:S01]  /*2d40*/  @!P3 LDC.64 R12, c[0x0][0x3c8] ;  /* 0x0000f200ff0cbb82 */ /* 0x000e220000000a00 */
[----:B------:R-:W-:Y:S01]  /*2d50*/  @!P3 IADD3 R6, P5, R34, R4, RZ ;  /* 0x000000042206b210 */ /* 0x000fe20007fbe0ff */
[----:B------:R-:W-:Y:S01]  /*2d60*/  @!P3 IMAD R4, R54, R47, RZ ;  /* 0x0000002f3604b224 */ /* 0x000fe200078e02ff */
[----:B------:R-:W-:-:S03]  /*2d70*/  @!P3 MOV R5, R67 ;  /* 0x000000430005b202 */ /* 0x000fc60000000f00 */
[-C--:B------:R-:W-:Y:S02]  /*2d80*/  @!P3 IMAD R11, R56, R55.reuse, R4 ;  /* 0x00000037380bb224 */ /* 0x080fe400078e0204 */
[----:B------:R-:W1:Y:S01]  /*2d90*/  @!P3 LDC.64 R26, c[0x0][0x3e0] ;  /* 0x0000f800ff1abb82 */ /* 0x000e620000000a00 */
[----:B------:R-:W-:Y:S02]  /*2da0*/  @!P3 IMAD.MOV.U32 R4, RZ, RZ, R28 ;  /* 0x000000ffff04b224 */ /* 0x000fe400078e001c */
[----:B------:R-:W-:Y:S02]  /*2db0*/  @!P3 IMAD.X R7, R74, 0x1, R65, P5 ;  /* 0x000000014a07b824 */ /* 0x000fe400028e0641 */
        /* <DEDUP_REMOVED lines=29> */
.L_x_3636:
[----:B------:R-:W-:Y:S01]  /*2f90*/  IMAD R70, R23, 0x8, R2 ;  /* 0x0000000817467824 */ /* 0x000fe200078e0202 */
[----:B------:R-:W-:Y:S01]  /*2fa0*/  SHF.L.U32 R77, R189, 0x1f, RZ ;  /* 0x0000001fbd4d7819 */ /* 0x000fe200000006ff */
[----:B------:R-:W-:Y:S03]  /*2fb0*/  BSSY B1, `(.L_x_3637) ;  /* 0x0000003000017945 */ /* 0x000fe60003800000 */
[----:B------:R-:W0:Y:S02]  /*2fc0*/  SYNCS.PHASECHK.TRANS64.TRYWAIT P5, [R70+URZ+0x28c90], R77 ;  /* 0x028c904d460075a7 */ /* 0x000e2400080a017f */
[----:B0-----:R-:W-:Y:S05]  /*2fd0*/  @!P5 BRA `(.L_x_3638) ;  /* 0x000001500054d947 */ /* 0x001fea0003800000 */
.L_x_3862:
[----:B------:R-:W-:Y:S05]  /*2fe0*/  BSYNC B1 ;  /* 0x0000000000017941 */ /* 0x000fea0003800000 */
.L_x_3637:
[----:B------:R-:W-:Y:S01]  /*2ff0*/  ISETP.GE.OR P5, PT, R22, R57, P0 ;  /* 0x000000391600720c */ /* 0x000fe200007a6670 */
[----:B------:R-:W-:Y:S01]  /*3000*/  ULDC.64 UR4, c[0x0][0x2f0] ;  /* 0x0000bc0000047ab9 */ /* 0x000fe20000000a00 */
[----:B------:R-:W-:Y:S02]  /*3010*/  IMAD.MOV.U32 R78, RZ, RZ, R14 ;  /* 0x000000ffff4e7224 */ /* 0x000fe400078e000e */
[----:B------:R-:W-:Y:S02]  /*3020*/  IMAD R13, R214, UR4, RZ ;  /* 0x00000004d60d7c24 */ /* 0x000fe4000f8e02ff */
[----:B------:R-:W-:-:S04]  /*3030*/  IMAD.WIDE.U32 R78, R22, UR4, R78 ;  /* 0x00000004164e7c25 */ /* 0x000fc8000f8e004e */
[----:B------:R-:W-:-:S03]  /*3040*/  IMAD R13, R22, UR5, R13 ;  /* 0x00000005160d7c24 */ /* 0x000fc6000f8e020d */
[----:B------:R-:W-:Y:S05]  /*3050*/  @P5 BRA `(.L_x_3629) ;  /* 0x0000000800345947 */ /* 0x000fea0003800000 */
[----:B------:R-:W-:Y:S01]  /*3060*/  IADD3 R93, R13, R79, RZ ;  /* 0x0000004f0d5d7210 */ /* 0x000fe20007ffe0ff */
[----:B------:R-:W-:Y:S01]  /*3070*/  IMAD.IADD R12, R60, 0x1, -R63 ;  /* 0x000000013c0c7824 */ /* 0x000fe200078e0a3f */
[----:B------:R-:W-:Y:S01]  /*3080*/  IADD3 R56, P5, P6, R40, R78, R69 ;  /* 0x0000004e28387210 */ /* 0x000fe20007ebe045 */
[----:B------:R-:W-:Y:S03]  /*3090*/  BSSY B1, `(.L_x_3639) ;  /* 0x0000067000017945 */ /* 0x000fe60003800000 */
[----:B------:R-:W-:Y:S02]  /*30a0*/  IADD3.X R74, R0, R93, R73, P5, P6 ;  /* 0x0000005d004a7210 */ /* 0x000fe40002fec449 */
[----:B------:R-:W-:Y:S02]  /*30b0*/  ISETP.NE.AND P6, PT, R72, RZ, PT ;  /* 0x000000ff4800720c */ /* 0x000fe40003fc5270 */
[----:B------:R-:W-:-:S02]  /*30c0*/  LEA R80, P5, R56, R42, 0x1 ;  /* 0x0000002a38507211 */ /* 0x000fc400078a08ff */
[----:B------:R-:W-:Y:S02]  /*30d0*/  SEL R12, R63, R12, !P6 ;  /* 0x0000000c3f0c7207 */ /* 0x000fe40007000000 */
        /* <DEDUP_REMOVED lines=12> */
[----:B------:R-:W-:Y:S01]  /*31a0*/  IMAD R25, R25, 0x2, R2 ;  /* 0x0000000219197824 */ /* 0x000fe200078e0202 */
[----:B------:R-:W1:Y:S05]  /*31b0*/  LDS.128 R12, [R13+0x22400] ;  /* 0x022400000d0c7984 */ /* 0x000e6a0000000c00 */
        /* <DEDUP_REMOVED lines=16> */
[CC--:B------:R-:W-:Y:S01]  /*32c0*/  FMUL.FTZ R74, R4.reuse, R7.reuse ;  /* 0x00000007044a7220 */ /* 0x0c0fe20000410000 */
[----:B------:R-:W-:Y:S02]  /*32d0*/  HADD2.F32 R6, -RZ, R82.H1_H1 ;  /* 0x30000052ff067230 */ /* 0x000fe40000004100 */
[-C--:B------:R-:W-:Y:S01]  /*32e0*/  FMUL.FTZ R82, R25, R10.reuse ;  /* 0x0000000a19527220 */ /* 0x080fe20000410000 */
[----:B------:R-:W-:Y:S02]  /*32f0*/  HADD2.F32 R8, -RZ, R56.H0_H0 ;  /* 0x20000038ff087230 */ /* 0x000fe40000004100 */
[----:B------:R-:W-:Y:S01]  /*3300*/  FMUL.FTZ R9, R5, R7 ;  /* 0x0000000705097220 */ /* 0x000fe20000410000 */
[----:B------:R-:W-:Y:S01]  /*3310*/  FMUL.FTZ R10, R13, R10 ;  /* 0x0000000a0d0a7220 */ /* 0x000fe20000410000 */
[-C--:B------:R-:W-:Y:S01]  /*3320*/  FFMA.FTZ R74, R5, R6.reuse, R74 ;  /* 0x00000006054a7223 */ /* 0x080fe2000001004a */
[--C-:B------:R-:W-:Y:S02]  /*3330*/  HADD2.F32 R5, -RZ, R27.reuse.H0_H0 ;  /* 0x2000001bff057230 */ /* 0x100fe40000004100 */
[----:B------:R-:W-:Y:S01]  /*3340*/  FFMA.FTZ R56, R4, R6, -R9 ;  /* 0x0000000604387223 */ /* 0x000fe20000010809 */
[----:B------:R-:W-:Y:S01]  /*3350*/  FFMA.FTZ R25, R25, R8, R10 ;  /* 0x0000000819197223 */ /* 0x000fe2000001000a */
[----:B------:R-:W-:-:S02]  /*3360*/  HADD2.F32 R27, -RZ, R27.H1_H1 ;  /* 0x3000001bff1b7230 */ /* 0x000fc40000004100 */
[----:B------:R-:W-:Y:S01]  /*3370*/  FFMA.FTZ R85, R13, R8, -R82 ;  /* 0x000000080d557223 */ /* 0x000fe20000010852 */
[----:B------:R-:W-:Y:S02]  /*3380*/  HADD2.F32 R4, -RZ, R15.H0_H0 ;  /* 0x2000000fff047230 */ /* 0x000fe40000004100 */
[----:B------:R-:W-:Y:S01]  /*3390*/  HADD2.F32 R10, -RZ, R11.H0_H0 ;  /* 0x2000000bff0a7230 */ /* 0x000fe20000004100 */
[----:B------:R-:W-:Y:S01]  /*33a0*/  F2FP.F16.F32.PACK_AB R25, R25, R74 ;  /* 0x0000004a1919723e */ /* 0x000fe200000000ff */
[--C-:B------:R-:W-:Y:S01]  /*33b0*/  HADD2.F32 R7, -RZ, R86.reuse.H0_H0 ;  /* 0x20000056ff077230 */ /* 0x100fe20000004100 */
[----:B------:R-:W-:Y:S01]  /*33c0*/  F2FP.F16.F32.PACK_AB R56, R85, R56 ;  /* 0x000000385538723e */ /* 0x000fe200000000ff */
[----:B------:R-:W-:Y:S02]  /*33d0*/  HADD2.F32 R15, -RZ, R15.H1_H1 ;  /* 0x3000000fff0f7230 */ /* 0x000fe40000004100 */
[----:B------:R-:W-:Y:S02]  /*33e0*/  HADD2.F32 R6, -RZ, R86.H1_H1 ;  /* 0x30000056ff067230 */ /* 0x000fe40000004100 */
[----:B------:R-:W-:Y:S01]  /*33f0*/  FMUL.FTZ R86, R27, R10 ;  /* 0x0000000a1b567220 */ /* 0x000fe20000410000 */
[----:B------:R-:W-:-:S02]  /*3400*/  HADD2.F32 R8, -RZ, R84.H0_H0 ;  /* 0x20000054ff087230 */ /* 0x000fc40000004100 */
[CC--:B------:R-:W-:Y:S01]  /*3410*/  FMUL.FTZ R84, R4.reuse, R7.reuse ;  /* 0x0000000704547220 */ /* 0x0c0fe20000410000 */
[----:B------:R-:W-:Y:S01]  /*3420*/  FMUL.FTZ R10, R15, R10 ;  /* 0x0000000a0f0a7220 */ /* 0x000fe20000410000 */
[C---:B------:R-:W-:Y:S01]  /*3430*/  FMUL.FTZ R9, R5.reuse, R7 ;  /* 0x0000000705097220 */ /* 0x040fe20000410000 */
[----:B------:R-:W-:Y:S02]  /*3440*/  HADD2.F32 R7, -RZ, R92.H0_H0 ;  /* 0x2000005cff077230 */ /* 0x000fe40000004100 */
[----:B------:R-:W-:Y:S01]  /*3450*/  FFMA.FTZ R84, R5, R6, R84 ;  /* 0x0000000605547223 */ /* 0x000fe20000010054 */
[-C--:B------:R-:W-:Y:S01]  /*3460*/  FFMA.FTZ R87, R15, R8.reuse, -R86 ;  /* 0x000000080f577223 */ /* 0x080fe20000010856 */
[----:B------:R-:W-:Y:S01]  /*3470*/  FFMA.FTZ R89, R27, R8, R10 ;  /* 0x000000081b597223 */ /* 0x000fe2000001000a */
[----:B------:R-:W-:Y:S01]  /*3480*/  FFMA.FTZ R82, R4, R6, -R9 ;  /* 0x0000000604527223 */ /* 0x000fe20000010809 */
[----:B------:R-:W-:Y:S02]  /*3490*/  HADD2.F32 R8, -RZ, R94.H1_H1 ;  /* 0x3000005eff087230 */ /* 0x000fe40000004100 */
[----:B------:R-:W-:-:S02]  /*34a0*/  HADD2.F32 R5, -RZ, R24.H0_H0 ;  /* 0x20000018ff057230 */ /* 0x000fc40000004100 */
[----:B------:R-:W-:Y:S01]  /*34b0*/  HADD2.F32 R9, -RZ, R90.H0_H0 ;  /* 0x2000005aff097230 */ /* 0x000fe20000004100 */
[----:B------:R-:W-:Y:S01]  /*34c0*/  F2FP.F16.F32.PACK_AB R82, R87, R82 ;  /* 0x000000525752723e */ /* 0x000fe200000000ff */
[----:B------:R-:W-:Y:S02]  /*34d0*/  HADD2.F32 R4, -RZ, R12.H0_H0 ;  /* 0x2000000cff047230 */ /* 0x000fe40000004100 */
[-C--:B------:R-:W-:Y:S01]  /*34e0*/  FMUL.FTZ R11, R5, R8.reuse ;  /* 0x00000008050b7220 */ /* 0x080fe20000410000 */
[----:B------:R-:W-:Y:S02]  /*34f0*/  HADD2.F32 R24, -RZ, R24.H1_H1 ;  /* 0x30000018ff187230 */ /* 0x000fe40000004100 */
[----:B------:R-:W-:Y:S02]  /*3500*/  HADD2.F32 R12, -RZ, R12.H1_H1 ;  /* 0x3000000cff0c7230 */ /* 0x000fe40000004100 */
[----:B------:R-:W-:Y:S01]  /*3510*/  FMUL.FTZ R8, R4, R8 ;  /* 0x0000000804087220 */ /* 0x000fe20000410000 */
[----:B------:R-:W-:-:S02]  /*3520*/  HADD2.F32 R6, -RZ, R95.H1_H1 ;  /* 0x3000005fff067230 */ /* 0x000fc40000004100 */
[-C--:B------:R-:W-:Y:S01]  /*3530*/  FMUL.FTZ R13, R24, R9.reuse ;  /* 0x00000009180d7220 */ /* 0x080fe20000410000 */
[C---:B------:R-:W-:Y:S02]  /*3540*/  FMUL.FTZ R9, R12.reuse, R9 ;  /* 0x000000090c097220 */ /* 0x040fe40000410000 */
[-C--:B------:R-:W-:Y:S01]  /*3550*/  FFMA.FTZ R10, R5, R6.reuse, R8 ;  /* 0x00000006050a7223 */ /* 0x080fe20000010008 */
[-C--:B------:R-:W-:Y:S01]  /*3560*/  FFMA.FTZ R12, R12, R7.reuse, -R13 ;  /* 0x000000070c0c7223 */ /* 0x080fe2000001080d */
[----:B------:R-:W-:Y:S01]  /*3570*/  FFMA.FTZ R11, R4, R6, -R11 ;  /* 0x00000006040b7223 */ /* 0x000fe2000001080b */
[----:B------:R-:W-:Y:S01]  /*3580*/  FFMA.FTZ R13, R24, R7, R9 ;  /* 0x00000007180d7223 */ /* 0x000fe20000010009 */
[----:B------:R-:W-:Y:S02]  /*3590*/  HADD2.F32 R5, -RZ, R26.H0_H0 ;  /* 0x2000001aff057230 */ /* 0x000fe40000004100 */
[----:B------:R-:W-:Y:S01]  /*35a0*/  HADD2.F32 R8, -RZ, R94.H0_H0 ;  /* 0x2000005eff087230 */ /* 0x000fe20000004100 */
[----:B------:R-:W-:Y:S01]  /*35b0*/  F2FP.F16.F32.PACK_AB R12, R12, R11 ;  /* 0x0000000b0c0c723e */ /* 0x000fe200000000ff */
[----:B------:R-:W-:Y:S01]  /*35c0*/  HADD2.F32 R9, -RZ, R88.H0_H0 ;  /* 0x20000058ff097230 */ /* 0x000fe20000004100 */
[----:B------:R-:W-:Y:S01]  /*35d0*/  F2FP.F16.F32.PACK_AB R24, R13, R10 ;  /* 0x0000000a0d18723e */ /* 0x000fe200000000ff */
[----:B------:R-:W-:-:S02]  /*35e0*/  HADD2.F32 R4, -RZ, R14.H0_H0 ;  /* 0x2000000eff047230 */ /* 0x000fc40000004100 */
[C---:B------:R-:W-:Y:S01]  /*35f0*/  FMUL.FTZ R15, R5.reuse, R8 ;  /* 0x00000008050f7220 */ /* 0x040fe20000410000 */
[----:B------:R-:W-:Y:S01]  /*3600*/  HADD2.F32 R26, -RZ, R26.H1_H1 ;  /* 0x3000001aff1a7230 */ /* 0x000fe20000004100 */
[----:B------:R-:W-:Y:S01]  /*3610*/  MOV R13, R56 ;  /* 0x00000038000d7202 */ /* 0x000fe20000000f00 */
[----:B------:R-:W-:Y:S02]  /*3620*/  HADD2.F32 R14, -RZ, R14.H1_H1 ;  /* 0x3000000eff0e7230 */ /* 0x000fe40000004100 */
[----:B------:R-:W-:Y:S01]  /*3630*/  FMUL.FTZ R8, R4, R8 ;  /* 0x0000000804087220 */ /* 0x000fe20000410000 */
[----:B------:R-:W-:Y:S02]  /*3640*/  HADD2.F32 R6, -RZ, R95.H0_H0 ;  /* 0x2000005fff067230 */ /* 0x000fe40000004100 */
[-C--:B------:R-:W-:Y:S01]  /*3650*/  FMUL.FTZ R27, R26, R9.reuse ;  /* 0x000000091a1b7220 */ /* 0x080fe20000410000 */
[----:B------:R-:W-:Y:S02]  /*3660*/  HADD2.F32 R7, -RZ, R91.H0_H0 ;  /* 0x2000005bff077230 */ /* 0x000fe40000004100 */
[----:B------:R-:W-:Y:S01]  /*3670*/  FMUL.FTZ R9, R14, R9 ;  /* 0x000000090e097220 */ /* 0x000fe20000410000 */
        /* <DEDUP_REMOVED lines=8> */
.L_x_3640:
[----:B------:R-:W-:Y:S05]  /*3700*/  BSYNC B1 ;  /* 0x0000000000017941 */ /* 0x000fea0003800000 */
.L_x_3639:
        /* <DEDUP_REMOVED lines=10> */
.L_x_3622:
[----:B------:R-:W-:-:S13]  /*37b0*/  ISETP.NE.AND P3, PT, R188, 0x3, PT ;  /* 0x00000003bc00780c */ /* 0x000fda0003f65270 */
[----:B------:R-:W-:Y:S05]  /*37c0*/  @!P3 BRA `(.L_x_3641) ;  /* 0x000000000004b947 */ /* 0x000fea0003800000 */
[----:B------:R-:W-:Y:S01]  /*37d0*/  BPT.TRAP 0x1 ;  /* 0x000000040000795c */ /* 0x000fe20000300000 */
.L_x_3641:
        /* <DEDUP_REMOVED lines=8> */
.L_x_3863:
[----:B------:R-:W-:Y:S05]  /*3860*/  BSYNC B1 ;  /* 0x0000000000017941 */ /* 0x000fea0003800000 */
.L_x_3642:
        /* <DEDUP_REMOVED lines=12> */
.L_x_3629:
[----:B------:R-:W-:Y:S05]  /*3930*/  BSYNC B0 ;  /* 0x0000000000007941 */ /* 0x000fea0003800000 */
.L_x_3621:
        /* <DEDUP_REMOVED lines=17> */
.L_x_3645:
[----:B------:R-:W-:Y:S05]  /*3a50*/  BSYNC B0 ;  /* 0x0000000000007941 */ /* 0x000fea0003800000 */
.L_x_3644:
[----:B------:R-:W4:Y:S01]  /*3a60*/  SYNCS.PHASECHK.TRANS64.TRYWAIT P5, [R70+URZ+0x28cb0], R77 ;  /* 0x028cb04d460075a7 */ /* 0x000f2200080a017f */
[----:B------:R-:W-:Y:S01]  /*3a70*/  BSSY B0, `(.L_x_3646) ;  /* 0x0000003000007945 */ /* 0x000fe20003800000 */
[----:B------:R-:W-:-:S03]  /*3a80*/  ISETP.GE.AND P3, PT, R22, R57, PT ;  /* 0x000000391600720c */ /* 0x000fc60003f66270 */
[----:B----4-:R-:W-:Y:S10]  /*3a90*/  @!P5 BRA `(.L_x_3647) ;  /* 0x0000014400ccd947 */ /* 0x010ff40003800000 */
.L_x_3864:
[----:B------:R-:W-:Y:S05]  /*3aa0*/  BSYNC B0 ;  /* 0x0000000000007941 */ /* 0x000fea0003800000 */
.L_x_3646:
[----:B------:R-:W-:Y:S04]  /*3ab0*/  BSSY B0, `(.L_x_3648) ;  /* 0x0000051000007945 */ /* 0x000fe80003800000 */
[----:B------:R-:W-:Y:S05]  /*3ac0*/  @P3 BRA `(.L_x_3649) ;  /* 0x00000004003c3947 */ /* 0x000fea0003800000 */
[----:B-1----:R-:W-:Y:S01]  /*3ad0*/  IMAD.WIDE R4, R47, 0x40, R44 ;  /* 0x000000402f047825 */ /* 0x002fe200078e022c */
[----:B------:R-:W-:Y:S01]  /*3ae0*/  ULDC.64 UR4, c[0x0][0x318] ;  /* 0x0000c60000047ab9 */ /* 0x000fe20000000a00 */
[----:B------:R-:W-:Y:S02]  /*3af0*/  MOV R74, R36 ;  /* 0x00000024004a7202 */ /* 0x000fe40000000f00 */
[----:B------:R-:W-:Y:S01]  /*3b00*/  IMAD R5, R5, UR4, RZ ;  /* 0x0000000405057c24 */ /* 0x000fe2000f8e02ff */
[----:B------:R-:W-:Y:S01]  /*3b10*/  LOP3.LUT P3, RZ, R191, 0x4, RZ, 0xc0, !PT ;  /* 0x00000004bfff7812 */ /* 0x000fe2000786c0ff */
[----:B------:R-:W-:Y:S01]  /*3b20*/  IMAD R9, R23, 0x8000, R64 ;  /* 0x0000800017097824 */ /* 0x000fe200078e0240 */
[----:B---3--:R-:W-:Y:S01]  /*3b30*/  IADD3 R12, R16, 0x80, RZ ;  /* 0x00000080100c7810 */ /* 0x008fe20007ffe0ff */
[----:B------:R-:W-:Y:S01]  /*3b40*/  IMAD.WIDE.U32 R6, R4, UR4, R74 ;  /* 0x0000000404067c25 */ /* 0x000fe2000f8e004a */
[----:B------:R-:W-:-:S03]  /*3b50*/  IADD3 R78, R16, 0x140, RZ ;  /* 0x00000140104e7810 */ /* 0x000fc60007ffe0ff */
[----:B------:R-:W-:Y:S01]  /*3b60*/  IMAD R5, R4, UR5, R5 ;  /* 0x0000000504057c24 */ /* 0x000fe2000f8e0205 */
[----:B------:R-:W-:Y:S01]  /*3b70*/  ULDC.64 UR4, c[0x0][0x308] ;  /* 0x0000c20000047ab9 */ /* 0x000fe20000000a00 */
[----:B------:R-:W-:Y:S01]  /*3b80*/  IADD3 R4, R16, 0x40, RZ ;  /* 0x0000004010047810 */ /* 0x000fe20007ffe0ff */
[----:B0---4-:R-:W-:Y:S01]  /*3b90*/  VIADD R77, R9, 0x20 ;  /* 0x00000020094d7836 */ /* 0x011fe20000000000 */
[----:B------:R-:W-:Y:S01]  /*3ba0*/  LEA R56, P5, R6, UR4, 0x1 ;  /* 0x0000000406387c11 */ /* 0x000fe2000f8a08ff */
[----:B------:R-:W-:Y:S01]  /*3bb0*/  IMAD.IADD R5, R7, 0x1, R5 ;  /* 0x0000000107057824 */ /* 0x000fe200078e0205 */
[----:B------:R-:W-:Y:S01]  /*3bc0*/  ULDC UR4, c[0x0][0x310] ;  /* 0x0000c40000047ab9 */ /* 0x000fe20000000800 */
[C---:B------:R-:W-:Y:S01]  /*3bd0*/  @P3 VIADD R77, R9.reuse, 0xffffffe0 ;  /* 0xffffffe0094d3836 */ /* 0x040fe20000000000 */
[----:B------:R-:W-:Y:S01]  /*3be0*/  ISETP.GE.AND P3, PT, R4, UR4, PT ;  /* 0x0000000404007c0c */ /* 0x000fe2000bf66270 */
[----:B------:R-:W-:Y:S01]  /*3bf0*/  IMAD R79, R9, 0x2, R2 ;  /* 0x00000002094f7824 */ /* 0x000fe200078e0202 */
[----:B------:R-:W-:Y:S01]  /*3c00*/  LEA.HI.X R57, R6, UR5, R5, 0x1, P5 ;  /* 0x0000000506397c11 */ /* 0x000fe2000a8f0c05 */
[C---:B------:R-:W-:Y:S01]  /*3c10*/  VIADD R13, R16.reuse, 0xc0 ;  /* 0x000000c0100d7836 */ /* 0x040fe20000000000 */
[C---:B------:R-:W-:Y:S01]  /*3c20*/  ISETP.GE.AND P5, PT, R16.reuse, UR4, PT ;  /* 0x0000000410007c0c */ /* 0x040fe2000bfa6270 */
[----:B------:R-:W-:-:S08]  /*3c30*/  VIADD R74, R16, 0x100 ;  /* 0x00000100104a7836 */ /* 0x000fd00000000000 */
[----:B------:R-:W0:Y:S04]  /*3c40*/  @!P3 LDS.128 R8, [R79+0x2400] ;  /* 0x002400004f08b984 */ /* 0x000e280000000c00 */
[----:B------:R-:W1:Y:S04]  /*3c50*/  @!P5 LDS.128 R4, [R79+0x400] ;  /* 0x000400004f04d984 */ /* 0x000e680000000c00 */
[----:B0-----:R-:W-:Y:S01]  /*3c60*/  @!P3 STG.E.128 desc[UR40][R56.64+0x80], R8 ;  /* 0x000080083800b986 */ /* 0x001fe2000c101d28 */
[----:B------:R-:W-:-:S03]  /*3c70*/  ISETP.GE.AND P3, PT, R13, UR4, PT ;  /* 0x000000040d007c0c */ /* 0x000fc6000bf66270 */
[----:B-1----:R-:W-:Y:S01]  /*3c80*/  @!P5 STG.E.128 desc[UR40][R56.64], R4 ;  /* 0x000000043800d986 */ /* 0x002fe2000c101d28 */
[----:B------:R-:W-:-:S09]  /*3c90*/  ISETP.GE.AND P5, PT, R12, UR4, PT ;  /* 0x000000040c007c0c */ /* 0x000fd2000bfa6270 */
[----:B--2---:R-:W0:Y:S04]  /*3ca0*/  @!P3 LDS.128 R24, [R79+0x6400] ;  /* 0x006400004f18b984 */ /* 0x004e280000000c00 */
        /* <DEDUP_REMOVED lines=11> */
[----:B------:R-:W-:Y:S01]  /*3d60*/  IMAD R78, R77, 0x2, R2 ;  /* 0x000000024d4e7824 */ /* 0x000fe200078e0202 */
[----:B------:R-:W-:Y:S01]  /*3d70*/  IADD3 R77, R16, 0xe0, RZ ;  /* 0x000000e0104d7810 */ /* 0x000fe20007ffe0ff */
[----:B-1----:R-:W-:Y:S01]  /*3d80*/  @!P5 STG.E.128 desc[UR40][R56.64+0x200], R4 ;  /* 0x000200043800d986 */ /* 0x002fe2000c101d28 */
[----:B------:R-:W-:-:S02]  /*3d90*/  ISETP.GE.AND P5, PT, R74, UR4, PT ;  /* 0x000000044a007c0c */ /* 0x000fc4000bfa6270 */
[----:B------:R-:W-:-:S07]  /*3da0*/  IADD3 R74, R16, 0x60, RZ ;  /* 0x00000060104a7810 */ /* 0x000fce0007ffe0ff */
[----:B------:R-:W0:Y:S04]  /*3db0*/  @!P3 LDS.128 R24, [R79+0xe400] ;  /* 0x00e400004f18b984 */ /* 0x000e280000000c00 */
[----:B------:R-:W1:Y:S04]  /*3dc0*/  @!P5 LDS.128 R12, [R79+0xc400] ;  /* 0x00c400004f0cd984 */ /* 0x000e680000000c00 */
[----:B0-----:R-:W-:Y:S01]  /*3dd0*/  @!P3 STG.E.128 desc[UR40][R56.64+0x380], R24 ;  /* 0x000380183800b986 */ /* 0x001fe2000c101d28 */
[----:B------:R-:W-:Y:S01]  /*3de0*/  ISETP.GE.AND P3, PT, R74, UR4, PT ;  /* 0x000000044a007c0c */ /* 0x000fe2000bf66270 */
[----:B------:R-:W-:-:S02]  /*3df0*/  VIADD R74, R16, 0xa0 ;  /* 0x000000a0104a7836 */ /* 0x000fc40000000000 */
        /* <DEDUP_REMOVED lines=28> */
.L_x_3649:
[----:B------:R-:W-:Y:S05]  /*3fc0*/  BSYNC B0 ;  /* 0x0000000000007941 */ /* 0x000fea0003800000 */
.L_x_3648:
[----:B------:R-:W-:Y:S01]  /*3fd0*/  @!PT LDS RZ, [RZ] ;  /* 0x00000000fffff984 */ /* 0x000fe20000000800 */
[----:B------:R-:W-:Y:S01]  /*3fe0*/  @!PT LDS RZ, [RZ] ;  /* 0x00000000fffff984 */ /* 0x000fe20000000800 */
[----:B------:R-:W-:Y:S01]  /*3ff0*/  @!PT LDS RZ, [RZ] ;  /* 0x00000000fffff984 */ /* 0x000fe20000000800 */
[----:B------:R-:W-:Y:S01]  /*4000*/  @!PT LDS RZ, [RZ] ;  /* 0x00000000fffff984 */ /* 0x000fe20000000800 */
[----:B------:R5:W-:Y:S06]  /*4010*/  MEMBAR.ALL.CTA ;  /* 0x0000000000007992 */ /* 0x000bec0000008000 */
[----:B-----5:R-:W5:Y:S01]  /*4020*/  FENCE.VIEW.ASYNC.S ;  /* 0x00000000000073c6 */ /* 0x020f620000000000 */
[----:B0---4-:R-:W-:Y:S01]  /*4030*/  @!P4 VIADD R70, R70, 0x28cc0 ;  /* 0x00028cc04646c836 */ /* 0x011fe20000000000 */
[----:B------:R-:W-:Y:S01]  /*4040*/  IADD3 R23, R23, 0x1, RZ ;  /* 0x0000000117177810 */ /* 0x000fe20007ffe0ff */
[----:B-----5:R0:W-:Y:S03]  /*4050*/  BAR.SYNC.DEFER_BLOCKING R59, 0x80 ;  /* 0x0002003b0000751d */ /* 0x0201e60000010000 */
        /* <DEDUP_REMOVED lines=8> */
.L_x_3616:
[----:B------:R-:W4:Y:S01]  /*40e0*/  LDL R4, [R1] ;  /* 0x0000000001047983 */ /* 0x000f220000100800 */
[----:B------:R-:W-:Y:S01]  /*40f0*/  BSSY B0, `(.L_x_3651) ;  /* 0x000004a000007945 */ /* 0x000fe20003800000 */
        /* <DEDUP_REMOVED lines=31> */
[----:B------:R-:W-:-:S02]  /*42f0*/  MOV R0, RZ ;  /* 0x000000ff00007202 */ /* 0x000fc40000000f00 */
        /* <DEDUP_REMOVED lines=30> */
[----:B--2---:R-:W-:Y:S01]  /*44e0*/  CS2R R24, SRZ ;  /* 0x0000000000187805 */ /* 0x004fe2000001ff00 */
[----:B------:R-:W-:Y:S01]  /*44f0*/  IMAD.MOV.U32 R174, RZ, RZ, RZ ;  /* 0x000000ffffae7224 */ /* 0x000fe200078e00ff */
[----:B------:R-:W-:Y:S01]  /*4500*/  MOV R31, RZ ;  /* 0x000000ff001f7202 */ /* 0x000fe20000000f00 */
[----:B------:R-:W-:Y:S01]  /*4510*/  IMAD.MOV.U32 R7, RZ, RZ, RZ ;  /* 0x000000ffff077224 */ /* 0x000fe200078e00ff */
[----:B------:R-:W-:Y:S01]  /*4520*/  MOV R27, RZ ;  /* 0x000000ff001b7202 */ /* 0x000fe20000000f00 */
[----:B------:R-:W-:-:S02]  /*4530*/  IMAD.MOV.U32 R176, RZ, RZ, RZ ;  /* 0x000000ffffb07224 */ /* 0x000fc400078e00ff */
[----:B------:R-:W-:Y:S01]  /*4540*/  IMAD.MOV.U32 R5, RZ, RZ, RZ ;  /* 0x000000ffff057224 */ /* 0x000fe200078e00ff */
[----:B----4-:R-:W-:Y:S01]  /*4550*/  ISETP.NE.AND P0, PT, R4, 0x1, PT ;  /* 0x000000010400780c */ /* 0x010fe20003f05270 */
[----:B------:R-:W-:-:S12]  /*4560*/  @P3 BRA `(.L_x_3652) ;  /* 0x0000000000083947 */ /* 0x000fd80003800000 */
[----:B------:R-:W0:Y:S02]  /*4570*/  FENCE.VIEW.ASYNC.G ;  /* 0x00000000000073c6 */ /* 0x000e240000000100 */
[----:B0-----:R-:W-:Y:S06]  /*4580*/  BAR.ARV 0xc, 0x120 ;  /* 0x0304800000007b1d */ /* 0x001fec0000002000 */
.L_x_3652:
[----:B------:R-:W-:Y:S05]  /*4590*/  BSYNC B0 ;  /* 0x0000000000007941 */ /* 0x000fea0003800000 */
.L_x_3651:
[----:B------:R-:W-:Y:S01]  /*45a0*/  BSSY B7, `(.L_x_3653) ;  /* 0x0000b19000077945 */ /* 0x000fe20003800000 */
[----:B------:R-:W-:Y:S01]  /*45b0*/  IMAD.MOV.U32 R175, RZ, RZ, RZ ;  /* 0x000000ffffaf7224 */ /* 0x000fe200078e00ff */
[----:B------:R-:W-:Y:S02]  /*45c0*/  MOV R177, RZ ;  /* 0x000000ff00b17202 */ /* 0x000fe40000000f00 */
[----:B------:R-:W-:Y:S05]  /*45d0*/  @!P0 BRA `(.L_x_3654) ;  /* 0x0000001800908947 */ /* 0x000fea0003800000 */
[----:B------:R-:W-:Y:S02]  /*45e0*/  ISETP.GE.AND P1, PT, R168, 0x1, PT ;  /* 0x00000001a800780c */ /* 0x000fe40003f26270 */
[----:B------:R-:W-:-:S11]  /*45f0*/  PLOP3.LUT P0, PT, PT, PT, PT, 0x80, 0x0 ;  /* 0x000000000000781c */ /* 0x000fd60003f0f070 */
[----:B------:R-:W-:Y:S05]  /*4600*/  @!P1 BRA `(.L_x_3655) ;  /* 0x000000b000489947 */ /* 0x000fea0003800000 */
[----:B------:R-:W0:Y:S01]  /*4610*/  SHFL.IDX PT, R0, R210, RZ, 0x1f ;  /* 0x00001fffd2007589 */ /* 0x000e2200000e0000 */
[----:B------:R-:W-:Y:S02]  /*4620*/  ISETP.NE.AND P0, PT, R188, 0x3, PT ;  /* 0x00000003bc00780c */ /* 0x000fe40003f05270 */
[----:B0-----:R-:W-:-:S04]  /*4630*/  LEA.HI R3, R0, R0, RZ, 0x1 ;  /* 0x0000000000037211 */ /* 0x001fc800078f08ff */
[----:B------:R-:W-:-:S05]  /*4640*/  LOP3.LUT R3, R3, 0x1fffe, RZ, 0xc0, !PT ;  /* 0x0001fffe03037812 */ /* 0x000fca00078ec0ff */
[----:B------:R-:W-:-:S04]  /*4650*/  IMAD.IADD R3, R0, 0x1, -R3 ;  /* 0x0000000100037824 */ /* 0x000fc800078e0a03 */
[----:B------:R-:W-:-:S05]  /*4660*/  IMAD R3, R3, 0x8000, R2 ;  /* 0x0000800003037824 */ /* 0x000fca00078e0202 */
[----:B------:R-:W-:-:S04]  /*4670*/  IADD3 R3, R3, 0x400, RZ ;  /* 0x0000040003037810 */ /* 0x000fc80007ffe0ff */
[----:B------:R-:W-:-:S04]  /*4680*/  SHF.R.U32.HI R3, RZ, 0x4, R3 ;  /* 0x00000004ff037819 */ /* 0x000fc80000011603 */
[----:B------:R-:W-:-:S04]  /*4690*/  LOP3.LUT R3, R3, 0x3fff, RZ, 0xc0, !PT ;  /* 0x00003fff03037812 */ /* 0x000fc800078ec0ff */
[----:B------:R-:W-:Y:S01]  /*46a0*/  LOP3.LUT R15, R3, 0x2000000, RZ, 0xfc, !PT ;  /* 0x02000000030f7812 */ /* 0x000fe200078efcff */
[----:B------:R-:W-:Y:S06]  /*46b0*/  @!P0 BRA `(.L_x_3656) ;  /* 0x0000000000048947 */ /* 0x000fec0003800000 */
[----:B------:R-:W-:Y:S01]  /*46c0*/  BPT.TRAP 0x1 ;  /* 0x000000040000795c */ /* 0x000fe20000300000 */
.L_x_3656:
[----:B------:R-:W-:Y:S01]  /*46d0*/  IMAD R14, R18, 0x8, R2 ;  /* 0x00000008120e7824 */ /* 0x000fe200078e0202 */
[----:B------:R-:W-:Y:S01]  /*46e0*/  SHF.L.U32 R3, R19, 0x1f, RZ ;  /* 0x0000001f13037819 */ /* 0x000fe200000006ff */
[----:B------:R-:W-:Y:S01]  /*46f0*/  VIADD R0, R2, 0x26800 ;  /* 0x0002680002007836 */ /* 0x000fe20000000000 */
[----:B------:R-:W-:Y:S01]  /*4700*/  BSSY B0, `(.L_x_3657) ;  /* 0x0000008000007945 */ /* 0x000fe20003800000 */
[----:B------:R-:W-:Y:S01]  /*4710*/  LEA R6, R18, R15, 0xc ;  /* 0x0000000f12067211 */ /* 0x000fe200078e60ff */
[----:B------:R-:W0:Y:S01]  /*4720*/  SYNCS.PHASECHK.TRANS64.TRYWAIT P1, [R14+URZ+0x28c50], R3 ;  /* 0x028c50030e0075a7 */ /* 0x000e22000802017f */
[----:B------:R-:W-:Y:S01]  /*4730*/  IMAD.MOV.U32 R7, RZ, RZ, 0x40000040 ;  /* 0x40000040ff077424 */ /* 0x000fe200078e00ff */
[----:B------:R-:W-:-:S04]  /*4740*/  SHF.R.U32.HI R0, RZ, 0x4, R0 ;  /* 0x00000004ff007819 */ /* 0x000fc80000011600 */
[----:B------:R-:W-:-:S04]  /*4750*/  LOP3.LUT R0, R0, 0x3fff, RZ, 0xc0, !PT ;  /* 0x00003fff00007812 */ /* 0x000fc800078ec0ff */
[----:B------:R-:W-:Y:S01]  /*4760*/  LOP3.LUT R4, R0, 0x10000, RZ, 0xfc, !PT ;  /* 0x0001000000047812 */ /* 0x000fe200078efcff */
[----:B0-----:R-:W-:Y:S06]  /*4770*/  @!P1 BRA `(.L_x_3658) ;  /* 0x0000013800a89947 */ /* 0x001fec0003800000 */
.L_x_3865:
[----:B------:R-:W-:Y:S05]  /*4780*/  BSYNC B0 ;  /* 0x0000000000007941 */ /* 0x000fea0003800000 */
.L_x_3657:
[----:B------:R-:W-:Y:S01]  /*4790*/  BAR.SYNC.DEFER_BLOCKING 0xe, 0x100 ;  /* 0x0384000000007b1d */ /* 0x000fe20000010000 */
[----:B------:R-:W-:Y:S01]  /*47a0*/  IMAD.MOV.U32 R5, RZ, RZ, 0x40000040 ;  /* 0x40000040ff057424 */ /* 0x000fe200078e00ff */
[----:B------:R-:W-:Y:S01]  /*47b0*/  R2UR UR6, R6 ;  /* 0x00000000060672ca */ /* 0x000fe200000e0000 */
[C---:B------:R-:W-:Y:S01]  /*47c0*/  VIADD R10, R4.reuse, 0x2 ;  /* 0x00000002040a7836 */ /* 0x040fe20000000000 */
[----:B------:R-:W-:Y:S01]  /*47d0*/  R2UR UR7, R7 ;  /* 0x00000000070772ca */ /* 0x000fe200000e0000 */
[----:B------:R-:W-:Y:S01]  /*47e0*/  IMAD.MOV.U32 R9, RZ, RZ, 0x40000040 ;  /* 0x40000040ff097424 */ /* 0x000fe200078e00ff */
[----:B------:R-:W-:Y:S01]  /*47f0*/  R2UR UR4, R4 ;  /* 0x00000000040472ca */ /* 0x000fe200000e0000 */
[C---:B------:R-:W-:Y:S01]  /*4800*/  VIADD R12, R6.reuse, 0x100 ;  /* 0x00000100060c7836 */ /* 0x040fe20000000000 */
[----:B------:R-:W-:Y:S01]  /*4810*/  R2UR UR5, R5 ;  /* 0x00000000050572ca */ /* 0x000fe200000e0000 */
[----:B------:R-:W-:Y:S01]  /*4820*/  IMAD.MOV.U32 R7, RZ, RZ, 0x40000040 ;  /* 0x40000040ff077424 */ /* 0x000fe200078e00ff */
[C---:B------:R-:W-:Y:S01]  /*4830*/  IADD3 R8, R6.reuse, 0x80, RZ ;  /* 0x0000008006087810 */ /* 0x040fe20007ffe0ff */
[----:B------:R-:W-:Y:S01]  /*4840*/  VIADD R6, R6, 0x180 ;  /* 0x0000018006067836 */ /* 0x000fe20000000000 */
[----:B------:R-:W-:Y:S01]  /*4850*/  MOV R11, 0x40000040 ;  /* 0x40000040000b7802 */ /* 0x000fe20000000f00 */
[----:B------:R-:W1:Y:S01]  /*4860*/  S2R R0, SR_TID.X ;  /* 0x0000000000007919 */ /* 0x000e620000002100 */
[----:B------:R-:W-:Y:S01]  /*4870*/  MOV R13, 0x40000040 ;  /* 0x40000040000d7802 */ /* 0x000fe20000000f00 */
[----:B------:R-:W-:Y:S01]  /*4880*/  BSSY B0, `(.L_x_3659) ;  /* 0x00000ec000007945 */ /* 0x000fe20003800000 */
[----:B------:R-:W-:Y:S01]  /*4890*/  ISETP.GE.AND P2, PT, R168, 0x2, PT ;  /* 0x00000002a800780c */ /* 0x000fe20003f46270 */
        /* <DEDUP_REMOVED lines=10> */
[----:B------:R-:W-:-:S04]  /*4940*/  @!P1 IADD3 R0, R14, 0x28c60, RZ ;  /* 0x00028c600e009810 */ /* 0x000fc80007ffe0ff */
[----:B------:R-:W-:Y:S01]  /*4950*/  @!P1 PRMT R0, RZ, 0x654, R0 ;  /* 0x00000654ff009816 */ /* 0x000fe20000000000 */
[----:B------:R-:W-:Y:S02]  /*4960*/  WARPGROUP.DEPBAR.LE gsb0, 0x0 ;  /* 0x00008000000079c5 */ /* 0x000fe40000010000 */
[----:B------:R-:W-:-:S06]  /*4970*/  WARPGROUP.ARRIVE ;  /* 0x00000000000079c5 */ /* 0x000fcc0000000000 */
[----:B------:R-:W-:Y:S01]  /*4980*/  HGMMA.64x256x16.F32 R24, gdesc[UR4].tnspB, R24, gsb0 ;  /* 0x43e00000041879f0 */ /* 0x000fe20008000818 */
[----:B------:R-:W-:Y:S02]  /*4990*/  R2UR UR6, R12 ;  /* 0x000000000c0672ca */ /* 0x000fe400000e0000 */
[----:B------:R-:W-:Y:S01]  /*49a0*/  R2UR UR7, R13 ;  /* 0x000000000d0772ca */ /* 0x000fe200000e0000 */
[----:B------:R-:W-:Y:S01]  /*49b0*/  IMAD.MOV.U32 R13, RZ, RZ, 0x40000040 ;  /* 0x40000040ff0d7424 */ /* 0x000fe200078e00ff */
[----:B------:R-:W-:Y:S02]  /*49c0*/  R2UR UR4, R8 ;  /* 0x00000000080472ca */ /* 0x000fe400000e0000 */
[----:B------:R-:W-:Y:S02]  /*49d0*/  R2UR UR5, R9 ;  /* 0x00000000090572ca */ /* 0x000fe400000e0000 */
[----:B------:R-:W-:Y:S01]  /*49e0*/  IADD3 R12, R4, 0x6, RZ ;  /* 0x00000006040c7810 */ /* 0x000fe20007ffe0ff */
        /* <DEDUP_REMOVED lines=17> */
.L_x_3666:
[----:B------:R-:W-:Y:S01]  /*4b00*/  BAR.SYNC.DEFER_BLOCKING 0xe, 0x100 ;  /* 0x0384000000007b1d */ /* 0x000fe20000010000 */
[----:B0-----:R-:W-:Y:S01]  /*4b10*/  IMAD R3, R18, 0x40, R190 ;  /* 0x0000004012037824 */ /* 0x001fe200078e02be */
[----:B------:R-:W-:Y:S01]  /*4b20*/  ISETP.GT.AND P3, PT, R168, RZ, PT ;  /* 0x000000ffa800720c */ /* 0x000fe20003f64270 */
[----:B------:R-:W-:Y:S02]  /*4b30*/  VIADD R18, R18, 0x1 ;  /* 0x0000000112127836 */ /* 0x000fe40000000000 */
[----:B------:R-:W-:Y:S01]  /*4b40*/  VIADD R168, R168, 0xffffffff ;  /* 0xffffffffa8a87836 */ /* 0x000fe20000000000 */
[----:B------:R-:W-:Y:S02]  /*4b50*/  LEA R3, R3, R2, 0x2 ;  /* 0x0000000203037211 */ /* 0x000fe400078e10ff */
[----:B------:R-:W-:-:S04]  /*4b60*/  ISETP.NE.AND P2, PT, R18, 0x2, PT ;  /* 0x000000021200780c */ /* 0x000fc80003f45270 */
[----:B------:R-:W-:Y:S02]  /*4b70*/  SEL R6, RZ, 0x1, P2 ;  /* 0x00000001ff067807 */ /* 0x000fe40001000000 */
[----:B------:R-:W-:Y:S02]  /*4b80*/  SEL R18, R18, RZ, P2 ;  /* 0x000000ff12127207 */ /* 0x000fe40001000000 */
[----:B------:R-:W-:Y:S01]  /*4b90*/  LOP3.LUT R19, R19, R6, RZ, 0x3c, !PT ;  /* 0x0000000613137212 */ /* 0x000fe200078e3cff */
[----:B-12---:R-:W0:Y:S04]  /*4ba0*/  LDS R0, [R3+0x28800] ;  /* 0x0288000003007984 */ /* 0x006e280000000800 */
        /* <DEDUP_REMOVED lines=131> */
.L_x_3661:
[----:B------:R-:W-:Y:S02]  /*53e0*/  LEA R0, R18, R2, 0x3 ;  /* 0x0000000212007211 */ /* 0x000fe400078e18ff */
[----:B------:R-:W-:-:S04]  /*53f0*/  SHF.L.U32 R3, R19, 0x1f, RZ ;  /* 0x0000001f13037819 */ /* 0x000fc800000006ff */
[----:B------:R0:W1:Y:S01]  /*5400*/  SYNCS.PHASECHK.TRANS64.TRYWAIT P2, [R0+URZ+0x28c50], R3 ;  /* 0x028c5003000075a7 */ /* 0x000062000804017f */
[----:B------:R-:W-:Y:S05]  /*5410*/  @!P0 BRA `(.L_x_3662) ;  /* 0x0000000000048947 */ /* 0x000fea0003800000 */
[----:B------:R-:W-:Y:S01]  /*5420*/  BPT.TRAP 0x1 ;  /* 0x000000040000795c */ /* 0x000fe20000300000 */
.L_x_3662:
[----:B------:R-:W-:Y:S04]  /*5430*/  BSSY B1, `(.L_x_3663) ;  /* 0x0000004000017945 */ /* 0x000fe80003800000 */
[----:B-1----:R-:W-:Y:S05]  /*5440*/  @P2 BRA `(.L_x_3664) ;  /* 0x0000000000082947 */ /* 0x002fea0003800000 */
[----:B------:R-:W1:Y:S02]  /*5450*/  SYNCS.PHASECHK.TRANS64.TRYWAIT P2, [R0+URZ+0x28c50], R3 ;  /* 0x028c5003000075a7 */ /* 0x000e64000804017f */
[----:B-1----:R-:W-:Y:S05]  /*5460*/  @!P2 BRA `(.L_x_3665) ;  /* 0x0000012c0080a947 */ /* 0x002fea0003800000 */
.L_x_3664:
[----:B------:R-:W-:Y:S05]  /*5470*/  BSYNC B1 ;  /* 0x0000000000017941 */ /* 0x000fea0003800000 */
.L_x_3663:
[----:B------:R-:W-:Y:S01]  /*5480*/  IMAD R6, R18, 0x1000, R15 ;  /* 0x0000100012067824 */ /* 0x000fe200078e020f */
[----:B------:R-:W-:Y:S01]  /*5490*/  R2UR UR4, R4 ;  /* 0x00000000040472ca */ /* 0x000fe200000e0000 */
[----:B------:R-:W-:Y:S01]  /*54a0*/  IMAD.MOV.U32 R7, RZ, RZ, 0x40000040 ;  /* 0x40000040ff077424 */ /* 0x000fe200078e00ff */
[----:B------:R-:W-:Y:S01]  /*54b0*/  R2UR UR5, R5 ;  /* 0x00000000050572ca */ /* 0x000fe200000e0000 */
[----:B------:R-:W-:Y:S01]  /*54c0*/  WARPGROUP.ARRIVE ;  /* 0x00000000000079c5 */ /* 0x000fe20000000000 */
[C---:B------:R-:W-:Y:S01]  /*54d0*/  R2UR UR6, R6.reuse ;  /* 0x00000000060672ca */ /* 0x040fe200000e0000 */
[----:B------:R-:W-:Y:S01]  /*54e0*/  IMAD.MOV.U32 R21, RZ, RZ, 0x40000040 ;  /* 0x40000040ff157424 */ /* 0x000fe200078e00ff */
[----:B------:R-:W-:Y:S01]  /*54f0*/  R2UR UR7, R7 ;  /* 0x00000000070772ca */ /* 0x000fe200000e0000 */
[----:B------:R-:W-:Y:S01]  /*5500*/  IMAD.MOV.U32 R7, RZ, RZ, 0x40000040 ;  /* 0x40000040ff077424 */ /* 0x000fe200078e00ff */
[----:B------:R-:W-:Y:S02]  /*5510*/  IADD3 R20, R6, 0x80, RZ ;  /* 0x0000008006147810 */ /* 0x000fe40007ffe0ff */
[----:B01----:R-:W-:-:S04]  /*5520*/  @!P1 IADD3 R0, R0, 0x28c60, RZ ;  /* 0x00028c6000009810 */ /* 0x003fc80007ffe0ff */
[----:B------:R-:W-:-:S05]  /*5530*/  @!P1 PRMT R0, RZ, 0x654, R0 ;  /* 0x00000654ff009816 */ /* 0x000fca0000000000 */
        /* <DEDUP_REMOVED lines=32> */
.L_x_3660:
[----:B------:R-:W-:Y:S05]  /*5740*/  BSYNC B0 ;  /* 0x0000000000007941 */ /* 0x000fea0003800000 */
.L_x_3659:
[----:B------:R-:W-:Y:S01]  /*5750*/  BAR.SYNC.DEFER_BLOCKING 0xe, 0x100 ;  /* 0x0384000000007b1d */ /* 0x000fe20000010000 */
[C---:B0-----:R-:W-:Y:S01]  /*5760*/  IMAD R3, R18.reuse, 0x40, R190 ;  /* 0x0000004012037824 */ /* 0x041fe200078e02be */
[----:B------:R-:W-:Y:S02]  /*5770*/  IADD3 R18, R18, 0x1, RZ ;  /* 0x0000000112127810 */ /* 0x000fe40007ffe0ff */
[----:B------:R-:W-:Y:S01]  /*5780*/  PLOP3.LUT P0, PT, PT, PT, PT, 0x8, 0x0 ;  /* 0x000000000000781c */ /* 0x000fe20003f0e170 */
[----:B------:R-:W-:Y:S01]  /*5790*/  IMAD R3, R3, 0x4, R2 ;  /* 0x0000000403037824 */ /* 0x000fe200078e0202 */
        /* <DEDUP_REMOVED lines=136> */
.L_x_3654:
[----:B------:R-:W-:Y:S02]  /*6020*/  ISETP.GE.AND P1, PT, R168, 0x1, PT ;  /* 0x00000001a800780c */ /* 0x000fe40003f26270 */
[----:B------:R-:W-:-:S11]  /*6030*/  PLOP3.LUT P0, PT, PT, PT, PT, 0x80, 0x0 ;  /* 0x000000000000781c */ /* 0x000fd60003f0f070 */
[----:B------:R-:W-:Y:S05]  /*6040*/  @!P1 BRA `(.L_x_3655) ;  /* 0x0000009400b89947 */ /* 0x000fea0003800000 */
        /* <DEDUP_REMOVED lines=28> */
.L_x_3668:
[----:B------:R-:W-:Y:S05]  /*6210*/  BSYNC B6 ;  /* 0x0000000000067941 */ /* 0x000fea0003800000 */
.L_x_3667:
        /* <DEDUP_REMOVED lines=12> */
.L_x_3672:
[----:B-1----:R1:W2:Y:S02]  /*62e0*/  SYNCS.PHASECHK.TRANS64.TRYWAIT P0, [R2+URZ+0x28c00], R3 ;  /* 0x028c0003020075a7 */ /* 0x0022a4000800017f */
[----:B--2---:R-:W-:Y:S05]  /*62f0*/  @!P0 NANOSLEEP.SYNCS 0x989680 ;  /* 0x009896800000895d */ /* 0x004fea0003900000 */
[----:B------:R-:W2:Y:S02]  /*6300*/  @!P0 SYNCS.PHASECHK.TRANS64 P0, [R2+URZ+0x28c00], R3 ;  /* 0x028c0003020085a7 */ /* 0x000ea4000800007f */
[----:B--2---:R-:W-:Y:S05]  /*6310*/  @!P0 BRA `(.L_x_3672) ;  /* 0xfffffffc00f08947 */ /* 0x004fea000383ffff */
.L_x_3671:
[----:B------:R-:W-:Y:S05]  /*6320*/  BSYNC B0 ;  /* 0x0000000000007941 */ /* 0x000fea0003800000 */
.L_x_3670:
[----:B------:R-:W-:Y:S05]  /*6330*/  BRA `(.L_x_3673) ;  /* 0x0000002c004c7947 */ /* 0x000fea0003800000 */
.L_x_3669:
[----:B------:R-:W0:Y:S01]  /*6340*/  LDC.64 R46, c[0x0][0x3d8] ;  /* 0x0000f600ff2e7b82 */ /* 0x000e220000000a00 */
[----:B------:R-:W-:Y:S01]  /*6350*/  VIADD R0, R2, 0x20400 ;  /* 0x0002040002007836 */ /* 0x000fe20000000000 */
[----:B-----5:R-:W-:Y:S01]  /*6360*/  SHF.R.S32.HI R3, RZ, 0x1f, R33 ;  /* 0x0000001fff037819 */ /* 0x020fe20000011421 */
[--C-:B------:R-:W-:Y:S01]  /*6370*/  IMAD.MOV.U32 R4, RZ, RZ, R16.reuse ;  /* 0x000000ffff047224 */ /* 0x100fe200078e0010 */
[----:B------:R-:W-:Y:S01]  /*6380*/  SHF.L.U32 R24, R209, 0x2, RZ ;  /* 0x00000002d1187819 */ /* 0x000fe200000006ff */
[----:B------:R-:W-:Y:S01]  /*6390*/  BSSY B6, `(.L_x_3674) ;  /* 0x0000032000067945 */ /* 0x000fe20003800000 */
[----:B------:R-:W-:Y:S02]  /*63a0*/  SHF.R.S32.HI R5, RZ, 0x1f, R16 ;  /* 0x0000001fff057819 */ /* 0x000fe40000011410 */
[----:B------:R-:W1:Y:S01]  /*63b0*/  LDC.64 R44, c[0x0][0x3e8] ;  /* 0x0000fa00ff2c7b82 */ /* 0x000e620000000a00 */
[----:B------:R-:W-:Y:S02]  /*63c0*/  LOP3.LUT P0, RZ, R0, 0x3ff, RZ, 0xc0, !PT ;  /* 0x000003ff00ff7812 */ /* 0x000fe4000780c0ff */
[----:B------:R-:W-:Y:S01]  /*63d0*/  SHF.R.S32.HI R25, RZ, 0x1f, R24 ;  /* 0x0000001fff197819 */ /* 0x000fe20000011418 */
[----:B0-----:R-:W-:-:S02]  /*63e0*/  IMAD R0, R3, R46, RZ ;  /* 0x0000002e03007224 */ /* 0x001fc400078e02ff */
[-C--:B------:R-:W-:Y:S02]  /*63f0*/  IMAD R7, R214, R46.reuse, RZ ;  /* 0x0000002ed6077224 */ /* 0x080fe400078e02ff */
[----:B------:R-:W-:-:S04]  /*6400*/  IMAD.WIDE.U32 R42, R33, R46, RZ ;  /* 0x0000002e212a7225 */ /* 0x000fc800078e00ff */
[----:B-1----:R-:W-:Y:S02]  /*6410*/  IMAD R6, R3, R44, RZ ;  /* 0x0000002c03067224 */ /* 0x002fe400078e02ff */
[C---:B------:R-:W-:Y:S02]  /*6420*/  IMAD R49, R33.reuse, R47, R0 ;  /* 0x0000002f21317224 */ /* 0x040fe400078e0200 */
[----:B------:R-:W-:Y:S02]  /*6430*/  IMAD R51, R33, R45, R6 ;  /* 0x0000002d21337224 */ /* 0x000fe400078e0206 */
[C---:B------:R-:W-:Y:S01]  /*6440*/  IMAD R48, R22.reuse, R47, R7 ;  /* 0x0000002f16307224 */ /* 0x040fe200078e0207 */
[----:B------:R-:W-:Y:S01]  /*6450*/  IADD3 R49, R49, R43, RZ ;  /* 0x0000002b31317210 */ /* 0x000fe20007ffe0ff */
[----:B------:R-:W-:Y:S01]  /*6460*/  IMAD.WIDE.U32 R8, R22, R46, R4 ;  /* 0x0000002e16087225 */ /* 0x000fe200078e0004 */
[----:B------:R-:W-:-:S03]  /*6470*/  SHF.L.U64.HI R47, R46, 0x5, R47 ;  /* 0x000000052e2f7819 */ /* 0x000fc6000001022f */
[----:B------:R-:W-:Y:S01]  /*6480*/  IMAD.WIDE.U32 R10, R22, R44, R4 ;  /* 0x0000002c160a7225 */ /* 0x000fe200078e0004 */
[----:B------:R-:W-:-:S03]  /*6490*/  IADD3 R27, P3, R8, R42, RZ ;  /* 0x0000002a081b7210 */ /* 0x000fc60007f7e0ff */
[----:B------:R-:W-:Y:S01]  /*64a0*/  IMAD R3, R214, R44, RZ ;  /* 0x0000002cd6037224 */ /* 0x000fe200078e02ff */
[----:B------:R-:W-:Y:S01]  /*64b0*/  IADD3.X R26, R49, R48, R9, P3, !PT ;  /* 0x00000030311a7210 */ /* 0x000fe20001ffe409 */
[----:B------:R-:W-:-:S04]  /*64c0*/  IMAD.WIDE.U32 R40, R33, R44, RZ ;  /* 0x0000002c21287225 */ /* 0x000fc800078e00ff */
[----:B------:R-:W-:Y:S01]  /*64d0*/  IMAD.WIDE.U32 R4, R22, R46, R24 ;  /* 0x0000002e16047225 */ /* 0x000fe200078e0018 */
[----:B------:R-:W-:-:S03]  /*64e0*/  IADD3 R29, P4, R10, R40, RZ ;  /* 0x000000280a1d7210 */ /* 0x000fc60007f9e0ff */
[----:B------:R-:W-:Y:S01]  /*64f0*/  IMAD.WIDE.U32 R6, R22, R44, R24 ;  /* 0x0000002c16067225 */ /* 0x000fe200078e0018 */
[----:B------:R-:W-:-:S03]  /*6500*/  IADD3 R53, P1, R4, R42, RZ ;  /* 0x0000002a04357210 */ /* 0x000fc60007f3e0ff */
[----:B------:R-:W-:Y:S01]  /*6510*/  IMAD R3, R22, R45, R3 ;  /* 0x0000002d16037224 */ /* 0x000fe200078e0203 */
[----:B------:R-:W-:Y:S01]  /*6520*/  IADD3 R55, P2, R6, R40, RZ ;  /* 0x0000002806377210 */ /* 0x000fe20007f5e0ff */
[----:B------:R-:W-:Y:S01]  /*6530*/  IMAD.IADD R51, R51, 0x1, R41 ;  /* 0x0000000133337824 */ /* 0x000fe200078e0229 */
[----:B------:R-:W-:Y:S01]  /*6540*/  SHF.L.U64.HI R45, R44, 0x5, R45 ;  /* 0x000000052c2d7819 */ /* 0x000fe2000001022d */
[----:B------:R-:W-:Y:S01]  /*6550*/  IMAD.SHL.U32 R46, R46, 0x20, RZ ;  /* 0x000000202e2e7824 */ /* 0x000fe200078e00ff */
[----:B------:R-:W-:Y:S02]  /*6560*/  IADD3.X R48, R49, R5, R48, P1, !PT ;  /* 0x0000000531307210 */ /* 0x000fe40000ffe430 */
[C---:B------:R-:W-:Y:S02]  /*6570*/  IADD3.X R28, R51.reuse, R3, R11, P4, !PT ;  /* 0x00000003331c7210 */ /* 0x040fe400027fe40b */
[----:B------:R-:W-:Y:S02]  /*6580*/  IADD3.X R50, R51, R7, R3, P2, !PT ;  /* 0x0000000733327210 */ /* 0x000fe400017fe403 */
[----:B------:R-:W-:Y:S01]  /*6590*/  SHF.L.U32 R44, R44, 0x5, RZ ;  /* 0x000000052c2c7819 */ /* 0x000fe200000006ff */
        /* <DEDUP_REMOVED lines=14> */
[----:B0-----:R-:W-:-:S07]  /*6680*/  IMAD.MOV.U32 R12, RZ, RZ, 0x1 ;  /* 0x00000001ff0c7424 */ /* 0x001fce00078e00ff */
[----:B------:R-:W-:-:S07]  /*6690*/  LEPC R20, `(.L_x_3675) ;  /* 0x000000001014794e */ /* 0x000fce0000000000 */
[----:B-1----:R-:W-:Y:S05]  /*66a0*/  CALL.ABS.NOINC R14 ;  /* 0x000000000e007343 */ /* 0x002fea0003c00000 */
.L_x_3675:
[----:B------:R-:W-:Y:S05]  /*66b0*/  BSYNC B6 ;  /* 0x0000000000067941 */ /* 0x000fea0003800000 */
.L_x_3674:
[----:B------:R-:W0:Y:S01]  /*66c0*/  LDC.64 R4, c[0x0][0x3d8] ;  /* 0x0000f600ff047b82 */ /* 0x000e220000000a00 */
[----:B------:R-:W-:Y:S01]  /*66d0*/  SHF.R.S32.HI R3, RZ, 0x1f, R185 ;  /* 0x0000001fff037819 */ /* 0x000fe200000114b9 */
[----:B------:R-:W-:Y:S01]  /*66e0*/  ULDC.U8 UR4, c[0x0][0x3f0] ;  /* 0x0000fc0000047ab9 */ /* 0x000fe20000000000 */
[----:B------:R-:W-:Y:S01]  /*66f0*/  BSSY B0, `(.L_x_3676) ;  /* 0x000028f000007945 */ /* 0x000fe20003800000 */
[----:B------:R-:W-:-:S04]  /*6700*/  ISETP.NE.AND P0, PT, RZ, UR4, PT ;  /* 0x00000004ff007c0c */ /* 0x000fc8000bf05270 */
[----:B------:R-:W1:Y:S01]  /*6710*/  LDC.64 R6, c[0x0][0x3e8] ;  /* 0x0000fa00ff067b82 */ /* 0x000e620000000a00 */
[-C--:B0-----:R-:W-:Y:S02]  /*6720*/  IMAD R0, R3, R4.reuse, RZ ;  /* 0x0000000403007224 */ /* 0x081fe400078e02ff */
[----:B------:R-:W-:-:S03]  /*6730*/  IMAD.WIDE.U32 R8, R185, R4, RZ ;  /* 0x00000004b9087225 */ /* 0x000fc600078e00ff */
[----:B------:R-:W-:Y:S01]  /*6740*/  SHF.L.U32 R52, R8, 0x6, RZ ;  /* 0x0000000608347819 */ /* 0x000fe200000006ff */
[-C--:B-1----:R-:W-:Y:S02]  /*6750*/  IMAD R12, R3, R6.reuse, RZ ;  /* 0x00000006030c7224 */ /* 0x082fe400078e02ff */
[C---:B------:R-:W-:Y:S02]  /*6760*/  IMAD R3, R185.reuse, R5, R0 ;  /* 0x00000005b9037224 */ /* 0x040fe400078e0200 */
[----:B------:R-:W-:-:S04]  /*6770*/  IMAD.WIDE.U32 R10, R185, R6, RZ ;  /* 0x00000006b90a7225 */ /* 0x000fc800078e00ff */
[----:B------:R-:W-:Y:S02]  /*6780*/  IMAD R13, R185, R7, R12 ;  /* 0x00000007b90d7224 */ /* 0x000fe400078e020c */
[----:B------:R-:W-:Y:S02]  /*6790*/  IMAD.IADD R9, R9, 0x1, R3 ;  /* 0x0000000109097824 */ /* 0x000fe400078e0203 */
[----:B------:R-:W-:Y:S02]  /*67a0*/  IMAD R0, R185, -0x40, R184 ;  /* 0xffffffc0b9007824 */ /* 0x000fe400078e02b8 */
[----:B------:R-:W-:Y:S01]  /*67b0*/  IMAD.IADD R3, R11, 0x1, R13 ;  /* 0x000000010b037824 */ /* 0x000fe200078e020d */
[----:B------:R-:W-:Y:S01]  /*67c0*/  SHF.L.U64.HI R57, R8, 0x6, R9 ;  /* 0x0000000608397819 */ /* 0x000fe20000010209 */
[----:B------:R-:W-:Y:S01]  /*67d0*/  IMAD.SHL.U32 R54, R10, 0x40, RZ ;  /* 0x000000400a367824 */ /* 0x000fe200078e00ff */
        /* <DEDUP_REMOVED lines=18> */
[----:B------:R-:W-:-:S05]  /*6900*/  IMAD R0, R185, 0x40, R22 ;  /* 0x00000040b9007824 */ /* 0x000fca00078e0216 */
[----:B------:R-:W-:-:S07]  /*6910*/  LEA R3, R209, R0, 0x5 ;  /* 0x00000000d1037211 */ /* 0x000fce00078e28ff */
        /* <DEDUP_REMOVED lines=17> */
[----:B------:R-:W-:Y:S02]  /*6a30*/  IADD3.X R30, R57, R48, RZ, P4, !PT ;  /* 0x00000030391e7210 */ /* 0x000fe400027fe4ff */
[----:B------:R-:W-:-:S02]  /*6a40*/  CS2R R36, SRZ ;  /* 0x0000000000247805 */ /* 0x000fc4000001ff00 */
[C---:B------:R-:W-:Y:S02]  /*6a50*/  LEA R14, P4, R15.reuse, UR6, 0x1 ;  /* 0x000000060f0e7c11 */ /* 0x040fe4000f8808ff */
[----:B------:R-:W-:Y:S02]  /*6a60*/  CS2R R32, SRZ ;  /* 0x0000000000207805 */ /* 0x000fe4000001ff00 */
[C---:B------:R-:W-:Y:S02]  /*6a70*/  LEA R38, P5, R0.reuse, UR8, 0x1 ;  /* 0x0000000800267c11 */ /* 0x040fe4000f8a08ff */
[----:B------:R-:W-:Y:S02]  /*6a80*/  CS2R R34, SRZ ;  /* 0x0000000000227805 */ /* 0x000fe4000001ff00 */
[----:B------:R-:W-:Y:S02]  /*6a90*/  LEA.HI.X R15, R15, UR7, R30, 0x1, P4 ;  /* 0x000000070f0f7c11 */ /* 0x000fe4000a0f0c1e */
[----:B------:R-:W-:-:S02]  /*6aa0*/  LEA.HI.X R39, R0, UR9, R31, 0x1, P5 ;  /* 0x0000000900277c11 */ /* 0x000fc4000a8f0c1f */
[----:B------:R-:W-:Y:S01]  /*6ab0*/  CS2R R30, SRZ ;  /* 0x00000000001e7805 */ /* 0x000fe2000001ff00 */
[----:B------:R0:W5:Y:S04]  /*6ac0*/  @!P3 LDG.E.64 R36, desc[UR40][R14.64] ;  /* 0x000000280e24b981 */ /* 0x000168000c1e1b00 */
[----:B------:R0:W5:Y:S04]  /*6ad0*/  @!P2 LDG.E.64 R32, desc[UR40][R14.64+0x20] ;  /* 0x000020280e20a981 */ /* 0x000168000c1e1b00 */
[----:B------:R0:W5:Y:S04]  /*6ae0*/  @!P3 LDG.E.64 R34, desc[UR40][R38.64] ;  /* 0x000000282622b981 */ /* 0x000168000c1e1b00 */
[----:B------:R0:W5:Y:S02]  /*6af0*/  @!P2 LDG.E.64 R30, desc[UR40][R38.64+0x20] ;  /* 0x00002028261ea981 */ /* 0x000164000c1e1b00 */
.L_x_3679:
[----:B------:R-:W-:Y:S05]  /*6b00*/  BSYNC B1 ;  /* 0x0000000000017941 */ /* 0x000fea0003800000 */
.L_x_3678:
        /* <DEDUP_REMOVED lines=24> */
.L_x_3681:
[----:B------:R-:W-:Y:S05]  /*6c90*/  BSYNC B1 ;  /* 0x0000000000017941 */ /* 0x000fea0003800000 */
.L_x_3680:
[----:B------:R-:W-:Y:S01]  /*6ca0*/  IMAD.WIDE.U32 R10, R3, R4, R10 ;  /* 0x00000004030a7225 */ /* 0x000fe200078e000a */
[----:B01----:R-:W-:Y:S01]  /*6cb0*/  SHF.L.U32 R14, R191, 0x6, RZ ;  /* 0x00000006bf0e7819 */ /* 0x003fe200000006ff */
[----:B------:R-:W-:Y:S01]  /*6cc0*/  ULDC.64 UR4, c[0x0][0x3c8] ;  /* 0x0000f20000047ab9 */ /* 0x000fe20000000a00 */
[----:B------:R-:W-:Y:S01]  /*6cd0*/  LEA.HI R0, R206, R206, RZ, 0x1 ;  /* 0x000000cece007211 */ /* 0x000fe200078f08ff */
[----:B------:R-:W-:Y:S01]  /*6ce0*/  IMAD.WIDE.U32 R12, R3, R6, R12 ;  /* 0x00000006030c7225 */ /* 0x000fe200078e000c */
[----:B------:R-:W-:Y:S01]  /*6cf0*/  LOP3.LUT R15, R14, 0x1c0, RZ, 0xc0, !PT ;  /* 0x000001c00e0f7812 */ /* 0x000fe200078ec0ff */
[----:B------:R-:W-:Y:S02]  /*6d00*/  ULDC.64 UR6, c[0x0][0x3e0] ;  /* 0x0000f80000067ab9 */ /* 0x000fe40000000a00 */
[C---:B------:R-:W-:Y:S02]  /*6d10*/  IMAD R4, R41.reuse, R4, RZ ;  /* 0x0000000429047224 */ /* 0x040fe400078e02ff */
[----:B------:R-:W-:-:S02]  /*6d20*/  IMAD R6, R41, R6, RZ ;  /* 0x0000000629067224 */ /* 0x000fc400078e02ff */
[C---:B------:R-:W-:Y:S01]  /*6d30*/  IMAD R5, R3.reuse, R5, R4 ;  /* 0x0000000503057224 */ /* 0x040fe200078e0204 */
[----:B------:R-:W-:Y:S01]  /*6d40*/  LEA R4, P2, R10, UR4, 0x1 ;  /* 0x000000040a047c11 */ /* 0x000fe2000f8408ff */
[----:B------:R-:W-:Y:S01]  /*6d50*/  IMAD R3, R3, R7, R6 ;  /* 0x0000000703037224 */ /* 0x000fe200078e0206 */
[----:B------:R-:W-:Y:S01]  /*6d60*/  LOP3.LUT R7, R0, 0xfffffffe, RZ, 0xc0, !PT ;  /* 0xfffffffe00077812 */ /* 0x000fe200078ec0ff */
[----:B------:R-:W-:Y:S01]  /*6d70*/  IMAD.IADD R5, R11, 0x1, R5 ;  /* 0x000000010b057824 */ /* 0x000fe200078e0205 */
[----:B------:R-:W-:Y:S01]  /*6d80*/  LEA R0, P3, R12, UR6, 0x1 ;  /* 0x000000060c007c11 */ /* 0x000fe2000f8608ff */
[----:B------:R-:W-:Y:S01]  /*6d90*/  IMAD.IADD R3, R13, 0x1, R3 ;  /* 0x000000010d037824 */ /* 0x000fe200078e0203 */
[----:B------:R-:W-:Y:S01]  /*6da0*/  LOP3.LUT R6, R15, 0x18, R16, 0xf8, !PT ;  /* 0x000000180f067812 */ /* 0x000fe200078ef810 */
[----:B------:R-:W-:Y:S01]  /*6db0*/  UMOV UR4, 0xffffffff ;  /* 0xffffffff00047882 */ /* 0x000fe20000000000 */
[----:B------:R-:W-:Y:S02]  /*6dc0*/  SHF.R.U32.HI R15, RZ, 0x3, R15 ;  /* 0x00000003ff0f7819 */ /* 0x000fe4000001160f */
[----:B------:R-:W-:-:S02]  /*6dd0*/  IADD3 R7, R206, -R7, RZ ;  /* 0x80000007ce077210 */ /* 0x000fc40007ffe0ff */
[----:B------:R-:W-:Y:S02]  /*6de0*/  LEA.HI.X R5, R10, UR5, R5, 0x1, P2 ;  /* 0x000000050a057c11 */ /* 0x000fe400090f0c05 */
[----:B------:R-:W-:Y:S02]  /*6df0*/  LEA.HI.X R3, R12, UR7, R3, 0x1, P3 ;  /* 0x000000070c037c11 */ /* 0x000fe400098f0c03 */
[----:B------:R-:W-:Y:S02]  /*6e00*/  LOP3.LUT R6, R6, R15, RZ, 0x3c, !PT ;  /* 0x0000000f06067212 */ /* 0x000fe400078e3cff */
[----:B------:R-:W-:Y:S01]  /*6e10*/  SHF.L.U32 R7, R7, 0x1f, RZ ;  /* 0x0000001f07077819 */ /* 0x000fe200000006ff */
[----:B------:R-:W-:Y:S06]  /*6e20*/  BRA.DIV UR4, `(.L_x_3682) ;  /* 0x0000011604247947 */ /* 0x000fec000b800000 */
.L_x_3868:
[----:B------:R-:W-:-:S03]  /*6e30*/  UMOV UR4, 0xffffffff ;  /* 0xffffffff00047882 */ /* 0x000fc60000000000 */
[----:B------:R-:W-:Y:S05]  /*6e40*/  BRA.DIV UR4, `(.L_x_3683) ;  /* 0x0000011604447947 */ /* 0x000fea000b800000 */
.L_x_3871:
[----:B------:R-:W-:-:S03]  /*6e50*/  UMOV UR4, 0xffffffff ;  /* 0xffffffff00047882 */ /* 0x000fc60000000000 */
[----:B------:R-:W-:Y:S05]  /*6e60*/  BRA.DIV UR4, `(.L_x_3684) ;  /* 0x0000011604647947 */ /* 0x000fea000b800000 */
.L_x_3874:
[----:B------:R-:W-:-:S03]  /*6e70*/  UMOV UR4, 0xffffffff ;  /* 0xffffffff00047882 */ /* 0x000fc60000000000 */
[----:B------:R-:W-:Y:S05]  /*6e80*/  BRA.DIV UR4, `(.L_x_3685) ;  /* 0x0000011604847947 */ /* 0x000fea000b800000 */
.L_x_3877:
[----:B------:R-:W-:-:S03]  /*6e90*/  UMOV UR4, 0xffffffff ;  /* 0xffffffff00047882 */ /* 0x000fc60000000000 */
[----:B------:R-:W-:Y:S05]  /*6ea0*/  BRA.DIV UR4, `(.L_x_3686) ;  /* 0x0000011604a47947 */ /* 0x000fea000b800000 */
.L_x_3880:
[----:B------:R-:W-:-:S03]  /*6eb0*/  UMOV UR4, 0xffffffff ;  /* 0xffffffff00047882 */ /* 0x000fc60000000000 */
[----:B------:R-:W-:Y:S05]  /*6ec0*/  BRA.DIV UR4, `(.L_x_3687) ;  /* 0x0000011604c47947 */ /* 0x000fea000b800000 */
.L_x_3883:
[----:B------:R-:W-:-:S03]  /*6ed0*/  UMOV UR4, 0xffffffff ;  /* 0xffffffff00047882 */ /* 0x000fc60000000000 */
[----:B------:R-:W-:Y:S05]  /*6ee0*/  BRA.DIV UR4, `(.L_x_3688) ;  /* 0x0000011604e47947 */ /* 0x000fea000b800000 */
.L_x_3886:
[----:B------:R-:W-:-:S03]  /*6ef0*/  UMOV UR4, 0xffffffff ;  /* 0xffffffff00047882 */ /* 0x000fc60000000000 */
[----:B------:R-:W-:Y:S05]  /*6f00*/  BRA.DIV UR4, `(.L_x_3689) ;  /* 0x0000011a04047947 */ /* 0x000fea000b800000 */
.L_x_3889:
[----:B------:R-:W0:Y:S01]  /*6f10*/  SYNCS.PHASECHK.TRANS64.TRYWAIT P2, [R2+URZ+0x28c00], R7 ;  /* 0x028c0007020075a7 */ /* 0x000e22000804017f */
[----:B-----5:R-:W-:Y:S01]  /*6f20*/  IMAD.MOV.U32 R3, RZ, RZ, R35 ;  /* 0x000000ffff037224 */ /* 0x020fe200078e0023 */
[----:B------:R-:W-:Y:S01]  /*6f30*/  MOV R4, R30 ;  /* 0x0000001e00047202 */ /* 0x000fe20000000f00 */
[----:B------:R-:W-:Y:S01]  /*6f40*/  IMAD.MOV.U32 R5, RZ, RZ, R31 ;  /* 0x000000ffff057224 */ /* 0x000fe200078e001f */
[----:B------:R-:W-:Y:S01]  /*6f50*/  LOP3.LUT P3, RZ, R191, 0x4, RZ, 0xc0, !PT ;  /* 0x00000004bfff7812 */ /* 0x000fe2000786c0ff */
[----:B------:R-:W-:Y:S01]  /*6f60*/  IMAD.MOV.U32 R0, RZ, RZ, R34 ;  /* 0x000000ffff007224 */ /* 0x000fe200078e0022 */
[----:B------:R-:W-:Y:S01]  /*6f70*/  PRMT R42, R3, 0x5410, R4 ;  /* 0x00005410032a7816 */ /* 0x000fe20000000004 */
[----:B------:R-:W-:Y:S01]  /*6f80*/  IMAD.MOV.U32 R4, RZ, RZ, R37 ;  /* 0x000000ffff047224 */ /* 0x000fe200078e0025 */
[----:B------:R-:W-:Y:S01]  /*6f90*/  LEA R3, R199, R6, 0x9 ;  /* 0x00000006c7037211 */ /* 0x000fe200078e48ff */
        /* <DEDUP_REMOVED lines=8> */
[----:B------:R-:W-:Y:S01]  /*7020*/  VIADD R4, R3, 0x20400 ;  /* 0x0002040003047836 */ /* 0x000fe20000000000 */
[----:B------:R-:W-:Y:S01]  /*7030*/  PRMT R44, R5, 0x7610, R44 ;  /* 0x00007610052c7816 */ /* 0x000fe2000000002c */
[----:B------:R-:W-:Y:S01]  /*7040*/  IMAD.MOV.U32 R5, RZ, RZ, R33 ;  /* 0x000000ffff057224 */ /* 0x000fe200078e0021 */
[----:B------:R-:W-:Y:S01]  /*7050*/  PRMT R14, R0, 0x7610, R14 ;  /* 0x00007610000e7816 */ /* 0x000fe2000000000e */
[----:B------:R-:W-:Y:S01]  /*7060*/  BSSY B1, `(.L_x_3690) ;  /* 0x000000e000017945 */ /* 0x000fe20003800000 */
[----:B------:R-:W-:-:S02]  /*7070*/  IADD3 R0, R3, 0x20440, RZ ;  /* 0x0002044003007810 */ /* 0x000fc40007ffe0ff */
[----:B------:R-:W-:Y:S01]  /*7080*/  PRMT R44, R44, 0x5410, R5 ;  /* 0x000054102c2c7816 */ /* 0x000fe20000000005 */
[----:B------:R-:W-:Y:S01]  /*7090*/  IMAD.MOV.U32 R5, RZ, RZ, R9 ;  /* 0x000000ffff057224 */ /* 0x000fe200078e0009 */
[----:B------:R-:W-:Y:S01]  /*70a0*/  @P3 IADD3 R0, R4, -0x40, RZ ;  /* 0xffffffc004003810 */ /* 0x000fe20007ffe0ff */
[----:B------:R-:W-:Y:S01]  /*70b0*/  IMAD.MOV.U32 R4, RZ, RZ, R8 ;  /* 0x000000ffff047224 */ /* 0x000fe200078e0008 */
[----:B------:R-:W-:Y:S01]  /*70c0*/  PRMT R45, R6, 0x5410, R11 ;  /* 0x00005410062d7816 */ /* 0x000fe2000000000b */
[----:B------:R-:W-:Y:S01]  /*70d0*/  IMAD.MOV.U32 R11, RZ, RZ, R29 ;  /* 0x000000ffff0b7224 */ /* 0x000fe200078e001d */
[----:B------:R-:W-:Y:S02]  /*70e0*/  MOV R6, R28 ;  /* 0x0000001c00067202 */ /* 0x000fe40000000f00 */
[----:B------:R-:W-:Y:S01]  /*70f0*/  PRMT R46, R4, 0x5410, R5 ;  /* 0x00005410042e7816 */ /* 0x000fe20000000005 */
[----:B------:R-:W-:Y:S01]  /*7100*/  IMAD.MOV.U32 R4, RZ, RZ, R20 ;  /* 0x000000ffff047224 */ /* 0x000fe200078e0014 */
[----:B------:R-:W-:-:S02]  /*7110*/  PRMT R47, R6, 0x5410, R11 ;  /* 0x00005410062f7816 */ /* 0x000fc4000000000b */
[----:B------:R-:W-:Y:S01]  /*7120*/  MOV R5, R21 ;  /* 0x0000001500057202 */ /* 0x000fe20000000f00 */
[----:B0-----:R-:W-:Y:S06]  /*7130*/  @!P2 BRA `(.L_x_3691) ;  /* 0x0000011400a0a947 */ /* 0x001fec0003800000 */
.L_x_3890:
[----:B------:R-:W-:Y:S05]  /*7140*/  BSYNC B1 ;  /* 0x0000000000017941 */ /* 0x000fea0003800000 */
.L_x_3690:
        /* <DEDUP_REMOVED lines=51> */
.L_x_3695:
[----:B------:R-:W-:Y:S05]  /*7480*/  BSYNC B2 ;  /* 0x0000000000027941 */ /* 0x000fea0003800000 */
.L_x_3694:
        /* <DEDUP_REMOVED lines=43> */
.L_x_3693:
[----:B------:R-:W-:Y:S05]  /*7740*/  BSYNC B1 ;  /* 0x0000000000017941 */ /* 0x000fea0003800000 */
.L_x_3692:
        /* <DEDUP_REMOVED lines=26> */
[-C--:B------:R-:W-:Y:S01]  /*78f0*/  FMUL.FTZ R28, R4, R14.reuse ;  /* 0x0000000e041c7220 */ /* 0x080fe20000410000 */
[C---:B------:R-:W-:Y:S01]  /*7900*/  FFMA.FTZ R26, R7.reuse, R14, -R26 ;  /* 0x0000000e071a7223 */ /* 0x040fe2000001081a */
[----:B------:R-:W-:Y:S02]  /*7910*/  HADD2.F32 R6, -RZ, R5.H0_H0 ;  /* 0x20000005ff067230 */ /* 0x000fe40000004100 */
[----:B------:R-:W-:Y:S01]  /*7920*/  FFMA.FTZ R27, R12, R15, -R27 ;  /* 0x0000000f0c1b7223 */ /* 0x000fe2000001081b */
[----:B------:R-:W-:Y:S02]  /*7930*/  HADD2.F32 R14, -RZ, R45.H1_H1 ;  /* 0x3000002dff0e7230 */ /* 0x000fe40000004100 */
[----:B------:R-:W-:Y:S01]  /*7940*/  FFMA.FTZ R15, R7, R24, R28 ;  /* 0x00000018070f7223 */ /* 0x000fe2000001001c */
[----:B------:R-:W-:Y:S02]  /*7950*/  HADD2.F32 R5, -RZ, R5.H1_H1 ;  /* 0x30000005ff057230 */ /* 0x000fe40000004100 */
[----:B------:R-:W-:-:S02]  /*7960*/  HADD2.F32 R12, -RZ, R47.H1_H1 ;  /* 0x3000002fff0c7230 */ /* 0x000fc40000004100 */
[C---:B------:R-:W-:Y:S01]  /*7970*/  FMUL.FTZ R25, R11.reuse, R14 ;  /* 0x0000000e0b197220 */ /* 0x040fe20000410000 */
[----:B------:R-:W-:Y:S02]  /*7980*/  HADD2.F32 R13, -RZ, R29.H0_H0 ;  /* 0x2000001dff0d7230 */ /* 0x000fe40000004100 */
[----:B------:R-:W-:Y:S02]  /*7990*/  HADD2.F32 R4, -RZ, R31.H0_H0 ;  /* 0x2000001fff047230 */ /* 0x000fe40000004100 */
[-C--:B------:R-:W-:Y:S01]  /*79a0*/  FMUL.FTZ R11, R11, R12.reuse ;  /* 0x0000000c0b0b7220 */ /* 0x080fe20000410000 */
[C---:B------:R-:W-:Y:S01]  /*79b0*/  FFMA.FTZ R25, R10.reuse, R12, -R25 ;  /* 0x0000000c0a197223 */ /* 0x040fe20000010819 */
[C---:B------:R-:W-:Y:S01]  /*79c0*/  FMUL.FTZ R7, R5.reuse, R13 ;  /* 0x0000000d05077220 */ /* 0x040fe20000410000 */
[----:B------:R-:W-:Y:S01]  /*79d0*/  FMUL.FTZ R24, R5, R4 ;  /* 0x0000000405187220 */ /* 0x000fe20000410000 */
[----:B------:R-:W-:Y:S02]  /*79e0*/  FFMA.FTZ R10, R10, R14, R11 ;  /* 0x0000000e0a0a7223 */ /* 0x000fe4000001000b */
[----:B------:R-:W-:Y:S01]  /*79f0*/  FFMA.FTZ R5, R6, R4, -R7 ;  /* 0x0000000406057223 */ /* 0x000fe20000010807 */
[----:B------:R-:W-:Y:S01]  /*7a00*/  F2FP.F16.F32.PACK_AB R7, R30, R27 ;  /* 0x0000001b1e07723e */ /* 0x000fe200000000ff */
[----:B------:R-:W-:Y:S01]  /*7a10*/  FFMA.FTZ R24, R6, R13, R24 ;  /* 0x0000000d06187223 */ /* 0x000fe20000010018 */
[----:B------:R-:W-:-:S02]  /*7a20*/  F2FP.F16.F32.PACK_AB R4, R15, R26 ;  /* 0x0000001a0f04723e */ /* 0x000fc400000000ff */
[----:B------:R-:W-:Y:S02]  /*7a30*/  F2FP.F16.F32.PACK_AB R6, R10, R25 ;  /* 0x000000190a06723e */ /* 0x000fe400000000ff */
[----:B------:R-:W-:-:S05]  /*7a40*/  F2FP.F16.F32.PACK_AB R5, R24, R5 ;  /* 0x000000051805723e */ /* 0x000fca00000000ff */
[----:B------:R1:W-:Y:S02]  /*7a50*/  STS.128 [R3+0x21400], R4 ;  /* 0x0214000403007388 */ /* 0x0003e40000000c00 */
.L_x_3698:
[----:B------:R-:W-:Y:S05]  /*7a60*/  BSYNC B1 ;  /* 0x0000000000017941 */ /* 0x000fea0003800000 */
.L_x_3697:
[----:B------:R-:W-:Y:S05]  /*7a70*/  @P1 BRA `(.L_x_3696) ;  /* 0x0000001400581947 */ /* 0x000fea0003800000 */
[----:B01----:R-:W0:Y:S01]  /*7a80*/  LDS.128 R4, [R0+0x1000] ;  /* 0x0010000000047984 */ /* 0x003e220000000c00 */
        /* <DEDUP_REMOVED lines=42> */
.L_x_3677:
        /* <DEDUP_REMOVED lines=12> */
[----:B------:R-:W-:Y:S01]  /*7df0*/  @!P0 IADD3.X R10, R57, R26, RZ, P4, !PT ;  /* 0x0000001a390a8210 */ /* 0x000fe200027fe4ff */
[----:B------:R-:W1:Y:S01]  /*7e00*/  @!P1 LDC.64 R30, c[0x0][0x3e0] ;  /* 0x0000f800ff1e9b82 */ /* 0x000e620000000a00 */
[----:B------:R-:W-:Y:S02]  /*7e10*/  @!P0 LEA R8, P4, R9, UR4, 0x1 ;  /* 0x0000000409088c11 */ /* 0x000fe4000f8808ff */
[----:B------:R-:W-:-:S02]  /*7e20*/  @!P1 IADD3.X R20, R26, R47, R57, P5, P6 ;  /* 0x0000002f1a149210 */ /* 0x000fc40002fec439 */
        /* <DEDUP_REMOVED lines=18> */
[----:B------:R-:W-:-:S05]  /*7f50*/  IMAD R0, R185, 0x40, R22 ;  /* 0x00000040b9007824 */ /* 0x000fca00078e0216 */
[----:B------:R-:W-:Y:S02]  /*7f60*/  LEA R3, R209, R0, 0x5 ;  /* 0x00000000d1037211 */ /* 0x000fe400078e28ff */
        /* <DEDUP_REMOVED lines=21> */
[----:B------:R-:W-:Y:S02]  /*80c0*/  LEA R0, P3, R10, UR6, 0x1 ;  /* 0x000000060a007c11 */ /* 0x000fe4000f8608ff */
[----:B------:R-:W-:Y:S01]  /*80d0*/  IADD3 R3, R11, R3, RZ ;  /* 0x000000030b037210 */ /* 0x000fe20007ffe0ff */
[----:B------:R-:W-:Y:S01]  /*80e0*/  UMOV UR4, 0xffffffff ;  /* 0xffffffff00047882 */ /* 0x000fe20000000000 */
[----:B------:R-:W-:Y:S02]  /*80f0*/  LEA.HI.X R5, R8, UR5, R5, 0x1, P2 ;  /* 0x0000000508057c11 */ /* 0x000fe400090f0c05 */
[----:B------:R-:W-:-:S02]  /*8100*/  LEA.HI.X R3, R10, UR7, R3, 0x1, P3 ;  /* 0x000000070a037c11 */ /* 0x000fc400098f0c03 */
[----:B------:R-:W-:Y:S01]  /*8110*/  LEA.HI R6, R206, R206, RZ, 0x1 ;  /* 0x000000cece067211 */ /* 0x000fe200078f08ff */
[----:B------:R-:W-:Y:S06]  /*8120*/  BRA.DIV UR4, `(.L_x_3699) ;  /* 0x0000010604b87947 */ /* 0x000fec000b800000 */
.L_x_3893:
[----:B------:R-:W-:-:S03]  /*8130*/  UMOV UR4, 0xffffffff ;  /* 0xffffffff00047882 */ /* 0x000fc60000000000 */
[----:B------:R-:W-:Y:S05]  /*8140*/  BRA.DIV UR4, `(.L_x_3700) ;  /* 0x0000010604d87947 */ /* 0x000fea000b800000 */
.L_x_3896:
[----:B------:R-:W-:-:S03]  /*8150*/  UMOV UR4, 0xffffffff ;  /* 0xffffffff00047882 */ /* 0x000fc60000000000 */
[----:B------:R-:W-:Y:S05]  /*8160*/  BRA.DIV UR4, `(.L_x_3701) ;  /* 0x0000010604f87947 */ /* 0x000fea000b800000 */
.L_x_3899:
[----:B------:R-:W-:-:S03]  /*8170*/  UMOV UR4, 0xffffffff ;  /* 0xffffffff00047882 */ /* 0x000fc60000000000 */
[----:B------:R-:W-:Y:S05]  /*8180*/  BRA.DIV UR4, `(.L_x_3702) ;  /* 0x0000010a04187947 */ /* 0x000fea000b800000 */
.L_x_3902:
[----:B------:R-:W-:-:S03]  /*8190*/  UMOV UR4, 0xffffffff ;  /* 0xffffffff00047882 */ /* 0x000fc60000000000 */
[----:B------:R-:W-:Y:S05]  /*81a0*/  BRA.DIV UR4, `(.L_x_3703) ;  /* 0x0000010a04387947 */ /* 0x000fea000b800000 */
.L_x_3905:
[----:B------:R-:W-:Y:S01]  /*81b0*/  UMOV UR4, 0xffffffff ;  /* 0xffffffff00047882 */ /* 0x000fe20000000000 */
[----:B------:R-:W-:Y:S02]  /*81c0*/  LOP3.LUT R5, R6, 0xfffffffe, RZ, 0xc0, !PT ;  /* 0xfffffffe06057812 */ /* 0x000fe400078ec0ff */
[----:B------:R-:W-:Y:S05]  /*81d0*/  BRA.DIV UR4, `(.L_x_3704) ;  /* 0x0000010a04547947 */ /* 0x000fea000b800000 */
.L_x_3908:
[----:B------:R-:W-:Y:S01]  /*81e0*/  UMOV UR4, 0xffffffff ;  /* 0xffffffff00047882 */ /* 0x000fe20000000000 */
[----:B------:R-:W-:Y:S02]  /*81f0*/  IMAD.IADD R5, R206, 0x1, -R5 ;  /* 0x00000001ce057824 */ /* 0x000fe400078e0a05 */
[----:B------:R-:W-:Y:S05]  /*8200*/  BRA.DIV UR4, `(.L_x_3705) ;  /* 0x0000010a04707947 */ /* 0x000fea000b800000 */
.L_x_3911:
[----:B------:R-:W-:Y:S01]  /*8210*/  UMOV UR4, 0xffffffff ;  /* 0xffffffff00047882 */ /* 0x000fe20000000000 */
[----:B------:R-:W-:Y:S02]  /*8220*/  SHF.L.U32 R3, R5, 0x1f, RZ ;  /* 0x0000001f05037819 */ /* 0x000fe400000006ff */
[----:B------:R-:W-:Y:S05]  /*8230*/  BRA.DIV UR4, `(.L_x_3706) ;  /* 0x0000010a048c7947 */ /* 0x000fea000b800000 */
.L_x_3914:
[----:B------:R-:W0:Y:S01]  /*8240*/  SYNCS.PHASECHK.TRANS64.TRYWAIT P2, [R2+URZ+0x28c00], R3 ;  /* 0x028c0003020075a7 */ /* 0x000e22000804017f */
[----:B-----5:R-:W-:Y:S01]  /*8250*/  IMAD.MOV.U32 R0, RZ, RZ, R32 ;  /* 0x000000ffff007224 */ /* 0x020fe200078e0020 */
[----:B------:R-:W-:Y:S01]  /*8260*/  MOV R4, R33 ;  /* 0x0000002100047202 */ /* 0x000fe20000000f00 */
[----:B------:R-:W-:Y:S01]  /*8270*/  IMAD.MOV.U32 R5, RZ, RZ, R34 ;  /* 0x000000ffff057224 */ /* 0x000fe200078e0022 */
[----:B------:R-:W-:Y:S01]  /*8280*/  BSSY B1, `(.L_x_3707) ;  /* 0x0000018000017945 */ /* 0x000fe20003800000 */
[----:B------:R-:W-:Y:S01]  /*8290*/  IMAD.MOV.U32 R6, RZ, RZ, R35 ;  /* 0x000000ffff067224 */ /* 0x000fe200078e0023 */
[----:B------:R-:W-:Y:S02]  /*82a0*/  PRMT R50, R50, 0x5410, R0 ;  /* 0x0000541032327816 */ /* 0x000fe40000000000 */
        /* <DEDUP_REMOVED lines=11> */
[----:B------:R-:W-:Y:S01]  /*8360*/  IMAD.MOV.U32 R0, RZ, RZ, R28 ;  /* 0x000000ffff007224 */ /* 0x000fe200078e001c */
[----:B------:R-:W-:-:S02]  /*8370*/  PRMT R50, R4, 0x7610, R50 ;  /* 0x0000761004327816 */ /* 0x000fc40000000032 */
[----:B------:R-:W-:Y:S01]  /*8380*/  PRMT R53, R5, 0x5410, R6 ;  /* 0x0000541005357816 */ /* 0x000fe20000000006 */
[----:B------:R-:W-:Y:S01]  /*8390*/  IMAD.MOV.U32 R6, RZ, RZ, R27 ;  /* 0x000000ffff067224 */ /* 0x000fe200078e001b */
[----:B------:R-:W-:Y:S02]  /*83a0*/  MOV R4, R29 ;  /* 0x0000001d00047202 */ /* 0x000fe40000000f00 */
[----:B------:R-:W-:Y:S02]  /*83b0*/  MOV R5, R26 ;  /* 0x0000001a00057202 */ /* 0x000fe40000000f00 */
[----:B------:R-:W-:Y:S01]  /*83c0*/  PRMT R52, R0, 0x5410, R4 ;  /* 0x0000541000347816 */ /* 0x000fe20000000004 */
[----:B------:R-:W-:Y:S01]  /*83d0*/  IMAD.IADD R0, R16, 0x1, R41 ;  /* 0x0000000110007824 */ /* 0x000fe200078e0229 */
[----:B------:R-:W-:Y:S01]  /*83e0*/  PRMT R54, R5, 0x5410, R6 ;  /* 0x0000541005367816 */ /* 0x000fe20000000006 */
[----:B0-----:R-:W-:Y:S06]  /*83f0*/  @!P2 BRA `(.L_x_3708) ;  /* 0x000001080044a947 */ /* 0x001fec0003800000 */
.L_x_3915:
[----:B------:R-:W-:Y:S05]  /*8400*/  BSYNC B1 ;  /* 0x0000000000017941 */ /* 0x000fea0003800000 */
.L_x_3707:
[----:B------:R-:W-:Y:S01]  /*8410*/  BSSY B1, `(.L_x_3709) ;  /* 0x0000063000017945 */ /* 0x000fe20003800000 */
[----:B------:R-:W-:Y:S01]  /*8420*/  IMAD.MOV.U32 R55, RZ, RZ, R30 ;  /* 0x000000ffff377224 */ /* 0x000fe200078e001e */
[----:B------:R-:W-:Y:S02]  /*8430*/  MOV R57, R31 ;  /* 0x0000001f00397202 */ /* 0x000fe40000000f00 */
[----:B0-----:R-:W-:Y:S01]  /*8440*/  LOP3.LUT R3, R0, 0x38, RZ, 0xc0, !PT ;  /* 0x0000003800037812 */ /* 0x001fe200078ec0ff */
[----:B------:R-:W-:Y:S06]  /*8450*/  @P0 BRA `(.L_x_3710) ;  /* 0x0000000400780947 */ /* 0x000fec0003800000 */
[----:B------:R-:W-:Y:S01]  /*8460*/  IMAD.SHL.U32 R0, R191, 0x40, RZ ;  /* 0x00000040bf007824 */ /* 0x000fe200078e00ff */
[--C-:B------:R-:W-:Y:S02]  /*8470*/  SHF.R.U64 R48, R32, 0x10, R33.reuse ;  /* 0x0000001020307819 */ /* 0x100fe40000001221 */
[----:B------:R-:W-:Y:S01]  /*8480*/  SHF.R.U32.HI R40, RZ, 0x10, R33 ;  /* 0x00000010ff287819 */ /* 0x000fe20000011621 */
[--C-:B------:R-:W-:Y:S01]  /*8490*/  HADD2.F32 R33, -RZ, R15.reuse.H1_H1 ;  /* 0x3000000fff217230 */ /* 0x100fe20000004100 */
[----:B------:R-:W-:Y:S02]  /*84a0*/  LOP3.LUT R4, R0, 0x1c0, RZ, 0xc0, !PT ;  /* 0x000001c000047812 */ /* 0x000fe400078ec0ff */
[----:B------:R-:W-:Y:S01]  /*84b0*/  SHF.R.U64 R47, R34, 0x10, R35 ;  /* 0x00000010222f7819 */ /* 0x000fe20000001223 */
[----:B------:R-:W-:Y:S01]  /*84c0*/  HADD2.F32 R34, -RZ, R15.H0_H0 ;  /* 0x2000000fff227230 */ /* 0x000fe20000004100 */
[----:B------:R-:W-:Y:S02]  /*84d0*/  LOP3.LUT R0, R4, 0x38, R16, 0xf8, !PT ;  /* 0x0000003804007812 */ /* 0x000fe400078ef810 */
[----:B------:R-:W-:-:S02]  /*84e0*/  SHF.R.U32.HI R7, RZ, 0x3, R4 ;  /* 0x00000003ff077819 */ /* 0x000fc40000011604 */
[--C-:B------:R-:W-:Y:S02]  /*84f0*/  SHF.R.U64 R45, R36, 0x10, R37.reuse ;  /* 0x00000010242d7819 */ /* 0x100fe40000001225 */
[----:B------:R-:W-:Y:S02]  /*8500*/  LOP3.LUT R0, R0, R7, RZ, 0x3c, !PT ;  /* 0x0000000700007212 */ /* 0x000fe400078e3cff */
[----:B------:R-:W-:Y:S02]  /*8510*/  SHF.R.U32.HI R36, RZ, 0x10, R37 ;  /* 0x00000010ff247819 */ /* 0x000fe40000011625 */
[--C-:B------:R-:W-:Y:S01]  /*8520*/  SHF.R.U64 R44, R38, 0x10, R39.reuse ;  /* 0x00000010262c7819 */ /* 0x100fe20000001227 */
[----:B------:R-:W-:Y:S01]  /*8530*/  IMAD R5, R199, 0x200, R0 ;  /* 0x00000200c7057824 */ /* 0x000fe200078e0200 */
[----:B------:R-:W-:Y:S02]  /*8540*/  LOP3.LUT R0, R7, R3, R4, 0x1e, !PT ;  /* 0x0000000307007212 */ /* 0x000fe400078e1e04 */
[----:B------:R-:W-:-:S02]  /*8550*/  SHF.R.U32.HI R41, RZ, 0x10, R39 ;  /* 0x00000010ff297819 */ /* 0x000fc40000011627 */
[----:B------:R-:W-:Y:S01]  /*8560*/  LEA R42, R5, R2, 0x1 ;  /* 0x00000002052a7211 */ /* 0x000fe200078e08ff */
[----:B------:R-:W-:Y:S01]  /*8570*/  IMAD R9, R199, 0x200, R0 ;  /* 0x00000200c7097824 */ /* 0x000fe200078e0200 */
[----:B------:R-:W-:Y:S01]  /*8580*/  SHF.R.U32.HI R46, RZ, 0x10, R35 ;  /* 0x00000010ff2e7819 */ /* 0x000fe20000011623 */
[----:B------:R-:W-:Y:S02]  /*8590*/  HADD2.F32 R35, -RZ, R36.H0_H0 ;  /* 0x20000024ff237230 */ /* 0x000fe40000004100 */
[----:B------:R-:W-:Y:S01]  /*85a0*/  IMAD R43, R9, 0x2, R2 ;  /* 0x00000002092b7824 */ /* 0x000fe200078e0202 */
[----:B------:R-:W0:Y:S01]  /*85b0*/  LDS.128 R4, [R42+0x20400] ;  /* 0x020400002a047984 */ /* 0x000e220000000c00 */
[----:B------:R-:W-:-:S03]  /*85c0*/  HADD2.F32 R36, -RZ, R50.H0_H0 ;  /* 0x20000032ff247230 */ /* 0x000fc60000004100 */
[----:B------:R-:W1:Y:S01]  /*85d0*/  LDS.128 R8, [R43+0x20400] ;  /* 0x020400002b087984 */ /* 0x000e620000000c00 */
[--C-:B0-----:R-:W-:Y:S02]  /*85e0*/  HADD2.F32 R12, -RZ, R5.reuse.H0_H0 ;  /* 0x20000005ff0c7230 */ /* 0x101fe40000004100 */
        /* <DEDUP_REMOVED lines=9> */
[----:B------:R-:W-:Y:S01]  /*8680*/  FFMA.FTZ R39, R12, R34, R39 ;  /* 0x000000220c277223 */ /* 0x000fe20000010027 */
[----:B------:R-:W-:Y:S02]  /*8690*/  HADD2.F32 R12, -RZ, R51.H1_H1 ;  /* 0x30000033ff0c7230 */ /* 0x000fe40000004100 */
[C---:B------:R-:W-:Y:S01]  /*86a0*/  FMUL.FTZ R40, R21.reuse, R36 ;  /* 0x0000002415287220 */ /* 0x040fe20000410000 */
[----:B------:R-:W-:Y:S02]  /*86b0*/  HADD2.F32 R13, -RZ, R7.H0_H0 ;  /* 0x20000007ff0d7230 */ /* 0x000fe40000004100 */
[----:B------:R-:W-:Y:S01]  /*86c0*/  FMUL.FTZ R20, R20, R15 ;  /* 0x0000000f14147220 */ /* 0x000fe20000410000 */
[----:B------:R-:W-:Y:S02]  /*86d0*/  HADD2.F32 R32, -RZ, R11.H1_H1 ;  /* 0x3000000bff207230 */ /* 0x000fe40000004100 */
[----:B------:R-:W-:Y:S01]  /*86e0*/  FMUL.FTZ R21, R21, R12 ;  /* 0x0000000c15157220 */ /* 0x000fe20000410000 */
[----:B------:R-:W-:-:S02]  /*86f0*/  HADD2.F32 R33, -RZ, R41.H0_H0 ;  /* 0x20000029ff217230 */ /* 0x000fc40000004100 */
[C---:B------:R-:W-:Y:S01]  /*8700*/  FFMA.FTZ R38, R5.reuse, R15, -R38 ;  /* 0x0000000f05267223 */ /* 0x040fe20000010826 */
[----:B------:R-:W-:Y:S02]  /*8710*/  HADD2.F32 R14, -RZ, R7.H1_H1 ;  /* 0x30000007ff0e7230 */ /* 0x000fe40000004100 */
[----:B------:R-:W-:Y:S01]  /*8720*/  FFMA.FTZ R34, R5, R35, R20 ;  /* 0x0000002305227223 */ /* 0x000fe20000010014 */
[C---:B------:R-:W-:Y:S01]  /*8730*/  FFMA.FTZ R40, R13.reuse, R12, -R40 ;  /* 0x0000000c0d287223 */ /* 0x040fe20000010828 */
[----:B------:R-:W-:Y:S02]  /*8740*/  HADD2.F32 R15, -RZ, R46.H0_H0 ;  /* 0x2000002eff0f7230 */ /* 0x000fe40000004100 */
[----:B------:R-:W-:Y:S01]  /*8750*/  FFMA.FTZ R36, R13, R36, R21 ;  /* 0x000000240d247223 */ /* 0x000fe20000010015 */
[----:B------:R-:W-:Y:S02]  /*8760*/  HADD2.F32 R9, -RZ, R8.H0_H0 ;  /* 0x20000008ff097230 */ /* 0x000fe40000004100 */
[----:B------:R-:W-:Y:S01]  /*8770*/  FMUL.FTZ R21, R32, R33 ;  /* 0x0000002120157220 */ /* 0x000fe20000410000 */
[----:B------:R-:W-:-:S02]  /*8780*/  HADD2.F32 R5, -RZ, R50.H1_H1 ;  /* 0x30000032ff057230 */ /* 0x000fc40000004100 */
[-C--:B------:R-:W-:Y:S01]  /*8790*/  FMUL.FTZ R41, R32, R15.reuse ;  /* 0x0000000f20297220 */ /* 0x080fe20000410000 */
[--C-:B------:R-:W-:Y:S02]  /*87a0*/  HADD2.F32 R13, -RZ, R49.reuse.H0_H0 ;  /* 0x20000031ff0d7230 */ /* 0x100fe40000004100 */
[----:B------:R-:W-:Y:S01]  /*87b0*/  FFMA.FTZ R35, R14, R15, -R21 ;  /* 0x0000000f0e237223 */ /* 0x000fe20000010815 */
[----:B------:R-:W-:Y:S02]  /*87c0*/  HADD2.F32 R0, -RZ, R4.H0_H0 ;  /* 0x20000004ff007230 */ /* 0x000fe40000004100 */
[C---:B------:R-:W-:Y:S01]  /*87d0*/  FMUL.FTZ R32, R9.reuse, R5 ;  /* 0x0000000509207220 */ /* 0x040fe20000410000 */
[----:B------:R-:W-:Y:S02]  /*87e0*/  HADD2.F32 R11, -RZ, R10.H0_H0 ;  /* 0x2000000aff0b7230 */ /* 0x000fe40000004100 */
[----:B------:R-:W-:Y:S01]  /*87f0*/  FMUL.FTZ R15, R9, R13 ;  /* 0x0000000d090f7220 */ /* 0x000fe20000410000 */
[----:B------:R-:W-:-:S02]  /*8800*/  HADD2.F32 R20, -RZ, R49.H1_H1 ;  /* 0x30000031ff147230 */ /* 0x000fc40000004100 */
[----:B------:R-:W-:Y:S01]  /*8810*/  FFMA.FTZ R41, R14, R33, R41 ;  /* 0x000000210e297223 */ /* 0x000fe20000010029 */
[----:B------:R-:W-:Y:S02]  /*8820*/  HADD2.F32 R12, -RZ, R51.H0_H0 ;  /* 0x20000033ff0c7230 */ /* 0x000fe40000004100 */
[C---:B------:R-:W-:Y:S01]  /*8830*/  FFMA.FTZ R15, R0.reuse, R5, -R15 ;  /* 0x00000005000f7223 */ /* 0x040fe2000001080f */
[----:B------:R-:W-:Y:S01]  /*8840*/  FFMA.FTZ R32, R0, R13, R32 ;  /* 0x0000000d00207223 */ /* 0x000fe20000010020 */
[----:B------:R-:W-:Y:S02]  /*8850*/  HADD2.F32 R7, -RZ, R6.H0_H0 ;  /* 0x20000006ff077230 */ /* 0x000fe40000004100 */
[C---:B------:R-:W-:Y:S01]  /*8860*/  FMUL.FTZ R14, R11.reuse, R20 ;  /* 0x000000140b0e7220 */ /* 0x040fe20000410000 */
[----:B------:R-:W-:Y:S01]  /*8870*/  FMUL.FTZ R0, R11, R12 ;  /* 0x0000000c0b007220 */ /* 0x000fe20000410000 */
[----:B------:R-:W-:Y:S02]  /*8880*/  HADD2.F32 R8, -RZ, R8.H1_H1 ;  /* 0x30000008ff087230 */ /* 0x000fe40000004100 */
        /* <DEDUP_REMOVED lines=27> */
.L_x_3710:
[----:B------:R-:W-:Y:S05]  /*8a40*/  BSYNC B1 ;  /* 0x0000000000017941 */ /* 0x000fea0003800000 */
.L_x_3709:
[----:B------:R-:W-:Y:S01]  /*8a50*/  PRMT R39, R55, 0x5410, R57 ;  /* 0x0000541037277816 */ /* 0x000fe20000000039 */
[----:B------:R-:W-:Y:S06]  /*8a60*/  @P1 BRA `(.L_x_3696) ;  /* 0x00000004005c1947 */ /* 0x000fec0003800000 */
[----:B------:R-:W-:Y:S01]  /*8a70*/  LOP3.LUT R0, R220, R3, R216, 0x1e, !PT ;  /* 0x00000003dc007212 */ /* 0x000fe200078e1ed8 */
[----:B0-----:R-:W0:Y:S01]  /*8a80*/  LDS.128 R4, [R215+0x20400] ;  /* 0x02040000d7047984 */ /* 0x001e220000000c00 */
[----:B------:R-:W-:Y:S02]  /*8a90*/  SHF.R.U64 R36, R28, 0x10, R29 ;  /* 0x000000101c247819 */ /* 0x000fe4000000121d */
[----:B------:R-:W-:Y:S02]  /*8aa0*/  IADD3 R3, R217, R0, RZ ;  /* 0x00000000d9037210 */ /* 0x000fe40007ffe0ff */
[----:B------:R-:W-:Y:S01]  /*8ab0*/  SHF.R.U64 R37, R26, 0x10, R27 ;  /* 0x000000101a257819 */ /* 0x000fe2000000121b */
[----:B------:R-:W-:Y:S01]  /*8ac0*/  HADD2.F32 R26, -RZ, R52.H1_H1 ;  /* 0x30000034ff1a7230 */ /* 0x000fe20000004100 */
[----:B------:R-:W-:Y:S01]  /*8ad0*/  SHF.R.U32.HI R28, RZ, 0x10, R29 ;  /* 0x00000010ff1c7819 */ /* 0x000fe2000001161d */
[----:B------:R-:W-:Y:S01]  /*8ae0*/  IMAD R3, R3, 0x2, R2 ;  /* 0x0000000203037824 */ /* 0x000fe200078e0202 */
[----:B------:R-:W-:-:S02]  /*8af0*/  SHF.R.U64 R38, R24, 0x10, R25 ;  /* 0x0000001018267819 */ /* 0x000fc40000001219 */
[----:B------:R-:W-:Y:S01]  /*8b00*/  SHF.R.U32.HI R32, RZ, 0x10, R25 ;  /* 0x00000010ff207819 */ /* 0x000fe20000011619 */
[----:B------:R-:W-:Y:S01]  /*8b10*/  HADD2.F32 R25, -RZ, R53.H1_H1 ;  /* 0x30000035ff197230 */ /* 0x000fe20000004100 */
[----:B------:R-:W1:Y:S01]  /*8b20*/  LDS.128 R8, [R3+0x20400] ;  /* 0x0204000003087984 */ /* 0x000e620000000c00 */
[----:B------:R-:W-:Y:S01]  /*8b30*/  SHF.R.U32.HI R34, RZ, 0x10, R27 ;  /* 0x00000010ff227819 */ /* 0x000fe2000001161b */
[----:B------:R-:W-:Y:S01]  /*8b40*/  HADD2.F32 R27, -RZ, R28.H0_H0 ;  /* 0x2000001cff1b7230 */ /* 0x000fe20000004100 */
[--C-:B------:R-:W-:Y:S02]  /*8b50*/  SHF.R.U64 R35, R30, 0x10, R31.reuse ;  /* 0x000000101e237819 */ /* 0x100fe4000000121f */
[----:B------:R-:W-:Y:S01]  /*8b60*/  SHF.R.U32.HI R33, RZ, 0x10, R31 ;  /* 0x00000010ff217819 */ /* 0x000fe2000001161f */
[--C-:B0-----:R-:W-:Y:S02]  /*8b70*/  HADD2.F32 R12, -RZ, R5.reuse.H0_H0 ;  /* 0x20000005ff0c7230 */ /* 0x101fe40000004100 */
[----:B------:R-:W-:-:S02]  /*8b80*/  HADD2.F32 R5, -RZ, R5.H1_H1 ;  /* 0x30000005ff057230 */ /* 0x000fc40000004100 */
[----:B------:R-:W-:Y:S02]  /*8b90*/  HADD2.F32 R0, -RZ, R4.H0_H0 ;  /* 0x20000004ff007230 */ /* 0x000fe40000004100 */
[----:B------:R-:W-:Y:S02]  /*8ba0*/  HADD2.F32 R13, -RZ, R6.H0_H0 ;  /* 0x20000006ff0d7230 */ /* 0x000fe40000004100 */
[--C-:B------:R-:W-:Y:S02]  /*8bb0*/  HADD2.F32 R14, -RZ, R7.reuse.H0_H0 ;  /* 0x20000007ff0e7230 */ /* 0x100fe40000004100 */
[----:B------:R-:W-:Y:S02]  /*8bc0*/  HADD2.F32 R7, -RZ, R7.H1_H1 ;  /* 0x30000007ff077230 */ /* 0x000fe40000004100 */
[----:B------:R-:W-:Y:S02]  /*8bd0*/  HADD2.F32 R4, -RZ, R4.H1_H1 ;  /* 0x30000004ff047230 */ /* 0x000fe40000004100 */
[----:B-1----:R-:W-:-:S02]  /*8be0*/  HADD2.F32 R15, -RZ, R9.H0_H0 ;  /* 0x20000009ff0f7230 */ /* 0x002fc40000004100 */
[----:B------:R-:W-:Y:S02]  /*8bf0*/  HADD2.F32 R20, -RZ, R9.H1_H1 ;  /* 0x30000009ff147230 */ /* 0x000fe40000004100 */
[----:B------:R-:W-:Y:S02]  /*8c00*/  HADD2.F32 R9, -RZ, R8.H0_H0 ;  /* 0x20000008ff097230 */ /* 0x000fe40000004100 */
[C---:B------:R-:W-:Y:S01]  /*8c10*/  FMUL.FTZ R29, R15.reuse, R26 ;  /* 0x0000001a0f1d7220 */ /* 0x040fe20000410000 */
[----:B------:R-:W-:Y:S01]  /*8c20*/  FMUL.FTZ R31, R15, R25 ;  /* 0x000000190f1f7220 */ /* 0x000fe20000410000 */
[----:B------:R-:W-:Y:S02]  /*8c30*/  HADD2.F32 R15, -RZ, R32.H0_H0 ;  /* 0x20000020ff0f7230 */ /* 0x000fe40000004100 */
[----:B------:R-:W-:Y:S01]  /*8c40*/  FMUL.FTZ R28, R20, R27 ;  /* 0x0000001b141c7220 */ /* 0x000fe20000410000 */
[----:B------:R-:W-:Y:S01]  /*8c50*/  FFMA.FTZ R29, R12, R25, -R29 ;  /* 0x000000190c1d7223 */ /* 0x000fe2000001081d */
[----:B------:R-:W-:-:S02]  /*8c60*/  HADD2.F32 R25, -RZ, R52.H0_H0 ;  /* 0x20000034ff197230 */ /* 0x000fc40000004100 */
[----:B------:R-:W-:Y:S01]  /*8c70*/  FFMA.FTZ R31, R12, R26, R31 ;  /* 0x0000001a0c1f7223 */ /* 0x000fe2000001001f */
[----:B------:R-:W-:Y:S02]  /*8c80*/  HADD2.F32 R12, -RZ, R53.H0_H0 ;  /* 0x20000035ff0c7230 */ /* 0x000fe40000004100 */
[-C--:B------:R-:W-:Y:S01]  /*8c90*/  FMUL.FTZ R30, R20, R15.reuse ;  /* 0x0000000f141e7220 */ /* 0x080fe20000410000 */
[----:B------:R-:W-:Y:S01]  /*8ca0*/  FFMA.FTZ R28, R5, R15, -R28 ;  /* 0x0000000f051c7223 */ /* 0x000fe2000001081c */
[C---:B------:R-:W-:Y:S01]  /*8cb0*/  FMUL.FTZ R15, R9.reuse, R25 ;  /* 0x00000019090f7220 */ /* 0x040fe20000410000 */
[----:B------:R-:W-:Y:S02]  /*8cc0*/  HADD2.F32 R21, -RZ, R10.H0_H0 ;  /* 0x2000000aff157230 */ /* 0x000fe40000004100 */
[-C--:B------:R-:W-:Y:S01]  /*8cd0*/  FMUL.FTZ R26, R9, R12.reuse ;  /* 0x0000000c091a7220 */ /* 0x080fe20000410000 */
[----:B------:R-:W-:Y:S02]  /*8ce0*/  HADD2.F32 R20, -RZ, R39.H0_H0 ;  /* 0x20000027ff147230 */ /* 0x000fe40000004100 */
[----:B------:R-:W-:Y:S01]  /*8cf0*/  FFMA.FTZ R15, R0, R12, -R15 ;  /* 0x0000000c000f7223 */ /* 0x000fe2000001080f */
[----:B------:R-:W-:-:S02]  /*8d00*/  HADD2.F32 R12, -RZ, R54.H0_H0 ;  /* 0x20000036ff0c7230 */ /* 0x000fc40000004100 */
[----:B------:R-:W-:Y:S01]  /*8d10*/  FFMA.FTZ R30, R5, R27, R30 ;  /* 0x0000001b051e7223 */ /* 0x000fe2000001001e */
[----:B------:R-:W-:Y:S02]  /*8d20*/  HADD2.F32 R24, -RZ, R11.H0_H0 ;  /* 0x2000000bff187230 */ /* 0x000fe40000004100 */
[----:B------:R-:W-:Y:S01]  /*8d30*/  FFMA.FTZ R26, R0, R25, R26 ;  /* 0x00000019001a7223 */ /* 0x000fe2000001001a */
[----:B------:R-:W-:Y:S02]  /*8d40*/  HADD2.F32 R9, -RZ, R39.H1_H1 ;  /* 0x30000027ff097230 */ /* 0x000fe40000004100 */
[C---:B------:R-:W-:Y:S01]  /*8d50*/  FMUL.FTZ R0, R21.reuse, R20 ;  /* 0x0000001415007220 */ /* 0x040fe20000410000 */
[----:B------:R-:W-:Y:S02]  /*8d60*/  HADD2.F32 R5, -RZ, R54.H1_H1 ;  /* 0x30000036ff057230 */ /* 0x000fe40000004100 */
[----:B------:R-:W-:Y:S01]  /*8d70*/  FMUL.FTZ R32, R21, R12 ;  /* 0x0000000c15207220 */ /* 0x000fe20000410000 */
[----:B------:R-:W-:-:S02]  /*8d80*/  HADD2.F32 R11, -RZ, R11.H1_H1 ;  /* 0x3000000bff0b7230 */ /* 0x000fc40000004100 */
[C---:B------:R-:W-:Y:S01]  /*8d90*/  FFMA.FTZ R21, R13.reuse, R12, -R0 ;  /* 0x0000000c0d157223 */ /* 0x040fe20000010800 */
[C---:B------:R-:W-:Y:S01]  /*8da0*/  FMUL.FTZ R25, R24.reuse, R9 ;  /* 0x0000000918197220 */ /* 0x040fe20000410000 */
[----:B------:R-:W-:Y:S02]  /*8db0*/  HADD2.F32 R12, -RZ, R33.H0_H0 ;  /* 0x20000021ff0c7230 */ /* 0x000fe40000004100 */
[-C--:B------:R-:W-:Y:S01]  /*8dc0*/  FMUL.FTZ R24, R24, R5.reuse ;  /* 0x0000000518187220 */ /* 0x080fe20000410000 */
[----:B------:R-:W-:Y:S02]  /*8dd0*/  HADD2.F32 R0, -RZ, R34.H0_H0 ;  /* 0x20000022ff007230 */ /* 0x000fe40000004100 */
[----:B------:R-:W-:Y:S01]  /*8de0*/  FFMA.FTZ R32, R13, R20, R32 ;  /* 0x000000140d207223 */ /* 0x000fe20000010020 */
[C---:B------:R-:W-:Y:S01]  /*8df0*/  FFMA.FTZ R20, R14.reuse, R5, -R25 ;  /* 0x000000050e147223 */ /* 0x040fe20000010819 */
[----:B------:R-:W-:Y:S01]  /*8e00*/  FFMA.FTZ R24, R14, R9, R24 ;  /* 0x000000090e187223 */ /* 0x000fe20000010018 */
[C---:B------:R-:W-:Y:S01]  /*8e10*/  FMUL.FTZ R34, R11.reuse, R12 ;  /* 0x0000000c0b227220 */ /* 0x040fe20000410000 */
[----:B------:R-:W-:Y:S01]  /*8e20*/  FMUL.FTZ R14, R11, R0 ;  /* 0x000000000b0e7220 */ /* 0x000fe20000410000 */
[----:B------:R-:W-:-:S02]  /*8e30*/  HADD2.F32 R8, -RZ, R8.H1_H1 ;  /* 0x30000008ff087230 */ /* 0x000fc40000004100 */
[----:B------:R-:W-:Y:S02]  /*8e40*/  HADD2.F32 R11, -RZ, R36.H0_H0 ;  /* 0x20000024ff0b7230 */ /* 0x000fe40000004100 */
[C---:B------:R-:W-:Y:S01]  /*8e50*/  FFMA.FTZ R27, R7.reuse, R0, -R34 ;  /* 0x00000000071b7223 */ /* 0x040fe20000010822 */
[----:B------:R-:W-:Y:S02]  /*8e60*/  HADD2.F32 R5, -RZ, R38.H0_H0 ;  /* 0x20000026ff057230 */ /* 0x000fe40000004100 */
[----:B------:R-:W-:Y:S01]  /*8e70*/  FFMA.FTZ R33, R7, R12, R14 ;  /* 0x0000000c07217223 */ /* 0x000fe2000001000e */
[----:B------:R-:W-:Y:S02]  /*8e80*/  HADD2.F32 R10, -RZ, R10.H1_H1 ;  /* 0x3000000aff0a7230 */ /* 0x000fe40000004100 */
[C---:B------:R-:W-:Y:S01]  /*8e90*/  FMUL.FTZ R7, R8.reuse, R11 ;  /* 0x0000000b08077220 */ /* 0x040fe20000410000 */
[----:B------:R-:W-:Y:S02]  /*8ea0*/  HADD2.F32 R13, -RZ, R35.H0_H0 ;  /* 0x20000023ff0d7230 */ /* 0x000fe40000004100 */
[----:B------:R-:W-:Y:S01]  /*8eb0*/  FMUL.FTZ R8, R8, R5 ;  /* 0x0000000508087220 */ /* 0x000fe20000410000 */
[----:B------:R-:W-:-:S02]  /*8ec0*/  HADD2.F32 R9, -RZ, R37.H0_H0 ;  /* 0x20000025ff097230 */ /* 0x000fc40000004100 */
[----:B------:R-:W-:Y:S01]  /*8ed0*/  FFMA.FTZ R0, R4, R5, -R7 ;  /* 0x0000000504007223 */ /* 0x000fe20000010807 */
[----:B------:R-:W-:Y:S02]  /*8ee0*/  HADD2.F32 R6, -RZ, R6.H1_H1 ;  /* 0x30000006ff067230 */ /* 0x000fe40000004100 */
[----:B------:R-:W-:Y:S01]  /*8ef0*/  FMUL.FTZ R25, R10, R13 ;  /* 0x0000000d0a197220 */ /* 0x000fe20000410000 */
[----:B------:R-:W-:Y:S01]  /*8f00*/  FFMA.FTZ R11, R4, R11, R8 ;  /* 0x0000000b040b7223 */ /* 0x000fe20000010008 */
[-C--:B------:R-:W-:Y:S01]  /*8f10*/  FMUL.FTZ R10, R10, R9.reuse ;  /* 0x000000090a0a7220 */ /* 0x080fe20000410000 */
[----:B------:R-:W-:Y:S01]  /*8f20*/  F2FP.F16.F32.PACK_AB R7, R27, R20 ;  /* 0x000000141b07723e */ /* 0x000fe200000000ff */
        /* <DEDUP_REMOVED lines=8> */
[----:B------:R-:W-:Y:S01]  /*8fb0*/  F2FP.F16.F32.PACK_AB R26, R13, R32 ;  /* 0x000000200d1a723e */ /* 0x000fe200000000ff */
[----:B------:R4:W-:Y:S04]  /*8fc0*/  STS.128 [R215+0x20400], R4 ;  /* 0x02040004d7007388 */ /* 0x0009e80000000c00 */
[----:B------:R4:W-:Y:S02]  /*8fd0*/  STS.128 [R3+0x20400], R24 ;  /* 0x0204001803007388 */ /* 0x0009e40000000c00 */
.L_x_3696:
[----:B------:R-:W-:Y:S05]  /*8fe0*/  BSYNC B0 ;  /* 0x0000000000007941 */ /* 0x000fea0003800000 */
.L_x_3676:
        /* <DEDUP_REMOVED lines=8> */
.L_x_3673:
[----:B------:R-:W-:-:S13]  /*9070*/  ISETP.NE.AND P0, PT, R188, 0x3, PT ;  /* 0x00000003bc00780c */ /* 0x000fda0003f05270 */
[----:B------:R-:W-:Y:S05]  /*9080*/  @!P0 BRA `(.L_x_3711) ;  /* 0x0000000000048947 */ /* 0x000fea0003800000 */
[----:B------:R-:W-:Y:S01]  /*9090*/  BPT.TRAP 0x1 ;  /* 0x000000040000795c */ /* 0x000fe20000300000 */
.L_x_3711:
[----:B------:R-:W-:Y:S01]  /*90a0*/  IMAD R21, R18, 0x8, R2 ;  /* 0x0000000812157824 */ /* 0x000fe200078e0202 */
[----:B------:R-:W-:-:S04]  /*90b0*/  SHF.L.U32 R58, R19, 0x1f, RZ ;  /* 0x0000001f133a7819 */ /* 0x000fc800000006ff */
[----:B------:R0:W0:Y:S01]  /*90c0*/  SYNCS.PHASECHK.TRANS64.TRYWAIT P1, [R21+URZ+0x28c30], R58 ;  /* 0x028c303a150075a7 */ /* 0x000022000802017f */
[----:B------:R-:W-:Y:S05]  /*90d0*/  @!P0 BRA `(.L_x_3712) ;  /* 0x0000000000048947 */ /* 0x000fea0003800000 */
[----:B------:R-:W-:Y:S01]  /*90e0*/  BPT.TRAP 0x1 ;  /* 0x000000040000795c */ /* 0x000fe20000300000 */
.L_x_3712:
[C---:B--23--:R-:W-:Y:S01]  /*90f0*/  IADD3 R0, R2.reuse, 0x22400, RZ ;  /* 0x0002240002007810 */ /* 0x04cfe20007ffe0ff */
        /* <DEDUP_REMOVED lines=9> */
.L_x_3713:
        /* <DEDUP_REMOVED lines=13> */
[----:B------:R-:W-:Y:S01]  /*9260*/  IADD3 R6, R14, 0x2, RZ ;  /* 0x000000020e067810 */ /* 0x000fe20007ffe0ff */
[----:B------:R-:W-:Y:S01]  /*9270*/  IMAD.MOV.U32 R9, RZ, RZ, 0x40000040 ;  /* 0x40000040ff097424 */ /* 0x000fe200078e00ff */
[----:B------:R-:W-:Y:S01]  /*9280*/  IADD3 R8, R4, 0x4, RZ ;  /* 0x0000000404087810 */ /* 0x000fe20007ffe0ff */
[----:B------:R-:W-:Y:S01]  /*9290*/  IMAD.MOV.U32 R15, RZ, RZ, 0x40000040 ;  /* 0x40000040ff0f7424 */ /* 0x000fe200078e00ff */
[----:B------:R-:W-:Y:S01]  /*92a0*/  LEA R12, R185, R190, 0x6 ;  /* 0x000000beb90c7211 */ /* 0x000fe200078e30ff */
[----:B------:R-:W-:Y:S01]  /*92b0*/  IMAD.MOV.U32 R3, RZ, RZ, 0x40 ;  /* 0x00000040ff037424 */ /* 0x000fe200078e00ff */
[----:B------:R-:W1:Y:S03]  /*92c0*/  S2R R59, SR_TID.X ;  /* 0x00000000003b7919 */ /* 0x000e660000002100 */
[----:B------:R-:W-:-:S02]  /*92d0*/  IMAD R0, R168, -0x40, R3 ;  /* 0xffffffc0a8007824 */ /* 0x000fc400078e0203 */
[----:B------:R-:W-:Y:S01]  /*92e0*/  HGMMA.64x64x16.F32 R24, gdesc[UR4], RZ, !UPT, gsb0 ;  /* 0x00e00000041879f0 */ /* 0x000fe2000c0008ff */
[----:B------:R-:W-:Y:S02]  /*92f0*/  R2UR UR4, R10 ;  /* 0x000000000a0472ca */ /* 0x000fe400000e0000 */
[----:B------:R-:W-:Y:S02]  /*9300*/  R2UR UR5, R11 ;  /* 0x000000000b0572ca */ /* 0x000fe400000e0000 */
[----:B------:R-:W-:Y:S01]  /*9310*/  R2UR UR6, R6 ;  /* 0x00000000060672ca */ /* 0x000fe200000e0000 */
[C---:B------:R-:W-:Y:S01]  /*9320*/  VIADD R6, R14.reuse, 0x4 ;  /* 0x000000040e067836 */ /* 0x040fe20000000000 */
[----:B------:R-:W-:Y:S01]  /*9330*/  R2UR UR7, R7 ;  /* 0x00000000070772ca */ /* 0x000fe200000e0000 */
[----:B------:R-:W-:Y:S01]  /*9340*/  VIADD R14, R14, 0x6 ;  /* 0x000000060e0e7836 */ /* 0x000fe20000000000 */
[----:B------:R-:W-:Y:S02]  /*9350*/  MOV R7, 0x40000040 ;  /* 0x4000004000077802 */ /* 0x000fe40000000f00 */
[----:B------:R-:W-:-:S02]  /*9360*/  IADD3 R3, R187, 0x1, R0 ;  /* 0x00000001bb037810 */ /* 0x000fc40007ffe000 */
[C---:B------:R-:W-:Y:S02]  /*9370*/  IADD3 R0, -R192.reuse, R0, R187 ;  /* 0x00000000c0007210 */ /* 0x040fe40007ffe1bb */
[----:B------:R-:W-:Y:S02]  /*9380*/  IADD3 R3, -R192, R3, -R184 ;  /* 0x00000003c0037210 */ /* 0x000fe40007ffe9b8 */
[----:B-1----:R-:W-:Y:S01]  /*9390*/  LOP3.LUT R59, R59, 0x7f, RZ, 0xc0, !PT ;  /* 0x0000007f3b3b7812 */ /* 0x002fe200078ec0ff */
[----:B------:R-:W-:Y:S02]  /*93a0*/  WARPGROUP.DEPBAR.LE gsb0, 0x0 ;  /* 0x00008000000079c5 */ /* 0x000fe40000010000 */
[----:B------:R-:W-:-:S06]  /*93b0*/  WARPGROUP.ARRIVE ;  /* 0x00000000000079c5 */ /* 0x000fcc0000000000 */
[----:B------:R-:W-:Y:S01]  /*93c0*/  HGMMA.64x64x16.F32 R24, gdesc[UR4], R24, gsb0 ;  /* 0x00e00000041879f0 */ /* 0x000fe20008000818 */
[----:B------:R-:W-:Y:S02]  /*93d0*/  R2UR UR4, R8 ;  /* 0x00000000080472ca */ /* 0x000fe400000e0000 */
[----:B------:R-:W-:Y:S02]  /*93e0*/  R2UR UR5, R9 ;  /* 0x00000000090572ca */ /* 0x000fe400000e0000 */
[----:B------:R-:W-:Y:S01]  /*93f0*/  R2UR UR6, R6 ;  /* 0x00000000060672ca */ /* 0x000fe200000e0000 */
[----:B------:R-:W-:Y:S01]  /*9400*/  VIADD R6, R4, 0x6 ;  /* 0x0000000604067836 */ /* 0x000fe20000000000 */
        /* <DEDUP_REMOVED lines=8> */
[----:B------:R-:W-:Y:S02]  /*9490*/  R2UR UR7, R15 ;  /* 0x000000000f0772ca */ /* 0x000fe400000e0000 */
[----:B------:R-:W-:-:S04]  /*94a0*/  IADD3 R15, R3, 0x8, R12 ;  /* 0x00000008030f7810 */ /* 0x000fc80007ffe00c */
[----:B------:R-:W-:Y:S02]  /*94b0*/  VIMNMX R15, R0, R15, PT ;  /* 0x0000000f000f7248 */ /* 0x000fe40003fe0100 */
[----:B------:R-:W-:Y:S02]  /*94c0*/  VIADDMNMX R0, R12, R3, R0, PT ;  /* 0x000000030c007246 */ /* 0x000fe40003800100 */
[C---:B------:R-:W-:Y:S02]  /*94d0*/  ISETP.GT.AND P1, PT, R15.reuse, RZ, PT ;  /* 0x000000ff0f00720c */ /* 0x040fe40003f24270 */
[C---:B------:R-:W-:Y:S02]  /*94e0*/  ISETP.GT.AND P2, PT, R15.reuse, 0x1, PT ;  /* 0x000000010f00780c */ /* 0x040fe40003f44270 */
[----:B------:R-:W-:Y:S02]  /*94f0*/  ISETP.GT.AND P3, PT, R15, 0x8, PT ;  /* 0x000000080f00780c */ /* 0x000fe40003f64270 */
[----:B------:R-:W-:-:S02]  /*9500*/  ISETP.GT.AND P4, PT, R0, 0x19, PT ;  /* 0x000000190000780c */ /* 0x000fc40003f84270 */
[----:B------:R-:W-:Y:S01]  /*9510*/  ISETP.GT.AND P5, PT, R0, 0x20, PT ;  /* 0x000000200000780c */ /* 0x000fe20003fa4270 */
        /* <DEDUP_REMOVED lines=50> */
[----:B------:R-:W-:Y:S01]  /*9840*/  ULDC UR4, c[0x0][0x988] ;  /* 0x0002620000047ab9 */ /* 0x000fe20000000800 */
[----:B------:R-:W3:Y:S01]  /*9850*/  MUFU.TANH R35, R35 ;  /* 0x0000002300237308 */ /* 0x000ee20000002400 */
[----:B-1----:R-:W-:-:S02]  /*9860*/  FSEL R62, R31, -INF , P1 ;  /* 0xff8000001f3e7808 */ /* 0x002fc40000800000 */
        /* <DEDUP_REMOVED lines=63> */
[----:B----4-:R-:W-:Y:S02]  /*9c60*/  FSEL R12, R29, -INF , P1 ;  /* 0xff8000001d0c7808 */ /* 0x010fe40000800000 */
[----:B--2---:R-:W-:Y:S02]  /*9c70*/  FMNMX.FTZ R20, R57, R20, !PT ;  /* 0x0000001439147209 */ /* 0x004fe40007810000 */
[----:B------:R-:W-:Y:S02]  /*9c80*/  ISETP.GT.AND P1, PT, R0, 0x11, PT ;  /* 0x000000110000780c */ /* 0x000fe40003f24270 */
[----:B------:R-:W-:Y:S01]  /*9c90*/  FMNMX.FTZ R3, R12, R3, !PT ;  /* 0x000000030c037209 */ /* 0x000fe20007810000 */
[----:B------:R-:W2:Y:S01]  /*9ca0*/  MUFU.TANH R36, R36 ;  /* 0x0000002400247308 */ /* 0x000ea20000002400 */
[----:B------:R-:W4:Y:S01]  /*9cb0*/  SHFL.BFLY PT, R15, R20, 0x1, 0x1f ;  /* 0x0c201f00140f7f89 */ /* 0x000f2200000e0000 */
[----:B---3--:R-:W-:-:S02]  /*9cc0*/  FSEL R32, R32, -INF , P2 ;  /* 0xff80000020207808 */ /* 0x008fc40001000000 */
[----:B------:R-:W-:Y:S02]  /*9cd0*/  ISETP.GT.AND P2, PT, R0, 0x28, PT ;  /* 0x000000280000780c */ /* 0x000fe40003f44270 */
[----:B------:R-:W-:Y:S02]  /*9ce0*/  FMNMX.FTZ R3, R32, R3, !PT ;  /* 0x0000000320037209 */ /* 0x000fe40007810000 */
        /* <DEDUP_REMOVED lines=10> */
[----:B----4-:R-:W-:Y:S01]  /*9d90*/  FMNMX.FTZ R20, R20, R15, !PT ;  /* 0x0000000f14147209 */ /* 0x010fe20007810000 */
[----:B------:R-:W-:Y:S01]  /*9da0*/  IMAD.U32 R15, RZ, RZ, UR4 ;  /* 0x00000004ff0f7e24 */ /* 0x000fe2000f8e00ff */
[----:B------:R-:W-:Y:S02]  /*9db0*/  FMNMX.FTZ R3, R30, R3, !PT ;  /* 0x000000031e037209 */ /* 0x000fe40007810000 */
[----:B------:R-:W-:Y:S01]  /*9dc0*/  ISETP.GT.AND P4, PT, R0, 0x30, PT ;  /* 0x000000300000780c */ /* 0x000fe20003f84270 */
[----:B------:R-:W3:Y:S01]  /*9dd0*/  MUFU.TANH R44, R44 ;  /* 0x0000002c002c7308 */ /* 0x000ee20000002400 */
[----:B-1----:R-:W-:Y:S01]  /*9de0*/  FSEL R40, R40, -INF , P5 ;  /* 0xff80000028287808 */ /* 0x002fe20002800000 */
[----:B------:R-:W-:-:S03]  /*9df0*/  FMUL.FTZ R29, R20, R15 ;  /* 0x0000000f141d7220 */ /* 0x000fc60000410000 */
[----:B------:R-:W-:-:S03]  /*9e00*/  FMNMX.FTZ R3, R40, R3, !PT ;  /* 0x0000000328037209 */ /* 0x000fc60007810000 */
[----:B------:R-:W1:Y:S01]  /*9e10*/  MUFU.TANH R45, R45 ;  /* 0x0000002d002d7308 */ /* 0x000e620000002400 */
[----:B--2---:R-:W-:Y:S02]  /*9e20*/  FSEL R34, R41, -INF , P1 ;  /* 0xff80000029227808 */ /* 0x004fe40000800000 */
[----:B------:R-:W-:Y:S02]  /*9e30*/  FSETP.NEU.FTZ.AND P1, PT, R20, -INF , PT ;  /* 0xff8000001400780b */ /* 0x000fe40003f3d000 */
[----:B------:R-:W-:Y:S02]  /*9e40*/  FMNMX.FTZ R3, R34, R3, !PT ;  /* 0x0000000322037209 */ /* 0x000fe40007810000 */
[----:B------:R-:W-:Y:S01]  /*9e50*/  FSEL R29, R29, RZ, P1 ;  /* 0x000000ff1d1d7208 */ /* 0x000fe20000800000 */
[----:B------:R-:W2:Y:S01]  /*9e60*/  MUFU.TANH R48, R48 ;  /* 0x0000003000307308 */ /* 0x000ea20000002400 */
[----:B---3--:R-:W-:Y:S02]  /*9e70*/  FSEL R44, R44, -INF , P2 ;  /* 0xff8000002c2c7808 */ /* 0x008fe40001000000 */
[----:B------:R-:W-:Y:S01]  /*9e80*/  ISETP.GT.AND P1, PT, R0, 0x31, PT ;  /* 0x000000310000780c */ /* 0x000fe20003f24270 */
[--C-:B------:R-:W-:Y:S01]  /*9e90*/  FFMA.FTZ R14, R14, R15, -R29.reuse ;  /* 0x0000000f0e0e7223 */ /* 0x100fe2000001081d */
[----:B------:R-:W-:Y:S01]  /*9ea0*/  FMNMX.FTZ R3, R44, R3, !PT ;  /* 0x000000032c037209 */ /* 0x000fe20007810000 */
[-CC-:B------:R-:W-:Y:S01]  /*9eb0*/  FFMA.FTZ R27, R27, R15.reuse, -R29.reuse ;  /* 0x0000000f1b1b7223 */ /* 0x180fe2000001081d */
[----:B------:R-:W-:Y:S01]  /*9ec0*/  ISETP.GT.AND P2, PT, R0, 0x38, PT ;  /* 0x000000380000780c */ /* 0x000fe20003f44270 */
[----:B------:R-:W3:Y:S01]  /*9ed0*/  MUFU.TANH R49, R49 ;  /* 0x0000003100317308 */ /* 0x000ee20000002400 */
[----:B-1----:R-:W-:Y:S01]  /*9ee0*/  FSEL R38, R45, -INF , P3 ;  /* 0xff8000002d267808 */ /* 0x002fe20001800000 */
[-CC-:B------:R-:W-:Y:S01]  /*9ef0*/  FFMA.FTZ R60, R60, R15.reuse, -R29.reuse ;  /* 0x0000000f3c3c7223 */ /* 0x180fe2000001081d */
[-CC-:B------:R-:W-:Y:S01]  /*9f00*/  FFMA.FTZ R62, R62, R15.reuse, -R29.reuse ;  /* 0x0000000f3e3e7223 */ /* 0x180fe2000001081d */
[--C-:B------:R-:W-:Y:S01]  /*9f10*/  FFMA.FTZ R64, R64, R15, -R29.reuse ;  /* 0x0000000f40407223 */ /* 0x100fe2000001081d */
[----:B------:R-:W-:Y:S01]  /*9f20*/  FMNMX.FTZ R3, R38, R3, !PT ;  /* 0x0000000326037209 */ /* 0x000fe20007810000 */
[-CC-:B------:R-:W-:Y:S01]  /*9f30*/  FFMA.FTZ R66, R66, R15.reuse, -R29.reuse ;  /* 0x0000000f42427223 */ /* 0x180fe2000001081d */
[-CC-:B------:R-:W-:Y:S01]  /*9f40*/  FFMA.FTZ R68, R68, R15.reuse, -R29.reuse ;  /* 0x0000000f44447223 */ /* 0x180fe2000001081d */
[----:B------:R-:W1:Y:S01]  /*9f50*/  MUFU.TANH R52, R52 ;  /* 0x0000003400347308 */ /* 0x000e620000002400 */
[----:B--2---:R-:W-:Y:S01]  /*9f60*/  FSEL R48, R48, -INF , P4 ;  /* 0xff80000030307808 */ /* 0x004fe20002000000 */
[-CC-:B------:R-:W-:Y:S01]  /*9f70*/  FFMA.FTZ R70, R70, R15.reuse, -R29.reuse ;  /* 0x0000000f46467223 */ /* 0x180fe2000001081d */
[-CC-:B------:R-:W-:Y:S01]  /*9f80*/  FFMA.FTZ R72, R72, R15.reuse, -R29.reuse ;  /* 0x0000000f48487223 */ /* 0x180fe2000001081d */
[--C-:B------:R-:W-:Y:S01]  /*9f90*/  FFMA.FTZ R74, R74, R15, -R29.reuse ;  /* 0x0000000f4a4a7223 */ /* 0x100fe2000001081d */
[----:B------:R-:W-:Y:S01]  /*9fa0*/  FMNMX.FTZ R3, R48, R3, !PT ;  /* 0x0000000330037209 */ /* 0x000fe20007810000 */
[-CC-:B------:R-:W-:Y:S01]  /*9fb0*/  FFMA.FTZ R76, R76, R15.reuse, -R29.reuse ;  /* 0x0000000f4c4c7223 */ /* 0x180fe2000001081d */
[-CC-:B------:R-:W-:Y:S01]  /*9fc0*/  FFMA.FTZ R78, R78, R15.reuse, -R29.reuse ;  /* 0x0000000f4e4e7223 */ /* 0x180fe2000001081d */
[----:B------:R-:W2:Y:S01]  /*9fd0*/  MUFU.TANH R53, R53 ;  /* 0x0000003500357308 */ /* 0x000ea20000002400 */
[----:B---3--:R-:W-:Y:S01]  /*9fe0*/  FSEL R42, R49, -INF , P1 ;  /* 0xff800000312a7808 */ /* 0x008fe20000800000 */
[-CC-:B------:R-:W-:Y:S01]  /*9ff0*/  FFMA.FTZ R50, R50, R15.reuse, -R29.reuse ;  /* 0x0000000f32327223 */ /* 0x180fe2000001081d */
[----:B------:R-:W-:Y:S01]  /*a000*/  ISETP.GT.AND P1, PT, R0, 0x39, PT ;  /* 0x000000390000780c */ /* 0x000fe20003f24270 */
[--C-:B------:R-:W-:Y:S01]  /*a010*/  FFMA.FTZ R80, R80, R15, -R29.reuse ;  /* 0x0000000f50507223 */ /* 0x100fe2000001081d */
[----:B------:R-:W-:Y:S01]  /*a020*/  FMNMX.FTZ R3, R42, R3, !PT ;  /* 0x000000032a037209 */ /* 0x000fe20007810000 */
[-CC-:B------:R-:W-:Y:S01]  /*a030*/  FFMA.FTZ R54, R54, R15.reuse, -R29.reuse ;  /* 0x0000000f36367223 */ /* 0x180fe2000001081d */
[----:B------:R-:W-:Y:S01]  /*a040*/  FFMA.FTZ R29, R82, R15, -R29 ;  /* 0x0000000f521d7223 */ /* 0x000fe2000001081d */
[----:B------:R-:W-:Y:S01]  /*a050*/  MUFU.EX2 R165, R14 ;  /* 0x0000000e00a57308 */ /* 0x000fe20000000800 */
[----:B-1----:R-:W-:-:S04]  /*a060*/  FSEL R52, R52, -INF , P2 ;  /* 0xff80000034347808 */ /* 0x002fc80001000000 */
[----:B------:R-:W-:-:S03]  /*a070*/  FMNMX.FTZ R3, R52, R3, !PT ;  /* 0x0000000334037209 */ /* 0x000fc60007810000 */
[----:B------:R-:W1:Y:S01]  /*a080*/  MUFU.EX2 R84, R27 ;  /* 0x0000001b00547308 */ /* 0x000e620000000800 */
[----:B--2---:R-:W-:-:S04]  /*a090*/  FSEL R46, R53, -INF , P1 ;  /* 0xff800000352e7808 */ /* 0x004fc80000800000 */
[----:B------:R-:W-:-:S03]  /*a0a0*/  FMNMX.FTZ R3, R46, R3, !PT ;  /* 0x000000032e037209 */ /* 0x000fc60007810000 */
[----:B------:R-:W2:Y:S02]  /*a0b0*/  MUFU.EX2 R60, R60 ;  /* 0x0000003c003c7308 */ /* 0x000ea40000000800 */
[----:B------:R-:W3:Y:S06]  /*a0c0*/  SHFL.BFLY PT, R0, R3, 0x2, 0x1f ;  /* 0x0c401f0003007f89 */ /* 0x000eec00000e0000 */
[----:B------:R-:W4:Y:S01]  /*a0d0*/  MUFU.EX2 R167, R62 ;  /* 0x0000003e00a77308 */ /* 0x000f220000000800 */
[----:B-1----:R-:W-:Y:S01]  /*a0e0*/  FADD.FTZ R35, R165, R84 ;  /* 0x00000054a5237221 */ /* 0x002fe20000010000 */
[----:B------:R-:W-:-:S06]  /*a0f0*/  F2FP.F16.F32.PACK_AB R165, R84, R165 ;  /* 0x000000a554a5723e */ /* 0x000fcc00000000ff */
[----:B------:R-:W-:Y:S08]  /*a100*/  MUFU.EX2 R64, R64 ;  /* 0x0000004000407308 */ /* 0x000ff00000000800 */
[----:B------:R-:W-:Y:S01]  /*a110*/  MUFU.EX2 R153, R66 ;  /* 0x0000004200997308 */ /* 0x000fe20000000800 */
[----:B---3--:R-:W-:-:S05]  /*a120*/  FMNMX.FTZ R0, R3, R0, !PT ;  /* 0x0000000003007209 */ /* 0x008fca0007810000 */
[----:B------:R-:W1:Y:S02]  /*a130*/  SHFL.BFLY PT, R3, R0, 0x1, 0x1f ;  /* 0x0c201f0000037f89 */ /* 0x000e6400000e0000 */
[----:B------:R-:W-:Y:S08]  /*a140*/  MUFU.EX2 R68, R68 ;  /* 0x0000004400447308 */ /* 0x000ff00000000800 */
[----:B------:R-:W-:Y:S08]  /*a150*/  MUFU.EX2 R41, R29 ;  /* 0x0000001d00297308 */ /* 0x000ff00000000800 */
[----:B------:R-:W-:Y:S01]  /*a160*/  MUFU.EX2 R155, R70 ;  /* 0x00000046009b7308 */ /* 0x000fe20000000800 */
[----:B-1----:R-:W-:-:S07]  /*a170*/  FMNMX.FTZ R14, R0, R3, !PT ;  /* 0x00000003000e7209 */ /* 0x002fce0007810000 */
[----:B------:R-:W-:Y:S01]  /*a180*/  MUFU.EX2 R72, R72 ;  /* 0x0000004800487308 */ /* 0x000fe20000000800 */
[C---:B------:R-:W-:Y:S01]  /*a190*/  FSETP.NEU.FTZ.AND P1, PT, R14.reuse, -INF , PT ;  /* 0xff8000000e00780b */ /* 0x040fe20003f3d000 */
[----:B------:R-:W-:-:S06]  /*a1a0*/  FMUL.FTZ R0, R14, R15 ;  /* 0x0000000f0e007220 */ /* 0x000fcc0000410000 */
[----:B------:R-:W-:Y:S01]  /*a1b0*/  MUFU.EX2 R157, R74 ;  /* 0x0000004a009d7308 */ /* 0x000fe20000000800 */
[----:B------:R-:W-:Y:S01]  /*a1c0*/  FSEL R3, R0, RZ, P1 ;  /* 0x000000ff00037208 */ /* 0x000fe20000800000 */
[----:B--2---:R-:W-:Y:S01]  /*a1d0*/  FADD.FTZ R0, R60, R35 ;  /* 0x000000233c007221 */ /* 0x004fe20000010000 */
[----:B------:R-:W-:-:S03]  /*a1e0*/  ISETP.NE.AND P1, PT, R59, RZ, PT ;  /* 0x000000ff3b00720c */ /* 0x000fc60003f25270 */
        /* <DEDUP_REMOVED lines=8> */
[----:B----4-:R-:W-:Y:S01]  /*a270*/  FADD.FTZ R43, R167, R0 ;  /* 0x00000000a72b7221 */ /* 0x010fe20000010000 */
[----:B------:R-:W-:Y:S01]  /*a280*/  FFMA.FTZ R30, R30, R15, -R3 ;  /* 0x0000000f1e1e7223 */ /* 0x000fe20000010803 */
[----:B------:R-:W-:-:S02]  /*a290*/  @!P1 VIADD R0, R21, 0x28c40 ;  /* 0x00028c4015009836 */ /* 0x000fc40000000000 */
[-CC-:B------:R-:W-:Y:S01]  /*a2a0*/  FFMA.FTZ R40, R40, R15.reuse, -R3.reuse ;  /* 0x0000000f28287223 */ /* 0x180fe20000010803 */
[-CC-:B------:R-:W-:Y:S01]  /*a2b0*/  FFMA.FTZ R34, R34, R15.reuse, -R3.reuse ;  /* 0x0000000f22227223 */ /* 0x180fe20000010803 */
[-CC-:B------:R-:W-:Y:S01]  /*a2c0*/  FFMA.FTZ R44, R44, R15.reuse, -R3.reuse ;  /* 0x0000000f2c2c7223 */ /* 0x180fe20000010803 */
[----:B------:R-:W1:Y:S01]  /*a2d0*/  MUFU.EX2 R25, R25 ;  /* 0x0000001900197308 */ /* 0x000e620000000800 */
[----:B------:R-:W-:Y:S01]  /*a2e0*/  @!P1 PRMT R0, RZ, 0x654, R0 ;  /* 0x00000654ff009816 */ /* 0x000fe20000000000 */
[-CC-:B------:R-:W-:Y:S01]  /*a2f0*/  FFMA.FTZ R38, R38, R15.reuse, -R3.reuse ;  /* 0x0000000f26267223 */ /* 0x180fe20000010803 */
[-CC-:B------:R-:W-:Y:S01]  /*a300*/  FFMA.FTZ R48, R48, R15.reuse, -R3.reuse ;  /* 0x0000000f30307223 */ /* 0x180fe20000010803 */
[-CC-:B------:R-:W-:Y:S01]  /*a310*/  FFMA.FTZ R42, R42, R15.reuse, -R3.reuse ;  /* 0x0000000f2a2a7223 */ /* 0x180fe20000010803 */
[----:B------:R2:W-:Y:S01]  /*a320*/  @!P1 SYNCS.ARRIVE.TRANS64.RED.A1T0 RZ, [R0+URZ], RZ ;  /* 0x000000ff00ff99a7 */ /* 0x0005e2000810043f */
[-CC-:B------:R-:W-:Y:S01]  /*a330*/  FFMA.FTZ R52, R52, R15.reuse, -R3.reuse ;  /* 0x0000000f34347223 */ /* 0x180fe20000010803 */
[----:B------:R-:W-:Y:S01]  /*a340*/  FFMA.FTZ R3, R46, R15, -R3 ;  /* 0x0000000f2e037223 */ /* 0x000fe20000010803 */
[----:B------:R-:W3:Y:S01]  /*a350*/  MUFU.EX2 R28, R28 ;  /* 0x0000001c001c7308 */ /* 0x000ee20000000800 */
[----:B------:R-:W-:-:S07]  /*a360*/  F2FP.F16.F32.PACK_AB R167, R167, R60 ;  /* 0x0000003ca7a7723e */ /* 0x000fce00000000ff */
[----:B------:R3:W4:Y:S01]  /*a370*/  MUFU.EX2 R27, R12 ;  /* 0x0000000c001b7308 */ /* 0x0007220000000800 */
[----:B-1----:R-:W-:Y:S01]  /*a380*/  FADD.FTZ R37, R24, R25 ;  /* 0x0000001918257221 */ /* 0x002fe20000010000 */
[----:B------:R-:W-:-:S06]  /*a390*/  F2FP.F16.F32.PACK_AB R164, R25, R24 ;  /* 0x0000001819a4723e */ /* 0x000fcc00000000ff */
[----:B------:R-:W2:Y:S01]  /*a3a0*/  MUFU.EX2 R32, R32 ;  /* 0x0000002000207308 */ /* 0x000ea20000000800 */
[----:B---3--:R-:W-:-:S07]  /*a3b0*/  FADD.FTZ R12, R28, R37 ;  /* 0x000000251c0c7221 */ /* 0x008fce0000010000 */
[----:B------:R1:W3:Y:S01]  /*a3c0*/  MUFU.EX2 R29, R26 ;  /* 0x0000001a001d7308 */ /* 0x0002e20000000800 */
[C---:B----4-:R-:W-:Y:S01]  /*a3d0*/  FADD.FTZ R37, R27.reuse, R12 ;  /* 0x0000000c1b257221 */ /* 0x050fe20000010000 */
[----:B------:R-:W-:Y:S01]  /*a3e0*/  F2FP.F16.F32.PACK_AB R166, R27, R28 ;  /* 0x0000001c1ba6723e */ /* 0x000fe200000000ff */
[----:B------:R-:W-:Y:S06]  /*a3f0*/  BAR.SYNC.DEFER_BLOCKING 0xf, 0x100 ;  /* 0x03c4000000007b1d */ /* 0x000fec0000010000 */
[----:B------:R-:W4:Y:S01]  /*a400*/  MUFU.EX2 R36, R36 ;  /* 0x0000002400247308 */ /* 0x000f220000000800 */
[----:B-1----:R-:W-:Y:S01]  /*a410*/  FADD.FTZ R26, R64, R43 ;  /* 0x0000002b401a7221 */ /* 0x002fe20000010000 */
[----:B--2---:R-:W-:-:S03]  /*a420*/  FADD.FTZ R0, R32, R37 ;  /* 0x0000002520007221 */ /* 0x004fc60000010000 */
[C---:B------:R-:W-:Y:S01]  /*a430*/  FADD.FTZ R43, R153.reuse, R26 ;  /* 0x0000001a992b7221 */ /* 0x040fe20000010000 */
[----:B------:R-:W-:Y:S02]  /*a440*/  F2FP.F16.F32.PACK_AB R153, R153, R64 ;  /* 0x000000409999723e */ /* 0x000fe400000000ff */
[----:B------:R-:W1:Y:S01]  /*a450*/  MUFU.EX2 R31, R30 ;  /* 0x0000001e001f7308 */ /* 0x000e620000000800 */
[----:B------:R-:W-:Y:S01]  /*a460*/  FADD.FTZ R12, R68, R43 ;  /* 0x0000002b440c7221 */ /* 0x000fe20000010000 */
[C---:B---3--:R-:W-:Y:S01]  /*a470*/  FADD.FTZ R43, R29.reuse, R0 ;  /* 0x000000001d2b7221 */ /* 0x048fe20000010000 */
[----:B------:R-:W-:Y:S02]  /*a480*/  F2FP.F16.F32.PACK_AB R152, R29, R32 ;  /* 0x000000201d98723e */ /* 0x000fe400000000ff */
[C---:B------:R-:W-:Y:S01]  /*a490*/  FADD.FTZ R45, R155.reuse, R12 ;  /* 0x0000000c9b2d7221 */ /* 0x040fe20000010000 */
[----:B------:R-:W-:Y:S02]  /*a4a0*/  F2FP.F16.F32.PACK_AB R155, R155, R68 ;  /* 0x000000449b9b723e */ /* 0x000fe400000000ff */
[----:B------:R-:W2:Y:S01]  /*a4b0*/  MUFU.EX2 R40, R40 ;  /* 0x0000002800287308 */ /* 0x000ea20000000800 */
[----:B----4-:R-:W-:Y:S01]  /*a4c0*/  FADD.FTZ R0, R36, R43 ;  /* 0x0000002b24007221 */ /* 0x010fe20000010000 */
[----:B------:R-:W-:Y:S01]  /*a4d0*/  FADD.FTZ R12, R72, R45 ;  /* 0x0000002d480c7221 */ /* 0x000fe20000010000 */
[----:B------:R3:W-:Y:S03]  /*a4e0*/  STSM.16.M88.4 [R195+0x26800], R164 ;  /* 0x026800a4c3007844 */ /* 0x0007e60000000200 */
[C---:B------:R-:W-:Y:S01]  /*a4f0*/  FADD.FTZ R45, R157.reuse, R12 ;  /* 0x0000000c9d2d7221 */ /* 0x040fe20000010000 */
[----:B------:R-:W-:Y:S01]  /*a500*/  F2FP.F16.F32.PACK_AB R157, R157, R72 ;  /* 0x000000489d9d723e */ /* 0x000fe200000000ff */
[----:B------:R-:W4:Y:S01]  /*a510*/  MUFU.EX2 R33, R34 ;  /* 0x0000002200217308 */ /* 0x000f220000000800 */
[C---:B-1----:R-:W-:Y:S01]  /*a520*/  FADD.FTZ R43, R31.reuse, R0 ;  /* 0x000000001f2b7221 */ /* 0x042fe20000010000 */
[----:B------:R-:W-:-:S05]  /*a530*/  F2FP.F16.F32.PACK_AB R154, R31, R36 ;  /* 0x000000241f9a723e */ /* 0x000fca00000000ff */
[----:B------:R3:W-:Y:S01]  /*a540*/  STSM.16.M88.4 [R196], R152 ;  /* 0x00000098c4007844 */ /* 0x0007e20000000200 */
[----:B------:R-:W1:Y:S01]  /*a550*/  MUFU.EX2 R76, R76 ;  /* 0x0000004c004c7308 */ /* 0x000e620000000800 */
[----:B--2---:R-:W-:-:S07]  /*a560*/  FADD.FTZ R0, R40, R43 ;  /* 0x0000002b28007221 */ /* 0x004fce0000010000 */
[----:B------:R-:W2:Y:S01]  /*a570*/  MUFU.EX2 R44, R44 ;  /* 0x0000002c002c7308 */ /* 0x000ea20000000800 */
[C---:B----4-:R-:W-:Y:S01]  /*a580*/  FADD.FTZ R43, R33.reuse, R0 ;  /* 0x00000000212b7221 */ /* 0x050fe20000010000 */
[----:B------:R-:W-:-:S06]  /*a590*/  F2FP.F16.F32.PACK_AB R156, R33, R40 ;  /* 0x00000028219c723e */ /* 0x000fcc00000000ff */
[----:B------:R-:W4:Y:S01]  /*a5a0*/  MUFU.EX2 R159, R78 ;  /* 0x0000004e009f7308 */ /* 0x000f220000000800 */
[----:B-1----:R-:W-:-:S07]  /*a5b0*/  FADD.FTZ R12, R76, R45 ;  /* 0x0000002d4c0c7221 */ /* 0x002fce0000010000 */
[----:B------:R-:W1:Y:S01]  /*a5c0*/  MUFU.EX2 R35, R38 ;  /* 0x0000002600237308 */ /* 0x000e620000000800 */
[----:B--2---:R-:W-:-:S07]  /*a5d0*/  FADD.FTZ R0, R44, R43 ;  /* 0x0000002b2c007221 */ /* 0x004fce0000010000 */
[----:B------:R-:W2:Y:S01]  /*a5e0*/  MUFU.EX2 R50, R50 ;  /* 0x0000003200327308 */ /* 0x000ea20000000800 */
[C---:B----4-:R-:W-:Y:S01]  /*a5f0*/  FADD.FTZ R45, R159.reuse, R12 ;  /* 0x0000000c9f2d7221 */ /* 0x050fe20000010000 */
[----:B------:R-:W-:-:S06]  /*a600*/  F2FP.F16.F32.PACK_AB R159, R159, R76 ;  /* 0x0000004c9f9f723e */ /* 0x000fcc00000000ff */
[----:B------:R-:W4:Y:S01]  /*a610*/  MUFU.EX2 R48, R48 ;  /* 0x0000003000307308 */ /* 0x000f220000000800 */
[C---:B-1----:R-:W-:Y:S01]  /*a620*/  FADD.FTZ R25, R35.reuse, R0 ;  /* 0x0000000023197221 */ /* 0x042fe20000010000 */
[----:B------:R-:W-:-:S05]  /*a630*/  F2FP.F16.F32.PACK_AB R158, R35, R44 ;  /* 0x0000002c239e723e */ /* 0x000fca00000000ff */
[----:B------:R3:W-:Y:S01]  /*a640*/  STSM.16.M88.4 [R198], R156 ;  /* 0x0000009cc6007844 */ /* 0x0007e20000000200 */
[----:B------:R-:W1:Y:S01]  /*a650*/  MUFU.EX2 R39, R80 ;  /* 0x0000005000277308 */ /* 0x000e620000000800 */
[----:B--2---:R-:W-:-:S07]  /*a660*/  FADD.FTZ R12, R50, R45 ;  /* 0x0000002d320c7221 */ /* 0x004fce0000010000 */
[----:B------:R-:W2:Y:S01]  /*a670*/  MUFU.EX2 R37, R42 ;  /* 0x0000002a00257308 */ /* 0x000ea20000000800 */
[----:B----4-:R-:W-:-:S07]  /*a680*/  FADD.FTZ R0, R48, R25 ;  /* 0x0000001930007221 */ /* 0x010fce0000010000 */
[----:B------:R-:W4:Y:S01]  /*a690*/  MUFU.EX2 R54, R54 ;  /* 0x0000003600367308 */ /* 0x000f220000000800 */
[C---:B-1----:R-:W-:Y:S01]  /*a6a0*/  F2FP.F16.F32.PACK_AB R161, R39.reuse, R50 ;  /* 0x0000003227a1723e */ /* 0x042fe200000000ff */
[----:B------:R-:W-:-:S06]  /*a6b0*/  FADD.FTZ R39, R39, R12 ;  /* 0x0000000c27277221 */ /* 0x000fcc0000010000 */
[----:B------:R-:W-:Y:S01]  /*a6c0*/  MUFU.EX2 R52, R52 ;  /* 0x0000003400347308 */ /* 0x000fe20000000800 */
[C---:B--2---:R-:W-:Y:S01]  /*a6d0*/  F2FP.F16.F32.PACK_AB R160, R37.reuse, R48 ;  /* 0x0000003025a0723e */ /* 0x044fe200000000ff */
[----:B------:R-:W-:-:S06]  /*a6e0*/  FADD.FTZ R37, R37, R0 ;  /* 0x0000000025257221 */ /* 0x000fcc0000010000 */
[----:B------:R-:W1:Y:S01]  /*a6f0*/  MUFU.EX2 R3, R3 ;  /* 0x0000000300037308 */ /* 0x000e620000000800 */
[----:B----4-:R-:W-:Y:S01]  /*a700*/  F2FP.F16.F32.PACK_AB R163, R41, R54 ;  /* 0x0000003629a3723e */ /* 0x010fe200000000ff */
[----:B------:R-:W-:-:S04]  /*a710*/  FADD.FTZ R0, R54, R39 ;  /* 0x0000002736007221 */ /* 0x000fc80000010000 */
[----:B------:R-:W-:Y:S01]  /*a720*/  FADD.FTZ R0, R41, R0 ;  /* 0x0000000029007221 */ /* 0x000fe20000010000 */
[----:B-1----:R-:W-:Y:S01]  /*a730*/  F2FP.F16.F32.PACK_AB R162, R3, R52 ;  /* 0x0000003403a2723e */ /* 0x002fe200000000ff */
[----:B------:R-:W-:-:S04]  /*a740*/  FADD.FTZ R52, R52, R37 ;  /* 0x0000002534347221 */ /* 0x000fc80000010000 */
[----:B------:R3:W-:Y:S01]  /*a750*/  STSM.16.M88.4 [R197], R160 ;  /* 0x000000a0c5007844 */ /* 0x0007e20000000200 */
[----:B------:R-:W-:Y:S01]  /*a760*/  FADD.FTZ R3, R3, R52 ;  /* 0x0000003403037221 */ /* 0x000fe20000010000 */
[----:B------:R-:W-:Y:S06]  /*a770*/  @!P0 BRA `(.L_x_3715) ;  /* 0x0000000000048947 */ /* 0x000fec0003800000 */
[----:B------:R-:W-:Y:S01]  /*a780*/  BPT.TRAP 0x1 ;  /* 0x000000040000795c */ /* 0x000fe20000300000 */
.L_x_3715:
[----:B------:R1:W2:Y:S01]  /*a790*/  SYNCS.PHASECHK.TRANS64.TRYWAIT P2, [R21+URZ+0x28c50], R58 ;  /* 0x028c503a150075a7 */ /* 0x0002a2000804017f */
[----:B------:R-:W-:Y:S05]  /*a7a0*/  @!P0 BRA `(.L_x_3716) ;  /* 0x0000000000048947 */ /* 0x000fea0003800000 */
[----:B------:R-:W-:Y:S01]  /*a7b0*/  BPT.TRAP 0x1 ;  /* 0x000000040000795c */ /* 0x000fe20000300000 */
.L_x_3716:
[----:B------:R-:W-:Y:S01]  /*a7c0*/  LOP3.LUT R12, R56, 0x2000000, RZ, 0xfc, !PT ;  /* 0x02000000380c7812 */ /* 0x000fe200078efcff */
        /* <DEDUP_REMOVED lines=10> */
.L_x_3718:
[----:B------:R-:W-:Y:S05]  /*a870*/  BSYNC B0 ;  /* 0x0000000000007941 */ /* 0x000fea0003800000 */
.L_x_3717:
[----:B------:R-:W-:Y:S01]  /*a880*/  R2UR UR6, R170 ;  /* 0x00000000aa0672ca */ /* 0x000fe200000e0000 */
[----:B012---:R-:W-:Y:S01]  /*a890*/  WARPGROUP.ARRIVE ;  /* 0x00000000000079c5 */ /* 0x007fe20000000000 */
[----:B------:R-:W-:Y:S01]  /*a8a0*/  R2UR UR7, R171 ;  /* 0x00000000ab0772ca */ /* 0x000fe200000e0000 */
[----:B------:R-:W-:Y:S01]  /*a8b0*/  IMAD.MOV.U32 R171, RZ, RZ, 0x40000040 ;  /* 0x40000040ffab7424 */ /* 0x000fe200078e00ff */
[----:B------:R-:W-:Y:S01]  /*a8c0*/  BSSY B1, `(.L_x_3720) ;  /* 0x000025a000017945 */ /* 0x000fe20003800000 */
[----:B------:R-:W-:Y:S02]  /*a8d0*/  VIADD R211, R168, 0xfffffffe ;  /* 0xfffffffea8d37836 */ /* 0x000fe40000000000 */
[----:B------:R-:W-:-:S05]  /*a8e0*/  @!P1 VIADD R21, R21, 0x28c60 ;  /* 0x00028c6015159836 */ /* 0x000fca0000000000 */
[----:B------:R-:W-:-:S03]  /*a8f0*/  @!P1 PRMT R21, RZ, 0x654, R21 ;  /* 0x00000654ff159816 */ /* 0x000fc60000000015 */
[----:B------:R-:W-:Y:S03]  /*a900*/  HGMMA.64x256x16.F32 R24, R164, gdesc[UR4].tnspB, RZ, !UPT, gsb0 ;  /* 0x43e00004a4187df0 */ /* 0x000fe6000c0008ff */
[----:B------:R-:W-:Y:S02]  /*a910*/  WARPGROUP.DEPBAR.LE gsb0, 0x0 ;  /* 0x00008000000079c5 */ /* 0x000fe40000010000 */
[----:B---3--:R-:W-:Y:S01]  /*a920*/  VIADD R164, R170, 0x80 ;  /* 0x00000080aaa47836 */ /* 0x008fe20000000000 */
[----:B------:R-:W-:Y:S01]  /*a930*/  MOV R165, 0x40000040 ;  /* 0x4000004000a57802 */ /* 0x000fe20000000f00 */
[----:B------:R-:W-:-:S03]  /*a940*/  WARPGROUP.ARRIVE ;  /* 0x00000000000079c5 */ /* 0x000fc60000000000 */
[----:B------:R-:W-:Y:S02]  /*a950*/  R2UR UR6, R164 ;  /* 0x00000000a40672ca */ /* 0x000fe400000e0000 */
[----:B------:R-:W-:-:S15]  /*a960*/  R2UR UR7, R165 ;  /* 0x00000000a50772ca */ /* 0x000fde00000e0000 */
[----:B------:R-:W-:-:S01]  /*a970*/  NOP ;  /* 0x0000000000007918 */ /* 0x000fc20000000000 */
[----:B------:R-:W-:Y:S03]  /*a980*/  HGMMA.64x256x16.F32 R24, R152, gdesc[UR4].tnspB, R24, gsb0 ;  /* 0x43e0000498187df0 */ /* 0x000fe60008000818 */
[----:B------:R-:W-:Y:S02]  /*a990*/  WARPGROUP.DEPBAR.LE gsb0, 0x0 ;  /* 0x00008000000079c5 */ /* 0x000fe40000010000 */
[C---:B------:R-:W-:Y:S01]  /*a9a0*/  VIADD R152, R170.reuse, 0x100 ;  /* 0x00000100aa987836 */ /* 0x040fe20000000000 */
[----:B------:R-:W-:Y:S01]  /*a9b0*/  WARPGROUP.ARRIVE ;  /* 0x00000000000079c5 */ /* 0x000fe20000000000 */
[----:B------:R-:W-:Y:S01]  /*a9c0*/  IMAD.MOV.U32 R153, RZ, RZ, 0x40000040 ;  /* 0x40000040ff997424 */ /* 0x000fe200078e00ff */
[----:B------:R-:W-:Y:S02]  /*a9d0*/  IADD3 R170, R170, 0x180, RZ ;  /* 0x00000180aaaa7810 */ /* 0x000fe40007ffe0ff */
[----:B------:R-:W-:Y:S01]  /*a9e0*/  R2UR UR6, R152 ;  /* 0x00000000980672ca */ /* 0x000fe200000e0000 */
[----:B------:R-:W-:Y:S01]  /*a9f0*/  IMAD.IADD R152, R187, 0x1, -R184 ;  /* 0x00000001bb987824 */ /* 0x000fe200078e0ab8 */
[----:B------:R-:W-:-:S04]  /*aa00*/  R2UR UR7, R153 ;  /* 0x00000000990772ca */ /* 0x000fc800000e0000 */
[----:B------:R-:W-:-:S04]  /*aa10*/  LEA R152, R185, R152, 0x6 ;  /* 0x00000098b9987211 */ /* 0x000fc800078e30ff */
[----:B------:R-:W-:-:S04]  /*aa20*/  SHF.R.S32.HI R153, RZ, 0x1f, R152 ;  /* 0x0000001fff997819 */ /* 0x000fc80000011498 */
[----:B------:R-:W-:-:S04]  /*aa30*/  LEA.HI R153, R153, R152, RZ, 0x6 ;  /* 0x0000009899997211 */ /* 0x000fc800078f30ff */
[----:B------:R-:W-:Y:S01]  /*aa40*/  HGMMA.64x256x16.F32 R24, R156, gdesc[UR4].tnspB, R24, gsb0 ;  /* 0x43e000049c187df0 */ /* 0x000fe20008000818 */
[----:B------:R-:W-:Y:S02]  /*aa50*/  R2UR UR6, R170 ;  /* 0x00000000aa0672ca */ /* 0x000fe400000e0000 */
[----:B------:R-:W-:Y:S02]  /*aa60*/  R2UR UR7, R171 ;  /* 0x00000000ab0772ca */ /* 0x000fe400000e0000 */
[----:B------:R-:W-:-:S04]  /*aa70*/  SHF.R.S32.HI R153, RZ, 0x6, R153 ;  /* 0x00000006ff997819 */ /* 0x000fc80000011499 */
[----:B------:R-:W-:-:S04]  /*aa80*/  VIMNMX R186, RZ, R153, !PT ;  /* 0x00000099ffba7248 */ /* 0x000fc80007fe0100 */
[----:B------:R-:W-:Y:S01]  /*aa90*/  ISETP.GE.AND P2, PT, R211, R186, PT ;  /* 0x000000bad300720c */ /* 0x000fe20003f46270 */
[----:B------:R-:W-:Y:S02]  /*aaa0*/  WARPGROUP.DEPBAR.LE gsb0, 0x0 ;  /* 0x00008000000079c5 */ /* 0x000fe40000010000 */
[----:B------:R-:W-:-:S12]  /*aab0*/  WARPGROUP.ARRIVE ;  /* 0x00000000000079c5 */ /* 0x000fd80000000000 */
        /* <DEDUP_REMOVED lines=12> */
[----:B------:R-:W-:Y:S01]  /*ab80*/  BSSY B0, `(.L_x_3721) ;  /* 0x000022d000007945 */ /* 0x000fe20003800000 */
[----:B------:R-:W-:Y:S01]  /*ab90*/  MOV R222, R20 ;  /* 0x0000001400de7202 */ /* 0x000fe20000000f00 */
[----:B------:R-:W-:Y:S02]  /*aba0*/  IMAD.MOV.U32 R223, RZ, RZ, R14 ;  /* 0x000000ffffdf7224 */ /* 0x000fe400078e000e */
[----:B------:R-:W-:-:S07]  /*abb0*/  IMAD.MOV.U32 R224, RZ, RZ, R18 ;  /* 0x000000ffffe07224 */ /* 0x000fce00078e0012 */
.L_x_3732:
[----:B------:R-:W-:-:S04]  /*abc0*/  IADD3 R18, R224, 0x1, RZ ;  /* 0x00000001e0127810 */ /* 0x000fc80007ffe0ff */
[----:B------:R-:W-:-:S04]  /*abd0*/  ISETP.NE.AND P2, PT, R18, 0x2, PT ;  /* 0x000000021200780c */ /* 0x000fc80003f45270 */
[----:B------:R-:W-:Y:S02]  /*abe0*/  SEL R14, RZ, 0x1, P2 ;  /* 0x00000001ff0e7807 */ /* 0x000fe40001000000 */
[----:B------:R-:W-:Y:S02]  /*abf0*/  SEL R18, R18, RZ, P2 ;  /* 0x000000ff12127207 */ /* 0x000fe40001000000 */
[----:B------:R-:W-:Y:S01]  /*ac00*/  LOP3.LUT R19, R19, R14, RZ, 0x3c, !PT ;  /* 0x0000000e13137212 */ /* 0x000fe200078e3cff */
[----:B-1----:R-:W-:Y:S06]  /*ac10*/  @!P0 BRA `(.L_x_3722) ;  /* 0x0000000000048947 */ /* 0x002fec0003800000 */
[----:B------:R-:W-:Y:S01]  /*ac20*/  BPT.TRAP 0x1 ;  /* 0x000000040000795c */ /* 0x000fe20000300000 */
.L_x_3722:
[----:B------:R-:W-:Y:S01]  /*ac30*/  IMAD R212, R18, 0x8, R2 ;  /* 0x0000000812d47824 */ /* 0x000fe200078e0202 */
[----:B------:R-:W-:-:S04]  /*ac40*/  SHF.L.U32 R213, R19, 0x1f, RZ ;  /* 0x0000001f13d57819 */ /* 0x000fc800000006ff */
[----:B------:R1:W2:Y:S01]  /*ac50*/  SYNCS.PHASECHK.TRANS64.TRYWAIT P2, [R212+URZ+0x28c30], R213 ;  /* 0x028c30d5d40075a7 */ /* 0x0002a2000804017f */
[----:B------:R-:W-:Y:S05]  /*ac60*/  @!P0 BRA `(.L_x_3723) ;  /* 0x0000000000048947 */ /* 0x000fea0003800000 */
[----:B------:R-:W-:Y:S01]  /*ac70*/  BPT.TRAP 0x1 ;  /* 0x000000040000795c */ /* 0x000fe20000300000 */
.L_x_3723:
[----:B------:R-:W-:Y:S01]  /*ac80*/  BSSY B2, `(.L_x_3724) ;  /* 0x0000006000027945 */ /* 0x000fe20003800000 */
[----:B------:R-:W-:Y:S01]  /*ac90*/  IMAD R14, R18, 0x200, R13 ;  /* 0x00000200120e7824 */ /* 0x000fe200078e020d */
[----:B------:R-:W-:Y:S02]  /*aca0*/  MOV R15, 0x40000040 ;  /* 0x40000040000f7802 */ /* 0x000fe40000000f00 */
[----:B--2---:R-:W-:Y:S05]  /*acb0*/  @P2 BRA `(.L_x_3725) ;  /* 0x0000000000082947 */ /* 0x004fea0003800000 */
[----:B------:R-:W2:Y:S02]  /*acc0*/  SYNCS.PHASECHK.TRANS64.TRYWAIT P2, [R212+URZ+0x28c30], R213 ;  /* 0x028c30d5d40075a7 */ /* 0x000ea4000804017f */
[----:B--2---:R-:W-:Y:S05]  /*acd0*/  @!P2 BRA `(.L_x_3726) ;  /* 0x000000e00048a947 */ /* 0x004fea0003800000 */
.L_x_3725:
[----:B------:R-:W-:Y:S05]  /*ace0*/  BSYNC B2 ;  /* 0x0000000000027941 */ /* 0x000fea0003800000 */
.L_x_3724:
[C---:B------:R-:W-:Y:S01]  /*acf0*/  R2UR UR6, R14.reuse ;  /* 0x000000000e0672ca */ /* 0x040fe200000e0000 */
[----:B------:R-:W-:Y:S01]  /*ad00*/  WARPGROUP.ARRIVE ;  /* 0x00000000000079c5 */ /* 0x000fe20000000000 */
[----:B------:R-:W-:Y:S01]  /*ad10*/  R2UR UR7, R15 ;  /* 0x000000000f0772ca */ /* 0x000fe200000e0000 */
[----:B------:R-:W-:Y:S01]  /*ad20*/  VIADD R20, R14, 0x2 ;  /* 0x000000020e147836 */ /* 0x000fe20000000000 */
[----:B------:R-:W-:Y:S01]  /*ad30*/  R2UR UR4, R4 ;  /* 0x00000000040472ca */ /* 0x000fe200000e0000 */
[----:B0-----:R-:W-:Y:S01]  /*ad40*/  IMAD.MOV.U32 R21, RZ, RZ, 0x40000040 ;  /* 0x40000040ff157424 */ /* 0x001fe200078e00ff */
[----:B------:R-:W-:Y:S01]  /*ad50*/  R2UR UR5, R5 ;  /* 0x00000000050572ca */ /* 0x000fe200000e0000 */
[----:B------:R-:W-:Y:S01]  /*ad60*/  IMAD.MOV.U32 R226, RZ, RZ, 0x1 ;  /* 0x00000001ffe27424 */ /* 0x000fe200078e00ff */
[----:B------:R-:W-:-:S03]  /*ad70*/  MOV R15, 0x40000040 ;  /* 0x40000040000f7802 */ /* 0x000fc60000000f00 */
[----:B------:R-:W-:-:S04]  /*ad80*/  IMAD R226, R211, -0x40, R226 ;  /* 0xffffffc0d3e27824 */ /* 0x000fc800078e02e2 */
[----:B------:R-:W-:-:S04]  /*ad90*/  IMAD R226, R185, 0x40, R226 ;  /* 0x00000040b9e27824 */ /* 0x000fc800078e02e2 */
        /* <DEDUP_REMOVED lines=22> */
[----:B------:R-:W-:-:S04]  /*af00*/  IADD3 R15, -R184, R226, R187 ;  /* 0x000000e2b80f7210 */ /* 0x000fc80007ffe1bb */
[----:B------:R-:W-:-:S04]  /*af10*/  IADD3 R15, R190, R15, -R192 ;  /* 0x0000000fbe0f7210 */ /* 0x000fc80007ffe8c0 */
[C---:B------:R-:W-:Y:S02]  /*af20*/  ISETP.GT.AND P2, PT, R15.reuse, RZ, PT ;  /* 0x000000ff0f00720c */ /* 0x040fe40003f44270 */
[C---:B------:R-:W-:Y:S02]  /*af30*/  ISETP.GT.AND P3, PT, R15.reuse, 0x1, PT ;  /* 0x000000010f00780c */ /* 0x040fe40003f64270 */
[----:B------:R-:W-:Y:S01]  /*af40*/  ISETP.GT.AND P4, PT, R15, 0x8, PT ;  /* 0x000000080f00780c */ /* 0x000fe20003f84270 */
        /* <DEDUP_REMOVED lines=29> */
[----:B------:R-:W-:-:S02]  /*b120*/  ISETP.GT.AND P2, PT, R15, 0x9, PT ;  /* 0x000000090f00780c */ /* 0x000fc40003f44270 */
[----:B------:R-:W-:-:S03]  /*b130*/  FMNMX.FTZ R169, R21, R223, !PT ;  /* 0x000000df15a97209 */ /* 0x000fc60007810000 */
[----:B------:R-:W0:Y:S01]  /*b140*/  MUFU.TANH R153, R153 ;  /* 0x0000009900997308 */ /* 0x000e220000002400 */
[----:B---3--:R-:W-:Y:S02]  /*b150*/  FSEL R20, R20, -INF , P3 ;  /* 0xff80000014147808 */ /* 0x008fe40001800000 */
[----:B------:R-:W-:Y:S02]  /*b160*/  ISETP.GT.AND P3, PT, R15, 0x10, PT ;  /* 0x000000100f00780c */ /* 0x000fe40003f64270 */
[----:B------:R-:W-:-:S03]  /*b170*/  FMNMX.FTZ R169, R20, R169, !PT ;  /* 0x000000a914a97209 */ /* 0x000fc60007810000 */
[----:B------:R-:W3:Y:S01]  /*b180*/  MUFU.TANH R156, R156 ;  /* 0x0000009c009c7308 */ /* 0x000ee20000002400 */
[----:B----4-:R-:W-:-:S04]  /*b190*/  FSEL R152, R152, -INF , P4 ;  /* 0xff80000098987808 */ /* 0x010fc80002000000 */
[----:B------:R-:W-:Y:S01]  /*b1a0*/  FMNMX.FTZ R172, R152, R169, !PT ;  /* 0x000000a998ac7209 */ /* 0x000fe20007810000 */
[----:B------:R-:W-:Y:S02]  /*b1b0*/  FMUL.FTZ R169, R176, UR39 ;  /* 0x00000027b0a97c20 */ /* 0x000fe40008410000 */
[----:B------:R-:W4:Y:S01]  /*b1c0*/  MUFU.TANH R154, R154 ;  /* 0x0000009a009a7308 */ /* 0x000f220000002400 */
[----:B0-----:R-:W-:Y:S02]  /*b1d0*/  FSEL R153, R153, -INF , P2 ;  /* 0xff80000099997808 */ /* 0x001fe40001000000 */
[----:B------:R-:W-:Y:S02]  /*b1e0*/  ISETP.GT.AND P2, PT, R15, 0x11, PT ;  /* 0x000000110f00780c */ /* 0x000fe40003f44270 */
[----:B------:R-:W-:Y:S01]  /*b1f0*/  FMNMX.FTZ R173, R153, R172, !PT ;  /* 0x000000ac99ad7209 */ /* 0x000fe20007810000 */
[----:B------:R-:W-:Y:S01]  /*b200*/  FMUL.FTZ R172, R177, UR39 ;  /* 0x00000027b1ac7c20 */ /* 0x000fe20008410000 */
[----:B------:R-:W-:Y:S01]  /*b210*/  FMUL.FTZ R177, R181, UR39 ;  /* 0x00000027b5b17c20 */ /* 0x000fe20008410000 */
[----:B------:R-:W0:Y:S01]  /*b220*/  MUFU.TANH R157, R157 ;  /* 0x0000009d009d7308 */ /* 0x000e220000002400 */
[----:B---3--:R-:W-:-:S02]  /*b230*/  FSEL R156, R156, -INF , P3 ;  /* 0xff8000009c9c7808 */ /* 0x008fc40001800000 */
        /* <DEDUP_REMOVED lines=9> */
[----:B------:R-:W-:Y:S01]  /*b2d0*/  FMNMX.FTZ R173, R157, R176, !PT ;  /* 0x000000b09dad7209 */ /* 0x000fe20007810000 */
[----:B------:R-:W-:Y:S02]  /*b2e0*/  FMUL.FTZ R176, R180, UR39 ;  /* 0x00000027b4b07c20 */ /* 0x000fe40008410000 */
[----:B------:R-:W0:Y:S01]  /*b2f0*/  MUFU.TANH R161, R161 ;  /* 0x000000a100a17308 */ /* 0x000e220000002400 */
[----:B---3--:R-:W-:Y:S02]  /*b300*/  FSEL R160, R160, -INF , P2 ;  /* 0xff800000a0a07808 */ /* 0x008fe40001000000 */
[----:B------:R-:W-:-:S02]  /*b310*/  ISETP.GT.AND P2, PT, R15, 0x21, PT ;  /* 0x000000210f00780c */ /* 0x000fc40003f44270 */
[----:B------:R-:W-:-:S03]  /*b320*/  FMNMX.FTZ R173, R160, R173, !PT ;  /* 0x000000ada0ad7209 */ /* 0x000fc60007810000 */
[----:B------:R-:W3:Y:S01]  /*b330*/  MUFU.TANH R165, R165 ;  /* 0x000000a500a57308 */ /* 0x000ee20000002400 */
[----:B----4-:R-:W-:Y:S02]  /*b340*/  FSEL R164, R164, -INF , P3 ;  /* 0xff800000a4a47808 */ /* 0x010fe40001800000 */
[----:B------:R-:W-:Y:S02]  /*b350*/  ISETP.GT.AND P3, PT, R15, 0x28, PT ;  /* 0x000000280f00780c */ /* 0x000fe40003f64270 */
[----:B------:R-:W-:Y:S01]  /*b360*/  FMNMX.FTZ R180, R164, R173, !PT ;  /* 0x000000ada4b47209 */ /* 0x000fe20007810000 */
[----:B------:R-:W-:Y:S02]  /*b370*/  FMUL.FTZ R173, R155, UR39 ;  /* 0x000000279bad7c20 */ /* 0x000fe40008410000 */
[----:B------:R-:W4:Y:S01]  /*b380*/  MUFU.TANH R168, R168 ;  /* 0x000000a800a87308 */ /* 0x000f220000002400 */
[----:B0-----:R-:W-:Y:S02]  /*b390*/  FSEL R161, R161, -INF , P2 ;  /* 0xff800000a1a17808 */ /* 0x001fe40001000000 */
[----:B------:R-:W-:-:S02]  /*b3a0*/  ISETP.GT.AND P2, PT, R15, 0x29, PT ;  /* 0x000000290f00780c */ /* 0x000fc40003f44270 */
        /* <DEDUP_REMOVED lines=15> */
[C---:B------:R-:W-:Y:S02]  /*b4a0*/  ISETP.GT.AND P2, PT, R15.reuse, 0x39, PT ;  /* 0x000000390f00780c */ /* 0x040fe40003f44270 */
[----:B------:R-:W-:Y:S01]  /*b4b0*/  FMNMX.FTZ R180, R172, R181, !PT ;  /* 0x000000b5acb47209 */ /* 0x000fe20007810000 */
[----:B------:R-:W-:Y:S01]  /*b4c0*/  FMUL.FTZ R181, R162, UR39 ;  /* 0x00000027a2b57c20 */ /* 0x000fe20008410000 */
[----:B------:R-:W-:Y:S01]  /*b4d0*/  IADD3 R15, R15, 0x8, RZ ;  /* 0x000000080f0f7810 */ /* 0x000fe20007ffe0ff */
[----:B------:R-:W-:Y:S01]  /*b4e0*/  MUFU.TANH R14, R14 ;  /* 0x0000000e000e7308 */ /* 0x000fe20000002400 */
[----:B----4-:R-:W-:Y:S02]  /*b4f0*/  FSEL R155, R176, -INF , P3 ;  /* 0xff800000b09b7808 */ /* 0x010fe40001800000 */
[----:B------:R-:W-:-:S02]  /*b500*/  ISETP.GT.AND P3, PT, R15, RZ, PT ;  /* 0x000000ff0f00720c */ /* 0x000fc40003f64270 */
[C---:B------:R-:W-:Y:S02]  /*b510*/  ISETP.GT.AND P5, PT, R15.reuse, 0x8, PT ;  /* 0x000000080f00780c */ /* 0x040fe40003fa4270 */
[----:B------:R-:W-:Y:S01]  /*b520*/  ISETP.GT.AND P6, PT, R15, 0x1, PT ;  /* 0x000000010f00780c */ /* 0x000fe20003fc4270 */
[----:B------:R3:W4:Y:S01]  /*b530*/  MUFU.TANH R176, R226 ;  /* 0x000000e200b07308 */ /* 0x0007220000002400 */
[----:B0-----:R-:W-:Y:S02]  /*b540*/  FSEL R158, R177, -INF , P2 ;  /* 0xff800000b19e7808 */ /* 0x001fe40001000000 */
[----:B------:R-:W-:Y:S01]  /*b550*/  FMNMX.FTZ R177, R155, R180, !PT ;  /* 0x000000b49bb17209 */ /* 0x000fe20007810000 */
[----:B------:R-:W-:Y:S01]  /*b560*/  FMUL.FTZ R180, R159, UR39 ;  /* 0x000000279fb47c20 */ /* 0x000fe20008410000 */
[C---:B------:R-:W-:Y:S02]  /*b570*/  ISETP.GT.AND P2, PT, R15.reuse, 0x9, PT ;  /* 0x000000090f00780c */ /* 0x040fe40003f44270 */
[----:B------:R-:W-:Y:S01]  /*b580*/  FMNMX.FTZ R159, R158, R177, !PT ;  /* 0x000000b19e9f7209 */ /* 0x000fe20007810000 */
[----:B------:R-:W0:Y:S01]  /*b590*/  MUFU.TANH R173, R173 ;  /* 0x000000ad00ad7308 */ /* 0x000e220000002400 */
[----:B---3--:R-:W-:Y:S01]  /*b5a0*/  FMUL.FTZ R226, R166, UR39 ;  /* 0x00000027a6e27c20 */ /* 0x008fe20008410000 */
[----:B------:R-:W-:-:S02]  /*b5b0*/  ISETP.GT.AND P4, PT, R15, 0x10, PT ;  /* 0x000000100f00780c */ /* 0x000fc40003f84270 */
[----:B------:R-:W3:Y:S04]  /*b5c0*/  SHFL.BFLY PT, R162, R159, 0x2, 0x1f ;  /* 0x0c401f009fa27f89 */ /* 0x000ee800000e0000 */
[----:B------:R-:W5:Y:S01]  /*b5d0*/  MUFU.TANH R226, R226 ;  /* 0x000000e200e27308 */ /* 0x000f620000002400 */
[----:B----4-:R-:W-:Y:S02]  /*b5e0*/  FSEL R166, R176, -INF , P5 ;  /* 0xff800000b0a67808 */ /* 0x010fe40002800000 */
[----:B------:R-:W-:-:S05]  /*b5f0*/  ISETP.GT.AND P5, PT, R15, 0x19, PT ;  /* 0x000000190f00780c */ /* 0x000fca0003fa4270 */
[----:B------:R-:W4:Y:S08]  /*b600*/  MUFU.TANH R180, R180 ;  /* 0x000000b400b47308 */ /* 0x000f300000002400 */
[----:B------:R-:W1:Y:S01]  /*b610*/  MUFU.TANH R181, R181 ;  /* 0x000000b500b57308 */ /* 0x000e620000002400 */
[----:B---3--:R-:W-:Y:S02]  /*b620*/  FMNMX.FTZ R177, R159, R162, !PT ;  /* 0x000000a29fb17209 */ /* 0x008fe40007810000 */
[----:B------:R-:W-:-:S05]  /*b630*/  FSEL R159, R14, -INF , P3 ;  /* 0xff8000000e9f7808 */ /* 0x000fca0001800000 */
[----:B------:R-:W3:Y:S01]  /*b640*/  MUFU.TANH R225, R225 ;  /* 0x000000e100e17308 */ /* 0x000ee20000002400 */
[----:B0-----:R-:W-:Y:S02]  /*b650*/  FSEL R162, R173, -INF , P6 ;  /* 0xff800000ada27808 */ /* 0x001fe40003000000 */
[C---:B------:R-:W-:Y:S02]  /*b660*/  ISETP.GT.AND P6, PT, R15.reuse, 0x18, PT ;  /* 0x000000180f00780c */ /* 0x040fe40003fc4270 */
[----:B------:R-:W-:Y:S02]  /*b670*/  ISETP.GT.AND P3, PT, R15, 0x11, PT ;  /* 0x000000110f00780c */ /* 0x000fe40003f64270 */
[----:B-----5:R-:W-:Y:S01]  /*b680*/  FSEL R173, R226, -INF , P6 ;  /* 0xff800000e2ad7808 */ /* 0x020fe20003000000 */
[----:B------:R-:W0:Y:S01]  /*b690*/  MUFU.TANH R227, R227 ;  /* 0x000000e300e37308 */ /* 0x000e220000002400 */
[----:B----4-:R-:W-:Y:S01]  /*b6a0*/  FSEL R170, R180, -INF , P2 ;  /* 0xff800000b4aa7808 */ /* 0x010fe20001000000 */
[----:B------:R-:W4:Y:S01]  /*b6b0*/  SHFL.BFLY PT, R226, R177, 0x1, 0x1f ;  /* 0x0c201f00b1e27f89 */ /* 0x000f2200000e0000 */
[----:B-1----:R-:W-:Y:S01]  /*b6c0*/  FSEL R163, R181, -INF , P4 ;  /* 0xff800000b5a37808 */ /* 0x002fe20002000000 */
[----:B------:R-:W-:Y:S01]  /*b6d0*/  FMUL.FTZ R180, R175, UR39 ;  /* 0x00000027afb47c20 */ /* 0x000fe20008410000 */
[C---:B------:R-:W-:Y:S01]  /*b6e0*/  ISETP.GT.AND P2, PT, R15.reuse, 0x20, PT ;  /* 0x000000200f00780c */ /* 0x040fe20003f44270 */
[----:B------:R-:W-:Y:S01]  /*b6f0*/  FMUL.FTZ R181, R178, UR39 ;  /* 0x00000027b2b57c20 */ /* 0x000fe20008410000 */
[----:B------:R-:W-:Y:S01]  /*b700*/  ISETP.GT.AND P4, PT, R15, 0x21, PT ;  /* 0x000000210f00780c */ /* 0x000fe20003f84270 */
[----:B------:R-:W1:Y:S01]  /*b710*/  MUFU.TANH R228, R228 ;  /* 0x000000e400e47308 */ /* 0x000e620000002400 */
[----:B---3--:R-:W-:Y:S01]  /*b720*/  FSEL R167, R225, -INF , P3 ;  /* 0xff800000e1a77808 */ /* 0x008fe20001800000 */
[----:B------:R-:W-:Y:S01]  /*b730*/  FMUL.FTZ R225, R179, UR39 ;  /* 0x00000027b3e17c20 */ /* 0x000fe20008410000 */
[----:B------:R-:W-:-:S02]  /*b740*/  ISETP.GT.AND P3, PT, R15, 0x28, PT ;  /* 0x000000280f00780c */ /* 0x000fc40003f64270 */
[----:B------:R-:W-:-:S03]  /*b750*/  ISETP.GT.AND P6, PT, R15, 0x29, PT ;  /* 0x000000290f00780c */ /* 0x000fc60003fc4270 */
[----:B------:R0:W3:Y:S08]  /*b760*/  MUFU.TANH R14, R171 ;  /* 0x000000ab000e7308 */ /* 0x0000f00000002400 */
[----:B------:R1:W5:Y:S01]  /*b770*/  MUFU.TANH R176, R174 ;  /* 0x000000ae00b07308 */ /* 0x0003620000002400 */
[----:B0-----:R-:W-:Y:S02]  /*b780*/  FSEL R171, R227, -INF , P5 ;  /* 0xff800000e3ab7808 */ /* 0x001fe40002800000 */
[----:B------:R-:W-:-:S05]  /*b790*/  ISETP.GT.AND P5, PT, R15, 0x30, PT ;  /* 0x000000300f00780c */ /* 0x000fca0003fa4270 */
[----:B------:R-:W0:Y:S01]  /*b7a0*/  MUFU.TANH R180, R180 ;  /* 0x000000b400b47308 */ /* 0x000e220000002400 */
[----:B-1----:R-:W-:Y:S02]  /*b7b0*/  FSEL R174, R228, -INF , P2 ;  /* 0xff800000e4ae7808 */ /* 0x002fe40001000000 */
[----:B---3--:R-:W-:Y:S02]  /*b7c0*/  FSEL R175, R14, -INF , P4 ;  /* 0xff8000000eaf7808 */ /* 0x008fe40002000000 */
[C---:B------:R-:W-:Y:S02]  /*b7d0*/  ISETP.GT.AND P2, PT, R15.reuse, 0x31, PT ;  /* 0x000000310f00780c */ /* 0x040fe40003f44270 */
[C---:B------:R-:W-:Y:S01]  /*b7e0*/  ISETP.GT.AND P4, PT, R15.reuse, 0x38, PT ;  /* 0x000000380f00780c */ /* 0x040fe20003f84270 */
[----:B------:R-:W-:Y:S01]  /*b7f0*/  MUFU.TANH R181, R181 ;  /* 0x000000b500b57308 */ /* 0x000fe20000002400 */
[----:B-----5:R-:W-:Y:S02]  /*b800*/  FSEL R176, R176, -INF , P3 ;  /* 0xff800000b0b07808 */ /* 0x020fe40001800000 */
[----:B------:R-:W-:-:S02]  /*b810*/  ISETP.GT.AND P3, PT, R15, 0x39, PT ;  /* 0x000000390f00780c */ /* 0x000fc40003f64270 */
[----:B------:R-:W-:Y:S02]  /*b820*/  FMNMX.FTZ R15, R159, R222, !PT ;  /* 0x000000de9f0f7209 */ /* 0x000fe40007810000 */
[----:B----4-:R-:W-:Y:S01]  /*b830*/  FMNMX.FTZ R14, R177, R226, !PT ;  /* 0x000000e2b10e7209 */ /* 0x010fe20007810000 */
[----:B------:R-:W-:Y:S01]  /*b840*/  MUFU.TANH R225, R225 ;  /* 0x000000e100e17308 */ /* 0x000fe20000002400 */
[----:B------:R-:W-:Y:S02]  /*b850*/  FMNMX.FTZ R15, R162, R15, !PT ;  /* 0x0000000fa20f7209 */ /* 0x000fe40007810000 */
[----:B0-----:R-:W-:Y:S02]  /*b860*/  FSEL R177, R180, -INF , P6 ;  /* 0xff800000b4b17808 */ /* 0x001fe40003000000 */
[----:B------:R-:W-:Y:S02]  /*b870*/  FMNMX.FTZ R15, R166, R15, !PT ;  /* 0x0000000fa60f7209 */ /* 0x000fe40007810000 */
[----:B------:R-:W-:Y:S01]  /*b880*/  FSETP.NEU.FTZ.AND P6, PT, R14, -INF , PT ;  /* 0xff8000000e00780b */ /* 0x000fe20003fdd000 */
[----:B------:R-:W0:Y:S01]  /*b890*/  MUFU.TANH R182, R182 ;  /* 0x000000b600b67308 */ /* 0x000e220000002400 */
[----:B------:R-:W-:Y:S01]  /*b8a0*/  FMNMX.FTZ R178, R170, R15, !PT ;  /* 0x0000000faab27209 */ /* 0x000fe20007810000 */
[----:B------:R-:W-:-:S03]  /*b8b0*/  IMAD.U32 R15, RZ, RZ, UR37 ;  /* 0x00000025ff0f7e24 */ /* 0x000fc6000f8e00ff */
[----:B------:R-:W-:Y:S01]  /*b8c0*/  FMNMX.FTZ R178, R163, R178, !PT ;  /* 0x000000b2a3b27209 */ /* 0x000fe20007810000 */
[----:B------:R-:W-:Y:S02]  /*b8d0*/  FMUL.FTZ R179, R14, R15 ;  /* 0x0000000f0eb37220 */ /* 0x000fe40000410000 */
[----:B------:R-:W1:Y:S01]  /*b8e0*/  MUFU.TANH R183, R183 ;  /* 0x000000b700b77308 */ /* 0x000e620000002400 */
[----:B------:R-:W-:-:S04]  /*b8f0*/  FMNMX.FTZ R178, R167, R178, !PT ;  /* 0x000000b2a7b27209 */ /* 0x000fc80007810000 */
[----:B------:R-:W-:Y:S02]  /*b900*/  FMNMX.FTZ R180, R173, R178, !PT ;  /* 0x000000b2adb47209 */ /* 0x000fe40007810000 */
[----:B------:R-:W-:Y:S02]  /*b910*/  FSEL R178, R179, RZ, P6 ;  /* 0x000000ffb3b27208 */ /* 0x000fe40003000000 */
[----:B------:R-:W-:-:S03]  /*b920*/  FMNMX.FTZ R179, R171, R180, !PT ;  /* 0x000000b4abb37209 */ /* 0x000fc60007810000 */
[--C-:B------:R-:W-:Y:S01]  /*b930*/  FFMA.FTZ R226, R20, R15, -R178.reuse ;  /* 0x0000000f14e27223 */ /* 0x100fe200000108b2 */
[----:B------:R-:W-:Y:S01]  /*b940*/  FMNMX.FTZ R180, R174, R179, !PT ;  /* 0x000000b3aeb47209 */ /* 0x000fe20007810000 */
[-CC-:B------:R-:W-:Y:S01]  /*b950*/  FFMA.FTZ R228, R152, R15.reuse, -R178.reuse ;  /* 0x0000000f98e47223 */ /* 0x180fe200000108b2 */
[----:B0-----:R-:W-:Y:S01]  /*b960*/  FSEL R152, R182, -INF , P4 ;  /* 0xff800000b6987808 */ /* 0x001fe20002000000 */
[-CC-:B------:R-:W-:Y:S01]  /*b970*/  FFMA.FTZ R21, R21, R15.reuse, -R178.reuse ;  /* 0x0000000f15157223 */ /* 0x180fe200000108b2 */
[----:B------:R-:W-:Y:S01]  /*b980*/  FMNMX.FTZ R179, R175, R180, !PT ;  /* 0x000000b4afb37209 */ /* 0x000fe20007810000 */
[-CC-:B------:R-:W-:Y:S01]  /*b990*/  FFMA.FTZ R153, R153, R15.reuse, -R178.reuse ;  /* 0x0000000f99997223 */ /* 0x180fe200000108b2 */
[----:B------:R-:W-:Y:S01]  /*b9a0*/  FSEL R180, R225, -INF , P2 ;  /* 0xff800000e1b47808 */ /* 0x000fe20001000000 */
[--C-:B------:R-:W-:Y:S01]  /*b9b0*/  FFMA.FTZ R156, R156, R15, -R178.reuse ;  /* 0x0000000f9c9c7223 */ /* 0x100fe200000108b2 */
[----:B------:R-:W-:Y:S01]  /*b9c0*/  FMNMX.FTZ R20, R176, R179, !PT ;  /* 0x000000b3b0147209 */ /* 0x000fe20007810000 */
[-CC-:B------:R-:W-:Y:S01]  /*b9d0*/  FFMA.FTZ R157, R157, R15.reuse, -R178.reuse ;  /* 0x0000000f9d9d7223 */ /* 0x180fe200000108b2 */
[----:B------:R-:W-:Y:S01]  /*b9e0*/  FSEL R179, R181, -INF , P5 ;  /* 0xff800000b5b37808 */ /* 0x000fe20002800000 */
[-CC-:B------:R-:W-:Y:S01]  /*b9f0*/  FFMA.FTZ R160, R160, R15.reuse, -R178.reuse ;  /* 0x0000000fa0a07223 */ /* 0x180fe200000108b2 */
[----:B------:R-:W-:Y:S01]  /*ba00*/  FMNMX.FTZ R20, R177, R20, !PT ;  /* 0x00000014b1147209 */ /* 0x000fe20007810000 */
[----:B------:R0:W-:Y:S01]  /*ba10*/  MUFU.EX2 R181, R226 ;  /* 0x000000e200b57308 */ /* 0x0001e20000000800 */
[----:B-1----:R-:W-:Y:S01]  /*ba20*/  FSEL R183, R183, -INF , P3 ;  /* 0xff800000b7b77808 */ /* 0x002fe20001800000 */
[-CC-:B------:R-:W-:Y:S01]  /*ba30*/  FFMA.FTZ R161, R161, R15.reuse, -R178.reuse ;  /* 0x0000000fa1a17223 */ /* 0x180fe200000108b2 */
[----:B------:R-:W-:Y:S01]  /*ba40*/  FMNMX.FTZ R225, R179, R20, !PT ;  /* 0x00000014b3e17209 */ /* 0x000fe20007810000 */
[----:B------:R-:W-:-:S03]  /*ba50*/  FFMA.FTZ R168, R168, R15, -R178 ;  /* 0x0000000fa8a87223 */ /* 0x000fc600000108b2 */
[----:B------:R-:W-:Y:S01]  /*ba60*/  FMNMX.FTZ R225, R180, R225, !PT ;  /* 0x000000e1b4e17209 */ /* 0x000fe20007810000 */
[----:B------:R1:W-:Y:S01]  /*ba70*/  MUFU.EX2 R182, R228 ;  /* 0x000000e400b67308 */ /* 0x0003e20000000800 */
[-CC-:B0-----:R-:W-:Y:S01]  /*ba80*/  FFMA.FTZ R226, R164, R15.reuse, -R178.reuse ;  /* 0x0000000fa4e27223 */ /* 0x181fe200000108b2 */
[--C-:B------:R-:W-:Y:S01]  /*ba90*/  FFMA.FTZ R164, R165, R15, -R178.reuse ;  /* 0x0000000fa5a47223 */ /* 0x100fe200000108b2 */
[----:B------:R-:W-:Y:S01]  /*baa0*/  FMNMX.FTZ R20, R152, R225, !PT ;  /* 0x000000e198147209 */ /* 0x000fe20007810000 */
[-CC-:B------:R-:W-:Y:S01]  /*bab0*/  FFMA.FTZ R225, R154, R15.reuse, -R178.reuse ;  /* 0x0000000f9ae17223 */ /* 0x180fe200000108b2 */
[-CC-:B------:R-:W-:Y:S01]  /*bac0*/  FFMA.FTZ R165, R169, R15.reuse, -R178.reuse ;  /* 0x0000000fa9a57223 */ /* 0x180fe200000108b2 */
[-CC-:B------:R-:W-:Y:S01]  /*bad0*/  FFMA.FTZ R169, R172, R15.reuse, -R178.reuse ;  /* 0x0000000faca97223 */ /* 0x180fe200000108b2 */
[----:B------:R-:W-:Y:S01]  /*bae0*/  FMNMX.FTZ R20, R183, R20, !PT ;  /* 0x00000014b7147209 */ /* 0x000fe20007810000 */
[-CC-:B------:R-:W-:Y:S01]  /*baf0*/  FFMA.FTZ R172, R155, R15.reuse, -R178.reuse ;  /* 0x0000000f9bac7223 */ /* 0x180fe200000108b2 */
[----:B------:R-:W-:Y:S01]  /*bb00*/  FFMA.FTZ R178, R158, R15, -R178 ;  /* 0x0000000f9eb27223 */ /* 0x000fe200000108b2 */
[----:B------:R-:W-:Y:S01]  /*bb10*/  FSEL R158, R14, RZ, P6 ;  /* 0x000000ff0e9e7208 */ /* 0x000fe20003000000 */
[----:B------:R-:W-:Y:S01]  /*bb20*/  MUFU.EX2 R21, R21 ;  /* 0x0000001500157308 */ /* 0x000fe20000000800 */
[----:B------:R-:W0:Y:S03]  /*bb30*/  SHFL.BFLY PT, R227, R20, 0x2, 0x1f ;  /* 0x0c401f0014e37f89 */ /* 0x000e2600000e0000 */
[----:B------:R-:W-:Y:S01]  /*bb40*/  FADD.FTZ R158, -R158, R223 ;  /* 0x000000df9e9e7221 */ /* 0x000fe20000010100 */
[----:B------:R-:W-:-:S03]  /*bb50*/  IMAD.MOV R223, RZ, RZ, -R194 ;  /* 0x000000ffffdf7224 */ /* 0x000fc600078e0ac2 */
[----:B------:R-:W-:Y:S08]  /*bb60*/  MUFU.EX2 R153, R153 ;  /* 0x0000009900997308 */ /* 0x000ff00000000800 */
[----:B------:R-:W-:Y:S08]  /*bb70*/  MUFU.EX2 R156, R156 ;  /* 0x0000009c009c7308 */ /* 0x000ff00000000800 */
[----:B------:R-:W-:Y:S01]  /*bb80*/  MUFU.EX2 R225, R225 ;  /* 0x000000e100e17308 */ /* 0x000fe20000000800 */
[----:B0-----:R-:W-:-:S05]  /*bb90*/  FMNMX.FTZ R154, R20, R227, !PT ;  /* 0x000000e3149a7209 */ /* 0x001fca0007810000 */
[----:B------:R-:W0:Y:S02]  /*bba0*/  SHFL.BFLY PT, R227, R154, 0x1, 0x1f ;  /* 0x0c201f009ae37f89 */ /* 0x000e2400000e0000 */
[----:B------:R-:W-:Y:S08]  /*bbb0*/  MUFU.EX2 R157, R157 ;  /* 0x0000009d009d7308 */ /* 0x000ff00000000800 */
[----:B------:R-:W-:Y:S08]  /*bbc0*/  MUFU.EX2 R160, R160 ;  /* 0x000000a000a07308 */ /* 0x000ff00000000800 */
[----:B------:R-:W-:Y:S01]  /*bbd0*/  MUFU.EX2 R226, R226 ;  /* 0x000000e200e27308 */ /* 0x000fe20000000800 */
[----:B0-----:R-:W-:-:S07]  /*bbe0*/  FMNMX.FTZ R20, R154, R227, !PT ;  /* 0x000000e39a147209 */ /* 0x001fce0007810000 */
[----:B------:R-:W-:Y:S01]  /*bbf0*/  MUFU.EX2 R161, R161 ;  /* 0x000000a100a17308 */ /* 0x000fe20000000800 */
[C---:B------:R-:W-:Y:S01]  /*bc00*/  FSETP.NEU.FTZ.AND P2, PT, R20.reuse, -INF , PT ;  /* 0xff8000001400780b */ /* 0x040fe20003f5d000 */
[----:B------:R-:W-:-:S05]  /*bc10*/  FMUL.FTZ R154, R20, R15 ;  /* 0x0000000f149a7220 */ /* 0x000fca0000410000 */
[----:B------:R-:W-:Y:S01]  /*bc20*/  FSEL R154, R154, RZ, P2 ;  /* 0x000000ff9a9a7208 */ /* 0x000fe20001000000 */
[----:B------:R-:W-:Y:S04]  /*bc30*/  MUFU.EX2 R164, R164 ;  /* 0x000000a400a47308 */ /* 0x000fe80000000800 */
[-CC-:B-1----:R-:W-:Y:S01]  /*bc40*/  FFMA.FTZ R228, R159, R15.reuse, -R154.reuse ;  /* 0x0000000f9fe47223 */ /* 0x182fe2000001089a */
[-CC-:B------:R-:W-:Y:S01]  /*bc50*/  FFMA.FTZ R159, R166, R15.reuse, -R154.reuse ;  /* 0x0000000fa69f7223 */ /* 0x180fe2000001089a */
[-CC-:B------:R-:W-:Y:S01]  /*bc60*/  FFMA.FTZ R166, R167, R15.reuse, -R154.reuse ;  /* 0x0000000fa7a67223 */ /* 0x180fe2000001089a */
[-CC-:B------:R-:W-:Y:S01]  /*bc70*/  FFMA.FTZ R167, R173, R15.reuse, -R154.reuse ;  /* 0x0000000fada77223 */ /* 0x180fe2000001089a */
[----:B------:R-:W-:Y:S01]  /*bc80*/  FSEL R173, R20, RZ, P2 ;  /* 0x000000ff14ad7208 */ /* 0x000fe20001000000 */
[-CC-:B------:R-:W-:Y:S01]  /*bc90*/  FFMA.FTZ R155, R162, R15.reuse, -R154.reuse ;  /* 0x0000000fa29b7223 */ /* 0x180fe2000001089a */
[-C--:B------:R-:W-:Y:S01]  /*bca0*/  FFMA.FTZ R162, R170, R15.reuse, -R154 ;  /* 0x0000000faaa27223 */ /* 0x080fe2000001089a */
[----:B------:R-:W-:Y:S01]  /*bcb0*/  FMUL.FTZ R170, R158, R15 ;  /* 0x0000000f9eaa7220 */ /* 0x000fe20000410000 */
[----:B------:R-:W-:Y:S01]  /*bcc0*/  ISETP.NE.AND P2, PT, R192, R223, PT ;  /* 0x000000dfc000720c */ /* 0x000fe20003f45270 */
[----:B------:R-:W-:Y:S01]  /*bcd0*/  FADD.FTZ R222, -R173, R222 ;  /* 0x000000deadde7221 */ /* 0x000fe20000010100 */
[----:B------:R-:W-:Y:S01]  /*bce0*/  MUFU.EX2 R228, R228 ;  /* 0x000000e400e47308 */ /* 0x000fe20000000800 */
[----:B------:R-:W-:Y:S01]  /*bcf0*/  @!P1 IADD3 R158, R212, 0x28c40, RZ ;  /* 0x00028c40d49e9810 */ /* 0x000fe20007ffe0ff */
[-CC-:B------:R-:W-:Y:S01]  /*bd00*/  FFMA.FTZ R163, R163, R15.reuse, -R154.reuse ;  /* 0x0000000fa3a37223 */ /* 0x180fe2000001089a */
[-C--:B------:R-:W-:Y:S01]  /*bd10*/  FMUL.FTZ R173, R222, R15.reuse ;  /* 0x0000000fdead7220 */ /* 0x080fe20000410000 */
[-C--:B------:R-:W-:Y:S01]  /*bd20*/  FFMA.FTZ R222, R176, R15.reuse, -R154 ;  /* 0x0000000fb0de7223 */ /* 0x080fe2000001089a */
[----:B------:R-:W-:Y:S01]  /*bd30*/  @!P1 PRMT R158, RZ, 0x654, R158 ;  /* 0x00000654ff9e9816 */ /* 0x000fe2000000009e */
        /* <DEDUP_REMOVED lines=8> */
[-C--:B------:R-:W-:Y:S01]  /*bdc0*/  FFMA.FTZ R183, R183, R15.reuse, -R154 ;  /* 0x0000000fb7b77223 */ /* 0x080fe2000001089a */
[----:B------:R-:W3:Y:S01]  /*bdd0*/  MUFU.EX2 R173, R173 ;  /* 0x000000ad00ad7308 */ /* 0x000ee20000000800 */
[----:B-1----:R-:W-:Y:S02]  /*bde0*/  @!P2 IMAD R158, R223, 0x4, R2 ;  /* 0x00000004df9ea824 */ /* 0x002fe400078e0202 */
[-CC-:B------:R-:W-:Y:S01]  /*bdf0*/  FFMA.FTZ R223, R175, R15.reuse, -R154.reuse ;  /* 0x0000000fafdf7223 */ /* 0x180fe2000001089a */
[----:B------:R-:W-:-:S04]  /*be00*/  FFMA.FTZ R175, R152, R15, -R154 ;  /* 0x0000000f98af7223 */ /* 0x000fc8000001089a */
[----:B------:R-:W1:Y:S01]  /*be10*/  MUFU.EX2 R155, R155 ;  /* 0x0000009b009b7308 */ /* 0x000e620000000800 */
[----:B0-----:R-:W-:Y:S01]  /*be20*/  FFMA.FTZ R152, R170, R3, R21 ;  /* 0x00000003aa987223 */ /* 0x001fe20000010015 */
[----:B------:R-:W-:Y:S01]  /*be30*/  @!P2 STS [R158+0x28800], R170 ;  /* 0x028800aa9e00a388 */ /* 0x000fe20000000800 */
[-C--:B------:R-:W-:Y:S01]  /*be40*/  FMUL.FTZ R24, R24, R170.reuse ;  /* 0x000000aa18187220 */ /* 0x080fe20000410000 */
[-C--:B------:R-:W-:Y:S01]  /*be50*/  FMUL.FTZ R25, R25, R170.reuse ;  /* 0x000000aa19197220 */ /* 0x080fe20000410000 */
[C---:B------:R-:W-:Y:S01]  /*be60*/  FADD.FTZ R3, R181.reuse, R152 ;  /* 0x00000098b5037221 */ /* 0x040fe20000010000 */
[----:B------:R-:W-:Y:S01]  /*be70*/  F2FP.F16.F32.PACK_AB R152, R181, R21 ;  /* 0x00000015b598723e */ /* 0x000fe200000000ff */
[----:B------:R-:W-:Y:S01]  /*be80*/  FMUL.FTZ R28, R28, R170 ;  /* 0x000000aa1c1c7220 */ /* 0x000fe20000410000 */
[----:B------:R-:W0:Y:S01]  /*be90*/  MUFU.EX2 R159, R159 ;  /* 0x0000009f009f7308 */ /* 0x000e220000000800 */
[----:B---3--:R-:W-:Y:S01]  /*bea0*/  FFMA.FTZ R154, R173, R0, R228 ;  /* 0x00000000ad9a7223 */ /* 0x008fe200000100e4 */
[----:B------:R-:W-:Y:S01]  /*beb0*/  FADD.FTZ R230, R182, R3 ;  /* 0x00000003b6e67221 */ /* 0x000fe20000010000 */
[----:B------:R3:W-:Y:S01]  /*bec0*/  @!P2 STS [R158+0x28820], R173 ;  /* 0x028820ad9e00a388 */ /* 0x0007e20000000800 */
[-C--:B------:R-:W-:Y:S01]  /*bed0*/  FMUL.FTZ R29, R29, R170.reuse ;  /* 0x000000aa1d1d7220 */ /* 0x080fe20000410000 */
[-C--:B------:R-:W-:Y:S01]  /*bee0*/  FMUL.FTZ R32, R32, R170.reuse ;  /* 0x000000aa20207220 */ /* 0x080fe20000410000 */
[----:B------:R-:W-:Y:S01]  /*bef0*/  FADD.FTZ R21, R153, R230 ;  /* 0x000000e699157221 */ /* 0x000fe20000010000 */
        /* <DEDUP_REMOVED lines=36> */
[----:B------:R-:W-:Y:S01]  /*c140*/  FADD.FTZ R182, R156, R21 ;  /* 0x000000159cb67221 */ /* 0x000fe20000010000 */
[----:B------:R-:W-:Y:S01]  /*c150*/  F2FP.F16.F32.PACK_AB R153, R155, R228 ;  /* 0x000000e49b99723e */ /* 0x000fe200000000ff */
[----:B0-----:R-:W-:Y:S01]  /*c160*/  FADD.FTZ R3, R159, R224 ;  /* 0x000000e09f037221 */ /* 0x001fe20000010000 */
[C---:B----4-:R-:W-:Y:S01]  /*c170*/  F2FP.F16.F32.PACK_AB R155, R162.reuse, R159 ;  /* 0x0000009fa29b723e */ /* 0x050fe200000000ff */
[----:B------:R-:W-:Y:S01]  /*c180*/  FADD.FTZ R182, R225, R182 ;  /* 0x000000b6e1b67221 */ /* 0x000fe20000010000 */
[----:B------:R-:W0:Y:S01]  /*c190*/  MUFU.EX2 R171, R171 ;  /* 0x000000ab00ab7308 */ /* 0x000e220000000800 */
[----:B---3--:R-:W-:Y:S01]  /*c1a0*/  FADD.FTZ R158, R162, R3 ;  /* 0x00000003a29e7221 */ /* 0x008fe20000010000 */
[----:B------:R-:W-:Y:S01]  /*c1b0*/  BAR.SYNC.DEFER_BLOCKING 0xf, 0x100 ;  /* 0x03c4000000007b1d */ /* 0x000fe20000010000 */
[----:B------:R-:W-:Y:S01]  /*c1c0*/  FADD.FTZ R21, R157, R182 ;  /* 0x000000b69d157221 */ /* 0x000fe20000010000 */
[----:B------:R-:W-:Y:S01]  /*c1d0*/  F2FP.F16.F32.PACK_AB R156, R225, R156 ;  /* 0x0000009ce19c723e */ /* 0x000fe200000000ff */
[----:B-----5:R-:W-:Y:S01]  /*c1e0*/  FADD.FTZ R3, R163, R158 ;  /* 0x0000009ea3037221 */ /* 0x020fe20000010000 */
[C---:B------:R-:W-:Y:S01]  /*c1f0*/  F2FP.F16.F32.PACK_AB R158, R160.reuse, R157 ;  /* 0x0000009da09e723e */ /* 0x040fe200000000ff */
[----:B------:R-:W-:Y:S01]  /*c200*/  FADD.FTZ R21, R160, R21 ;  /* 0x00000015a0157221 */ /* 0x000fe20000010000 */
[----:B------:R-:W1:Y:S01]  /*c210*/  MUFU.EX2 R176, R223 ;  /* 0x000000df00b07308 */ /* 0x000e620000000800 */
[C---:B--2---:R-:W-:Y:S01]  /*c220*/  FADD.FTZ R182, R166.reuse, R3 ;  /* 0x00000003a6b67221 */ /* 0x044fe20000010000 */
[----:B------:R-:W-:Y:S01]  /*c230*/  F2FP.F16.F32.PACK_AB R157, R166, R163 ;  /* 0x000000a3a69d723e */ /* 0x000fe200000000ff */
[-C--:B------:R-:W-:Y:S01]  /*c240*/  FMUL.FTZ R92, R92, R170.reuse ;  /* 0x000000aa5c5c7220 */ /* 0x080fe20000410000 */
[----:B------:R-:W-:Y:S01]  /*c250*/  F2FP.F16.F32.PACK_AB R159, R174, R167 ;  /* 0x000000a7ae9f723e */ /* 0x000fe200000000ff */
[----:B------:R-:W-:Y:S01]  /*c260*/  FADD.FTZ R3, R167, R182 ;  /* 0x000000b6a7037221 */ /* 0x000fe20000010000 */
[----:B------:R-:W-:Y:S01]  /*c270*/  FADD.FTZ R182, R226, R21 ;  /* 0x00000015e2b67221 */ /* 0x000fe20000010000 */
[-C--:B------:R-:W-:Y:S01]  /*c280*/  FMUL.FTZ R93, R93, R170.reuse ;  /* 0x000000aa5d5d7220 */ /* 0x080fe20000410000 */
[----:B------:R-:W2:Y:S01]  /*c290*/  MUFU.EX2 R0, R222 ;  /* 0x000000de00007308 */ /* 0x000ea20000000800 */
[----:B------:R-:W-:Y:S01]  /*c2a0*/  FADD.FTZ R160, R174, R3 ;  /* 0x00000003aea07221 */ /* 0x000fe20000010000 */
[----:B------:R-:W-:Y:S01]  /*c2b0*/  FADD.FTZ R21, R161, R182 ;  /* 0x000000b6a1157221 */ /* 0x000fe20000010000 */
[-C--:B------:R-:W-:Y:S01]  /*c2c0*/  FMUL.FTZ R96, R96, R170.reuse ;  /* 0x000000aa60607220 */ /* 0x080fe20000410000 */
[----:B------:R-:W-:Y:S01]  /*c2d0*/  FMUL.FTZ R97, R97, R170 ;  /* 0x000000aa61617220 */ /* 0x000fe20000410000 */
[----:B0-----:R-:W-:Y:S01]  /*c2e0*/  FADD.FTZ R3, R171, R160 ;  /* 0x000000a0ab037221 */ /* 0x001fe20000010000 */
[----:B------:R-:W-:Y:S01]  /*c2f0*/  FADD.FTZ R21, R164, R21 ;  /* 0x00000015a4157221 */ /* 0x000fe20000010000 */
[----:B------:R-:W-:Y:S01]  /*c300*/  F2FP.F16.F32.PACK_AB R160, R161, R226 ;  /* 0x000000e2a1a0723e */ /* 0x000fe200000000ff */
[----:B------:R-:W0:Y:S01]  /*c310*/  MUFU.EX2 R177, R177 ;  /* 0x000000b100b17308 */ /* 0x000e220000000800 */
[C---:B-1----:R-:W-:Y:S01]  /*c320*/  FADD.FTZ R3, R176.reuse, R3 ;  /* 0x00000003b0037221 */ /* 0x042fe20000010000 */
        /* <DEDUP_REMOVED lines=65> */
[----:B------:R-:W-:Y:S01]  /*c740*/  FMUL.FTZ R62, R62, R173 ;  /* 0x000000ad3e3e7220 */ /* 0x000fe20000410000 */
[----:B------:R-:W-:Y:S01]  /*c750*/  F2FP.F16.F32.PACK_AB R164, R169, R165 ;  /* 0x000000a5a9a4723e */ /* 0x000fe200000000ff */
[----:B------:R-:W-:Y:S01]  /*c760*/  FMUL.FTZ R63, R63, R173 ;  /* 0x000000ad3f3f7220 */ /* 0x000fe20000410000 */
[----:B------:R-:W-:Y:S01]  /*c770*/  F2FP.F16.F32.PACK_AB R165, R180, R179 ;  /* 0x000000b3b4a5723e */ /* 0x000fe200000000ff */
[----:B------:R1:W-:Y:S01]  /*c780*/  STSM.16.M88.4 [R198], R160 ;  /* 0x000000a0c6007844 */ /* 0x0003e20000000200 */
[----:B------:R-:W0:Y:S01]  /*c790*/  MUFU.EX2 R178, R178 ;  /* 0x000000b200b27308 */ /* 0x000e220000000800 */
[C---:B---3--:R-:W-:Y:S01]  /*c7a0*/  FADD.FTZ R0, R182.reuse, R167 ;  /* 0x000000a7b6007221 */ /* 0x048fe20000010000 */
[----:B------:R-:W-:Y:S01]  /*c7b0*/  F2FP.F16.F32.PACK_AB R167, R182, R175 ;  /* 0x000000afb6a7723e */ /* 0x000fe200000000ff */
[-C--:B------:R-:W-:Y:S01]  /*c7c0*/  FMUL.FTZ R66, R66, R173.reuse ;  /* 0x000000ad42427220 */ /* 0x080fe20000410000 */
[-C--:B------:R-:W-:Y:S01]  /*c7d0*/  FMUL.FTZ R67, R67, R173.reuse ;  /* 0x000000ad43437220 */ /* 0x080fe20000410000 */
[-C--:B------:R-:W-:Y:S01]  /*c7e0*/  FMUL.FTZ R70, R70, R173.reuse ;  /* 0x000000ad46467220 */ /* 0x080fe20000410000 */
[-C--:B------:R-:W-:Y:S01]  /*c7f0*/  FMUL.FTZ R71, R71, R173.reuse ;  /* 0x000000ad47477220 */ /* 0x080fe20000410000 */
[-C--:B------:R-:W-:Y:S01]  /*c800*/  FMUL.FTZ R74, R74, R173.reuse ;  /* 0x000000ad4a4a7220 */ /* 0x080fe20000410000 */
[-C--:B------:R-:W-:Y:S01]  /*c810*/  FMUL.FTZ R75, R75, R173.reuse ;  /* 0x000000ad4b4b7220 */ /* 0x080fe20000410000 */
[----:B--2---:R-:W-:Y:S01]  /*c820*/  FADD.FTZ R21, R172, R21 ;  /* 0x00000015ac157221 */ /* 0x004fe20000010000 */
[-C--:B------:R-:W-:Y:S01]  /*c830*/  FMUL.FTZ R78, R78, R173.reuse ;  /* 0x000000ad4e4e7220 */ /* 0x080fe20000410000 */
[-C--:B------:R-:W-:Y:S01]  /*c840*/  FMUL.FTZ R79, R79, R173.reuse ;  /* 0x000000ad4f4f7220 */ /* 0x080fe20000410000 */
[-C--:B------:R-:W-:Y:S01]  /*c850*/  FMUL.FTZ R82, R82, R173.reuse ;  /* 0x000000ad52527220 */ /* 0x080fe20000410000 */
[-C--:B------:R-:W-:Y:S01]  /*c860*/  FMUL.FTZ R83, R83, R173.reuse ;  /* 0x000000ad53537220 */ /* 0x080fe20000410000 */
[-C--:B------:R-:W-:Y:S01]  /*c870*/  FMUL.FTZ R86, R86, R173.reuse ;  /* 0x000000ad56567220 */ /* 0x080fe20000410000 */
[-C--:B------:R-:W-:Y:S01]  /*c880*/  FMUL.FTZ R87, R87, R173.reuse ;  /* 0x000000ad57577220 */ /* 0x080fe20000410000 */
[-C--:B------:R-:W-:Y:S01]  /*c890*/  FMUL.FTZ R90, R90, R173.reuse ;  /* 0x000000ad5a5a7220 */ /* 0x080fe20000410000 */
        /* <DEDUP_REMOVED lines=34> */
[----:B-1----:R-:W-:Y:S06]  /*cac0*/  @!P0 BRA `(.L_x_3727) ;  /* 0x0000000000048947 */ /* 0x002fec0003800000 */
[----:B------:R-:W-:Y:S01]  /*cad0*/  BPT.TRAP 0x1 ;  /* 0x000000040000795c */ /* 0x000fe20000300000 */
.L_x_3727:
[----:B------:R0:W1:Y:S01]  /*cae0*/  SYNCS.PHASECHK.TRANS64.TRYWAIT P2, [R212+URZ+0x28c50], R213 ;  /* 0x028c50d5d40075a7 */ /* 0x000062000804017f */
[----:B------:R-:W-:Y:S05]  /*caf0*/  @!P0 BRA `(.L_x_3728) ;  /* 0x0000000000048947 */ /* 0x000fea0003800000 */
[----:B------:R-:W-:Y:S01]  /*cb00*/  BPT.TRAP 0x1 ;  /* 0x000000040000795c */ /* 0x000fe20000300000 */
.L_x_3728:
[----:B------:R-:W-:Y:S04]  /*cb10*/  BSSY B2, `(.L_x_3729) ;  /* 0x0000004000027945 */ /* 0x000fe80003800000 */
[----:B-1----:R-:W-:Y:S05]  /*cb20*/  @P2 BRA `(.L_x_3730) ;  /* 0x0000000000082947 */ /* 0x002fea0003800000 */
[----:B------:R-:W1:Y:S02]  /*cb30*/  SYNCS.PHASECHK.TRANS64.TRYWAIT P2, [R212+URZ+0x28c50], R213 ;  /* 0x028c50d5d40075a7 */ /* 0x000e64000804017f */
[----:B-1----:R-:W-:Y:S05]  /*cb40*/  @!P2 BRA `(.L_x_3731) ;  /* 0x000000c000c0a947 */ /* 0x002fea0003800000 */
.L_x_3730:
[----:B------:R-:W-:Y:S05]  /*cb50*/  BSYNC B2 ;  /* 0x0000000000027941 */ /* 0x000fea0003800000 */
.L_x_3729:
[----:B------:R-:W-:Y:S01]  /*cb60*/  IMAD.MOV.U32 R169, RZ, RZ, 0x40000040 ;  /* 0x40000040ffa97424 */ /* 0x000fe200078e00ff */
[----:B------:R-:W-:Y:S01]  /*cb70*/  LEA R168, R18, R12, 0xc ;  /* 0x0000000c12a87211 */ /* 0x000fe200078e60ff */
[----:B------:R-:W-:Y:S01]  /*cb80*/  WARPGROUP.ARRIVE ;  /* 0x00000000000079c5 */ /* 0x000fe20000000000 */
[----:B------:R-:W-:Y:S01]  /*cb90*/  ISETP.GT.AND P2, PT, R211, R186, PT ;  /* 0x000000bad300720c */ /* 0x000fe20003f44270 */
[----:B01----:R-:W-:Y:S01]  /*cba0*/  @!P1 VIADD R212, R212, 0x28c60 ;  /* 0x00028c60d4d49836 */ /* 0x003fe20000000000 */
[----:B------:R-:W-:Y:S01]  /*cbb0*/  R2UR UR6, R168 ;  /* 0x00000000a80672ca */ /* 0x000fe200000e0000 */
[----:B------:R-:W-:Y:S01]  /*cbc0*/  IMAD.MOV.U32 R222, RZ, RZ, R20 ;  /* 0x000000ffffde7224 */ /* 0x000fe200078e0014 */
[----:B------:R-:W-:Y:S01]  /*cbd0*/  R2UR UR7, R169 ;  /* 0x00000000a90772ca */ /* 0x000fe200000e0000 */
[----:B------:R-:W-:Y:S01]  /*cbe0*/  IMAD.MOV.U32 R169, RZ, RZ, 0x40000040 ;  /* 0x40000040ffa97424 */ /* 0x000fe200078e00ff */
[----:B------:R-:W-:Y:S01]  /*cbf0*/  @!P1 PRMT R212, RZ, 0x654, R212 ;  /* 0x00000654ffd49816 */ /* 0x000fe200000000d4 */
[----:B------:R-:W-:Y:S01]  /*cc00*/  IMAD.MOV.U32 R223, RZ, RZ, R14 ;  /* 0x000000ffffdf7224 */ /* 0x000fe200078e000e */
[----:B------:R-:W-:-:S02]  /*cc10*/  IADD3 R211, R211, -0x1, RZ ;  /* 0xffffffffd3d37810 */ /* 0x000fc40007ffe0ff */
[----:B------:R-:W-:-:S07]  /*cc20*/  MOV R224, R18 ;  /* 0x0000001200e07202 */ /* 0x000fce0000000f00 */
[----:B------:R-:W-:Y:S03]  /*cc30*/  HGMMA.64x256x16.F32 R24, R152, gdesc[UR4].tnspB, R24, gsb0 ;  /* 0x43e0000498187df0 */ /* 0x000fe60008000818 */
[----:B------:R-:W-:Y:S02]  /*cc40*/  WARPGROUP.DEPBAR.LE gsb0, 0x0 ;  /* 0x00008000000079c5 */ /* 0x000fe40000010000 */
[----:B------:R-:W-:Y:S01]  /*cc50*/  VIADD R152, R168, 0x80 ;  /* 0x00000080a8987836 */ /* 0x000fe20000000000 */
[----:B------:R-:W-:Y:S01]  /*cc60*/  MOV R153, 0x40000040 ;  /* 0x4000004000997802 */ /* 0x000fe20000000f00 */
        /* <DEDUP_REMOVED lines=31> */
.L_x_3721:
[----:B------:R-:W-:Y:S05]  /*ce60*/  BSYNC B1 ;  /* 0x0000000000017941 */ /* 0x000fea0003800000 */
.L_x_3720:
[----:B------:R-:W-:Y:S01]  /*ce70*/  ISETP.GE.AND P2, PT, R211, RZ, PT ;  /* 0x000000ffd300720c */ /* 0x000fe20003f46270 */
[----:B------:R-:W-:-:S12]  /*ce80*/  BSSY B0, `(.L_x_3733) ;  /* 0x00001e2000007945 */ /* 0x000fd80003800000 */
[----:B------:R-:W-:Y:S05]  /*ce90*/  @!P2 BRA `(.L_x_3734) ;  /* 0x0000001c0080a947 */ /* 0x000fea0003800000 */
[----:B------:R-:W-:Y:S01]  /*cea0*/  IMAD.MOV.U32 R213, RZ, RZ, R20 ;  /* 0x000000ffffd57224 */ /* 0x000fe200078e0014 */
[----:B------:R-:W-:Y:S01]  /*ceb0*/  MOV R223, R18 ;  /* 0x0000001200df7202 */ /* 0x000fe20000000f00 */
[----:B------:R-:W-:-:S07]  /*cec0*/  IMAD.MOV.U32 R187, RZ, RZ, R14 ;  /* 0x000000ffffbb7224 */ /* 0x000fce00078e000e */
.L_x_3745:
[----:B------:R-:W-:-:S05]  /*ced0*/  VIADD R18, R223, 0x1 ;  /* 0x00000001df127836 */ /* 0x000fca0000000000 */
[----:B------:R-:W-:-:S04]  /*cee0*/  ISETP.NE.AND P2, PT, R18, 0x2, PT ;  /* 0x000000021200780c */ /* 0x000fc80003f45270 */
[----:B------:R-:W-:Y:S02]  /*cef0*/  SEL R14, RZ, 0x1, P2 ;  /* 0x00000001ff0e7807 */ /* 0x000fe40001000000 */
[----:B------:R-:W-:Y:S02]  /*cf00*/  SEL R18, R18, RZ, P2 ;  /* 0x000000ff12127207 */ /* 0x000fe40001000000 */
[----:B------:R-:W-:Y:S01]  /*cf10*/  LOP3.LUT R19, R19, R14, RZ, 0x3c, !PT ;  /* 0x0000000e13137212 */ /* 0x000fe200078e3cff */
[----:B--2---:R-:W-:Y:S06]  /*cf20*/  @!P0 BRA `(.L_x_3735) ;  /* 0x0000000000048947 */ /* 0x004fec0003800000 */
[----:B------:R-:W-:Y:S01]  /*cf30*/  BPT.TRAP 0x1 ;  /* 0x000000040000795c */ /* 0x000fe20000300000 */
.L_x_3735:
[----:B------:R-:W-:Y:S01]  /*cf40*/  IMAD R184, R18, 0x8, R2 ;  /* 0x0000000812b87824 */ /* 0x000fe200078e0202 */
[----:B------:R-:W-:-:S04]  /*cf50*/  SHF.L.U32 R185, R19, 0x1f, RZ ;  /* 0x0000001f13b97819 */ /* 0x000fc800000006ff */
[----:B------:R2:W3:Y:S01]  /*cf60*/  SYNCS.PHASECHK.TRANS64.TRYWAIT P2, [R184+URZ+0x28c30], R185 ;  /* 0x028c30b9b80075a7 */ /* 0x0004e2000804017f */
[----:B------:R-:W-:Y:S05]  /*cf70*/  @!P0 BRA `(.L_x_3736) ;  /* 0x0000000000048947 */ /* 0x000fea0003800000 */
[----:B------:R-:W-:Y:S01]  /*cf80*/  BPT.TRAP 0x1 ;  /* 0x000000040000795c */ /* 0x000fe20000300000 */
.L_x_3736:
[----:B------:R-:W-:Y:S01]  /*cf90*/  BSSY B1, `(.L_x_3737) ;  /* 0x0000006000017945 */ /* 0x000fe20003800000 */
[----:B------:R-:W-:Y:S01]  /*cfa0*/  LEA R14, R18, R13, 0x9 ;  /* 0x0000000d120e7211 */ /* 0x000fe200078e48ff */
[----:B------:R-:W-:Y:S02]  /*cfb0*/  IMAD.MOV.U32 R15, RZ, RZ, 0x40000040 ;  /* 0x40000040ff0f7424 */ /* 0x000fe400078e00ff */
[----:B---3--:R-:W-:Y:S05]  /*cfc0*/  @P2 BRA `(.L_x_3738) ;  /* 0x0000000000082947 */ /* 0x008fea0003800000 */
[----:B------:R-:W3:Y:S02]  /*cfd0*/  SYNCS.PHASECHK.TRANS64.TRYWAIT P2, [R184+URZ+0x28c30], R185 ;  /* 0x028c30b9b80075a7 */ /* 0x000ee4000804017f */
[----:B---3--:R-:W-:Y:S05]  /*cfe0*/  @!P2 BRA `(.L_x_3739) ;  /* 0x000000bc00aca947 */ /* 0x008fea0003800000 */
.L_x_3738:
[----:B------:R-:W-:Y:S05]  /*cff0*/  BSYNC B1 ;  /* 0x0000000000017941 */ /* 0x000fea0003800000 */
.L_x_3737:
[C---:B------:R-:W-:Y:S01]  /*d000*/  R2UR UR6, R14.reuse ;  /* 0x000000000e0672ca */ /* 0x040fe200000e0000 */
[----:B------:R-:W-:Y:S01]  /*d010*/  WARPGROUP.ARRIVE ;  /* 0x00000000000079c5 */ /* 0x000fe20000000000 */
[----:B------:R-:W-:Y:S01]  /*d020*/  R2UR UR7, R15 ;  /* 0x000000000f0772ca */ /* 0x000fe200000e0000 */
[----:B------:R-:W-:Y:S01]  /*d030*/  VIADD R20, R14, 0x2 ;  /* 0x000000020e147836 */ /* 0x000fe20000000000 */
[----:B------:R-:W-:Y:S01]  /*d040*/  R2UR UR4, R4 ;  /* 0x00000000040472ca */ /* 0x000fe200000e0000 */
[----:B------:R-:W-:Y:S01]  /*d050*/  IMAD.MOV.U32 R15, RZ, RZ, 0x40000040 ;  /* 0x40000040ff0f7424 */ /* 0x000fe200078e00ff */
[----:B------:R-:W-:Y:S02]  /*d060*/  R2UR UR5, R5 ;  /* 0x00000000050572ca */ /* 0x000fe400000e0000 */
[----:B0-----:R-:W-:Y:S02]  /*d070*/  MOV R21, 0x40000040 ;  /* 0x4000004000157802 */ /* 0x001fe40000000f00 */
[----:B------:R-:W-:-:S04]  /*d080*/  IADD3 R227, -R194, RZ, RZ ;  /* 0x000000ffc2e37210 */ /* 0x000fc80007ffe1ff */
[----:B------:R-:W-:-:S05]  /*d090*/  ISETP.NE.AND P2, PT, R192, R227, PT ;  /* 0x000000e3c000720c */ /* 0x000fca0003f45270 */
        /* <DEDUP_REMOVED lines=29> */
[----:B-1----:R-:W-:Y:S01]  /*d270*/  FMUL.FTZ R212, R157, UR38 ;  /* 0x000000269dd47c20 */ /* 0x002fe20008410000 */
        /* <DEDUP_REMOVED lines=34> */
[----:B----4-:R-:W-:-:S07]  /*d4a0*/  FMNMX.FTZ R15, R156, R15, !PT ;  /* 0x0000000f9c0f7209 */ /* 0x010fce0007810000 */
[----:B------:R-:W4:Y:S01]  /*d4b0*/  MUFU.TANH R224, R224 ;  /* 0x000000e000e07308 */ /* 0x000f220000002400 */
[----:B0-----:R-:W-:-:S07]  /*d4c0*/  FMNMX.FTZ R15, R212, R15, !PT ;  /* 0x0000000fd40f7209 */ /* 0x001fce0007810000 */
[----:B------:R-:W0:Y:S01]  /*d4d0*/  MUFU.TANH R164, R164 ;  /* 0x000000a400a47308 */ /* 0x000e220000002400 */
[----:B-1----:R-:W-:-:S07]  /*d4e0*/  FMNMX.FTZ R15, R160, R15, !PT ;  /* 0x0000000fa00f7209 */ /* 0x002fce0007810000 */
        /* <DEDUP_REMOVED lines=21> */
[----:B0-----:R-:W-:-:S05]  /*d640*/  FMNMX.FTZ R15, R234, R15, !PT ;  /* 0x0000000fea0f7209 */ /* 0x001fca0007810000 */
[----:B------:R-:W0:Y:S02]  /*d650*/  SHFL.BFLY PT, R14, R15, 0x2, 0x1f ;  /* 0x0c401f000f0e7f89 */ /* 0x000e2400000e0000 */
[----:B------:R-:W5:Y:S08]  /*d660*/  MUFU.TANH R158, R158 ;  /* 0x0000009e009e7308 */ /* 0x000f700000002400 */
[----:B------:R-:W2:Y:S08]  /*d670*/  MUFU.TANH R222, R222 ;  /* 0x000000de00de7308 */ /* 0x000eb00000002400 */
[----:B------:R-:W3:Y:S01]  /*d680*/  MUFU.TANH R162, R162 ;  /* 0x000000a200a27308 */ /* 0x000ee20000002400 */
[----:B0-----:R-:W-:-:S02]  /*d690*/  FMNMX.FTZ R14, R15, R14, !PT ;  /* 0x0000000e0f0e7209 */ /* 0x001fc40007810000 */
[----:B-1----:R-:W-:-:S05]  /*d6a0*/  FMNMX.FTZ R15, R152, R213, !PT ;  /* 0x000000d5980f7209 */ /* 0x002fca0007810000 */
[----:B------:R-:W0:Y:S01]  /*d6b0*/  MUFU.TANH R236, R236 ;  /* 0x000000ec00ec7308 */ /* 0x000e220000002400 */
[----:B------:R-:W1:Y:S01]  /*d6c0*/  SHFL.BFLY PT, R159, R14, 0x1, 0x1f ;  /* 0x0c201f000e9f7f89 */ /* 0x000e6200000e0000 */
[----:B----4-:R-:W-:-:S04]  /*d6d0*/  FMNMX.FTZ R15, R154, R15, !PT ;  /* 0x0000000f9a0f7209 */ /* 0x010fc80007810000 */
[----:B-----5:R-:W-:Y:S02]  /*d6e0*/  FMNMX.FTZ R15, R158, R15, !PT ;  /* 0x0000000f9e0f7209 */ /* 0x020fe40007810000 */
[----:B------:R-:W4:Y:S02]  /*d6f0*/  MUFU.TANH R166, R166 ;  /* 0x000000a600a67308 */ /* 0x000f240000002400 */
[----:B--2---:R-:W-:-:S04]  /*d700*/  FMNMX.FTZ R15, R222, R15, !PT ;  /* 0x0000000fde0f7209 */ /* 0x004fc80007810000 */
[----:B---3--:R-:W-:Y:S02]  /*d710*/  FMNMX.FTZ R15, R162, R15, !PT ;  /* 0x0000000fa20f7209 */ /* 0x008fe40007810000 */
[----:B------:R-:W2:Y:S02]  /*d720*/  MUFU.TANH R21, R21 ;  /* 0x0000001500157308 */ /* 0x000ea40000002400 */
[----:B0-----:R-:W-:Y:S01]  /*d730*/  FMNMX.FTZ R161, R236, R15, !PT ;  /* 0x0000000feca17209 */ /* 0x001fe20007810000 */
[----:B------:R-:W-:-:S05]  /*d740*/  IMAD.U32 R15, RZ, RZ, UR36 ;  /* 0x00000024ff0f7e24 */ /* 0x000fca000f8e00ff */
[----:B------:R-:W0:Y:S01]  /*d750*/  MUFU.TANH R170, R170 ;  /* 0x000000aa00aa7308 */ /* 0x000e220000002400 */
[----:B----4-:R-:W-:Y:S02]  /*d760*/  FMNMX.FTZ R161, R166, R161, !PT ;  /* 0x000000a1a6a17209 */ /* 0x010fe40007810000 */
[----:B-1----:R-:W-:Y:S01]  /*d770*/  FMNMX.FTZ R14, R14, R159, !PT ;  /* 0x0000009f0e0e7209 */ /* 0x002fe20007810000 */
[----:B------:R-:W-:-:S04]  /*d780*/  FMUL.FTZ R159, R183, UR38 ;  /* 0x00000026b79f7c20 */ /* 0x000fc80008410000 */
[----:B------:R-:W1:Y:S01]  /*d790*/  MUFU.TANH R153, R153 ;  /* 0x0000009900997308 */ /* 0x000e620000002400 */
[----:B------:R-:W-:Y:S01]  /*d7a0*/  FADD.FTZ R163, -R14, R187 ;  /* 0x000000bb0ea37221 */ /* 0x000fe20000010100 */
[----:B--2---:R-:W-:-:S03]  /*d7b0*/  FMNMX.FTZ R165, R21, R161, !PT ;  /* 0x000000a115a57209 */ /* 0x004fc60007810000 */
[-C--:B------:R-:W-:Y:S01]  /*d7c0*/  FMUL.FTZ R169, R163, R15.reuse ;  /* 0x0000000fa3a97220 */ /* 0x080fe20000410000 */
[-C--:B------:R-:W-:Y:S02]  /*d7d0*/  FMUL.FTZ R163, R14, R15.reuse ;  /* 0x0000000f0ea37220 */ /* 0x080fe40000410000 */
[----:B------:R-:W2:Y:S02]  /*d7e0*/  MUFU.TANH R174, R174 ;  /* 0x000000ae00ae7308 */ /* 0x000ea40000002400 */
[--C-:B------:R-:W-:Y:S01]  /*d7f0*/  FFMA.FTZ R171, R20, R15, -R163.reuse ;  /* 0x0000000f14ab7223 */ /* 0x100fe200000108a3 */
[----:B0-----:R-:W-:Y:S01]  /*d800*/  FMNMX.FTZ R20, R170, R165, !PT ;  /* 0x000000a5aa147209 */ /* 0x001fe20007810000 */
[-CC-:B------:R-:W-:Y:S01]  /*d810*/  FFMA.FTZ R212, R212, R15.reuse, -R163.reuse ;  /* 0x0000000fd4d47223 */ /* 0x180fe200000108a3 */
[-CC-:B------:R-:W-:Y:S01]  /*d820*/  FFMA.FTZ R186, R186, R15.reuse, -R163.reuse ;  /* 0x0000000fbaba7223 */ /* 0x180fe200000108a3 */
[-CC-:B------:R-:W-:Y:S01]  /*d830*/  FFMA.FTZ R156, R156, R15.reuse, -R163.reuse ;  /* 0x0000000f9c9c7223 */ /* 0x180fe200000108a3 */
[-CC-:B------:R-:W-:Y:S01]  /*d840*/  FFMA.FTZ R160, R160, R15.reuse, -R163.reuse ;  /* 0x0000000fa0a07223 */ /* 0x180fe200000108a3 */
[----:B------:R-:W0:Y:S01]  /*d850*/  MUFU.TANH R155, R155 ;  /* 0x0000009b009b7308 */ /* 0x000e220000002400 */
        /* <DEDUP_REMOVED lines=8> */
[----:B--2---:R-:W-:Y:S01]  /*d8e0*/  FMNMX.FTZ R20, R174, R167, !PT ;  /* 0x000000a7ae147209 */ /* 0x004fe20007810000 */
[-CC-:B------:R-:W-:Y:S01]  /*d8f0*/  FFMA.FTZ R176, R176, R15.reuse, -R163.reuse ;  /* 0x0000000fb0b07223 */ /* 0x180fe200000108a3 */
[-CC-:B------:R-:W-:Y:S01]  /*d900*/  FFMA.FTZ R179, R232, R15.reuse, -R163.reuse ;  /* 0x0000000fe8b37223 */ /* 0x180fe200000108a3 */
[----:B------:R-:W-:-:S04]  /*d910*/  FFMA.FTZ R180, R180, R15, -R163 ;  /* 0x0000000fb4b47223 */ /* 0x000fc800000108a3 */
[----:B------:R-:W2:Y:S01]  /*d920*/  MUFU.TANH R157, R157 ;  /* 0x0000009d009d7308 */ /* 0x000ea20000002400 */
[----:B0-----:R-:W-:-:S07]  /*d930*/  FMNMX.FTZ R167, R155, R20, !PT ;  /* 0x000000149ba77209 */ /* 0x001fce0007810000 */
[----:B------:R-:W0:Y:S01]  /*d940*/  MUFU.TANH R182, R182 ;  /* 0x000000b600b67308 */ /* 0x000e220000002400 */
[----:B-1----:R-:W-:-:S07]  /*d950*/  FMNMX.FTZ R20, R178, R167, !PT ;  /* 0x000000a7b2147209 */ /* 0x002fce0007810000 */
[----:B------:R-:W1:Y:S01]  /*d960*/  MUFU.TANH R159, R159 ;  /* 0x0000009f009f7308 */ /* 0x000e620000002400 */
[----:B--2---:R-:W-:-:S07]  /*d970*/  FMNMX.FTZ R167, R157, R20, !PT ;  /* 0x000000149da77209 */ /* 0x004fce0007810000 */
[----:B------:R2:W3:Y:S01]  /*d980*/  MUFU.EX2 R161, R169 ;  /* 0x000000a900a17308 */ /* 0x0004e20000000800 */
[----:B0-----:R-:W-:-:S07]  /*d990*/  FMNMX.FTZ R20, R182, R167, !PT ;  /* 0x000000a7b6147209 */ /* 0x001fce0007810000 */
[----:B------:R-:W-:Y:S01]  /*d9a0*/  MUFU.EX2 R167, R212 ;  /* 0x000000d400a77308 */ /* 0x000fe20000000800 */
[----:B-1----:R-:W-:-:S05]  /*d9b0*/  FMNMX.FTZ R20, R159, R20, !PT ;  /* 0x000000149f147209 */ /* 0x002fca0007810000 */
[----:B--2---:R-:W0:Y:S02]  /*d9c0*/  SHFL.BFLY PT, R169, R20, 0x2, 0x1f ;  /* 0x0c401f0014a97f89 */ /* 0x004e2400000e0000 */
[----:B------:R1:W2:Y:S01]  /*d9d0*/  MUFU.EX2 R165, R171 ;  /* 0x000000ab00a57308 */ /* 0x0002a20000000800 */
[-C--:B---3--:R-:W-:Y:S01]  /*d9e0*/  FMUL.FTZ R24, R24, R161.reuse ;  /* 0x000000a118187220 */ /* 0x088fe20000410000 */
[-C--:B------:R-:W-:Y:S01]  /*d9f0*/  FMUL.FTZ R25, R25, R161.reuse ;  /* 0x000000a119197220 */ /* 0x080fe20000410000 */
        /* <DEDUP_REMOVED lines=9> */
[-C--:B------:R-:W-:Y:S01]  /*da90*/  FMUL.FTZ R40, R40, R161.reuse ;  /* 0x000000a128287220 */ /* 0x080fe20000410000 */
[-C--:B------:R-:W-:Y:S01]  /*daa0*/  FMUL.FTZ R41, R41, R161.reuse ;  /* 0x000000a129297220 */ /* 0x080fe20000410000 */
[-C--:B------:R-:W-:Y:S01]  /*dab0*/  FMUL.FTZ R44, R44, R161.reuse ;  /* 0x000000a12c2c7220 */ /* 0x080fe20000410000 */
[----:B------:R-:W-:Y:S01]  /*dac0*/  FMUL.FTZ R45, R45, R161 ;  /* 0x000000a12d2d7220 */ /* 0x000fe20000410000 */
[----:B------:R-:W-:Y:S01]  /*dad0*/  MUFU.EX2 R156, R156 ;  /* 0x0000009c009c7308 */ /* 0x000fe20000000800 */
[----:B--2---:R-:W-:Y:S01]  /*dae0*/  FFMA.FTZ R3, R161, R3, R165 ;  /* 0x00000003a1037223 */ /* 0x004fe200000100a5 */
[-C--:B------:R-:W-:Y:S01]  /*daf0*/  FMUL.FTZ R48, R48, R161.reuse ;  /* 0x000000a130307220 */ /* 0x080fe20000410000 */
[-C--:B------:R-:W-:Y:S01]  /*db00*/  FMUL.FTZ R49, R49, R161.reuse ;  /* 0x000000a131317220 */ /* 0x080fe20000410000 */
[-C--:B------:R-:W-:Y:S01]  /*db10*/  FMUL.FTZ R52, R52, R161.reuse ;  /* 0x000000a134347220 */ /* 0x080fe20000410000 */
[----:B------:R-:W-:Y:S01]  /*db20*/  FMUL.FTZ R53, R53, R161 ;  /* 0x000000a135357220 */ /* 0x000fe20000410000 */
[----:B0-----:R-:W-:Y:S01]  /*db30*/  FMNMX.FTZ R169, R20, R169, !PT ;  /* 0x000000a914a97209 */ /* 0x001fe20007810000 */
[-C--:B------:R-:W-:Y:S01]  /*db40*/  FMUL.FTZ R56, R56, R161.reuse ;  /* 0x000000a138387220 */ /* 0x080fe20000410000 */
[----:B------:R-:W-:Y:S01]  /*db50*/  MUFU.EX2 R160, R160 ;  /* 0x000000a000a07308 */ /* 0x000fe20000000800 */
[----:B---3--:R-:W-:Y:S01]  /*db60*/  FADD.FTZ R3, R186, R3 ;  /* 0x00000003ba037221 */ /* 0x008fe20000010000 */
        /* <DEDUP_REMOVED lines=35> */
[-CC-:B------:R-:W-:Y:S01]  /*dda0*/  FFMA.FTZ R212, R152, R15.reuse, -R225.reuse ;  /* 0x0000000f98d47223 */ /* 0x180fe200000108e1 */
[----:B------:R-:W-:Y:S01]  /*ddb0*/  FFMA.FTZ R181, R154, R15, -R225 ;  /* 0x0000000f9ab57223 */ /* 0x000fe200000108e1 */
[----:B------:R-:W-:-:S02]  /*ddc0*/  @!P1 VIADD R152, R184, 0x28c40 ;  /* 0x00028c40b8989836 */ /* 0x000fc40000000000 */
[-CC-:B------:R-:W-:Y:S01]  /*ddd0*/  FFMA.FTZ R183, R158, R15.reuse, -R225.reuse ;  /* 0x0000000f9eb77223 */ /* 0x180fe200000108e1 */
[-CC-:B------:R-:W-:Y:S01]  /*dde0*/  FFMA.FTZ R226, R21, R15.reuse, -R225.reuse ;  /* 0x0000000f15e27223 */ /* 0x180fe200000108e1 */
[----:B------:R-:W0:Y:S01]  /*ddf0*/  MUFU.EX2 R169, R169 ;  /* 0x000000a900a97308 */ /* 0x000e220000000800 */
[-CC-:B------:R-:W-:Y:S01]  /*de00*/  FFMA.FTZ R21, R170, R15.reuse, -R225.reuse ;  /* 0x0000000faa157223 */ /* 0x180fe200000108e1 */
[-CC-:B------:R-:W-:Y:S01]  /*de10*/  FFMA.FTZ R170, R153, R15.reuse, -R225.reuse ;  /* 0x0000000f99aa7223 */ /* 0x180fe200000108e1 */
[----:B------:R-:W-:Y:S01]  /*de20*/  @!P1 PRMT R152, RZ, 0x654, R152 ;  /* 0x00000654ff989816 */ /* 0x000fe20000000098 */
[----:B------:R-:W-:Y:S02]  /*de30*/  @!P2 IMAD R153, R223, 0x40, R190 ;  /* 0x00000040df99a824 */ /* 0x000fe400078e02be */
[-CC-:B------:R-:W-:Y:S01]  /*de40*/  FFMA.FTZ R222, R222, R15.reuse, -R225.reuse ;  /* 0x0000000fdede7223 */ /* 0x180fe200000108e1 */
[-CC-:B------:R-:W-:Y:S01]  /*de50*/  FFMA.FTZ R187, R162, R15.reuse, -R225.reuse ;  /* 0x0000000fa2bb7223 */ /* 0x180fe200000108e1 */
[----:B------:R1:W-:Y:S01]  /*de60*/  @!P1 SYNCS.ARRIVE.TRANS64.RED.A1T0 RZ, [R152+URZ], RZ ;  /* 0x000000ff98ff99a7 */ /* 0x0003e2000810043f */
[----:B------:R-:W2:Y:S01]  /*de70*/  MUFU.EX2 R212, R212 ;  /* 0x000000d400d47308 */ /* 0x000ea20000000800 */
[-CC-:B------:R-:W-:Y:S01]  /*de80*/  FFMA.FTZ R224, R236, R15.reuse, -R225.reuse ;  /* 0x0000000fece07223 */ /* 0x180fe200000108e1 */
[-CC-:B------:R-:W-:Y:S01]  /*de90*/  FFMA.FTZ R213, R166, R15.reuse, -R225.reuse ;  /* 0x0000000fa6d57223 */ /* 0x180fe200000108e1 */
[-CC-:B------:R-:W-:Y:S01]  /*dea0*/  FFMA.FTZ R174, R174, R15.reuse, -R225.reuse ;  /* 0x0000000faeae7223 */ /* 0x180fe200000108e1 */
[-CC-:B------:R-:W-:Y:S01]  /*deb0*/  FFMA.FTZ R155, R155, R15.reuse, -R225.reuse ;  /* 0x0000000f9b9b7223 */ /* 0x180fe200000108e1 */
[-CC-:B------:R-:W-:Y:S01]  /*dec0*/  FFMA.FTZ R178, R178, R15.reuse, -R225.reuse ;  /* 0x0000000fb2b27223 */ /* 0x180fe200000108e1 */
[-CC-:B------:R-:W-:Y:S01]  /*ded0*/  FFMA.FTZ R157, R157, R15.reuse, -R225.reuse ;  /* 0x0000000f9d9d7223 */ /* 0x180fe200000108e1 */
[----:B-1----:R-:W-:Y:S01]  /*dee0*/  @!P2 LEA R152, R153, R2, 0x2 ;  /* 0x000000029998a211 */ /* 0x002fe200078e10ff */
[----:B------:R-:W1:Y:S01]  /*def0*/  MUFU.EX2 R181, R181 ;  /* 0x000000b500b57308 */ /* 0x000e620000000800 */
[-CC-:B------:R-:W-:Y:S01]  /*df00*/  FFMA.FTZ R182, R182, R15.reuse, -R225.reuse ;  /* 0x0000000fb6b67223 */ /* 0x180fe200000108e1 */
[----:B------:R-:W-:Y:S01]  /*df10*/  FFMA.FTZ R159, R159, R15, -R225 ;  /* 0x0000000f9f9f7223 */ /* 0x000fe200000108e1 */
[-C--:B------:R-:W-:Y:S01]  /*df20*/  FMUL.FTZ R109, R109, R161.reuse ;  /* 0x000000a16d6d7220 */ /* 0x080fe20000410000 */
[----:B------:R-:W-:Y:S01]  /*df30*/  @!P2 STS [R152+0x28800], R161 ;  /* 0x028800a19800a388 */ /* 0x000fe20000000800 */
[-C--:B------:R-:W-:Y:S01]  /*df40*/  FMUL.FTZ R112, R112, R161.reuse ;  /* 0x000000a170707220 */ /* 0x080fe20000410000 */
[-C--:B------:R-:W-:Y:S01]  /*df50*/  FMUL.FTZ R113, R113, R161.reuse ;  /* 0x000000a171717220 */ /* 0x080fe20000410000 */
[-C--:B------:R-:W-:Y:S01]  /*df60*/  FMUL.FTZ R116, R116, R161.reuse ;  /* 0x000000a174747220 */ /* 0x080fe20000410000 */
[----:B------:R-:W3:Y:S01]  /*df70*/  MUFU.EX2 R183, R183 ;  /* 0x000000b700b77308 */ /* 0x000ee20000000800 */
[----:B0-----:R0:W-:Y:S01]  /*df80*/  @!P2 STS [R152+0x28820], R169 ;  /* 0x028820a99800a388 */ /* 0x0011e20000000800 */
[----:B--2---:R-:W-:Y:S01]  /*df90*/  FFMA.FTZ R0, R169, R0, R212 ;  /* 0x00000000a9007223 */ /* 0x004fe200000100d4 */
        /* <DEDUP_REMOVED lines=8> */
[----:B0-----:R-:W-:Y:S01]  /*e020*/  FADD.FTZ R152, R156, R3 ;  /* 0x000000039c987221 */ /* 0x001fe20000010000 */
[-C--:B------:R-:W-:Y:S01]  /*e030*/  FMUL.FTZ R129, R129, R161.reuse ;  /* 0x000000a181817220 */ /* 0x080fe20000410000 */
[-C--:B------:R-:W-:Y:S01]  /*e040*/  FMUL.FTZ R132, R132, R161.reuse ;  /* 0x000000a184847220 */ /* 0x080fe20000410000 */
[-C--:B------:R-:W-:Y:S01]  /*e050*/  FMUL.FTZ R133, R133, R161.reuse ;  /* 0x000000a185857220 */ /* 0x080fe20000410000 */
[----:B------:R-:W-:Y:S01]  /*e060*/  FADD.FTZ R3, R167, R152 ;  /* 0x00000098a7037221 */ /* 0x000fe20000010000 */
[----:B------:R-:W0:Y:S01]  /*e070*/  MUFU.EX2 R187, R187 ;  /* 0x000000bb00bb7308 */ /* 0x000e220000000800 */
[-C--:B------:R-:W-:Y:S01]  /*e080*/  FMUL.FTZ R136, R136, R161.reuse ;  /* 0x000000a188887220 */ /* 0x080fe20000410000 */
[-C--:B------:R-:W-:Y:S01]  /*e090*/  FMUL.FTZ R137, R137, R161.reuse ;  /* 0x000000a189897220 */ /* 0x080fe20000410000 */
[----:B------:R-:W-:Y:S01]  /*e0a0*/  FADD.FTZ R152, R160, R3 ;  /* 0x00000003a0987221 */ /* 0x000fe20000010000 */
[----:B---3--:R-:W-:Y:S01]  /*e0b0*/  FADD.FTZ R3, R183, R0 ;  /* 0x00000000b7037221 */ /* 0x008fe20000010000 */
[-C--:B------:R-:W-:Y:S01]  /*e0c0*/  FMUL.FTZ R140, R140, R161.reuse ;  /* 0x000000a18c8c7220 */ /* 0x080fe20000410000 */
[-C--:B------:R-:W-:Y:S01]  /*e0d0*/  FMUL.FTZ R141, R141, R161.reuse ;  /* 0x000000a18d8d7220 */ /* 0x080fe20000410000 */
[----:B------:R-:W-:Y:S01]  /*e0e0*/  FADD.FTZ R153, R171, R152 ;  /* 0x00000098ab997221 */ /* 0x000fe20000010000 */
[----:B------:R-:W1:Y:S01]  /*e0f0*/  MUFU.EX2 R224, R224 ;  /* 0x000000e000e07308 */ /* 0x000e620000000800 */
[----:B--2---:R-:W-:Y:S01]  /*e100*/  FADD.FTZ R0, R222, R3 ;  /* 0x00000003de007221 */ /* 0x004fe20000010000 */
[-C--:B------:R-:W-:Y:S01]  /*e110*/  FMUL.FTZ R144, R144, R161.reuse ;  /* 0x000000a190907220 */ /* 0x080fe20000410000 */
[----:B------:R-:W-:Y:S01]  /*e120*/  FADD.FTZ R152, R164, R153 ;  /* 0x00000099a4987221 */ /* 0x000fe20000010000 */
[-C--:B------:R-:W-:Y:S01]  /*e130*/  FMUL.FTZ R145, R145, R161.reuse ;  /* 0x000000a191917220 */ /* 0x080fe20000410000 */
[-C--:B------:R-:W-:Y:S01]  /*e140*/  FMUL.FTZ R148, R148, R161.reuse ;  /* 0x000000a194947220 */ /* 0x080fe20000410000 */
[----:B------:R-:W-:Y:S01]  /*e150*/  FMUL.FTZ R149, R149, R161 ;  /* 0x000000a195957220 */ /* 0x000fe20000410000 */
[----:B------:R-:W-:Y:S01]  /*e160*/  FADD.FTZ R153, R173, R152 ;  /* 0x00000098ad997221 */ /* 0x000fe20000010000 */
[----:B------:R-:W2:Y:S01]  /*e170*/  MUFU.EX2 R213, R213 ;  /* 0x000000d500d57308 */ /* 0x000ea20000000800 */
[----:B0-----:R-:W-:Y:S01]  /*e180*/  FADD.FTZ R3, R187, R0 ;  /* 0x00000000bb037221 */ /* 0x001fe20000010000 */
[----:B------:R-:W-:Y:S01]  /*e190*/  F2FP.F16.F32.PACK_AB R158, R173, R164 ;  /* 0x000000a4ad9e723e */ /* 0x000fe200000000ff */
[----:B------:R-:W-:Y:S01]  /*e1a0*/  FADD.FTZ R152, R168, R153 ;  /* 0x00000099a8987221 */ /* 0x000fe20000010000 */
        /* <DEDUP_REMOVED lines=68> */
[----:B------:R2:W3:Y:S01]  /*e5f0*/  MUFU.EX2 R223, R155 ;  /* 0x0000009b00df7308 */ /* 0x0004e20000000800 */
        /* <DEDUP_REMOVED lines=9> */
[----:B--2---:R-:W-:Y:S01]  /*e690*/  F2FP.F16.F32.PACK_AB R155, R222, R183 ;  /* 0x000000b7de9b723e */ /* 0x004fe200000000ff */
        /* <DEDUP_REMOVED lines=15> */
[----:B------:R-:W-:-:S02]  /*e790*/  F2FP.F16.F32.PACK_AB R162, R177, R172 ;  /* 0x000000acb1a2723e */ /* 0x000fc400000000ff */
[----:B------:R-:W-:-:S04]  /*e7a0*/  F2FP.F16.F32.PACK_AB R164, R179, R176 ;  /* 0x000000b0b3a4723e */ /* 0x000fc800000000ff */
[----:B------:R0:W3:Y:S01]  /*e7b0*/  MUFU.EX2 R225, R157 ;  /* 0x0000009d00e17308 */ /* 0x0000e20000000800 */
[----:B-1----:R-:W-:-:S07]  /*e7c0*/  FADD.FTZ R0, R178, R3 ;  /* 0x00000003b2007221 */ /* 0x002fce0000010000 */
[----:B------:R-:W1:Y:S01]  /*e7d0*/  MUFU.EX2 R163, R163 ;  /* 0x000000a300a37308 */ /* 0x000e620000000800 */
[----:B--2---:R-:W-:Y:S01]  /*e7e0*/  FADD.FTZ R166, R180, R153 ;  /* 0x00000099b4a67221 */ /* 0x004fe20000010000 */
[----:B------:R-:W-:Y:S01]  /*e7f0*/  F2FP.F16.F32.PACK_AB R153, R181, R212 ;  /* 0x000000d4b599723e */ /* 0x000fe200000000ff */
[----:B------:R-:W-:Y:S01]  /*e800*/  BAR.SYNC.DEFER_BLOCKING 0xf, 0x100 ;  /* 0x03c4000000007b1d */ /* 0x000fe20000010000 */
[----:B0-----:R-:W-:-:S05]  /*e810*/  F2FP.F16.F32.PACK_AB R157, R224, R187 ;  /* 0x000000bbe09d723e */ /* 0x001fca00000000ff */
[----:B------:R-:W0:Y:S01]  /*e820*/  MUFU.EX2 R167, R182 ;  /* 0x000000b600a77308 */ /* 0x000e220000000800 */
[C---:B---3--:R-:W-:Y:S01]  /*e830*/  FADD.FTZ R0, R225.reuse, R0 ;  /* 0x00000000e1007221 */ /* 0x048fe20000010000 */
[----:B------:R-:W-:-:S06]  /*e840*/  F2FP.F16.F32.PACK_AB R165, R225, R178 ;  /* 0x000000b2e1a5723e */ /* 0x000fcc00000000ff */
[----:B------:R2:W3:Y:S01]  /*e850*/  MUFU.EX2 R168, R159 ;  /* 0x0000009f00a87308 */ /* 0x0004e20000000800 */
[C---:B-1----:R-:W-:Y:S01]  /*e860*/  FADD.FTZ R3, R163.reuse, R166 ;  /* 0x000000a6a3037221 */ /* 0x042fe20000010000 */
[----:B------:R-:W-:Y:S02]  /*e870*/  F2FP.F16.F32.PACK_AB R166, R163, R180 ;  /* 0x000000b4a3a6723e */ /* 0x000fe400000000ff */
[----:B------:R-:W-:Y:S02]  /*e880*/  F2FP.F16.F32.PACK_AB R163, R223, R174 ;  /* 0x000000aedfa3723e */ /* 0x000fe400000000ff */
[----:B--2---:R-:W-:Y:S01]  /*e890*/  F2FP.F16.F32.PACK_AB R159, R226, R213 ;  /* 0x000000d5e29f723e */ /* 0x004fe200000000ff */
[----:B0-----:R-:W-:Y:S01]  /*e8a0*/  FADD.FTZ R171, R167, R0 ;  /* 0x00000000a7ab7221 */ /* 0x001fe20000010000 */
[----:B------:R0:W-:Y:S04]  /*e8b0*/  STSM.16.M88.4 [R195+0x26800], R152 ;  /* 0x02680098c3007844 */ /* 0x0001e80000000200 */
[----:B------:R0:W-:Y:S01]  /*e8c0*/  STSM.16.M88.4 [R196], R156 ;  /* 0x0000009cc4007844 */ /* 0x0001e20000000200 */
[C---:B---3--:R-:W-:Y:S01]  /*e8d0*/  F2FP.F16.F32.PACK_AB R167, R168.reuse, R167 ;  /* 0x000000a7a8a7723e */ /* 0x048fe200000000ff */
[----:B------:R-:W-:-:S02]  /*e8e0*/  FADD.FTZ R0, R168, R171 ;  /* 0x000000aba8007221 */ /* 0x000fc40000010000 */
[----:B------:R0:W-:Y:S04]  /*e8f0*/  STSM.16.M88.4 [R198], R160 ;  /* 0x000000a0c6007844 */ /* 0x0001e80000000200 */
[----:B------:R0:W-:Y:S01]  /*e900*/  STSM.16.M88.4 [R197], R164 ;  /* 0x000000a4c5007844 */ /* 0x0001e20000000200 */
[----:B------:R-:W-:Y:S05]  /*e910*/  @!P0 BRA `(.L_x_3740) ;  /* 0x0000000000048947 */ /* 0x000fea0003800000 */
[----:B------:R-:W-:Y:S01]  /*e920*/  BPT.TRAP 0x1 ;  /* 0x000000040000795c */ /* 0x000fe20000300000 */
.L_x_3740:
[----:B------:R1:W2:Y:S01]  /*e930*/  SYNCS.PHASECHK.TRANS64.TRYWAIT P2, [R184+URZ+0x28c50], R185 ;  /* 0x028c50b9b80075a7 */ /* 0x0002a2000804017f */
[----:B------:R-:W-:Y:S05]  /*e940*/  @!P0 BRA `(.L_x_3741) ;  /* 0x0000000000048947 */ /* 0x000fea0003800000 */
[----:B------:R-:W-:Y:S01]  /*e950*/  BPT.TRAP 0x1 ;  /* 0x000000040000795c */ /* 0x000fe20000300000 */
.L_x_3741:
[----:B------:R-:W-:Y:S04]  /*e960*/  BSSY B1, `(.L_x_3742) ;  /* 0x0000004000017945 */ /* 0x000fe80003800000 */
[----:B--2---:R-:W-:Y:S05]  /*e970*/  @P2 BRA `(.L_x_3743) ;  /* 0x0000000000082947 */ /* 0x004fea0003800000 */
[----:B------:R-:W2:Y:S02]  /*e980*/  SYNCS.PHASECHK.TRANS64.TRYWAIT P2, [R184+URZ+0x28c50], R185 ;  /* 0x028c50b9b80075a7 */ /* 0x000ea4000804017f */
[----:B--2---:R-:W-:Y:S05]  /*e990*/  @!P2 BRA `(.L_x_3744) ;  /* 0x000000a40054a947 */ /* 0x004fea0003800000 */
.L_x_3743:
[----:B------:R-:W-:Y:S05]  /*e9a0*/  BSYNC B1 ;  /* 0x0000000000017941 */ /* 0x000fea0003800000 */
.L_x_3742:
[----:B------:R-:W-:Y:S01]  /*e9b0*/  IMAD R168, R18, 0x1000, R12 ;  /* 0x0000100012a87824 */ /* 0x000fe200078e020c */
[----:B------:R-:W-:Y:S01]  /*e9c0*/  WARPGROUP.ARRIVE ;  /* 0x00000000000079c5 */ /* 0x000fe20000000000 */
[----:B------:R-:W-:Y:S01]  /*e9d0*/  IMAD.MOV.U32 R169, RZ, RZ, 0x40000040 ;  /* 0x40000040ffa97424 */ /* 0x000fe200078e00ff */
[C---:B------:R-:W-:Y:S01]  /*e9e0*/  ISETP.GT.AND P2, PT, R211.reuse, RZ, PT ;  /* 0x000000ffd300720c */ /* 0x040fe20003f44270 */
[----:B------:R-:W-:Y:S01]  /*e9f0*/  VIADD R211, R211, 0xffffffff ;  /* 0xffffffffd3d37836 */ /* 0x000fe20000000000 */
[----:B------:R-:W-:Y:S01]  /*ea00*/  R2UR UR6, R168 ;  /* 0x00000000a80672ca */ /* 0x000fe200000e0000 */
[----:B------:R-:W-:Y:S01]  /*ea10*/  IMAD.MOV.U32 R213, RZ, RZ, R20 ;  /* 0x000000ffffd57224 */ /* 0x000fe200078e0014 */
[----:B------:R-:W-:Y:S01]  /*ea20*/  R2UR UR7, R169 ;  /* 0x00000000a90772ca */ /* 0x000fe200000e0000 */
[----:B------:R-:W-:Y:S01]  /*ea30*/  IMAD.MOV.U32 R169, RZ, RZ, 0x40000040 ;  /* 0x40000040ffa97424 */ /* 0x000fe200078e00ff */
[----:B-12---:R-:W-:Y:S01]  /*ea40*/  @!P1 IADD3 R184, R184, 0x28c60, RZ ;  /* 0x00028c60b8b89810 */ /* 0x006fe20007ffe0ff */
[----:B------:R-:W-:Y:S01]  /*ea50*/  IMAD.MOV.U32 R223, RZ, RZ, R18 ;  /* 0x000000ffffdf7224 */ /* 0x000fe200078e0012 */
[----:B------:R-:W-:-:S02]  /*ea60*/  MOV R187, R14 ;  /* 0x0000000e00bb7202 */ /* 0x000fc40000000f00 */
[----:B------:R-:W-:-:S07]  /*ea70*/  @!P1 PRMT R184, RZ, 0x654, R184 ;  /* 0x00000654ffb89816 */ /* 0x000fce00000000b8 */
        /* <DEDUP_REMOVED lines=8> */
[----:B------:R-:W-:Y:S01]  /*eb00*/  VIADD R168, R168, 0x180 ;  /* 0x00000180a8a87836 */ /* 0x000fe20000000000 */
[----:B------:R-:W-:-:S14]  /*eb10*/  MOV R153, 0x40000040 ;  /* 0x4000004000997802 */ /* 0x000fdc0000000f00 */
        /* <DEDUP_REMOVED lines=24> */
.L_x_3734:
[----:B------:R-:W-:Y:S05]  /*eca0*/  BSYNC B0 ;  /* 0x0000000000007941 */ /* 0x000fea0003800000 */
.L_x_3733:
[----:B------:R-:W3:Y:S01]  /*ecb0*/  SHFL.BFLY PT, R4, R3, 0x2, 0x1f ;  /* 0x0c401f0003047f89 */ /* 0x000ee200000e0000 */
[----:B------:R-:W-:Y:S01]  /*ecc0*/  IMAD.MOV.U32 R167, RZ, RZ, -0x800000 ;  /* 0xff800000ffa77424 */ /* 0x000fe200078e00ff */
[----:B------:R-:W-:Y:S01]  /*ecd0*/  MOV R169, 0xff800000 ;  /* 0xff80000000a97802 */ /* 0x000fe20000000f00 */
[----:B------:R-:W-:Y:S01]  /*ece0*/  VIADD R206, R206, 0x1 ;  /* 0x00000001cece7836 */ /* 0x000fe20000000000 */
[----:B------:R-:W4:Y:S01]  /*ecf0*/  SHFL.BFLY PT, R7, R0, 0x2, 0x1f ;  /* 0x0c401f0000077f89 */ /* 0x000f2200000e0000 */
[----:B------:R-:W-:Y:S08]  /*ed00*/  BAR.ARV 0x8, 0xa0 ;  /* 0x0202800000007b1d */ /* 0x000ff00000002000 */
[----:B------:R-:W-:Y:S01]  /*ed10*/  BAR.SYNC.DEFER_BLOCKING 0xf, 0x100 ;  /* 0x03c4000000007b1d */ /* 0x000fe20000010000 */
[----:B---3--:R-:W-:Y:S01]  /*ed20*/  FADD.FTZ R4, R4, R3 ;  /* 0x0000000304047221 */ /* 0x008fe20000010000 */
[----:B------:R-:W-:Y:S01]  /*ed30*/  MOV R3, RZ ;  /* 0x000000ff00037202 */ /* 0x000fe20000000f00 */
[----:B----4-:R-:W-:-:S03]  /*ed40*/  FADD.FTZ R7, R7, R0 ;  /* 0x0000000007077221 */ /* 0x010fc60000010000 */
[----:B------:R-:W3:Y:S04]  /*ed50*/  SHFL.BFLY PT, R5, R4, 0x1, 0x1f ;  /* 0x0c201f0004057f89 */ /* 0x000ee800000e0000 */
[----:B------:R-:W4:Y:S01]  /*ed60*/  SHFL.BFLY PT, R6, R7, 0x1, 0x1f ;  /* 0x0c201f0007067f89 */ /* 0x000f2200000e0000 */
[----:B---3--:R-:W-:Y:S01]  /*ed70*/  FADD.FTZ R9, R4, R5 ;  /* 0x0000000504097221 */ /* 0x008fe20000010000 */
[----:B------:R-:W-:Y:S02]  /*ed80*/  IMAD.MOV R5, RZ, RZ, -R194 ;  /* 0x000000ffff057224 */ /* 0x000fe400078e0ac2 */
[----:B------:R-:W-:Y:S02]  /*ed90*/  VIADD R4, R18, 0x1 ;  /* 0x0000000112047836 */ /* 0x000fe40000000000 */
[----:B----4-:R-:W-:Y:S01]  /*eda0*/  FADD.FTZ R0, R7, R6 ;  /* 0x0000000607007221 */ /* 0x010fe20000010000 */
[----:B------:R-:W-:Y:S01]  /*edb0*/  FSETP.NE.FTZ.AND P2, PT, R9, RZ, PT ;  /* 0x000000ff0900720b */ /* 0x000fe20003f55000 */
[----:B------:R-:W-:Y:S01]  /*edc0*/  IMAD.MOV.U32 R6, RZ, RZ, RZ ;  /* 0x000000ffff067224 */ /* 0x000fe200078e00ff */
[----:B------:R-:W-:-:S02]  /*edd0*/  ISETP.NE.AND P0, PT, R192, R5, PT ;  /* 0x00000005c000720c */ /* 0x000fc40003f05270 */
[----:B------:R-:W-:Y:S02]  /*ede0*/  FSETP.NE.FTZ.AND P3, PT, R0, RZ, PT ;  /* 0x000000ff0000720b */ /* 0x000fe40003f75000 */
[----:B------:R-:W-:-:S04]  /*edf0*/  ISETP.NE.AND P1, PT, R4, 0x2, PT ;  /* 0x000000020400780c */ /* 0x000fc80003f25270 */
[----:B------:R-:W-:-:S03]  /*ee00*/  SEL R8, RZ, 0x1, P1 ;  /* 0x00000001ff087807 */ /* 0x000fc60000800000 */
[----:B------:R-:W3:Y:S01]  /*ee10*/  @P2 MUFU.RCP R3, R9 ;  /* 0x0000000900032308 */ /* 0x000ee20000001000 */
[----:B------:R-:W-:Y:S02]  /*ee20*/  LOP3.LUT R19, R19, R8, RZ, 0x3c, !PT ;  /* 0x0000000813137212 */ /* 0x000fe400078e3cff */
[----:B------:R-:W-:Y:S01]  /*ee30*/  @!P0 LEA R5, R18, R190, 0x6 ;  /* 0x000000be12058211 */ /* 0x000fe200078e30ff */
[C---:B------:R-:W-:Y:S01]  /*ee40*/  @P2 FMUL.FTZ R18, R15.reuse, 0.69314718246459960938 ;  /* 0x3f3172180f122820 */ /* 0x040fe20000410000 */
[----:B0-----:R-:W-:-:S03]  /*ee50*/  @P3 FMUL.FTZ R21, R15, 0.69314718246459960938 ;  /* 0x3f3172180f153820 */ /* 0x001fc60000410000 */
[----:B------:R-:W0:Y:S01]  /*ee60*/  @P3 MUFU.RCP R6, R0 ;  /* 0x0000000000063308 */ /* 0x000e220000001000 */
[----:B------:R-:W-:-:S07]  /*ee70*/  @!P0 IMAD R5, R5, 0x4, R2 ;  /* 0x0000000405058824 */ /* 0x000fce00078e0202 */
[----:B------:R-:W4:Y:S01]  /*ee80*/  @P2 MUFU.LG2 R2, R9 ;  /* 0x0000000900022308 */ /* 0x000f220000000c00 */
[-C--:B---3--:R-:W-:Y:S01]  /*ee90*/  FMUL.FTZ R174, R32, R3.reuse ;  /* 0x0000000320ae7220 */ /* 0x088fe20000410000 */
[----:B------:R-:W-:Y:S01]  /*eea0*/  @!P0 STS [R5+0x28800], R3 ;  /* 0x0288000305008388 */ /* 0x000fe20000000800 */
[-C--:B------:R-:W-:Y:S01]  /*eeb0*/  FMUL.FTZ R177, R24, R3.reuse ;  /* 0x0000000318b17220 */ /* 0x080fe20000410000 */
[-C--:B------:R-:W-:Y:S01]  /*eec0*/  FMUL.FTZ R24, R33, R3.reuse ;  /* 0x0000000321187220 */ /* 0x080fe20000410000 */
[-C--:B------:R-:W-:Y:S01]  /*eed0*/  FMUL.FTZ R175, R25, R3.reuse ;  /* 0x0000000319af7220 */ /* 0x080fe20000410000 */
[-C--:B------:R-:W-:Y:S01]  /*eee0*/  FMUL.FTZ R176, R28, R3.reuse ;  /* 0x000000031cb07220 */ /* 0x080fe20000410000 */
[-C--:B------:R-:W-:Y:S01]  /*eef0*/  FMUL.FTZ R173, R29, R3.reuse ;  /* 0x000000031dad7220 */ /* 0x080fe20000410000 */
[----:B------:R-:W3:Y:S01]  /*ef00*/  @P3 MUFU.LG2 R32, R0 ;  /* 0x0000000000203308 */ /* 0x000ee20000000c00 */
[----:B0-----:R0:W-:Y:S01]  /*ef10*/  @!P0 STS [R5+0x28820], R6 ;  /* 0x0288200605008388 */ /* 0x0011e20000000800 */
        /* <DEDUP_REMOVED lines=65> */
[----:B------:R-:W-:Y:S01]  /*f330*/  FMUL.FTZ R15, R70, R6 ;  /* 0x00000006460f7220 */ /* 0x000fe20000410000 */
[----:B------:R-:W-:Y:S01]  /*f340*/  @P2 FFMA.FTZ R167, R18, R14, R33 ;  /* 0x0000000e12a72223 */ /* 0x000fe20000010021 */
[----:B------:R-:W-:Y:S01]  /*f350*/  PLOP3.LUT P0, PT, PT, PT, PT, 0x8, 0x0 ;  /* 0x000000000000781c */ /* 0x000fe20003f0e170 */
        /* <DEDUP_REMOVED lines=61> */
.L_x_3655:
[----:B------:R-:W-:Y:S05]  /*f730*/  BSYNC B7 ;  /* 0x0000000000077941 */ /* 0x000fea0003800000 */
.L_x_3653:
[----:B------:R-:W0:Y:S08]  /*f740*/  S2UR UR5, SR_CgaCtaId ;  /* 0x00000000000579c3 */ /* 0x000e300000008800 */
[----:B------:R-:W-:Y:S06]  /*f750*/  BAR.SYNC.DEFER_BLOCKING 0x5, 0x120 ;  /* 0x0144800000007b1d */ /* 0x000fec0000010000 */
[----:B------:R-:W-:Y:S01]  /*f760*/  UMOV UR4, 0x400 ;  /* 0x0000040000047882 */ /* 0x000fe20000000000 */
[----:B------:R-:W-:Y:S01]  /*f770*/  BSSY B0, `(.L_x_3746) ;  /* 0x000026d000007945 */ /* 0x000fe20003800000 */
[----:B0-----:R-:W-:-:S06]  /*f780*/  ULEA UR4, UR5, UR4, 0x18 ;  /* 0x0000000405047291 */ /* 0x001fcc000f8ec03f */
[----:B------:R-:W-:-:S05]  /*f790*/  IMAD.U32 R2, RZ, RZ, UR4 ;  /* 0x00000004ff027e24 */ /* 0x000fca000f8e00ff */
[----:B--2---:R0:W2:Y:S01]  /*f7a0*/  LDS.128 R184, [R2+0x28cd0] ;  /* 0x028cd00002b87984 */ /* 0x0040a20000000c00 */
[----:B------:R-:W-:Y:S06]  /*f7b0*/  BAR.ARV 0x4, 0x120 ;  /* 0x0104800000007b1d */ /* 0x000fec0000002000 */
[----:B------:R-:W-:Y:S05]  /*f7c0*/  @P0 BRA `(.L_x_3747) ;  /* 0x0000001c00100947 */ /* 0x000fea0003800000 */
[----:B-----5:R-:W3:Y:S01]  /*f7d0*/  S2R R33, SR_SWINHI ;  /* 0x0000000000217919 */ /* 0x020ee20000002f00 */
        /* <DEDUP_REMOVED lines=28> */
[C---:B------:R-:W-:Y:S02]  /*f9a0*/  IADD3 R179, P1, R118.reuse, 0x20, RZ ;  /* 0x0000002076b37810 */ /* 0x040fe40007f3e0ff */
[----:B------:R-:W-:Y:S02]  /*f9b0*/  LOP3.LUT R52, R211, 0x380, RZ, 0xc0, !PT ;  /* 0x00000380d3347812 */ /* 0x000fe400078ec0ff */
[----:B------:R-:W-:Y:S02]  /*f9c0*/  IADD3 R183, P4, R118, 0x60, RZ ;  /* 0x0000006076b77810 */ /* 0x000fe40007f9e0ff */
[----:B------:R-:W-:Y:S02]  /*f9d0*/  SHF.R.U64 R44, R44, 0x3, RZ ;  /* 0x000000032c2c7819 */ /* 0x000fe400000012ff */
[----:B------:R-:W-:Y:S01]  /*f9e0*/  IADD3 R60, P5, R118, 0x2040, RZ ;  /* 0x00002040763c7810 */ /* 0x000fe20007fbe0ff */
[----:B------:R-:W-:Y:S01]  /*f9f0*/  IMAD.X R49, RZ, RZ, R119, P4 ;  /* 0x000000ffff317224 */ /* 0x000fe200020e0677 */
[----:B------:R-:W-:-:S02]  /*fa00*/  LOP3.LUT R40, R179, 0x380, RZ, 0xc0, !PT ;  /* 0x00000380b3287812 */ /* 0x000fc400078ec0ff */
[----:B------:R-:W-:Y:S01]  /*fa10*/  IADD3.X R41, RZ, R119, RZ, P1, !PT ;  /* 0x00000077ff297210 */ /* 0x000fe20000ffe4ff */
[--C-:B------:R-:W-:Y:S01]  /*fa20*/  IMAD.X R61, RZ, RZ, R119.reuse, P5 ;  /* 0x000000ffff3d7224 */ /* 0x100fe200028e0677 */
[----:B------:R-:W-:Y:S02]  /*fa30*/  SHF.R.U64 R52, R52, 0x3, RZ ;  /* 0x0000000334347819 */ /* 0x000fe400000012ff */
[----:B------:R-:W-:Y:S02]  /*fa40*/  IADD3 R68, P1, R118, 0x4000, RZ ;  /* 0x0000400076447810 */ /* 0x000fe40007f3e0ff */
[----:B------:R-:W-:Y:S02]  /*fa50*/  LOP3.LUT R48, R183, 0x380, RZ, 0xc0, !PT ;  /* 0x00000380b7307812 */ /* 0x000fe400078ec0ff */
[----:B------:R-:W-:Y:S01]  /*fa60*/  LOP3.LUT R44, R44, R181, RZ, 0x3c, !PT ;  /* 0x000000b52c2c7212 */ /* 0x000fe200078e3cff */
[----:B------:R-:W-:Y:S01]  /*fa70*/  IMAD.X R69, RZ, RZ, R119, P1 ;  /* 0x000000ffff457224 */ /* 0x000fe200008e0677 */
[----:B------:R-:W-:-:S02]  /*fa80*/  SHF.R.U64 R40, R40, 0x3, RZ ;  /* 0x0000000328287819 */ /* 0x000fc400000012ff */
[----:B------:R-:W-:Y:S02]  /*fa90*/  LOP3.LUT R181, R60, 0x380, RZ, 0xc0, !PT ;  /* 0x000003803cb57812 */ /* 0x000fe400078ec0ff */
[----:B------:R-:W-:Y:S02]  /*faa0*/  IADD3 R56, P6, R118, 0x2020, RZ ;  /* 0x0000202076387810 */ /* 0x000fe40007fde0ff */
[----:B------:R-:W-:Y:S02]  /*fab0*/  LOP3.LUT R52, R52, R211, RZ, 0x3c, !PT ;  /* 0x000000d334347212 */ /* 0x000fe400078e3cff */
[----:B------:R-:W-:Y:S01]  /*fac0*/  LOP3.LUT R33, R118, 0x380, RZ, 0xc0, !PT ;  /* 0x0000038076217812 */ /* 0x000fe200078ec0ff */
[----:B------:R-:W-:Y:S01]  /*fad0*/  IMAD.X R57, RZ, RZ, R119, P6 ;  /* 0x000000ffff397224 */ /* 0x000fe200030e0677 */
[----:B------:R-:W-:Y:S02]  /*fae0*/  SHF.R.U64 R48, R48, 0x3, RZ ;  /* 0x0000000330307819 */ /* 0x000fe400000012ff */
[----:B------:R-:W-:-:S02]  /*faf0*/  LOP3.LUT R211, R68, 0x380, RZ, 0xc0, !PT ;  /* 0x0000038044d37812 */ /* 0x000fc400078ec0ff */
[----:B------:R-:W-:Y:S02]  /*fb00*/  IADD3 R64, P2, R118, 0x2060, RZ ;  /* 0x0000206076407810 */ /* 0x000fe40007f5e0ff */
[----:B------:R-:W-:Y:S02]  /*fb10*/  LOP3.LUT R40, R40, R179, RZ, 0x3c, !PT ;  /* 0x000000b328287212 */ /* 0x000fe400078e3cff */
[----:B------:R-:W-:Y:S02]  /*fb20*/  SHF.R.U64 R181, R181, 0x3, RZ ;  /* 0x00000003b5b57819 */ /* 0x000fe400000012ff */
[----:B------:R-:W-:Y:S02]  /*fb30*/  IADD3 R32, P4, R118, 0x4040, RZ ;  /* 0x0000404076207810 */ /* 0x000fe40007f9e0ff */
[----:B------:R-:W-:Y:S02]  /*fb40*/  LOP3.LUT R179, R56, 0x380, RZ, 0xc0, !PT ;  /* 0x0000038038b37812 */ /* 0x000fe400078ec0ff */
[----:B------:R-:W-:-:S02]  /*fb50*/  SHF.R.U64 R33, R33, 0x3, RZ ;  /* 0x0000000321217819 */ /* 0x000fc400000012ff */
[----:B------:R-:W-:Y:S02]  /*fb60*/  LOP3.LUT R48, R48, R183, RZ, 0x3c, !PT ;  /* 0x000000b730307212 */ /* 0x000fe400078e3cff */
[----:B------:R-:W-:Y:S02]  /*fb70*/  SHF.R.U64 R211, R211, 0x3, RZ ;  /* 0x00000003d3d37819 */ /* 0x000fe400000012ff */
[----:B------:R-:W-:Y:S02]  /*fb80*/  IADD3 R6, P6, R118, 0x6000, RZ ;  /* 0x0000600076067810 */ /* 0x000fe40007fde0ff */
[----:B------:R-:W-:Y:S02]  /*fb90*/  LOP3.LUT R183, R64, 0x380, RZ, 0xc0, !PT ;  /* 0x0000038040b77812 */ /* 0x000fe400078ec0ff */
[----:B------:R-:W-:Y:S01]  /*fba0*/  LOP3.LUT R60, R181, R60, RZ, 0x3c, !PT ;  /* 0x0000003cb53c7212 */ /* 0x000fe200078e3cff */
[----:B------:R-:W-:Y:S01]  /*fbb0*/  IMAD.X R111, RZ, RZ, R119, P6 ;  /* 0x000000ffff6f7224 */ /* 0x000fe200030e0677 */
[----:B------:R-:W-:-:S02]  /*fbc0*/  IADD3.X R53, RZ, R119, RZ, P3, !PT ;  /* 0x00000077ff357210 */ /* 0x000fc40001ffe4ff */
[----:B------:R-:W-:Y:S02]  /*fbd0*/  IADD3.X R65, RZ, R119, RZ, P2, !PT ;  /* 0x00000077ff417210 */ /* 0x000fe400017fe4ff */
[----:B------:R-:W-:Y:S02]  /*fbe0*/  SHF.R.U64 R179, R179, 0x3, RZ ;  /* 0x00000003b3b37819 */ /* 0x000fe400000012ff */
[----:B------:R-:W-:Y:S02]  /*fbf0*/  LOP3.LUT R181, R32, 0x380, RZ, 0xc0, !PT ;  /* 0x0000038020b57812 */ /* 0x000fe400078ec0ff */
[C---:B------:R-:W-:Y:S02]  /*fc00*/  IADD3 R4, P0, R118.reuse, 0x4020, RZ ;  /* 0x0000402076047810 */ /* 0x040fe40007f1e0ff */
[C---:B------:R-:W-:Y:S02]  /*fc10*/  IADD3 R36, P3, R118.reuse, 0x4060, RZ ;  /* 0x0000406076247810 */ /* 0x040fe40007f7e0ff */
[C---:B------:R-:W-:Y:S01]  /*fc20*/  IADD3 R14, P5, R118.reuse, 0x6020, RZ ;  /* 0x00006020760e7810 */ /* 0x040fe20007fbe0ff */
[--C-:B------:R-:W-:Y:S01]  /*fc30*/  IMAD.X R73, RZ, RZ, R119.reuse, P0 ;  /* 0x000000ffff497224 */ /* 0x100fe200000e0677 */
[C---:B------:R-:W-:Y:S01]  /*fc40*/  IADD3 R26, P2, R118.reuse, 0x6040, RZ ;  /* 0x00006040761a7810 */ /* 0x040fe20007f5e0ff */
[----:B------:R-:W-:Y:S01]  /*fc50*/  IMAD.X R107, RZ, RZ, R119, P3 ;  /* 0x000000ffff6b7224 */ /* 0x000fe200018e0677 */
[----:B------:R-:W-:-:S02]  /*fc60*/  IADD3 R30, P1, R118, 0x6060, RZ ;  /* 0x00006060761e7810 */ /* 0x000fc40007f3e0ff */
[----:B------:R-:W-:Y:S01]  /*fc70*/  LOP3.LUT R118, R33, R118, RZ, 0x3c, !PT ;  /* 0x0000007621767212 */ /* 0x000fe200078e3cff */
[--C-:B------:R-:W-:Y:S01]  /*fc80*/  IMAD.X R33, RZ, RZ, R119.reuse, P2 ;  /* 0x000000ffff217224 */ /* 0x100fe200010e0677 */
[----:B------:R-:W-:Y:S01]  /*fc90*/  LOP3.LUT R68, R211, R68, RZ, 0x3c, !PT ;  /* 0x00000044d3447212 */ /* 0x000fe200078e3cff */
[----:B------:R-:W-:Y:S01]  /*fca0*/  IMAD.X R37, RZ, RZ, R119, P1 ;  /* 0x000000ffff257224 */ /* 0x000fe200008e0677 */
[----:B------:R-:W-:Y:S02]  /*fcb0*/  SHF.R.U64 R183, R183, 0x3, RZ ;  /* 0x00000003b7b77819 */ /* 0x000fe400000012ff */
[----:B------:R-:W-:Y:S02]  /*fcc0*/  LOP3.LUT R211, R6, 0x380, RZ, 0xc0, !PT ;  /* 0x0000038006d37812 */ /* 0x000fe400078ec0ff */
[----:B------:R-:W-:Y:S02]  /*fcd0*/  LOP3.LUT R56, R179, R56, RZ, 0x3c, !PT ;  /* 0x00000038b3387212 */ /* 0x000fe400078e3cff */
[----:B------:R-:W-:-:S02]  /*fce0*/  SHF.R.U64 R181, R181, 0x3, RZ ;  /* 0x00000003b5b57819 */ /* 0x000fc400000012ff */
[----:B------:R-:W-:Y:S02]  /*fcf0*/  LOP3.LUT R179, R4, 0x380, RZ, 0xc0, !PT ;  /* 0x0000038004b37812 */ /* 0x000fe400078ec0ff */
[-C--:B------:R-:W-:Y:S02]  /*fd00*/  IADD3.X R103, RZ, R119.reuse, RZ, P4, !PT ;  /* 0x00000077ff677210 */ /* 0x080fe400027fe4ff */
[-C--:B------:R-:W-:Y:S02]  /*fd10*/  IADD3.X R115, RZ, R119.reuse, RZ, P5, !PT ;  /* 0x00000077ff737210 */ /* 0x080fe40002ffe4ff */
[----:B------:R-:W-:Y:S02]  /*fd20*/  MOV R118, R118 ;  /* 0x0000007600767202 */ /* 0x000fe40000000f00 */
[----:B------:R-:W-:Y:S02]  /*fd30*/  LOP3.LUT R64, R183, R64, RZ, 0x3c, !PT ;  /* 0x00000040b7407212 */ /* 0x000fe400078e3cff */
[----:B------:R-:W-:-:S02]  /*fd40*/  SHF.R.U64 R211, R211, 0x3, RZ ;  /* 0x00000003d3d37819 */ /* 0x000fc400000012ff */
[----:B------:R-:W-:Y:S02]  /*fd50*/  LOP3.LUT R27, R14, 0x380, RZ, 0xc0, !PT ;  /* 0x000003800e1b7812 */ /* 0x000fe400078ec0ff */
[----:B------:R-:W-:Y:S02]  /*fd60*/  LOP3.LUT R119, R26, 0x380, RZ, 0xc0, !PT ;  /* 0x000003801a777812 */ /* 0x000fe400078ec0ff */
[----:B------:R-:W-:Y:S02]  /*fd70*/  LOP3.LUT R183, R36, 0x380, RZ, 0xc0, !PT ;  /* 0x0000038024b77812 */ /* 0x000fe400078ec0ff */
[----:B------:R-:W-:Y:S02]  /*fd80*/  LOP3.LUT R102, R181, R32, RZ, 0x3c, !PT ;  /* 0x00000020b5667212 */ /* 0x000fe400078e3cff */
[----:B------:R-:W-:Y:S02]  /*fd90*/  SHF.R.U64 R179, R179, 0x3, RZ ;  /* 0x00000003b3b37819 */ /* 0x000fe400000012ff */
[----:B------:R-:W-:-:S02]  /*fda0*/  LOP3.LUT R32, R30, 0x380, RZ, 0xc0, !PT ;  /* 0x000003801e207812 */ /* 0x000fc400078ec0ff */
[----:B------:R-:W-:Y:S02]  /*fdb0*/  LOP3.LUT R110, R211, R6, RZ, 0x3c, !PT ;  /* 0x00000006d36e7212 */ /* 0x000fe400078e3cff */
[----:B------:R-:W-:Y:S02]  /*fdc0*/  SHF.R.U64 R27, R27, 0x3, RZ ;  /* 0x000000031b1b7819 */ /* 0x000fe400000012ff */
[----:B------:R-:W-:Y:S02]  /*fdd0*/  SHF.R.U64 R119, R119, 0x3, RZ ;  /* 0x0000000377777819 */ /* 0x000fe400000012ff */
[----:B------:R-:W-:Y:S02]  /*fde0*/  SHF.R.U64 R183, R183, 0x3, RZ ;  /* 0x00000003b7b77819 */ /* 0x000fe400000012ff */
[----:B------:R-:W-:Y:S02]  /*fdf0*/  F2FP.F16.F32.PACK_AB R6, R173, R176 ;  /* 0x000000b0ad06723e */ /* 0x000fe400000000ff */
[----:B------:R-:W-:-:S02]  /*fe00*/  LOP3.LUT R72, R179, R4, RZ, 0x3c, !PT ;  /* 0x00000004b3487212 */ /* 0x000fc400078e3cff */
[----:B------:R-:W-:Y:S02]  /*fe10*/  SHF.R.U64 R173, R32, 0x3, RZ ;  /* 0x0000000320ad7819 */ /* 0x000fe400000012ff */
[----:B------:R-:W-:Y:S01]  /*fe20*/  F2FP.F16.F32.PACK_AB R4, R175, R177 ;  /* 0x000000b1af04723e */ /* 0x000fe200000000ff */
[----:B------:R-:W-:Y:S01]  /*fe30*/  BAR.SYNC.DEFER_BLOCKING 0x1, 0x100 ;  /* 0x0044000000007b1d */ /* 0x000fe20000010000 */
[----:B------:R-:W-:Y:S02]  /*fe40*/  LOP3.LUT R114, R27, R14, RZ, 0x3c, !PT ;  /* 0x0000000e1b727212 */ /* 0x000fe400078e3cff */
[----:B------:R-:W-:Y:S02]  /*fe50*/  LOP3.LUT R32, R119, R26, RZ, 0x3c, !PT ;  /* 0x0000001a77207212 */ /* 0x000fe400078e3cff */
[----:B------:R-:W-:Y:S02]  /*fe60*/  LOP3.LUT R106, R183, R36, RZ, 0x3c, !PT ;  /* 0x00000024b76a7212 */ /* 0x000fe400078e3cff */
[----:B------:R-:W-:-:S02]  /*fe70*/  MOV R14, R40 ;  /* 0x00000028000e7202 */ /* 0x000fc40000000f00 */
[----:B------:R-:W-:Y:S02]  /*fe80*/  F2FP.F16.F32.PACK_AB R26, R170, R172 ;  /* 0x000000acaa1a723e */ /* 0x000fe400000000ff */
[----:B------:R-:W-:Y:S02]  /*fe90*/  F2FP.F16.F32.PACK_AB R27, R39, R38 ;  /* 0x00000026271b723e */ /* 0x000fe400000000ff */
[----:B------:R-:W-:Y:S02]  /*fea0*/  LOP3.LUT R36, R173, R30, RZ, 0x3c, !PT ;  /* 0x0000001ead247212 */ /* 0x000fe400078e3cff */
[----:B------:R-:W-:Y:S02]  /*feb0*/  MOV R44, R44 ;  /* 0x0000002c002c7202 */ /* 0x000fe40000000f00 */
[----:B------:R-:W-:Y:S02]  /*fec0*/  F2FP.F16.F32.PACK_AB R30, R164, R166 ;  /* 0x000000a6a41e723e */ /* 0x000fe400000000ff */
[----:B------:R-:W-:-:S02]  /*fed0*/  MOV R48, R48 ;  /* 0x0000003000307202 */ /* 0x000fc40000000f00 */
[----:B------:R-:W-:Y:S02]  /*fee0*/  MOV R52, R52 ;  /* 0x0000003400347202 */ /* 0x000fe40000000f00 */
[----:B------:R-:W-:Y:S01]  /*fef0*/  MOV R56, R56 ;  /* 0x0000003800387202 */ /* 0x000fe20000000f00 */
[----:B------:R3:W-:Y:S01]  /*ff00*/  STSM.16.M88.4 [R118], R4 ;  /* 0x0000000476007844 */ /* 0x0007e20000000200 */
[----:B------:R-:W-:Y:S02]  /*ff10*/  MOV R60, R60 ;  /* 0x0000003c003c7202 */ /* 0x000fe40000000f00 */
[----:B------:R-:W-:Y:S01]  /*ff20*/  MOV R64, R64 ;  /* 0x0000004000407202 */ /* 0x000fe20000000f00 */
[----:B------:R4:W-:Y:S01]  /*ff30*/  STSM.16.M88.4 [R14], R24 ;  /* 0x000000180e007844 */ /* 0x0009e20000000200 */
[----:B------:R-:W-:Y:S02]  /*ff40*/  MOV R68, R68 ;  /* 0x0000004400447202 */ /* 0x000fe40000000f00 */
[----:B------:R-:W-:Y:S01]  /*ff50*/  MOV R72, R72 ;  /* 0x0000004800487202 */ /* 0x000fe20000000f00 */
[----:B------:R1:W-:Y:S01]  /*ff60*/  STSM.16.M88.4 [R44], R28 ;  /* 0x0000001c2c007844 */ /* 0x0003e20000000200 */
[----:B------:R-:W-:-:S02]  /*ff70*/  MOV R41, R106 ;  /* 0x0000006a00297202 */ /* 0x000fc40000000f00 */
[----:B------:R-:W-:Y:S02]  /*ff80*/  F2FP.F16.F32.PACK_AB R98, R101, R100 ;  /* 0x000000646562723e */ /* 0x000fe400000000ff */
[----:B------:R-:W-:Y:S02]  /*ff90*/  F2FP.F16.F32.PACK_AB R99, R3, R0 ;  /* 0x000000000363723e */ /* 0x000fe400000000ff */
[----:B------:R-:W-:Y:S02]  /*ffa0*/  F2FP.F16.F32.PACK_AB R104, R105, R104 ;  /* 0x000000686968723e */ /* 0x000fe400000000ff */
[----:B---3--:R-:W-:Y:S02]  /*ffb0*/  F2FP.F16.F32.PACK_AB R4, R162, R165 ;  /* 0x000000a5a204723e */ /* 0x008fe400000000ff */
[----:B------:R-:W-:Y:S02]  /*ffc0*/  F2FP.F16.F32.PACK_AB R5, R51, R50 ;  /* 0x000000323305723e */ /* 0x000fe400000000ff */
[----:B------:R-:W-:-:S02]  /*ffd0*/  F2FP.F16.F32.PACK_AB R6, R160, R163 ;  /* 0x000000a3a006723e */ /* 0x000fc400000000ff */
[----:B------:R-:W-:Y:S02]  /*ffe0*/  F2FP.F16.F32.PACK_AB R7, R55, R54 ;  /* 0x000000363707723e */ /* 0x000fe400000000ff */
[----:B----4-:R-:W-:Y:S02]  /*fff0*/  F2FP.F16.F32.PACK_AB R14, R155, R157 ;  /* 0x0000009d9b0e723e */ /* 0x010fe400000000ff */
[----:B------:R-:W-:Y:S01]  /*10000*/  F2FP.F16.F32.PACK_AB R24, R153, R156 ;  /* 0x0000009c9918723e */ /* 0x000fe200000000ff */
[----:B------:R3:W-:Y:S01]  /*10010*/  STSM.16.M88.4 [R48], R4 ;  /* 0x0000000430007844 */ /* 0x0007e20000000200 */
[----:B------:R-:W-:Y:S02]  /*10020*/  F2FP.F16.F32.PACK_AB R25, R75, R74 ;  /* 0x0000004a4b19723e */ /* 0x000fe400000000ff */
[----:B------:R-:W-:Y:S01]  /*10030*/  F2FP.F16.F32.PACK_AB R26, R77, R154 ;  /* 0x0000009a4d1a723e */ /* 0x000fe200000000ff */
[----:B------:R4:W-:Y:S01]  /*10040*/  STSM.16.M88.4 [R52], R8 ;  /* 0x0000000834007844 */ /* 0x0009e20000000200 */
[----:B------:R-:W-:-:S02]  /*10050*/  F2FP.F16.F32.PACK_AB R27, R79, R78 ;  /* 0x0000004e4f1b723e */ /* 0x000fc400000000ff */
[----:B-1----:R-:W-:Y:S01]  /*10060*/  F2FP.F16.F32.PACK_AB R28, R81, R80 ;  /* 0x00000050511c723e */ /* 0x002fe200000000ff */
[----:B------:R1:W-:Y:S01]  /*10070*/  STSM.16.M88.4 [R56], R12 ;  /* 0x0000000c38007844 */ /* 0x0003e20000000200 */
[----:B------:R-:W-:Y:S02]  /*10080*/  F2FP.F16.F32.PACK_AB R29, R83, R82 ;  /* 0x00000052531d723e */ /* 0x000fe400000000ff */
[----:B------:R-:W-:Y:S01]  /*10090*/  F2FP.F16.F32.PACK_AB R30, R85, R84 ;  /* 0x00000054551e723e */ /* 0x000fe200000000ff */
[----:B------:R0:W-:Y:S01]  /*100a0*/  STSM.16.M88.4 [R60], R24 ;  /* 0x000000183c007844 */ /* 0x0001e20000000200 */
[----:B------:R-:W-:Y:S02]  /*100b0*/  F2FP.F16.F32.PACK_AB R31, R87, R86 ;  /* 0x00000056571f723e */ /* 0x000fe400000000ff */
[----:B------:R-:W-:Y:S02]  /*100c0*/  MOV R102, R102 ;  /* 0x0000006600667202 */ /* 0x000fe40000000f00 */
[----:B------:R-:W-:Y:S01]  /*100d0*/  MOV R40, R114 ;  /* 0x0000007200287202 */ /* 0x000fe20000000f00 */
[----:B------:R2:W-:Y:S01]  /*100e0*/  STSM.16.M88.4 [R64], R28 ;  /* 0x0000001c40007844 */ /* 0x0005e20000000200 */
[----:B------:R-:W-:-:S02]  /*100f0*/  F2FP.F16.F32.PACK_AB R105, R42, R34 ;  /* 0x000000222a69723e */ /* 0x000fc400000000ff */
[----:B------:R-:W-:Y:S01]  /*10100*/  F2FP.F16.F32.PACK_AB R106, R109, R108 ;  /* 0x0000006c6d6a723e */ /* 0x000fe200000000ff */
[----:B------:R-:W-:Y:S01]  /*10110*/  STSM.16.M88.4 [R68], R88 ;  /* 0x0000005844007844 */ /* 0x000fe20000000200 */
[----:B------:R-:W-:Y:S02]  /*10120*/  F2FP.F16.F32.PACK_AB R107, R62, R58 ;  /* 0x0000003a3e6b723e */ /* 0x000fe400000000ff */
[----:B------:R-:W-:Y:S01]  /*10130*/  F2FP.F16.F32.PACK_AB R112, R113, R112 ;  /* 0x000000707170723e */ /* 0x000fe200000000ff */
[----:B------:R-:W-:Y:S01]  /*10140*/  STSM.16.M88.4 [R72], R96 ;  /* 0x0000006048007844 */ /* 0x000fe20000000200 */
[----:B------:R-:W-:Y:S02]  /*10150*/  F2FP.F16.F32.PACK_AB R120, R121, R120 ;  /* 0x000000787978723e */ /* 0x000fe400000000ff */
[----:B------:R-:W-:Y:S01]  /*10160*/  F2FP.F16.F32.PACK_AB R113, R70, R66 ;  /* 0x000000424671723e */ /* 0x000fe200000000ff */
[----:B------:R-:W-:Y:S01]  /*10170*/  STSM.16.M88.4 [R102], R104 ;  /* 0x0000006866007844 */ /* 0x000fe20000000200 */
        /* <DEDUP_REMOVED lines=11> */
[----:B------:R-:W-:Y:S02]  /*10230*/  ISETP.NE.U32.AND P0, PT, RZ, UR4, PT ;  /* 0x00000004ff007c0c */ /* 0x000fe4000bf05070 */
[----:B---3--:R-:W-:Y:S02]  /*10240*/  IADD3 R6, P1, R203, UR4, RZ ;  /* 0x00000004cb067c10 */ /* 0x008fe4000ff3e0ff */
[----:B------:R-:W-:Y:S02]  /*10250*/  F2FP.F16.F32.PACK_AB R130, R133, R132 ;  /* 0x000000848582723e */ /* 0x000fe400000000ff */
[----:B------:R-:W-:-:S02]  /*10260*/  F2FP.F16.F32.PACK_AB R131, R135, R134 ;  /* 0x000000868783723e */ /* 0x000fc400000000ff */
[----:B------:R-:W-:Y:S02]  /*10270*/  F2FP.F16.F32.PACK_AB R137, R139, R138 ;  /* 0x0000008a8b89723e */ /* 0x000fe400000000ff */
[----:B------:R-:W-:Y:S01]  /*10280*/  F2FP.F16.F32.PACK_AB R144, R145, R144 ;  /* 0x000000909190723e */ /* 0x000fe200000000ff */
[----:B------:R-:W-:Y:S01]  /*10290*/  STSM.16.M88.4 [R40], R128 ;  /* 0x0000008028007844 */ /* 0x000fe20000000200 */
[----:B------:R-:W-:Y:S02]  /*102a0*/  MOV R32, R32 ;  /* 0x0000002000207202 */ /* 0x000fe40000000f00 */
[----:B------:R-:W-:Y:S02]  /*102b0*/  F2FP.F16.F32.PACK_AB R138, R141, R140 ;  /* 0x0000008c8d8a723e */ /* 0x000fe400000000ff */
[----:B------:R-:W-:Y:S02]  /*102c0*/  F2FP.F16.F32.PACK_AB R139, R143, R142 ;  /* 0x0000008e8f8b723e */ /* 0x000fe400000000ff */
[----:B------:R-:W-:-:S02]  /*102d0*/  F2FP.F16.F32.PACK_AB R145, R147, R146 ;  /* 0x000000929391723e */ /* 0x000fc400000000ff */
        /* <DEDUP_REMOVED lines=10> */
[----:B------:R-:W-:Y:S02]  /*10380*/  MOV R0, RZ ;  /* 0x000000ff00007202 */ /* 0x000fe40000000f00 */
[----:B------:R-:W-:-:S13]  /*10390*/  ISETP.NE.AND.EX P6, PT, RZ, UR5, PT, P6 ;  /* 0x00000005ff007c0c */ /* 0x000fda000bfc5360 */
[----:B------:R-:W-:Y:S01]  /*103a0*/  @P6 IADD3 R4, P4, R203, UR4, RZ ;  /* 0x00000004cb046c10 */ /* 0x000fe2000ff9e0ff */
[----:B------:R-:W-:Y:S02]  /*103b0*/  ULDC UR4, c[0x0][0xa88] ;  /* 0x0002a20000047ab9 */ /* 0x000fe40000000800 */
[----:B------:R-:W-:Y:S02]  /*103c0*/  MOV R76, UR4 ;  /* 0x00000004004c7c02 */ /* 0x000fe40008000f00 */
[----:B------:R-:W-:Y:S01]  /*103d0*/  @P6 IADD3.X R5, R204, UR5, RZ, P4, !PT ;  /* 0x00000005cc056c10 */ /* 0x000fe2000a7fe4ff */
[----:B------:R0:W5:Y:S01]  /*103e0*/  @P0 LDG.E R0, desc[UR40][R6.64] ;  /* 0x0000002806000981 */ /* 0x000162000c1e1900 */
[----:B------:R-:W-:-:S03]  /*103f0*/  IMAD R3, R200, 0x40, R193 ;  /* 0x00000040c8037824 */ /* 0x000fc600078e02c1 */
[----:B------:R2:W5:Y:S01]  /*10400*/  @P6 LDG.E R76, desc[UR40][R4.64] ;  /* 0x00000028044c6981 */ /* 0x000562000c1e1900 */
[----:B------:R-:W-:-:S03]  /*10410*/  IMAD.WIDE R20, R3, 0x2, R20 ;  /* 0x0000000203147825 */ /* 0x000fc600078e0214 */
[C---:B----4-:R-:W-:Y:S02]  /*10420*/  IADD3 R9, P1, R20.reuse, 0x1000, RZ ;  /* 0x0000100014097810 */ /* 0x050fe40007f3e0ff */
[C---:B-1----:R-:W-:Y:S02]  /*10430*/  IADD3 R13, P2, R20.reuse, 0x2000, RZ ;  /* 0x00002000140d7810 */ /* 0x042fe40007f5e0ff */
[C---:B0-----:R-:W-:Y:S02]  /*10440*/  IADD3 R25, P3, R20.reuse, 0x3000, RZ ;  /* 0x0000300014197810 */ /* 0x041fe40007f7e0ff */
[----:B--2---:R-:W-:Y:S02]  /*10450*/  IADD3 R29, P4, R20, 0x4000, RZ ;  /* 0x00004000141d7810 */ /* 0x004fe40007f9e0ff */
        /* <DEDUP_REMOVED lines=23> */
[----:B---3--:R-:W-:Y:S02]  /*105d0*/  LOP3.LUT R32, R33, 0x380, RZ, 0xc0, !PT ;  /* 0x0000038021207812 */ /* 0x008fe400078ec0ff */
[----:B------:R-:W-:Y:S02]  /*105e0*/  LOP3.LUT R36, R37, 0x380, RZ, 0xc0, !PT ;  /* 0x0000038025247812 */ /* 0x000fe400078ec0ff */
        /* <DEDUP_REMOVED lines=16> */
[----:B------:R-:W-:Y:S06]  /*106f0*/  @P6 BRA `(.L_x_3748) ;  /* 0x0000000000106947 */ /* 0x000fec0003800000 */
[----:B------:R-:W-:Y:S05]  /*10700*/  @!P0 BRA `(.L_x_3748) ;  /* 0x00000000000c8947 */ /* 0x000fea0003800000 */
[----:B------:R-:W2:Y:S04]  /*10710*/  LDG.E R3, desc[UR40][R6.64] ;  /* 0x0000002806037981 */ /* 0x000ea8000c1e1900 */
[----:B-----5:R-:W2:Y:S02]  /*10720*/  LDG.E R76, desc[UR40][R6.64+0x4] ;  /* 0x00000428064c7981 */ /* 0x020ea4000c1e1900 */
[----:B--2---:R-:W-:-:S07]  /*10730*/  IMAD.IADD R76, R76, 0x1, -R3 ;  /* 0x000000014c4c7824 */ /* 0x004fce00078e0a03 */
.L_x_3748:
[----:B------:R-:W0:Y:S01]  /*10740*/  SHFL.IDX PT, R3, R210, RZ, 0x1f ;  /* 0x00001fffd2037589 */ /* 0x000e2200000e0000 */
        /* <DEDUP_REMOVED lines=16> */
[----:B0-----:R-:W-:Y:S02]  /*10850*/  ISETP.NE.AND P5, PT, R3, RZ, PT ;  /* 0x000000ff0300720c */ /* 0x001fe40003fa5270 */
        /* <DEDUP_REMOVED lines=17> */
[----:B------:R-:W-:Y:S02]  /*10970*/  IADD3.X R73, RZ, R21, RZ, P4, !PT ;  /* 0x00000015ff497210 */ /* 0x000fe400027fe4ff */
[----:B------:R-:W-:Y:S02]  /*10980*/  LOP3.LUT R72, R3, R4, RZ, 0x3c, !PT ;  /* 0x0000000403487212 */ /* 0x000fe400078e3cff */
[----:B------:R-:W-:Y:S02]  /*10990*/  SHF.R.S32.HI R78, RZ, 0x1f, R202 ;  /* 0x0000001fff4e7819 */ /* 0x000fe400000114ca */
[----:B------:R-:W-:Y:S02]  /*109a0*/  SEL R205, R205, RZ, !P0 ;  /* 0x000000ffcdcd7207 */ /* 0x000fe40004000000 */
[----:B------:R-:W-:-:S02]  /*109b0*/  SEL R208, R208, RZ, !P0 ;  /* 0x000000ffd0d07207 */ /* 0x000fc40004000000 */
[----:B-----5:R-:W-:Y:S01]  /*109c0*/  SHF.R.S32.HI R77, RZ, 0x1f, R0 ;  /* 0x0000001fff4d7819 */ /* 0x020fe20000011400 */
[----:B------:R-:W-:Y:S06]  /*109d0*/  @P5 BRA `(.L_x_3749) ;  /* 0x0000000000645947 */ /* 0x000fec0003800000 */
[----:B------:R-:W-:Y:S01]  /*109e0*/  ULDC.64 UR4, c[0x0][0xb70] ;  /* 0x0002dc0000047ab9 */ /* 0x000fe20000000a00 */
[----:B------:R-:W-:Y:S02]  /*109f0*/  IMAD.MOV.U32 R4, RZ, RZ, R0 ;  /* 0x000000ffff047224 */ /* 0x000fe400078e0000 */
[----:B------:R-:W-:Y:S02]  /*10a00*/  IMAD R3, R78, UR4, RZ ;  /* 0x000000044e037c24 */ /* 0x000fe4000f8e02ff */
[----:B------:R-:W-:Y:S02]  /*10a10*/  IMAD.MOV.U32 R5, RZ, RZ, R77 ;  /* 0x000000ffff057224 */ /* 0x000fe400078e004d */
[C---:B------:R-:W-:Y:S02]  /*10a20*/  IMAD R3, R202.reuse, UR5, R3 ;  /* 0x00000005ca037c24 */ /* 0x040fe4000f8e0203 */
[----:B------:R-:W-:Y:S01]  /*10a30*/  IMAD.WIDE.U32 R4, R202, UR4, R4 ;  /* 0x00000004ca047c25 */ /* 0x000fe2000f8e0004 */
[----:B------:R-:W-:-:S03]  /*10a40*/  ULDC.64 UR4, c[0x0][0xb78] ;  /* 0x0002de0000047ab9 */ /* 0x000fc60000000a00 */
[----:B------:R-:W-:Y:S01]  /*10a50*/  IMAD.MOV R7, RZ, RZ, -R194 ;  /* 0x000000ffff077224 */ /* 0x000fe200078e0ac2 */
[----:B------:R-:W-:Y:S01]  /*10a60*/  IADD3 R5, R5, R3, RZ ;  /* 0x0000000305057210 */ /* 0x000fe20007ffe0ff */
[----:B------:R-:W-:Y:S02]  /*10a70*/  IMAD R3, R208, UR4, RZ ;  /* 0x00000004d0037c24 */ /* 0x000fe4000f8e02ff */
[----:B------:R-:W-:Y:S01]  /*10a80*/  IMAD R11, R207, 0x40, R190 ;  /* 0x00000040cf0b7824 */ /* 0x000fe200078e02be */
[----:B------:R-:W-:Y:S01]  /*10a90*/  ISETP.NE.AND P0, PT, R192, R7, PT ;  /* 0x00000007c000720c */ /* 0x000fe20003f05270 */
[----:B------:R-:W-:-:S03]  /*10aa0*/  IMAD.WIDE.U32 R4, R205, UR4, R4 ;  /* 0x00000004cd047c25 */ /* 0x000fc6000f8e0004 */
[----:B------:R-:W-:Y:S01]  /*10ab0*/  SHF.R.S32.HI R7, RZ, 0x1f, R11 ;  /* 0x0000001fff077819 */ /* 0x000fe2000001140b */
[----:B------:R-:W-:Y:S01]  /*10ac0*/  IMAD R10, R205, UR5, R3 ;  /* 0x00000005cd0a7c24 */ /* 0x000fe2000f8e0203 */
[C---:B------:R-:W-:Y:S01]  /*10ad0*/  IADD3 R3, R11.reuse, 0x8, RZ ;  /* 0x000000080b037810 */ /* 0x040fe20007ffe0ff */
[----:B------:R-:W-:Y:S01]  /*10ae0*/  ULDC.64 UR4, c[0x0][0xb40] ;  /* 0x0002d00000047ab9 */ /* 0x000fe20000000a00 */
[C---:B------:R-:W-:Y:S02]  /*10af0*/  IADD3 R6, P2, R11.reuse, R4, RZ ;  /* 0x000000040b067210 */ /* 0x040fe40007f5e0ff */
[-C--:B------:R-:W-:Y:S02]  /*10b00*/  ISETP.GE.OR P1, PT, R11, R76.reuse, P0 ;  /* 0x0000004c0b00720c */ /* 0x080fe40000726670 */
[----:B------:R-:W-:Y:S02]  /*10b10*/  ISETP.GE.OR P0, PT, R3, R76, P0 ;  /* 0x0000004c0300720c */ /* 0x000fe40000706670 */
[----:B------:R-:W-:-:S02]  /*10b20*/  IADD3.X R7, R7, R5, R10, P2, !PT ;  /* 0x0000000507077210 */ /* 0x000fc400017fe40a */
[----:B------:R-:W-:-:S04]  /*10b30*/  LEA R4, P2, R6, UR4, 0x2 ;  /* 0x0000000406047c11 */ /* 0x000fc8000f8410ff */
[----:B------:R-:W-:-:S05]  /*10b40*/  LEA.HI.X R5, R6, UR5, R7, 0x2, P2 ;  /* 0x0000000506057c11 */ /* 0x000fca00090f1407 */
[----:B------:R0:W-:Y:S04]  /*10b50*/  @!P1 STG.E desc[UR40][R4.64], R167 ;  /* 0x000000a704009986 */ /* 0x0001e8000c101928 */
[----:B------:R0:W-:Y:S02]  /*10b60*/  @!P0 STG.E desc[UR40][R4.64+0x20], R169 ;  /* 0x000020a904008986 */ /* 0x0001e4000c101928 */
.L_x_3749:
[----:B------:R-:W1:Y:S01]  /*10b70*/  LDC R88, c[0x0][0xa8c] ;  /* 0x0002a300ff587b82 */ /* 0x000e620000000800 */
        /* <DEDUP_REMOVED lines=11> */
[----:B------:R-:W5:Y:S02]  /*10c30*/  LD.E.128 R28, desc[UR40][R28.64] ;  /* 0x000000281c1c7980 */ /* 0x000f64000c101d00 */
[----:B------:R-:W-:Y:S01]  /*10c40*/  IMAD.IADD R21, R21, 0x1, R3 ;  /* 0x0000000115157824 */ /* 0x000fe200078e0203 */
[----:B------:R-:W-:Y:S01]  /*10c50*/  IADD3 R3, R193, 0x40, RZ ;  /* 0x00000040c1037810 */ /* 0x000fe20007ffe0ff */
[----:B------:R-:W-:Y:S01]  /*10c60*/  IMAD R77, R78, UR4, RZ ;  /* 0x000000044e4d7c24 */ /* 0x000fe2000f8e02ff */
[----:B------:R-:W5:Y:S02]  /*10c70*/  LD.E.128 R32, desc[UR40][R32.64] ;  /* 0x0000002820207980 */ /* 0x000f64000c101d00 */
[-C--:B-1----:R-:W-:Y:S01]  /*10c80*/  ISETP.GE.AND P3, PT, R3, R88.reuse, PT ;  /* 0x000000580300720c */ /* 0x082fe20003f66270 */
        /* <DEDUP_REMOVED lines=42> */
[----:B------:R-:W-:Y:S02]  /*10f30*/  ISETP.GE.AND P1, PT, R200, R79, PT ;  /* 0x0000004fc800720c */ /* 0x000fe40003f26270 */
[----:B------:R-:W-:Y:S02]  /*10f40*/  ISETP.GE.AND P4, PT, R78, R88, PT ;  /* 0x000000584e00720c */ /* 0x000fe40003f86270 */
[----:B------:R-:W-:Y:S02]  /*10f50*/  SEL R77, RZ, 0x10, P2 ;  /* 0x00000010ff4d7807 */ /* 0x000fe40001000000 */
[----:B------:R-:W-:Y:S02]  /*10f60*/  SEL R78, RZ, 0x20, P3 ;  /* 0x00000020ff4e7807 */ /* 0x000fe40001800000 */
[----:B------:R-:W-:Y:S02]  /*10f70*/  PRMT R0, RZ, 0x654, R0 ;  /* 0x00000654ff007816 */ /* 0x000fe40000000000 */
[----:B------:R-:W-:-:S02]  /*10f80*/  IADD3 R79, R193, 0x1c0, RZ ;  /* 0x000001c0c14f7810 */ /* 0x000fc40007ffe0ff */
[----:B------:R-:W-:Y:S01]  /*10f90*/  LOP3.LUT R77, R78, R76, R77, 0xfe, !PT ;  /* 0x0000004c4e4d7212 */ /* 0x000fe200078efe4d */
[----:B0-----:R0:W-:Y:S01]  /*10fa0*/  SYNCS.ARRIVE.TRANS64.RED.A1T0 RZ, [R0+URZ], RZ ;  /* 0x000000ff00ff79a7 */ /* 0x0011e2000810043f */
[----:B------:R-:W-:Y:S01]  /*10fb0*/  ISETP.GE.AND P2, PT, R79, R88, PT ;  /* 0x000000584f00720c */ /* 0x000fe20003f46270 */
[----:B------:R-:W-:Y:S01]  /*10fc0*/  IMAD R76, R208, UR4, RZ ;  /* 0x00000004d04c7c24 */ /* 0x000fe2000f8e02ff */
[----:B------:R-:W-:Y:S01]  /*10fd0*/  SHF.R.S32.HI R201, RZ, 0x1f, R200 ;  /* 0x0000001fffc97819 */ /* 0x000fe200000114c8 */
[C---:B------:R-:W-:Y:S01]  /*10fe0*/  IMAD.WIDE.U32 R78, R205.reuse, UR4, R20 ;  /* 0x00000004cd4e7c25 */ /* 0x040fe2000f8e0014 */
[----:B------:R-:W-:Y:S02]  /*10ff0*/  SEL R21, RZ, 0x80, P2 ;  /* 0x00000080ff157807 */ /* 0x000fe40001000000 */
[----:B0-----:R-:W-:Y:S01]  /*11000*/  SEL R0, RZ, 0x40, P4 ;  /* 0x00000040ff007807 */ /* 0x001fe20002000000 */
[----:B------:R-:W-:-:S03]  /*11010*/  IMAD R81, R205, UR5, R76 ;  /* 0x00000005cd517c24 */ /* 0x000fc6000f8e024c */
[----:B------:R-:W-:Y:S01]  /*11020*/  LOP3.LUT R0, R77, R0, RZ, 0xfc, !PT ;  /* 0x000000004d007212 */ /* 0x000fe200078efcff */
[----:B------:R-:W-:-:S03]  /*11030*/  IMAD.WIDE R76, R207, 0x40, R200 ;  /* 0x00000040cf4c7825 */ /* 0x000fc600078e02c8 */
[----:B------:R-:W-:Y:S01]  /*11040*/  LOP3.LUT R86, R0, R21, RZ, 0xfc, !PT ;  /* 0x0000001500567212 */ /* 0x000fe200078efcff */
[----:B------:R-:W-:Y:S01]  /*11050*/  IMAD.IADD R87, R79, 0x1, R81 ;  /* 0x000000014f577824 */ /* 0x000fe200078e0251 */
        /* <DEDUP_REMOVED lines=27> */
.L_x_3751:
[----:B------:R-:W-:Y:S05]  /*11210*/  BSYNC B1 ;  /* 0x0000000000017941 */ /* 0x000fea0003800000 */
.L_x_3750:
        /* <DEDUP_REMOVED lines=31> */
.L_x_3747:
[----:B------:R-:W-:Y:S01]  /*11410*/  ULDC.64 UR4, c[0x0][0xbd8] ;  /* 0x0002f60000047ab9 */ /* 0x000fe20000000a00 */
[----:B------:R-:W-:Y:S01]  /*11420*/  IMAD.MOV.U32 R3, RZ, RZ, RZ ;  /* 0x000000ffff037224 */ /* 0x000fe200078e00ff */
[----:B------:R-:W-:Y:S01]  /*11430*/  ISETP.NE.U32.AND P0, PT, RZ, UR4, PT ;  /* 0x00000004ff007c0c */ /* 0x000fe2000bf05070 */
[----:B------:R-:W3:Y:S01]  /*11440*/  LDC R12, c[0x0][0xa8c] ;  /* 0x0002a300ff0c7b82 */ /* 0x000ee20000000800 */
        /* <DEDUP_REMOVED lines=12> */
[----:B------:R-:W-:Y:S01]  /*11510*/  ISETP.GT.AND P2, PT, R219, 0x3f, PT ;  /* 0x0000003fdb00780c */ /* 0x000fe20003f44270 */
[----:B------:R-:W-:-:S12]  /*11520*/  @P1 BRA `(.L_x_3753) ;  /* 0x0000000000101947 */ /* 0x000fd80003800000 */
[----:B------:R-:W-:Y:S05]  /*11530*/  @!P0 BRA `(.L_x_3753) ;  /* 0x00000000000c8947 */ /* 0x000fea0003800000 */
[----:B----4-:R-:W4:Y:S04]  /*11540*/  LDG.E R7, desc[UR40][R4.64] ;  /* 0x0000002804077981 */ /* 0x010f28000c1e1900 */
[----:B-----5:R-:W4:Y:S02]  /*11550*/  LDG.E R0, desc[UR40][R4.64+0x4] ;  /* 0x0000042804007981 */ /* 0x020f24000c1e1900 */
[----:B----4-:R-:W-:-:S07]  /*11560*/  IADD3 R0, -R7, R0, RZ ;  /* 0x0000000007007210 */ /* 0x010fce0007ffe1ff */
.L_x_3753:
[----:B------:R-:W-:Y:S01]  /*11570*/  BSSY B1, `(.L_x_3754) ;  /* 0x000001d000017945 */ /* 0x000fe20003800000 */
[----:B------:R-:W-:Y:S02]  /*11580*/  SHF.R.S32.HI R9, RZ, 0x1f, R202 ;  /* 0x0000001fff097819 */ /* 0x000fe400000114ca */
[----:B------:R-:W-:Y:S02]  /*11590*/  SHF.R.S32.HI R10, RZ, 0x1f, R193 ;  /* 0x0000001fff0a7819 */ /* 0x000fe400000114c1 */
[----:B------:R-:W-:Y:S02]  /*115a0*/  SEL R205, R205, RZ, !P0 ;  /* 0x000000ffcdcd7207 */ /* 0x000fe40004000000 */
[----:B------:R-:W-:Y:S02]  /*115b0*/  SEL R208, R208, RZ, !P0 ;  /* 0x000000ffd0d07207 */ /* 0x000fe40004000000 */
[----:B-----5:R-:W-:Y:S01]  /*115c0*/  SHF.R.S32.HI R8, RZ, 0x1f, R3 ;  /* 0x0000001fff087819 */ /* 0x020fe20000011403 */
[----:B------:R-:W-:Y:S06]  /*115d0*/  @P2 BRA `(.L_x_3755) ;  /* 0x0000000000582947 */ /* 0x000fec0003800000 */
[----:B----4-:R-:W4:Y:S02]  /*115e0*/  S2R R4, SR_TID.X ;  /* 0x0000000000047919 */ /* 0x010f240000002100 */
[----:B----4-:R-:W-:-:S04]  /*115f0*/  IMAD R4, R207, 0x40, R4 ;  /* 0x00000040cf047824 */ /* 0x010fc800078e0204 */
[----:B------:R-:W-:-:S05]  /*11600*/  VIADD R5, R4, 0xffffff80 ;  /* 0xffffff8004057836 */ /* 0x000fca0000000000 */
        /* <DEDUP_REMOVED lines=9> */
[----:B------:R-:W-:Y:S01]  /*116a0*/  IMAD R6, R208, UR4, RZ ;  /* 0x00000004d0067c24 */ /* 0x000fe2000f8e02ff */
[----:B------:R-:W-:-:S03]  /*116b0*/  IADD3 R5, R5, R7, RZ ;  /* 0x0000000705057210 */ /* 0x000fc60007ffe0ff */
        /* <DEDUP_REMOVED lines=8> */
.L_x_3755:
[----:B------:R-:W-:Y:S05]  /*11740*/  BSYNC B1 ;  /* 0x0000000000017941 */ /* 0x000fea0003800000 */
.L_x_3754:
[----:B------:R-:W-:Y:S01]  /*11750*/  ULDC.64 UR4, c[0x0][0xaa0] ;  /* 0x0002a80000047ab9 */ /* 0x000fe20000000a00 */
[----:B----4-:R-:W-:Y:S01]  /*11760*/  MOV R4, R193 ;  /* 0x000000c100047202 */ /* 0x010fe20000000f00 */
[----:B------:R-:W-:Y:S01]  /*11770*/  IMAD.MOV.U32 R5, RZ, RZ, R10 ;  /* 0x000000ffff057224 */ /* 0x000fe200078e000a */
[C---:B---3--:R-:W-:Y:S01]  /*11780*/  ISETP.GE.AND P2, PT, R193.reuse, R12, PT ;  /* 0x0000000cc100720c */ /* 0x048fe20003f46270 */
[----:B------:R-:W-:Y:S01]  /*11790*/  IMAD R6, R8, UR4, RZ ;  /* 0x0000000408067c24 */ /* 0x000fe2000f8e02ff */
[----:B------:R-:W-:Y:S01]  /*117a0*/  IADD3 R25, R193, 0x100, RZ ;  /* 0x00000100c1197810 */ /* 0x000fe20007ffe0ff */
[C---:B------:R-:W-:Y:S01]  /*117b0*/  IMAD.WIDE.U32 R4, R3.reuse, UR4, R4 ;  /* 0x0000000403047c25 */ /* 0x040fe2000f8e0004 */
[----:B------:R-:W-:Y:S03]  /*117c0*/  BSSY B1, `(.L_x_3756) ;  /* 0x000004a000017945 */ /* 0x000fe60003800000 */
[----:B------:R-:W-:Y:S01]  /*117d0*/  IMAD R3, R3, UR5, R6 ;  /* 0x0000000503037c24 */ /* 0x000fe2000f8e0206 */
[----:B------:R-:W-:Y:S01]  /*117e0*/  ULDC.64 UR4, c[0x0][0xae0] ;  /* 0x0002b80000047ab9 */ /* 0x000fe20000000a00 */
[----:B------:R-:W-:-:S02]  /*117f0*/  VIADD R13, R193, 0x40 ;  /* 0x00000040c10d7836 */ /* 0x000fc40000000000 */
[----:B------:R-:W-:Y:S01]  /*11800*/  IMAD R7, R9, UR4, RZ ;  /* 0x0000000409077c24 */ /* 0x000fe2000f8e02ff */
[----:B------:R-:W-:Y:S01]  /*11810*/  IADD3 R5, R5, R3, RZ ;  /* 0x0000000305057210 */ /* 0x000fe20007ffe0ff */
[----:B------:R-:W-:Y:S01]  /*11820*/  IMAD R3, R207, -0x40, R0 ;  /* 0xffffffc0cf037824 */ /* 0x000fe200078e0200 */
[-C--:B------:R-:W-:Y:S01]  /*11830*/  ISETP.GE.AND P0, PT, R13, R12.reuse, PT ;  /* 0x0000000c0d00720c */ /* 0x080fe20003f06270 */
[----:B------:R-:W-:Y:S01]  /*11840*/  VIADD R0, R200, 0x20 ;  /* 0x00000020c8007836 */ /* 0x000fe20000000000 */
[C---:B------:R-:W-:Y:S01]  /*11850*/  IADD3 R9, R193.reuse, 0x1c0, RZ ;  /* 0x000001c0c1097810 */ /* 0x040fe20007ffe0ff */
[C---:B------:R-:W-:Y:S01]  /*11860*/  VIADD R15, R193.reuse, 0x80 ;  /* 0x00000080c10f7836 */ /* 0x040fe20000000000 */
[----:B------:R-:W-:Y:S01]  /*11870*/  SEL R6, RZ, 0xffffffff, P0 ;  /* 0xffffffffff067807 */ /* 0x000fe20000000000 */
[C---:B------:R-:W-:Y:S01]  /*11880*/  VIADD R21, R193.reuse, 0xc0 ;  /* 0x000000c0c1157836 */ /* 0x040fe20000000000 */
[-C--:B------:R-:W-:Y:S01]  /*11890*/  ISETP.GE.AND P0, PT, R0, R3.reuse, PT ;  /* 0x000000030000720c */ /* 0x080fe20003f06270 */
[----:B------:R-:W-:Y:S01]  /*118a0*/  IMAD R7, R202, UR5, R7 ;  /* 0x00000005ca077c24 */ /* 0x000fe2000f8e0207 */
[----:B------:R-:W-:Y:S01]  /*118b0*/  ISETP.GE.AND P1, PT, R200, R3, PT ;  /* 0x00000003c800720c */ /* 0x000fe20003f26270 */
[----:B------:R-:W-:Y:S01]  /*118c0*/  IMAD.WIDE.U32 R4, R202, UR4, R4 ;  /* 0x00000004ca047c25 */ /* 0x000fe2000f8e0004 */
[----:B------:R-:W-:Y:S01]  /*118d0*/  SEL R0, RZ, 0x1, P2 ;  /* 0x00000001ff007807 */ /* 0x000fe20001000000 */
[----:B------:R-:W-:Y:S01]  /*118e0*/  ULDC.64 UR4, c[0x0][0xae8] ;  /* 0x0002ba0000047ab9 */ /* 0x000fe20000000a00 */
[----:B------:R-:W-:Y:S01]  /*118f0*/  SHF.L.U32 R3, R6, 0x1, RZ ;  /* 0x0000000106037819 */ /* 0x000fe200000006ff */
[----:B------:R-:W-:Y:S01]  /*11900*/  VIADD R27, R193, 0x140 ;  /* 0x00000140c11b7836 */ /* 0x000fe20000000000 */
[-C--:B------:R-:W-:Y:S01]  /*11910*/  ISETP.GE.AND P2, PT, R15, R12.reuse, PT ;  /* 0x0000000c0f00720c */ /* 0x080fe20003f46270 */
[----:B------:R-:W-:Y:S01]  /*11920*/  IMAD.IADD R5, R5, 0x1, R7 ;  /* 0x0000000105057824 */ /* 0x000fe200078e0207 */
[----:B------:R-:W-:Y:S01]  /*11930*/  ISETP.GE.AND P3, PT, R21, R12, PT ;  /* 0x0000000c1500720c */ /* 0x000fe20003f66270 */
[----:B------:R-:W-:Y:S01]  /*11940*/  VIADD R7, R193, 0x180 ;  /* 0x00000180c1077836 */ /* 0x000fe20000000000 */
[----:B------:R-:W-:-:S02]  /*11950*/  LOP3.LUT R0, R3, 0x2, R0, 0xe2, !PT ;  /* 0x0000000203007812 */ /* 0x000fc400078ee200 */
[----:B------:R-:W-:Y:S02]  /*11960*/  SEL R3, RZ, 0x4, P2 ;  /* 0x00000004ff037807 */ /* 0x000fe40001000000 */
[----:B------:R-:W-:Y:S02]  /*11970*/  SEL R6, RZ, 0x8, P3 ;  /* 0x00000008ff067807 */ /* 0x000fe40001800000 */
[-C--:B------:R-:W-:Y:S02]  /*11980*/  ISETP.GE.AND P2, PT, R25, R12.reuse, PT ;  /* 0x0000000c1900720c */ /* 0x080fe40003f46270 */
[-C--:B------:R-:W-:Y:S02]  /*11990*/  ISETP.GE.AND P3, PT, R27, R12.reuse, PT ;  /* 0x0000000c1b00720c */ /* 0x080fe40003f66270 */
[----:B------:R-:W-:Y:S02]  /*119a0*/  ISETP.GE.AND P4, PT, R7, R12, PT ;  /* 0x0000000c0700720c */ /* 0x000fe40003f86270 */
[----:B------:R-:W-:Y:S01]  /*119b0*/  LOP3.LUT R3, R6, R0, R3, 0xfe, !PT ;  /* 0x0000000006037212 */ /* 0x000fe200078efe03 */
[----:B------:R-:W-:Y:S01]  /*119c0*/  IMAD R0, R208, UR4, RZ ;  /* 0x00000004d0007c24 */ /* 0x000fe2000f8e02ff */
[----:B------:R-:W-:-:S02]  /*119d0*/  SEL R6, RZ, 0x10, P2 ;  /* 0x00000010ff067807 */ /* 0x000fc40001000000 */
[----:B------:R-:W-:Y:S02]  /*119e0*/  SEL R7, RZ, 0x20, P3 ;  /* 0x00000020ff077807 */ /* 0x000fe40001800000 */
        /* <DEDUP_REMOVED lines=39> */
.L_x_3757:
[----:B------:R-:W-:Y:S05]  /*11c60*/  BSYNC B1 ;  /* 0x0000000000017941 */ /* 0x000fea0003800000 */
.L_x_3756:
[----:B------:R-:W-:Y:S05]  /*11c70*/  @P0 BRA `(.L_x_3752) ;  /* 0x0000000000700947 */ /* 0x000fea0003800000 */
[----:B------:R-:W-:Y:S01]  /*11c80*/  IADD3 R3, P0, R8, 0x20, RZ ;  /* 0x0000002008037810 */ /* 0x000fe20007f1e0ff */
        /* <DEDUP_REMOVED lines=27> */
.L_x_3752:
[----:B------:R-:W-:Y:S05]  /*11e40*/  BSYNC B0 ;  /* 0x0000000000007941 */ /* 0x000fea0003800000 */
.L_x_3746:
[----:B------:R-:W-:Y:S02]  /*11e50*/  ULDC UR4, c[0x0][0xc14] ;  /* 0x0003050000047ab9 */ /* 0x000fe40000000800 */
[----:B--2---:R-:W-:-:S13]  /*11e60*/  ISETP.GE.AND P0, PT, R187, UR4, PT ;  /* 0x00000004bb007c0c */ /* 0x004fda000bf06270 */
[----:B------:R-:W-:Y:S05]  /*11e70*/  @!P0 BRA `(.L_x_3758) ;  /* 0xfffffef000a08947 */ /* 0x000fea000383ffff */
[----:B------:R-:W-:Y:S05]  /*11e80*/  BRA `(.L_x_3612) ;  /* 0x00000060008c7947 */ /* 0x000fea0003800000 */
.L_x_3610:
        /* <DEDUP_REMOVED lines=61> */
.L_x_3763:
        /* <DEDUP_REMOVED lines=15> */
.L_x_3762:
[----:B------:R-:W-:Y:S05]  /*12350*/  BSYNC B0 ;  /* 0x0000000000007941 */ /* 0x000fea0003800000 */
.L_x_3761:
        /* <DEDUP_REMOVED lines=25> */
.L_x_3759:
        /* <DEDUP_REMOVED lines=20> */
.L_x_3764:
        /* <DEDUP_REMOVED lines=10> */
[----:B------:R-:W-:-:S05]  /*126d0*/  IMAD R2, R9, R4, R3 ;  /* 0x0000000409027224 */ /* 0x000fca00078e0203 */
[----:B------:R-:W-:-:S13]  /*126e0*/  ISETP.GT.U32.AND P0, PT, R11, R2, PT ;  /* 0x000000020b00720c */ /* 0x000fda0003f04070 */
[----:B------:R-:W-:Y:S01]  /*126f0*/  @!P0 IADD3 R2, R2, -R11, RZ ;  /* 0x8000000b02028210 */ /* 0x000fe20007ffe0ff */
[----:B------:R-:W-:-:S03]  /*12700*/  @!P0 VIADD R9, R9, 0x1 ;  /* 0x0000000109098836 */ /* 0x000fc60000000000 */
[----:B------:R-:W-:Y:S02]  /*12710*/  ISETP.GE.U32.AND P0, PT, R2, R11, PT ;  /* 0x0000000b0200720c */ /* 0x000fe40003f06070 */
[----:B------:R-:W-:-:S11]  /*12720*/  LOP3.LUT R2, R5, R6, RZ, 0x3c, !PT ;  /* 0x0000000605027212 */ /* 0x000fd600078e3cff */
        /* <DEDUP_REMOVED lines=9> */
[----:B------:R-:W-:Y:S01]  /*127c0*/  VIADDMNMX R8, R3, UR4, R8, PT ;  /* 0x0000000403087c46 */ /* 0x000fe2000b800108 */
[----:B------:R-:W-:-:S03]  /*127d0*/  IMAD.IADD R4, R5, 0x1, R4 ;  /* 0x0000000105047824 */ /* 0x000fc600078e0204 */
[----:B------:R-:W-:-:S04]  /*127e0*/  IABS R7, R8 ;  /* 0x0000000800077213 */ /* 0x000fc80000000000 */
[----:B------:R-:W1:Y:S08]  /*127f0*/  I2F.RP R10, R7 ;  /* 0x00000007000a7306 */ /* 0x000e700000209400 */
[----:B-1----:R-:W1:Y:S02]  /*12800*/  MUFU.RCP R10, R10 ;  /* 0x0000000a000a7308 */ /* 0x002e640000001000 */
[----:B-1----:R-:W-:-:S06]  /*12810*/  VIADD R2, R10, 0xffffffe ;  /* 0x0ffffffe0a027836 */ /* 0x002fcc0000000000 */
[----:B------:R1:W2:Y:S02]  /*12820*/  F2I.FTZ.U32.TRUNC.NTZ R3, R2 ;  /* 0x0000000200037305 */ /* 0x0002a4000021f000 */
[----:B-1----:R-:W-:Y:S01]  /*12830*/  IMAD.MOV.U32 R2, RZ, RZ, RZ ;  /* 0x000000ffff027224 */ /* 0x002fe200078e00ff */
[----:B--2---:R-:W-:-:S05]  /*12840*/  IADD3 R6, RZ, -R3, RZ ;  /* 0x80000003ff067210 */ /* 0x004fca0007ffe0ff */
        /* <DEDUP_REMOVED lines=14> */
[----:B------:R-:W-:Y:S02]  /*12930*/  @!P0 IADD3 R3, -R3, RZ, RZ ;  /* 0x000000ff03038210 */ /* 0x000fe40007ffe1ff */
[----:B------:R-:W-:-:S13]  /*12940*/  ISETP.NE.AND P0, PT, R8, RZ, PT ;  /* 0x000000ff0800720c */ /* 0x000fda0003f05270 */
[----:B------:R-:W-:Y:S01]  /*12950*/  @!P0 LOP3.LUT R3, RZ, R8, RZ, 0x33, !PT ;  /* 0x00000008ff038212 */ /* 0x000fe200078e33ff */
[----:B------:R-:W-:-:S03]  /*12960*/  IMAD.MOV R8, RZ, RZ, -R8 ;  /* 0x000000ffff087224 */ /* 0x000fc600078e0a08 */
[----:B------:R-:W-:Y:S01]  /*12970*/  LOP3.LUT R2, RZ, R3, RZ, 0x33, !PT ;  /* 0x00000003ff027212 */ /* 0x000fe200078e33ff */
[----:B------:R-:W-:-:S03]  /*12980*/  IMAD R18, R3, R8, R4 ;  /* 0x0000000803127224 */ /* 0x000fc600078e0204 */
[----:B------:R-:W-:Y:S01]  /*12990*/  IADD3 R17, R17, R2, RZ ;  /* 0x0000000211117210 */ /* 0x000fe20007ffe0ff */
[----:B------:R-:W-:Y:S06]  /*129a0*/  BRA `(.L_x_3765) ;  /* 0x00000000000c7947 */ /* 0x000fec0003800000 */
.L_x_3760:
[----:B------:R-:W-:Y:S01]  /*129b0*/  IMAD.MOV.U32 R17, RZ, RZ, RZ ;  /* 0x000000ffff117224 */ /* 0x000fe200078e00ff */
[----:B------:R-:W-:Y:S01]  /*129c0*/  MOV R18, RZ ;  /* 0x000000ff00127202 */ /* 0x000fe20000000f00 */
[----:B------:R-:W-:-:S07]  /*129d0*/  IMAD.U32 R16, RZ, RZ, UR6 ;  /* 0x00000006ff107e24 */ /* 0x000fce000f8e00ff */
.L_x_3765:
        /* <DEDUP_REMOVED lines=16> */
[----:B------:R-:W-:Y:S01]  /*12ae0*/  ULDC.64 UR38, c[0x0][0x198] ;  /* 0x0000660000267ab9 */ /* 0x000fe20000000a00 */
[----:B------:R-:W-:Y:S02]  /*12af0*/  ULDC UR36, c[0x0][0xc] ;  /* 0x0000030000247ab9 */ /* 0x000fe40000000800 */
[----:B------:R1:W-:Y:S04]  /*12b00*/  STL [R1+0x8], R0 ;  /* 0x0000080001007387 */ /* 0x0003e80000100800 */
[----:B------:R1:W-:Y:S04]  /*12b10*/  STL [R1+0x4], RZ ;  /* 0x000004ff01007387 */ /* 0x0003e80000100800 */
[----:B------:R1:W-:Y:S04]  /*12b20*/  STL [R1+0xc], R0 ;  /* 0x00000c0001007387 */ /* 0x0003e80000100800 */
[----:B------:R1:W-:Y:S02]  /*12b30*/  STL [R1+0x28], RZ ;  /* 0x000028ff01007387 */ /* 0x0003e40000100800 */
.L_x_3850:
[----:B--2---:R-:W2:Y:S02]  /*12b40*/  LDC.64 R2, c[0x0][0xc60] ;  /* 0x00031800ff027b82 */ /* 0x004ea40000000a00 */
[----:B--2---:R-:W-:-:S05]  /*12b50*/  IMAD.WIDE R2, R19, 0x4, R2 ;  /* 0x0000000413027825 */ /* 0x004fca00078e0202 */
[----:B-1----:R-:W1:Y:S01]  /*12b60*/  LDG.E R11, desc[UR40][R2.64] ;  /* 0x00000028020b7981 */ /* 0x002e62000c1e1900 */
[----:B------:R-:W-:Y:S05]  /*12b70*/  YIELD ;  /* 0x0000000000007946 */ /* 0x000fea0003800000 */
[----:B------:R-:W-:Y:S01]  /*12b80*/  ULDC.64 UR4, c[0x0][0xa28] ;  /* 0x00028a0000047ab9 */ /* 0x000fe20000000a00 */
[----:B------:R-:W-:Y:S02]  /*12b90*/  CS2R R8, SRZ ;  /* 0x0000000000087805 */ /* 0x000fe4000001ff00 */
[----:B------:R-:W-:Y:S01]  /*12ba0*/  ISETP.NE.U32.AND P0, PT, RZ, UR4, PT ;  /* 0x00000004ff007c0c */ /* 0x000fe2000bf05070 */
[----:B------:R-:W-:Y:S01]  /*12bb0*/  ULDC.64 UR8, c[0x0][0xa08] ;  /* 0x0002820000087ab9 */ /* 0x000fe20000000a00 */
[----:B------:R-:W-:-:S02]  /*12bc0*/  ULDC.64 UR10, c[0x0][0xa10] ;  /* 0x00028400000a7ab9 */ /* 0x000fc40000000a00 */
[----:B------:R-:W-:Y:S02]  /*12bd0*/  ISETP.NE.AND.EX P0, PT, RZ, UR5, PT, P0 ;  /* 0x00000005ff007c0c */ /* 0x000fe4000bf05300 */
[----:B-1----:R-:W-:Y:S01]  /*12be0*/  SHF.R.S32.HI R0, RZ, 0x1f, R11 ;  /* 0x0000001fff007819 */ /* 0x002fe2000001140b */
[----:B------:R-:W-:Y:S10]  /*12bf0*/  STL [R1+0x18], R11 ;  /* 0x0000180b01007387 */ /* 0x000ff40000100800 */
[----:B------:R-:W-:-:S04]  /*12c00*/  @P0 LEA R2, P1, R11, UR4, 0x2 ;  /* 0x000000040b020c11 */ /* 0x000fc8000f8210ff */
[----:B------:R-:W-:Y:S01]  /*12c10*/  @P0 LEA.HI.X R3, R11, UR5, R0, 0x2, P1 ;  /* 0x000000050b030c11 */ /* 0x000fe200088f1400 */
[----:B------:R-:W-:-:S04]  /*12c20*/  ULDC.64 UR4, c[0x0][0xa18] ;  /* 0x0002860000047ab9 */ /* 0x000fc80000000a00 */
[----:B------:R1:W5:Y:S01]  /*12c30*/  @P0 LDG.E R8, desc[UR40][R2.64] ;  /* 0x0000002802080981 */ /* 0x000362000c1e1900 */
[----:B------:R-:W-:Y:S02]  /*12c40*/  ISETP.NE.U32.AND P0, PT, RZ, UR4, PT ;  /* 0x00000004ff007c0c */ /* 0x000fe4000bf05070 */
[C---:B------:R-:W-:Y:S02]  /*12c50*/  SHF.L.U32 R15, R11.reuse, 0x2, RZ ;  /* 0x000000020b0f7819 */ /* 0x040fe400000006ff */
[----:B------:R-:W-:Y:S02]  /*12c60*/  ISETP.NE.AND.EX P0, PT, RZ, UR5, PT, P0 ;  /* 0x00000005ff007c0c */ /* 0x000fe4000bf05300 */
[----:B------:R-:W-:Y:S01]  /*12c70*/  SHF.L.U64.HI R14, R11, 0x2, R0 ;  /* 0x000000020b0e7819 */ /* 0x000fe20000010200 */
[----:B------:R-:W-:Y:S01]  /*12c80*/  STL [R1+0x20], R15 ;  /* 0x0000200f01007387 */ /* 0x000fe20000100800 */
[----:B------:R-:W-:-:S03]  /*12c90*/  ULDC UR6, c[0x0][0x338] ;  /* 0x0000ce0000067ab9 */ /* 0x000fc60000000800 */
[----:B------:R-:W-:Y:S06]  /*12ca0*/  STL [R1+0x24], R14 ;  /* 0x0000240e01007387 */ /* 0x000fec0000100800 */
[----:B------:R-:W-:-:S04]  /*12cb0*/  @P0 IADD3 R12, P1, R15, UR4, RZ ;  /* 0x000000040f0c0c10 */ /* 0x000fc8000ff3e0ff */
[C---:B0-----:R-:W-:Y:S01]  /*12cc0*/  @P0 IADD3.X R13, R14.reuse, UR5, RZ, P1, !PT ;  /* 0x000000050e0d0c10 */ /* 0x041fe20008ffe4ff */
[----:B------:R-:W-:Y:S02]  /*12cd0*/  ULDC.64 UR4, c[0x0][0xa00] ;  /* 0x0002800000047ab9 */ /* 0x000fe40000000a00 */
[----:B------:R-:W-:Y:S02]  /*12ce0*/  ISETP.NE.U32.AND P2, PT, RZ, UR4, PT ;  /* 0x00000004ff007c0c */ /* 0x000fe4000bf45070 */
[C---:B-1----:R-:W-:Y:S02]  /*12cf0*/  IADD3 R2, P1, R15.reuse, UR4, RZ ;  /* 0x000000040f027c10 */ /* 0x042fe4000ff3e0ff */
[----:B------:R-:W-:Y:S02]  /*12d00*/  ISETP.NE.AND.EX P2, PT, RZ, UR5, PT, P2 ;  /* 0x00000005ff007c0c */ /* 0x000fe4000bf45320 */
[----:B------:R-:W-:Y:S01]  /*12d10*/  IADD3.X R3, R14, UR5, RZ, P1, !PT ;  /* 0x000000050e037c10 */ /* 0x000fe20008ffe4ff */
[----:B------:R-:W-:Y:S01]  /*12d20*/  ULDC UR4, c[0x0][0x288] ;  /* 0x0000a20000047ab9 */ /* 0x000fe20000000800 */
[----:B------:R-:W-:Y:S01]  /*12d30*/  IADD3 R6, P1, R15, UR8, RZ ;  /* 0x000000080f067c10 */ /* 0x000fe2000ff3e0ff */
[----:B------:R-:W-:Y:S01]  /*12d40*/  IMAD.U32 R10, RZ, RZ, UR4 ;  /* 0x00000004ff0a7e24 */ /* 0x000fe2000f8e00ff */
[----:B------:R-:W-:-:S02]  /*12d50*/  ULDC.64 UR4, c[0x0][0x3f8] ;  /* 0x0000fe0000047ab9 */ /* 0x000fc40000000a00 */
[----:B------:R-:W-:-:S03]  /*12d60*/  IADD3.X R7, R14, UR9, RZ, P1, !PT ;  /* 0x000000090e077c10 */ /* 0x000fc60008ffe4ff */
[----:B------:R0:W5:Y:S04]  /*12d70*/  @P0 LDG.E R10, desc[UR40][R12.64] ;  /* 0x000000280c0a0981 */ /* 0x000168000c1e1900 */
[----:B------:R-:W2:Y:S01]  /*12d80*/  @P2 LDG.E R9, desc[UR40][R2.64] ;  /* 0x0000002802092981 */ /* 0x000ea2000c1e1900 */
[----:B------:R-:W-:Y:S01]  /*12d90*/  UISETP.NE.U32.AND UP0, UPT, UR4, URZ, UPT ;  /* 0x0000003f0400728c */ /* 0x000fe2000bf05070 */
[----:B------:R-:W-:Y:S02]  /*12da0*/  IADD3 R4, P1, R15, UR10, RZ ;  /* 0x0000000a0f047c10 */ /* 0x000fe4000ff3e0ff */
[----:B------:R-:W-:Y:S01]  /*12db0*/  ULDC UR4, c[0x0][0x404] ;  /* 0x0001010000047ab9 */ /* 0x000fe20000000800 */
[----:B------:R-:W-:Y:S01]  /*12dc0*/  UISETP.NE.AND.EX UP0, UPT, UR5, URZ, UPT, UP0 ;  /* 0x0000003f0500728c */ /* 0x000fe2000bf05300 */
[----:B------:R-:W-:-:S02]  /*12dd0*/  IADD3.X R5, R14, UR11, RZ, P1, !PT ;  /* 0x0000000b0e057c10 */ /* 0x000fc40008ffe4ff */
[----:B------:R-:W-:Y:S01]  /*12de0*/  ISETP.NE.U32.AND P1, PT, RZ, UR8, PT ;  /* 0x00000008ff007c0c */ /* 0x000fe2000bf25070 */
[----:B------:R-:W-:Y:S01]  /*12df0*/  USEL UR4, UR4, 0x1, UP0 ;  /* 0x0000000104047887 */ /* 0x000fe20008000000 */
[----:B------:R-:W-:Y:S02]  /*12e00*/  ULDC UR5, c[0x0][0x2e0] ;  /* 0x0000b80000057ab9 */ /* 0x000fe40000000800 */
[----:B------:R-:W-:Y:S01]  /*12e10*/  ISETP.NE.AND.EX P3, PT, RZ, UR9, PT, P1 ;  /* 0x00000009ff007c0c */ /* 0x000fe2000bf65310 */
[----:B------:R-:W-:Y:S01]  /*12e20*/  UIMAD UR4, UR4, UR5, URZ ;  /* 0x00000005040472a4 */ /* 0x000fe2000f8e023f */
[----:B------:R-:W-:Y:S01]  /*12e30*/  ISETP.NE.U32.AND P1, PT, RZ, UR10, PT ;  /* 0x0000000aff007c0c */ /* 0x000fe2000bf25070 */
[----:B------:R-:W-:-:S03]  /*12e40*/  IMAD.U32 R0, RZ, RZ, UR6 ;  /* 0x00000006ff007e24 */ /* 0x000fc6000f8e00ff */
[----:B------:R-:W-:Y:S01]  /*12e50*/  ISETP.NE.AND.EX P1, PT, RZ, UR11, PT, P1 ;  /* 0x0000000bff007c0c */ /* 0x000fe2000bf25310 */
[----:B--2---:R1:W-:Y:S02]  /*12e60*/  STL [R1+0x2c], R9 ;  /* 0x00002c0901007387 */ /* 0x0043e40000100800 */
[----:B-1----:R-:W-:Y:S01]  /*12e70*/  MOV R9, UR4 ;  /* 0x0000000400097c02 */ /* 0x002fe20008000f00 */
[----:B0-----:R-:W-:Y:S09]  /*12e80*/  @P0 BRA `(.L_x_3767) ;  /* 0x0000000000100947 */ /* 0x001ff20003800000 */
[----:B------:R-:W-:Y:S05]  /*12e90*/  @!P2 BRA `(.L_x_3767) ;  /* 0x00000000000ca947 */ /* 0x000fea0003800000 */
[----:B-----5:R-:W2:Y:S04]  /*12ea0*/  LDG.E R10, desc[UR40][R2.64] ;  /* 0x00000028020a7981 */ /* 0x020ea8000c1e1900 */
[----:B------:R-:W2:Y:S02]  /*12eb0*/  LDG.E R2, desc[UR40][R2.64+0x4] ;  /* 0x0000042802027981 */ /* 0x000ea4000c1e1900 */
[----:B--2---:R-:W-:-:S07]  /*12ec0*/  IMAD.IADD R10, R2, 0x1, -R10 ;  /* 0x00000001020a7824 */ /* 0x004fce00078e0a0a */
.L_x_3767:
[----:B------:R-:W-:Y:S01]  /*12ed0*/  IMAD.MOV.U32 R2, RZ, RZ, RZ ;  /* 0x000000ffff027224 */ /* 0x000fe200078e00ff */
[----:B------:R-:W-:Y:S01]  /*12ee0*/  MOV R20, RZ ;  /* 0x000000ff00147202 */ /* 0x000fe20000000f00 */
[----:B------:R-:W-:-:S04]  /*12ef0*/  ULDC.64 UR4, c[0x0][0xa20] ;  /* 0x0002880000047ab9 */ /* 0x000fc80000000a00 */
[----:B------:R-:W2:Y:S04]  /*12f00*/  @P3 LDG.E R2, desc[UR40][R6.64] ;  /* 0x0000002806023981 */ /* 0x000ea8000c1e1900 */
[----:B------:R0:W5:Y:S01]  /*12f10*/  @P1 LDG.E R20, desc[UR40][R4.64] ;  /* 0x0000002804141981 */ /* 0x000162000c1e1900 */
[----:B------:R-:W-:-:S04]  /*12f20*/  ISETP.NE.U32.AND P0, PT, RZ, UR4, PT ;  /* 0x00000004ff007c0c */ /* 0x000fc8000bf05070 */
[----:B------:R-:W-:Y:S01]  /*12f30*/  ISETP.NE.AND.EX P0, PT, RZ, UR5, PT, P0 ;  /* 0x00000005ff007c0c */ /* 0x000fe2000bf05300 */
[----:B--2--5:R-:W-:-:S05]  /*12f40*/  IMAD.IADD R2, R2, 0x1, R8 ;  /* 0x0000000102027824 */ /* 0x024fca00078e0208 */
[----:B------:R0:W-:Y:S07]  /*12f50*/  STL [R1+0x10], R2 ;  /* 0x0000100201007387 */ /* 0x0001ee0000100800 */
[----:B------:R-:W-:Y:S05]  /*12f60*/  @!P0 BRA `(.L_x_3768) ;  /* 0x0000000000108947 */ /* 0x000fea0003800000 */
[----:B0-----:R-:W-:-:S04]  /*12f70*/  IADD3 R2, P0, R15, UR4, RZ ;  /* 0x000000040f027c10 */ /* 0x001fc8000ff1e0ff */
[----:B------:R-:W-:-:S05]  /*12f80*/  IADD3.X R3, R14, UR5, RZ, P0, !PT ;  /* 0x000000050e037c10 */ /* 0x000fca00087fe4ff */
[----:B------:R0:W5:Y:S01]  /*12f90*/  LDG.E R9, desc[UR40][R2.64] ;  /* 0x0000002802097981 */ /* 0x000162000c1e1900 */
[----:B------:R-:W-:Y:S05]  /*12fa0*/  BRA `(.L_x_3769) ;  /* 0x0000000000107947 */ /* 0x000fea0003800000 */
.L_x_3768:
[----:B------:R-:W-:Y:S05]  /*12fb0*/  @!P3 BRA `(.L_x_3769) ;  /* 0x00000000000cb947 */ /* 0x000fea0003800000 */
[----:B------:R-:W2:Y:S04]  /*12fc0*/  LDG.E R9, desc[UR40][R6.64] ;  /* 0x0000002806097981 */ /* 0x000ea8000c1e1900 */
[----:B------:R-:W2:Y:S02]  /*12fd0*/  LDG.E R6, desc[UR40][R6.64+0x4] ;  /* 0x0000042806067981 */ /* 0x000ea4000c1e1900 */
[----:B--2---:R-:W-:-:S07]  /*12fe0*/  IMAD.IADD R9, R6, 0x1, -R9 ;  /* 0x0000000106097824 */ /* 0x004fce00078e0a09 */
.L_x_3769:
[----:B0-----:R-:W2:Y:S01]  /*12ff0*/  @P1 LDG.E R2, desc[UR40][R4.64] ;  /* 0x0000002804021981 */ /* 0x001ea2000c1e1900 */
[----:B-----5:R-:W-:-:S03]  /*13000*/  IADD3 R9, -R8, R9, RZ ;  /* 0x0000000908097210 */ /* 0x020fc60007ffe1ff */
[----:B------:R-:W2:Y:S01]  /*13010*/  @P1 LDG.E R4, desc[UR40][R4.64+0x4] ;  /* 0x0000042804041981 */ /* 0x000ea2000c1e1900 */
[----:B------:R-:W-:Y:S01]  /*13020*/  LEA R3, R17, 0x7f, 0x6 ;  /* 0x0000007f11037811 */ /* 0x000fe200078e30ff */
[----:B------:R-:W-:Y:S01]  /*13030*/  BSSY B0, `(.L_x_3770) ;  /* 0x0000115000007945 */ /* 0x000fe20003800000 */
[----:B------:R-:W-:Y:S01]  /*13040*/  PLOP3.LUT P2, PT, PT, PT, PT, 0x80, 0x0 ;  /* 0x000000000000781c */ /* 0x000fe20003f4f070 */
[----:B--2---:R-:W-:-:S04]  /*13050*/  @P1 IMAD.IADD R0, R4, 0x1, -R2 ;  /* 0x0000000104001824 */ /* 0x004fc800078e0a02 */
[----:B------:R-:W-:-:S05]  /*13060*/  IMAD.IADD R2, R9, 0x1, R0 ;  /* 0x0000000109027824 */ /* 0x000fca00078e0200 */
[C---:B------:R-:W-:Y:S02]  /*13070*/  IADD3 R3, R2.reuse, R3, -R10 ;  /* 0x0000000302037210 */ /* 0x040fe40007ffe80a */
[----:B------:R-:W-:-:S04]  /*13080*/  IADD3 R2, R2, 0x3f, RZ ;  /* 0x0000003f02027810 */ /* 0x000fc80007ffe0ff */
[----:B------:R-:W-:-:S04]  /*13090*/  SHF.R.S32.HI R4, RZ, 0x1f, R2 ;  /* 0x0000001fff047819 */ /* 0x000fc80000011402 */
[----:B------:R-:W-:Y:S02]  /*130a0*/  LEA.HI R4, R4, R2, RZ, 0x6 ;  /* 0x0000000204047211 */ /* 0x000fe400078f30ff */
[----:B------:R-:W-:-:S04]  /*130b0*/  SHF.R.S32.HI R2, RZ, 0x1f, R3 ;  /* 0x0000001fff027819 */ /* 0x000fc80000011403 */
[----:B------:R-:W-:Y:S02]  /*130c0*/  LEA.HI R2, R2, R3, RZ, 0x6 ;  /* 0x0000000302027211 */ /* 0x000fe400078f30ff */
[----:B------:R-:W-:Y:S02]  /*130d0*/  SHF.R.S32.HI R4, RZ, 0x6, R4 ;  /* 0x00000006ff047819 */ /* 0x000fe40000011404 */
[----:B------:R-:W-:-:S04]  /*130e0*/  SHF.R.S32.HI R2, RZ, 0x6, R2 ;  /* 0x00000006ff027819 */ /* 0x000fc80000011402 */
[----:B------:R-:W-:-:S05]  /*130f0*/  VIMNMX R6, R4, R2, PT ;  /* 0x0000000204067248 */ /* 0x000fca0003fe0100 */
[--C-:B------:R-:W-:Y:S02]  /*13100*/  IMAD R2, R6, 0x40, -R9.reuse ;  /* 0x0000004006027824 */ /* 0x100fe400078e0a09 */
[----:B------:R-:W-:-:S03]  /*13110*/  IMAD.MOV R9, RZ, RZ, -R9 ;  /* 0x000000ffff097224 */ /* 0x000fc600078e0a09 */
[----:B------:R-:W-:Y:S02]  /*13120*/  VIMNMX R2, R2, R0, PT ;  /* 0x0000000002027248 */ /* 0x000fe40003fe0100 */
[----:B------:R-:W-:-:S04]  /*13130*/  VIMNMX R9, RZ, R9, !PT ;  /* 0x00000009ff097248 */ /* 0x000fc80007fe0100 */
[----:B------:R-:W-:Y:S02]  /*13140*/  ISETP.GT.AND P0, PT, R2, R9, PT ;  /* 0x000000090200720c */ /* 0x000fe40003f04270 */
[----:B------:R-:W-:-:S11]  /*13150*/  SHF.R.U32.HI R0, RZ, 0x6, R9 ;  /* 0x00000006ff007819 */ /* 0x000fd60000011609 */
[----:B------:R-:W-:-:S04]  /*13160*/  @P0 IADD3 R2, R2, 0x3f, RZ ;  /* 0x0000003f02020810 */ /* 0x000fc80007ffe0ff */
[----:B------:R-:W-:Y:S01]  /*13170*/  @P0 SHF.R.S32.HI R3, RZ, 0x1f, R2 ;  /* 0x0000001fff030819 */ /* 0x000fe20000011402 */
[----:B------:R0:W-:Y:S03]  /*13180*/  STL [R1+0x1c], R6 ;  /* 0x00001c0601007387 */ /* 0x0001e60000100800 */
[----:B------:R-:W-:Y:S01]  /*13190*/  @P0 LEA.HI R3, R3, R2, RZ, 0x6 ;  /* 0x0000000203030211 */ /* 0x000fe200078f30ff */
[----:B------:R-:W-:-:S03]  /*131a0*/  IMAD.MOV.U32 R2, RZ, RZ, R0 ;  /* 0x000000ffff027224 */ /* 0x000fc600078e0000 */
[----:B------:R-:W-:-:S04]  /*131b0*/  @P0 SHF.R.S32.HI R2, RZ, 0x6, R3 ;  /* 0x00000006ff020819 */ /* 0x000fc80000011403 */
[----:B------:R-:W-:-:S13]  /*131c0*/  ISETP.GT.AND P0, PT, R2, R0, PT ;  /* 0x000000000200720c */ /* 0x000fda0003f04270 */
[----:B0-----:R-:W-:Y:S05]  /*131d0*/  @!P0 BRA `(.L_x_3771) ;  /* 0x0000000c00e88947 */ /* 0x001fea0003800000 */
[----:B------:R-:W0:Y:S01]  /*131e0*/  LDC R3, c[0x0][0x428] ;  /* 0x00010a00ff037b82 */ /* 0x000e220000000800 */
[----:B------:R-:W-:Y:S01]  /*131f0*/  UMOV UR4, 0xffffffff ;  /* 0xffffffff00047882 */ /* 0x000fe20000000000 */
[----:B0-----:R-:W-:Y:S01]  /*13200*/  ISETP.NE.AND P0, PT, R3, 0x1, PT ;  /* 0x000000010300780c */ /* 0x001fe20003f05270 */
[----:B------:R-:W-:-:S12]  /*13210*/  IMAD.MOV.U32 R3, RZ, RZ, R18 ;  /* 0x000000ffff037224 */ /* 0x000fd800078e0012 */
[----:B------:R-:W0:Y:S08]  /*13220*/  @P0 LDC R4, c[0x0][0x42c] ;  /* 0x00010b00ff040b82 */ /* 0x000e300000000800 */
[----:B------:R-:W1:Y:S01]  /*13230*/  @P0 LDC R5, c[0x0][0x430] ;  /* 0x00010c00ff050b82 */ /* 0x000e620000000800 */
[----:B0-----:R-:W-:-:S05]  /*13240*/  @P0 IMAD.HI.U32 R4, R18, R4, RZ ;  /* 0x0000000412040227 */ /* 0x001fca00078e00ff */
[----:B-1----:R-:W-:Y:S02]  /*13250*/  @P0 SHF.R.U32.HI R3, RZ, R5, R4 ;  /* 0x00000005ff030219 */ /* 0x002fe40000011604 */
[----:B------:R-:W-:Y:S01]  /*13260*/  SEL R4, R11, RZ, !P1 ;  /* 0x000000ff0b047207 */ /* 0x000fe20004800000 */
[----:B------:R-:W-:Y:S06]  /*13270*/  BRA.DIV UR4, `(.L_x_3772) ;  /* 0x0000005e04307947 */ /* 0x000fec000b800000 */
.L_x_3918:
[----:B------:R-:W-:-:S03]  /*13280*/  UMOV UR4, 0xffffffff ;  /* 0xffffffff00047882 */ /* 0x000fc60000000000 */
[----:B------:R-:W-:Y:S05]  /*13290*/  BRA.DIV UR4, `(.L_x_3773) ;  /* 0x0000005e045c7947 */ /* 0x000fea000b800000 */
[----:B------:R-:W-:-:S13]  /*132a0*/  ELECT P6, URZ, PT ;  /* 0x00000000003f782f */ /* 0x000fda00038c0000 */
.L_x_3921:
[----:B------:R-:W2:Y:S01]  /*132b0*/  LDL R5, [R1+0x28] ;  /* 0x0000280001057983 */ /* 0x000ea20000100800 */
[----:B------:R-:W-:Y:S01]  /*132c0*/  BSSY B1, `(.L_x_3774) ;  /* 0x000000b000017945 */ /* 0x000fe20003800000 */
[----:B------:R-:W0:Y:S01]  /*132d0*/  S2R R9, SR_CgaCtaId ;  /* 0x0000000000097919 */ /* 0x000e220000008800 */
[----:B--2---:R-:W-:-:S04]  /*132e0*/  IADD3 R5, R5, 0x1, RZ ;  /* 0x0000000105057810 */ /* 0x004fc80007ffe0ff */
[----:B------:R-:W-:-:S04]  /*132f0*/  LEA.HI R6, R5, R5, RZ, 0x1 ;  /* 0x0000000505067211 */ /* 0x000fc800078f08ff */
[----:B------:R-:W-:-:S05]  /*13300*/  LOP3.LUT R6, R6, 0xfffffffe, RZ, 0xc0, !PT ;  /* 0xfffffffe06067812 */ /* 0x000fca00078ec0ff */
[----:B------:R-:W-:Y:S01]  /*13310*/  IMAD.IADD R5, R5, 0x1, -R6 ;  /* 0x0000000105057824 */ /* 0x000fe200078e0a06 */
[----:B------:R-:W-:-:S04]  /*13320*/  MOV R6, 0x400 ;  /* 0x0000040000067802 */ /* 0x000fc80000000f00 */
[----:B0-----:R-:W-:Y:S02]  /*13330*/  LEA R9, R9, R6, 0x18 ;  /* 0x0000000609097211 */ /* 0x001fe400078ec0ff */
[----:B------:R-:W-:-:S04]  /*13340*/  SHF.L.U32 R5, R5, 0x1f, RZ ;  /* 0x0000001f05057819 */ /* 0x000fc800000006ff */
[----:B------:R-:W0:Y:S02]  /*13350*/  SYNCS.PHASECHK.TRANS64.TRYWAIT P0, [R9+URZ+0x28c20], R5 ;  /* 0x028c2005090075a7 */ /* 0x000e24000800017f */
[----:B0-----:R-:W-:Y:S05]  /*13360*/  @!P0 BRA `(.L_x_3775) ;  /* 0x0000005c00488947 */ /* 0x001fea0003800000 */
.L_x_3922:
[----:B------:R-:W-:Y:S05]  /*13370*/  BSYNC B1 ;  /* 0x0000000000017941 */ /* 0x000fea0003800000 */
.L_x_3774:
        /* <DEDUP_REMOVED lines=8> */
.L_x_3923:
        /* <DEDUP_REMOVED lines=11> */
.L_x_3779:
        /* <DEDUP_REMOVED lines=17> */
[----:B------:R-:W2:Y:S02]  /*135c0*/  SYNCS.PHASECHK.TRANS64.TRYWAIT P0, [R5+URZ+0x28cc0], R7 ;  /* 0x028cc007050075a7 */ /* 0x000ea4000800017f */
[----:B-12---:R-:W-:Y:S05]  /*135d0*/  @!P0 BRA `(.L_x_3780) ;  /* 0x0000005800d48947 */ /* 0x006fea0003800000 */
.L_x_3924:
        /* <DEDUP_REMOVED lines=8> */
.L_x_3781:
        /* <DEDUP_REMOVED lines=51> */
.L_x_3777:
[----:B------:R-:W-:Y:S05]  /*13990*/  BSYNC B1 ;  /* 0x0000000000017941 */ /* 0x000fea0003800000 */
.L_x_3776:
        /* <DEDUP_REMOVED lines=12> */
[----:B0-----:R-:W-:Y:S05]  /*13a60*/  @!P0 BRA `(.L_x_3771) ;  /* 0x0000000400c48947 */ /* 0x001fea0003800000 */
[C---:B------:R-:W-:Y:S01]  /*13a70*/  IMAD R5, R2.reuse, 0x40, R20 ;  /* 0x0000004002057824 */ /* 0x040fe200078e0214 */
[----:B------:R-:W-:-:S03]  /*13a80*/  IADD3 R2, R2, -0x1, RZ ;  /* 0xffffffff02027810 */ /* 0x000fc60007ffe0ff */
[----:B------:R-:W-:-:S07]  /*13a90*/  VIADD R5, R5, 0xffffff80 ;  /* 0xffffff8005057836 */ /* 0x000fce0000000000 */
.L_x_3788:
[----:B------:R-:W-:Y:S05]  /*13aa0*/  YIELD ;  /* 0x0000000000007946 */ /* 0x000fea0003800000 */
[----:B------:R-:W-:Y:S04]  /*13ab0*/  BSSY B1, `(.L_x_3782) ;  /* 0x000005f000017945 */ /* 0x000fe80003800000 */
[----:B0-----:R-:W-:Y:S05]  /*13ac0*/  @!P6 BRA `(.L_x_3783) ;  /* 0x000000040074e947 */ /* 0x001fea0003800000 */
[----:B------:R-:W2:Y:S04]  /*13ad0*/  LDL R6, [R1+0x4] ;  /* 0x0000040001067983 */ /* 0x000ea80000100800 */
[----:B------:R-:W3:Y:S01]  /*13ae0*/  LDL R7, [R1+0xc] ;  /* 0x00000c0001077983 */ /* 0x000ee20000100800 */
[----:B--2---:R-:W-:Y:S01]  /*13af0*/  IMAD R6, R6, 0x8, R9 ;  /* 0x0000000806067824 */ /* 0x004fe200078e0209 */
[----:B---3--:R-:W-:-:S04]  /*13b00*/  SHF.L.U32 R7, R7, 0x1f, RZ ;  /* 0x0000001f07077819 */ /* 0x008fc800000006ff */
[----:B------:R-:W0:Y:S02]  /*13b10*/  SYNCS.PHASECHK.TRANS64.TRYWAIT P0, [R6+URZ+0x28ca0], R7 ;  /* 0x028ca007060075a7 */ /* 0x000e24000800017f */
[----:B0-----:R-:W-:Y:S05]  /*13b20*/  @!P0 BRA `(.L_x_3784) ;  /* 0x0000005400948947 */ /* 0x001fea0003800000 */
.L_x_3925:
        /* <DEDUP_REMOVED lines=11> */
.L_x_3785:
        /* <DEDUP_REMOVED lines=17> */
.L_x_3926:
        /* <DEDUP_REMOVED lines=8> */
.L_x_3787:
        /* <DEDUP_REMOVED lines=51> */
.L_x_3783:
[----:B------:R-:W-:Y:S05]  /*140a0*/  BSYNC B1 ;  /* 0x0000000000017941 */ /* 0x000fea0003800000 */
.L_x_3782:
        /* <DEDUP_REMOVED lines=13> */
.L_x_3771:
[----:B------:R-:W-:Y:S05]  /*14180*/  BSYNC B0 ;  /* 0x0000000000007941 */ /* 0x000fea0003800000 */
.L_x_3770:
[----:B------:R-:W2:Y:S01]  /*14190*/  LDL R6, [R1+0x1c] ;  /* 0x00001c0001067983 */ /* 0x000ea20000100800 */
        /* <DEDUP_REMOVED lines=9> */
[----:B0-----:R-:W0:Y:S01]  /*14230*/  S2R R7, SR_LANEID ;  /* 0x0000000000077919 */ /* 0x001e220000000000 */
[----:B------:R-:W-:Y:S01]  /*14240*/  VOTEU.ANY UR4, UPT, PT ;  /* 0x0000000000047886 */ /* 0x000fe200038e0100 */
[----:B------:R-:W1:Y:S01]  /*14250*/  LDC.64 R2, c[0x0][0xc38] ;  /* 0x00030e00ff027b82 */ /* 0x000e620000000a00 */
[----:B------:R-:W0:Y:S08]  /*14260*/  FLO.U32 R0, UR4 ;  /* 0x0000000400007d00 */ /* 0x000e3000080e0000 */
[----:B------:R-:W1:Y:S01]  /*14270*/  POPC R5, UR4 ;  /* 0x0000000400057d09 */ /* 0x000e620008000000 */
[----:B0-----:R-:W-:-:S13]  /*14280*/  ISETP.EQ.U32.AND P0, PT, R0, R7, PT ;  /* 0x000000070000720c */ /* 0x001fda0003f02070 */
[----:B-1----:R-:W2:Y:S01]  /*14290*/  @P0 ATOMG.E.ADD.STRONG.GPU PT, R3, desc[UR40][R2.64], R5 ;  /* 0x00000005020309a8 */ /* 0x002ea200081ee1e8 */
[----:B------:R-:W0:Y:S02]  /*142a0*/  S2R R4, SR_LTMASK ;  /* 0x0000000000047919 */ /* 0x000e240000003900 */
[----:B0-----:R-:W-:-:S04]  /*142b0*/  LOP3.LUT R4, R4, UR4, RZ, 0xc0, !PT ;  /* 0x0000000404047c12 */ /* 0x001fc8000f8ec0ff */
[----:B------:R-:W0:Y:S01]  /*142c0*/  POPC R7, R4 ;  /* 0x0000000400077309 */ /* 0x000e220000000000 */
[----:B--2---:R-:W0:Y:S02]  /*142d0*/  SHFL.IDX PT, R0, R3, R0, 0x1f ;  /* 0x00001f0003007589 */ /* 0x004e2400000e0000 */
[----:B0-----:R-:W-:Y:S01]  /*142e0*/  IADD3 R16, R0, UR36, R7 ;  /* 0x0000002400107c10 */ /* 0x001fe2000fffe007 */
[----:B------:R-:W-:Y:S06]  /*142f0*/  BRA `(.L_x_3791) ;  /* 0x0000002c00807947 */ /* 0x000fec0003800000 */
.L_x_3790:
        /* <DEDUP_REMOVED lines=16> */
[----:B0-----:R-:W-:Y:S01]  /*14400*/  IMAD.U32 R7, RZ, RZ, UR9 ;  /* 0x00000009ff077e24 */ /* 0x001fe2000f8e00ff */
[----:B------:R-:W-:Y:S01]  /*14410*/  MOV R12, 0x1 ;  /* 0x00000001000c7802 */ /* 0x000fe20000000f00 */
[----:B------:R-:W-:-:S02]  /*14420*/  IMAD.U32 R11, RZ, RZ, UR5 ;  /* 0x00000005ff0b7e24 */ /* 0x000fc4000f8e00ff */
[----:B------:R-:W-:Y:S02]  /*14430*/  IMAD.MOV.U32 R8, RZ, RZ, 0x70 ;  /* 0x00000070ff087424 */ /* 0x000fe400078e00ff */
[----:B------:R-:W-:-:S07]  /*14440*/  IMAD.MOV.U32 R13, RZ, RZ, RZ ;  /* 0x000000ffff0d7224 */ /* 0x000fce00078e00ff */
[----:B------:R-:W-:-:S07]  /*14450*/  LEPC R20, `(.L_x_3792) ;  /* 0x000000001014794e */ /* 0x000fce0000000000 */
[----:B-1----:R-:W-:Y:S05]  /*14460*/  CALL.ABS.NOINC R2 ;  /* 0x0000000002007343 */ /* 0x002fea0003c00000 */
.L_x_3792:
        /* <DEDUP_REMOVED lines=11> */
[----:B0-----:R-:W-:Y:S01]  /*14520*/  MOV R7, UR9 ;  /* 0x0000000900077c02 */ /* 0x001fe20008000f00 */
        /* <DEDUP_REMOVED lines=8> */
.L_x_3794:
        /* <DEDUP_REMOVED lines=16> */
.L_x_3793:
[----:B------:R-:W2:Y:S01]  /*146b0*/  LDL.LU R2, [R1+0x20] ;  /* 0x0000200001027983 */ /* 0x000ea20000300800 */
[----:B------:R-:W-:-:S03]  /*146c0*/  ULDC.64 UR4, c[0x0][0x9f8] ;  /* 0x00027e0000047ab9 */ /* 0x000fc60000000a00 */
[----:B------:R-:W3:Y:S04]  /*146d0*/  LDL.LU R0, [R1+0x24] ;  /* 0x0000240001007983 */ /* 0x000ee80000300800 */
[----:B------:R-:W4:Y:S04]  /*146e0*/  LDL.LU R4, [R1+0x2c] ;  /* 0x00002c0001047983 */ /* 0x000f280000300800 */
[----:B0-----:R-:W4:Y:S01]  /*146f0*/  LDL.LU R8, [R1+0x18] ;  /* 0x0000180001087983 */ /* 0x001f220000300800 */
        /* <DEDUP_REMOVED lines=26> */
.L_x_3795:
        /* <DEDUP_REMOVED lines=16> */
[----:B-----5:R-:W-:Y:S02]  /*149a0*/  SEL R6, R0, RZ, !P0 ;  /* 0x000000ff00067207 */ /* 0x020fe40004000000 */
[----:B--2---:R-:W-:Y:S01]  /*149b0*/  IADD3 R3, R3, -0x1, RZ ;  /* 0xffffffff03037810 */ /* 0x004fe20007ffe0ff */
[----:B------:R-:W-:Y:S06]  /*149c0*/  BRA.DIV UR4, `(.L_x_3796) ;  /* 0x0000004a04147947 */ /* 0x000fec000b800000 */
.L_x_3929:
[----:B------:R-:W-:Y:S01]  /*149d0*/  UMOV UR4, 0xffffffff ;  /* 0xffffffff00047882 */ /* 0x000fe20000000000 */
[----:B------:R-:W-:Y:S02]  /*149e0*/  SHF.R.S32.HI R8, RZ, 0x1f, R0 ;  /* 0x0000001fff087819 */ /* 0x000fe40000011400 */
[----:B------:R-:W-:Y:S05]  /*149f0*/  BRA.DIV UR4, `(.L_x_3797) ;  /* 0x0000004a043c7947 */ /* 0x000fea000b800000 */
[----:B------:R-:W-:-:S13]  /*14a00*/  ELECT P6, URZ, PT ;  /* 0x00000000003f782f */ /* 0x000fda00038c0000 */
.L_x_3932:
[----:B------:R-:W-:Y:S05]  /*14a10*/  @!P6 BRA `(.L_x_3798) ;  /* 0x0000000000fce947 */ /* 0x000fea0003800000 */
[----:B------:R-:W-:-:S04]  /*14a20*/  ISETP.NE.U32.AND P0, PT, R20, RZ, PT ;  /* 0x000000ff1400720c */ /* 0x000fc80003f05070 */
[----:B------:R-:W-:-:S13]  /*14a30*/  ISETP.NE.AND.EX P0, PT, R21, RZ, PT, P0 ;  /* 0x000000ff1500720c */ /* 0x000fda0003f05300 */
[----:B------:R-:W-:Y:S05]  /*14a40*/  @!P0 BRA `(.L_x_3799) ;  /* 0x0000000000488947 */ /* 0x000fea0003800000 */
[----:B------:R-:W0:Y:S01]  /*14a50*/  LDC R9, c[0x0][0x41c] ;  /* 0x00010700ff097b82 */ /* 0x000e220000000800 */
        /* <DEDUP_REMOVED lines=17> */
.L_x_3799:
        /* <DEDUP_REMOVED lines=9> */
.L_x_3933:
        /* <DEDUP_REMOVED lines=11> */
.L_x_3801:
        /* <DEDUP_REMOVED lines=22> */
.L_x_3798:
        /* <DEDUP_REMOVED lines=30> */
.L_x_3934:
[----:B------:R-:W-:Y:S05]  /*14ff0*/  BSYNC B0 ;  /* 0x0000000000007941 */ /* 0x000fea0003800000 */
.L_x_3802:
        /* <DEDUP_REMOVED lines=11> */
.L_x_3935:
        /* <DEDUP_REMOVED lines=11> */
.L_x_3807:
        /* <DEDUP_REMOVED lines=57> */
.L_x_3805:
[----:B------:R-:W-:Y:S05]  /*154f0*/  BSYNC B0 ;  /* 0x0000000000007941 */ /* 0x000fea0003800000 */
.L_x_3804:
        /* <DEDUP_REMOVED lines=33> */
[--C-:B------:R-:W-:Y:S01]  /*15710*/  SHF.R.S32.HI R3, RZ, 0x1f, R2.reuse ;  /* 0x0000001fff037819 */ /* 0x100fe20000011402 */
        /* <DEDUP_REMOVED lines=8> */
.L_x_3814:
[----:B------:R-:W2:Y:S01]  /*157a0*/  S2R R5, SR_CgaCtaId ;  /* 0x0000000000057919 */ /* 0x000ea20000008800 */
[----:B------:R-:W-:-:S04]  /*157b0*/  MOV R3, 0x400 ;  /* 0x0000040000037802 */ /* 0x000fc80000000f00 */
[----:B--2---:R-:W-:Y:S02]  /*157c0*/  LEA R3, R5, R3, 0x18 ;  /* 0x0000000305037211 */ /* 0x004fe400078ec0ff */
[----:B------:R-:W-:Y:S02]  /*157d0*/  SHF.L.U32 R5, R9, 0x1f, RZ ;  /* 0x0000001f09057819 */ /* 0x000fe400000006ff */
[----:B------:R-:W-:-:S04]  /*157e0*/  LEA R3, R12, R3, 0x3 ;  /* 0x000000030c037211 */ /* 0x000fc800078e18ff */
[----:B------:R-:W2:Y:S02]  /*157f0*/  SYNCS.PHASECHK.TRANS64.TRYWAIT P0, [R3+URZ+0x28c40], R5 ;  /* 0x028c4005030075a7 */ /* 0x000ea4000800017f */
[----:B--2---:R-:W-:Y:S05]  /*15800*/  @!P0 BRA `(.L_x_3815) ;  /* 0x0000003c00208947 */ /* 0x004fea0003800000 */
.L_x_3936:
[----:B0-----:R-:W0:Y:S02]  /*15810*/  S2R R9, SR_TID.X ;  /* 0x0000000000097919 */ /* 0x001e240000002100 */
[----:B0-----:R-:W-:-:S04]  /*15820*/  LOP3.LUT R9, R9, 0x7f, RZ, 0xc0, !PT ;  /* 0x0000007f09097812 */ /* 0x001fc800078ec0ff */
[----:B------:R-:W-:-:S13]  /*15830*/  ISETP.NE.AND P1, PT, R9, RZ, PT ;  /* 0x000000ff0900720c */ /* 0x000fda0003f25270 */
[----:B------:R-:W-:Y:S05]  /*15840*/  @P1 BRA `(.L_x_3816) ;  /* 0x00000000001c1947 */ /* 0x000fea0003800000 */
[----:B------:R-:W0:Y:S02]  /*15850*/  S2R R9, SR_TID.X ;  /* 0x0000000000097919 */ /* 0x000e240000002100 */
[----:B0-----:R-:W-:-:S04]  /*15860*/  LOP3.LUT R9, R9, 0x1f, RZ, 0xc0, !PT ;  /* 0x0000001f09097812 */ /* 0x001fc800078ec0ff */
[----:B------:R-:W-:Y:S01]  /*15870*/  ISETP.NE.AND P0, PT, R9, RZ, PT ;  /* 0x000000ff0900720c */ /* 0x000fe20003f05270 */
[----:B------:R-:W-:-:S04]  /*15880*/  IMAD.MOV.U32 R9, RZ, RZ, 0x2000 ;  /* 0x00002000ff097424 */ /* 0x000fc800078e00ff */
[----:B------:R0:W-:Y:S08]  /*15890*/  SYNCS.ARRIVE.TRANS64 RZ, [R3+URZ+0x28c30], R9 ;  /* 0x028c300903ff79a7 */ /* 0x0001f0000800003f */
[----:B------:R-:W-:Y:S05]  /*158a0*/  @!P0 BRA `(.L_x_3816) ;  /* 0x0000000000048947 */ /* 0x000fea0003800000 */
[----:B------:R-:W-:Y:S01]  /*158b0*/  BPT.TRAP 0x1 ;  /* 0x000000040000795c */ /* 0x000fe20000300000 */
.L_x_3816:
[----:B0-----:R-:W3:Y:S01]  /*158c0*/  LDL R9, [R1] ;  /* 0x0000000001097983 */ /* 0x001ee20000100800 */
[----:B------:R-:W-:-:S03]  /*158d0*/  MOV R11, 0x400 ;  /* 0x00000400000b7802 */ /* 0x000fc60000000f00 */
        /* <DEDUP_REMOVED lines=13> */
[----:B------:R-:W-:Y:S02]  /*159b0*/  R2UR UR8, R9 ;  /* 0x00000000090872ca */ /* 0x000fe400000e0000 */
[----:B----4-:R-:W-:-:S04]  /*159c0*/  LEA R2, R2, R10, 0x6 ;  /* 0x0000000a02027211 */ /* 0x010fc800078e30ff */
[----:B------:R-:W-:-:S07]  /*159d0*/  R2UR UR11, R2 ;  /* 0x00000000020b72ca */ /* 0x000fce00000e0000 */
[----:B------:R-:W-:-:S09]  /*159e0*/  UIADD3 UR8, UR8, 0x22400, URZ ;  /* 0x0002240008087890 */ /* 0x000fd2000fffe03f */
[----:B------:R0:W-:Y:S01]  /*159f0*/  UTMALDG.4D [UR8], [UR4], desc[UR6] ;  /* 0x00000608040075b4 */ /* 0x0001e20008019000 */
[----:B------:R-:W3:Y:S02]  /*15a00*/  SYNCS.PHASECHK.TRANS64.TRYWAIT P0, [R3+URZ+0x28c60], R5 ;  /* 0x028c6005030075a7 */ /* 0x000ee4000800017f */
[----:B0--3--:R-:W-:Y:S05]  /*15a10*/  @!P0 BRA `(.L_x_3817) ;  /* 0x0000003800b08947 */ /* 0x009fea0003800000 */
.L_x_3937:
        /* <DEDUP_REMOVED lines=8> */
.L_x_3818:
[----:B0-2---:R-:W2:Y:S01]  /*15aa0*/  LDL R5, [R1] ;  /* 0x0000000001057983 */ /* 0x005ea20000100800 */
[----:B------:R-:W-:Y:S01]  /*15ab0*/  MOV R9, 0x400 ;  /* 0x0000040000097802 */ /* 0x000fe20000000f00 */
[----:B------:R-:W0:Y:S01]  /*15ac0*/  S2R R10, SR_CgaCtaId ;  /* 0x00000000000a7919 */ /* 0x000e220000008800 */
[----:B------:R-:W-:Y:S02]  /*15ad0*/  R2UR UR11, R2 ;  /* 0x00000000020b72ca */ /* 0x000fe400000e0000 */
[----:B------:R-:W-:Y:S01]  /*15ae0*/  R2UR UR9, R3 ;  /* 0x00000000030972ca */ /* 0x000fe200000e0000 */
[----:B------:R-:W-:Y:S01]  /*15af0*/  UIADD3 UR4, UP0, UR38, 0x470, URZ ;  /* 0x0000047026047890 */ /* 0x000fe2000ff1e03f */
[----:B------:R-:W-:Y:S02]  /*15b00*/  R2UR UR12, R4 ;  /* 0x00000000040c72ca */ /* 0x000fe400000e0000 */
[----:B------:R-:W-:Y:S01]  /*15b10*/  R2UR UR13, R6 ;  /* 0x00000000060d72ca */ /* 0x000fe200000e0000 */
[----:B------:R-:W-:Y:S01]  /*15b20*/  UIADD3.X UR5, URZ, UR39, URZ, UP0, !UPT ;  /* 0x000000273f057290 */ /* 0x000fe200087fe43f */
        /* <DEDUP_REMOVED lines=45> */
.L_x_3813:
[----:B------:R-:W-:Y:S05]  /*15e00*/  BSYNC B2 ;  /* 0x0000000000027941 */ /* 0x000fea0003800000 */
.L_x_3812:
[----:B------:R-:W2:Y:S02]  /*15e10*/  LDL.LU R2, [R1+0x1c] ;  /* 0x00001c0001027983 */ /* 0x000ea40000300800 */
[----:B--2---:R-:W-:-:S07]  /*15e20*/  IADD3 R5, R2, -0x3, RZ ;  /* 0xfffffffd02057810 */ /* 0x004fce0007ffe0ff */
.L_x_3811:
[----:B------:R-:W-:Y:S05]  /*15e30*/  BSYNC B1 ;  /* 0x0000000000017941 */ /* 0x000fea0003800000 */
.L_x_3810:
[----:B------:R-:W-:-:S13]  /*15e40*/  ISETP.NE.AND P0, PT, R7, RZ, PT ;  /* 0x000000ff0700720c */ /* 0x000fda0003f05270 */
[----:B------:R-:W-:Y:S05]  /*15e50*/  @!P0 BRA `(.L_x_3809) ;  /* 0x0000001000388947 */ /* 0x000fea0003800000 */
.L_x_3833:
[----:B0-----:R-:W0:Y:S04]  /*15e60*/  LDL.LU R3, [R1] ;  /* 0x0000000001037983 */ /* 0x001e280000300800 */
[----:B------:R-:W2:Y:S01]  /*15e70*/  LDL.LU R2, [R1+0x8] ;  /* 0x0000080001027983 */ /* 0x000ea20000300800 */
[----:B------:R-:W-:Y:S05]  /*15e80*/  YIELD ;  /* 0x0000000000007946 */ /* 0x000fea0003800000 */
[----:B------:R-:W-:Y:S01]  /*15e90*/  BSSY B1, `(.L_x_3819) ;  /* 0x0000081000017945 */ /* 0x000fe20003800000 */
[----:B0-----:R-:W-:-:S05]  /*15ea0*/  VIADD R9, R3, 0x1 ;  /* 0x0000000103097836 */ /* 0x001fca0000000000 */
[----:B------:R-:W-:-:S04]  /*15eb0*/  ISETP.NE.AND P0, PT, R9, 0x2, PT ;  /* 0x000000020900780c */ /* 0x000fc80003f05270 */
[----:B------:R-:W-:Y:S02]  /*15ec0*/  SEL R10, RZ, 0x1, P0 ;  /* 0x00000001ff0a7807 */ /* 0x000fe40000000000 */
[----:B------:R-:W-:Y:S02]  /*15ed0*/  SEL R9, R9, RZ, P0 ;  /* 0x000000ff09097207 */ /* 0x000fe40000000000 */
[----:B--2---:R-:W-:Y:S01]  /*15ee0*/  LOP3.LUT R10, R2, R10, RZ, 0x3c, !PT ;  /* 0x0000000a020a7212 */ /* 0x004fe200078e3cff */
[----:B------:R-:W-:Y:S06]  /*15ef0*/  @!P6 BRA `(.L_x_3820) ;  /* 0x0000000400e8e947 */ /* 0x000fec0003800000 */
[----:B------:R-:W-:Y:S01]  /*15f00*/  ULDC.64 UR4, c[0x0][0x3f8] ;  /* 0x0000fe0000047ab9 */ /* 0x000fe20000000a00 */
[----:B------:R-:W-:Y:S01]  /*15f10*/  IMAD.MOV.U32 R11, RZ, RZ, R5 ;  /* 0x000000ffff0b7224 */ /* 0x000fe200078e0005 */
[----:B------:R-:W-:-:S04]  /*15f20*/  ISETP.NE.U32.AND P0, PT, RZ, UR4, PT ;  /* 0x00000004ff007c0c */ /* 0x000fc8000bf05070 */
[----:B------:R-:W-:-:S13]  /*15f30*/  ISETP.NE.AND.EX P0, PT, RZ, UR5, PT, P0 ;  /* 0x00000005ff007c0c */ /* 0x000fda000bf05300 */
[----:B------:R-:W-:Y:S05]  /*15f40*/  @!P0 BRA `(.L_x_3821) ;  /* 0x0000000000448947 */ /* 0x000fea0003800000 */
[----:B------:R-:W0:Y:S01]  /*15f50*/  LDC R6, c[0x0][0x41c] ;  /* 0x00010700ff067b82 */ /* 0x000e220000000800 */
[----:B------:R-:W-:Y:S01]  /*15f60*/  ULDC.64 UR6, c[0x0][0x408] ;  /* 0x0001020000067ab9 */ /* 0x000fe20000000a00 */
[----:B0-----:R-:W-:-:S13]  /*15f70*/  ISETP.NE.AND P0, PT, R6, 0x1, PT ;  /* 0x000000010600780c */ /* 0x001fda0003f05270 */
[----:B------:R-:W0:Y:S02]  /*15f80*/  @P0 LDC.64 R2, c[0x0][0x420] ;  /* 0x00010800ff020b82 */ /* 0x000e240000000a00 */
[----:B0-----:R-:W-:Y:S01]  /*15f90*/  @P0 IMAD.HI.U32 R12, R5, R2, RZ ;  /* 0x00000002050c0227 */ /* 0x001fe200078e00ff */
        /* <DEDUP_REMOVED lines=12> */
.L_x_3821:
[----:B------:R-:W2:Y:S01]  /*16060*/  S2R R3, SR_CgaCtaId ;  /* 0x0000000000037919 */ /* 0x000ea20000008800 */
[----:B------:R-:W-:-:S04]  /*16070*/  MOV R2, 0x400 ;  /* 0x0000040000027802 */ /* 0x000fc80000000f00 */
[----:B--2---:R-:W-:Y:S02]  /*16080*/  LEA R2, R3, R2, 0x18 ;  /* 0x0000000203027211 */ /* 0x004fe400078ec0ff */
[----:B------:R-:W-:Y:S02]  /*16090*/  SHF.L.U32 R3, R10, 0x1f, RZ ;  /* 0x0000001f0a037819 */ /* 0x000fe400000006ff */
[----:B------:R-:W-:-:S04]  /*160a0*/  LEA R2, R9, R2, 0x3 ;  /* 0x0000000209027211 */ /* 0x000fc800078e18ff */
[----:B------:R-:W2:Y:S02]  /*160b0*/  SYNCS.PHASECHK.TRANS64.TRYWAIT P0, [R2+URZ+0x28c40], R3 ;  /* 0x028c4003020075a7 */ /* 0x000ea4000800017f */
[----:B--2---:R-:W-:Y:S05]  /*160c0*/  @!P0 BRA `(.L_x_3822) ;  /* 0x0000003400188947 */ /* 0x004fea0003800000 */
.L_x_3938:
        /* <DEDUP_REMOVED lines=11> */
.L_x_3823:
[----:B------:R-:W3:Y:S01]  /*16180*/  LDL R12, [R1+0x10] ;  /* 0x00001000010c7983 */ /* 0x000ee20000100800 */
[----:B0-----:R-:W-:Y:S01]  /*16190*/  MOV R7, 0x400 ;  /* 0x0000040000077802 */ /* 0x001fe20000000f00 */
        /* <DEDUP_REMOVED lines=18> */
[----:B0--3--:R-:W-:Y:S05]  /*162c0*/  @!P1 BRA `(.L_x_3824) ;  /* 0x0000003000ac9947 */ /* 0x009fea0003800000 */
.L_x_3939:
        /* <DEDUP_REMOVED lines=8> */
.L_x_3825:
[----:B------:R-:W3:Y:S01]  /*16350*/  S2R R11, SR_CgaCtaId ;  /* 0x00000000000b7919 */ /* 0x000ee20000008800 */
        /* <DEDUP_REMOVED lines=52> */
.L_x_3820:
[----:B------:R-:W-:Y:S05]  /*166a0*/  BSYNC B1 ;  /* 0x0000000000017941 */ /* 0x000fea0003800000 */
.L_x_3819:
        /* <DEDUP_REMOVED lines=31> */
.L_x_3828:
[----:B------:R-:W3:Y:S01]  /*168a0*/  S2R R3, SR_CgaCtaId ;  /* 0x0000000000037919 */ /* 0x000ee20000008800 */
[----:B------:R-:W-:-:S04]  /*168b0*/  MOV R2, 0x400 ;  /* 0x0000040000027802 */ /* 0x000fc80000000f00 */
[----:B---3--:R-:W-:Y:S02]  /*168c0*/  LEA R2, R3, R2, 0x18 ;  /* 0x0000000203027211 */ /* 0x008fe400078ec0ff */
[----:B------:R-:W-:-:S03]  /*168d0*/  SHF.L.U32 R3, R10, 0x1f, RZ ;  /* 0x0000001f0a037819 */ /* 0x000fc600000006ff */
[----:B------:R-:W-:-:S04]  /*168e0*/  IMAD R2, R11, 0x8, R2 ;  /* 0x000000080b027824 */ /* 0x000fc800078e0202 */
[----:B------:R-:W3:Y:S02]  /*168f0*/  SYNCS.PHASECHK.TRANS64.TRYWAIT P0, [R2+URZ+0x28c40], R3 ;  /* 0x028c4003020075a7 */ /* 0x000ee4000800017f */
[----:B---3--:R-:W-:Y:S05]  /*16900*/  @!P0 BRA `(.L_x_3829) ;  /* 0x0000002c00308947 */ /* 0x008fea0003800000 */
.L_x_3940:
[----:B--2---:R-:W2:Y:S02]  /*16910*/  S2R R7, SR_TID.X ;  /* 0x0000000000077919 */ /* 0x004ea40000002100 */
        /* <DEDUP_REMOVED lines=10> */
.L_x_3830:
        /* <DEDUP_REMOVED lines=22> */
.L_x_3941:
        /* <DEDUP_REMOVED lines=8> */
.L_x_3832:
        /* <DEDUP_REMOVED lines=54> */
.L_x_3827:
[----:B------:R-:W-:Y:S05]  /*16f00*/  BSYNC B1 ;  /* 0x0000000000017941 */ /* 0x000fea0003800000 */
.L_x_3826:
[C---:B------:R-:W-:Y:S01]  /*16f10*/  ISETP.GT.AND P0, PT, R5.reuse, 0x1, PT ;  /* 0x000000010500780c */ /* 0x040fe20003f04270 */
[----:B------:R-:W-:-:S12]  /*16f20*/  VIADD R5, R5, 0xfffffffe ;  /* 0xfffffffe05057836 */ /* 0x000fd80000000000 */
[----:B------:R-:W-:Y:S05]  /*16f30*/  @P0 BRA `(.L_x_3833) ;  /* 0xffffffec00c80947 */ /* 0x000fea000383ffff */
.L_x_3809:
[----:B------:R-:W-:Y:S05]  /*16f40*/  BSYNC B0 ;  /* 0x0000000000007941 */ /* 0x000fea0003800000 */
.L_x_3808:
[----:B------:R-:W2:Y:S01]  /*16f50*/  LDL.LU R3, [R1] ;  /* 0x0000000001037983 */ /* 0x000ea20000300800 */
[----:B------:R-:W-:Y:S01]  /*16f60*/  BSSY B0, `(.L_x_3834) ;  /* 0x0000016000007945 */ /* 0x000fe20003800000 */
[----:B0-----:R-:W0:Y:S02]  /*16f70*/  S2R R2, SR_TID.X ;  /* 0x0000000000027919 */ /* 0x001e240000002100 */
[----:B0-----:R-:W-:-:S04]  /*16f80*/  LOP3.LUT R2, R2, 0x1f, RZ, 0xc0, !PT ;  /* 0x0000001f02027812 */ /* 0x001fc800078ec0ff */
        /* <DEDUP_REMOVED lines=18> */
[----:B0-----:R-:W-:-:S07]  /*170b0*/  IADD3 R16, R4, UR36, R7 ;  /* 0x0000002404107c10 */ /* 0x001fce000fffe007 */
.L_x_3835:
[----:B------:R-:W-:Y:S05]  /*170c0*/  BSYNC B0 ;  /* 0x0000000000007941 */ /* 0x000fea0003800000 */
.L_x_3834:
[----:B0-----:R-:W2:Y:S02]  /*170d0*/  LDL.LU R2, [R1+0x8] ;  /* 0x0000080001027983 */ /* 0x001ea40000300800 */
[----:B--2---:R-:W-:-:S05]  /*170e0*/  LOP3.LUT R2, R2, R0, RZ, 0x3c, !PT ;  /* 0x0000000002027212 */ /* 0x004fca00078e3cff */
[----:B------:R0:W-:Y:S02]  /*170f0*/  STL [R1+0x8], R2 ;  /* 0x0000080201007387 */ /* 0x0001e40000100800 */
.L_x_3791:
[----:B------:R-:W-:Y:S05]  /*17100*/  BSYNC B6 ;  /* 0x0000000000067941 */ /* 0x000fea0003800000 */
.L_x_3789:
[----:B------:R-:W-:-:S03]  /*17110*/  UMOV UR4, 0xffffffff ;  /* 0xffffffff00047882 */ /* 0x000fc60000000000 */
[----:B------:R-:W-:Y:S05]  /*17120*/  BRA.DIV UR4, `(.L_x_3836) ;  /* 0x0000002604507947 */ /* 0x000fea000b800000 */
[----:B------:R2:W3:Y:S04]  /*17130*/  SHFL.IDX PT, R4, R16, RZ, 0x1f ;  /* 0x00001fff10047589 */ /* 0x0004e800000e0000 */
[----:B------:R-:W4:Y:S02]  /*17140*/  SHFL.IDX PT, R16, R16, 0x1, 0x1f ;  /* 0x00201f0010107f89 */ /* 0x000f2400000e0000 */
.L_x_3945:
        /* <DEDUP_REMOVED lines=10> */
[----:B------:R-:W0:Y:S02]  /*171f0*/  LDC.64 R2, c[0x0][0xc58] ;  /* 0x00031600ff027b82 */ /* 0x000e240000000a00 */
[----:B0-----:R-:W-:-:S05]  /*17200*/  IMAD.WIDE R2, R5, 0x4, R2 ;  /* 0x0000000405027825 */ /* 0x001fca00078e0202 */
[----:B------:R0:W5:Y:S02]  /*17210*/  LDG.E R17, desc[UR40][R2.64] ;  /* 0x0000002802117981 */ /* 0x000164000c1e1900 */
.L_x_3838:
[----:B------:R-:W-:Y:S05]  /*17220*/  BSYNC B0 ;  /* 0x0000000000007941 */ /* 0x000fea0003800000 */
.L_x_3837:
        /* <DEDUP_REMOVED lines=22> */
[----:B------:R0:W0:Y:S02]  /*17390*/  SHFL.IDX PT, R14, R2, 0x1f, 0x1f ;  /* 0x03e01f00020e7f89 */ /* 0x00002400000e0000 */
.L_x_3953:
[----:B------:R-:W-:Y:S02]  /*173a0*/  ULDC UR4, c[0x0][0xc10] ;  /* 0x0003040000047ab9 */ /* 0x000fe40000000800 */
[----:B------:R-:W-:-:S05]  /*173b0*/  MOV R5, UR4 ;  /* 0x0000000400057c02 */ /* 0x000fca0008000f00 */
[----:B0-----:R-:W-:-:S04]  /*173c0*/  IMAD R3, R14, R5, RZ ;  /* 0x000000050e037224 */ /* 0x001fc800078e02ff */
[----:B--2-4-:R-:W-:-:S05]  /*173d0*/  IMAD.IADD R16, R16, 0x1, R3 ;  /* 0x0000000110107824 */ /* 0x014fca00078e0203 */
[----:B---3--:R-:W-:-:S13]  /*173e0*/  ISETP.GT.AND P0, PT, R16, R4, PT ;  /* 0x000000041000720c */ /* 0x008fda0003f04270 */
[----:B------:R-:W-:Y:S05]  /*173f0*/  @P0 BRA `(.L_x_3840) ;  /* 0x0000000000b40947 */ /* 0x000fea0003800000 */
[----:B------:R-:W0:Y:S02]  /*17400*/  LDC R0, c[0x0][0xc14] ;  /* 0x00030500ff007b82 */ /* 0x000e240000000800 */
.L_x_3845:
[----:B------:R-:W-:-:S05]  /*17410*/  VIADD R19, R19, 0x1f ;  /* 0x0000001f13137836 */ /* 0x000fca0000000000 */
[----:B0-----:R-:W-:-:S13]  /*17420*/  ISETP.GE.AND P0, PT, R19, R0, PT ;  /* 0x000000001300720c */ /* 0x001fda0003f06270 */
[----:B------:R-:W-:Y:S05]  /*17430*/  @P0 BRA `(.L_x_3841) ;  /* 0x0000000400ec0947 */ /* 0x000fea0003800000 */
[----:B------:R-:W0:Y:S01]  /*17440*/  S2R R2, SR_TID.X ;  /* 0x0000000000027919 */ /* 0x000e220000002100 */
        /* <DEDUP_REMOVED lines=10> */
.L_x_3843:
[----:B------:R-:W-:Y:S05]  /*174f0*/  BSYNC B0 ;  /* 0x0000000000007941 */ /* 0x000fea0003800000 */
.L_x_3842:
[----:B------:R-:W-:-:S03]  /*17500*/  UMOV UR4, 0xffffffff ;  /* 0xffffffff00047882 */ /* 0x000fc60000000000 */
[----:B------:R-:W-:Y:S05]  /*17510*/  BRA.DIV UR4, `(.L_x_3844) ;  /* 0x0000002604707947 */ /* 0x000fea000b800000 */
[----:B-----5:R-:W2:Y:S01]  /*17520*/  SHFL.UP PT, R14, R17, 0x1, RZ ;  /* 0x04200000110e7989 */ /* 0x020ea200000e00ff */
[C---:B------:R-:W-:Y:S02]  /*17530*/  ISETP.NE.AND P0, PT, R7.reuse, RZ, PT ;  /* 0x000000ff0700720c */ /* 0x040fe40003f05270 */
[C---:B------:R-:W-:Y:S02]  /*17540*/  ISETP.GE.U32.AND P1, PT, R7.reuse, 0x2, PT ;  /* 0x000000020700780c */ /* 0x040fe40003f26070 */
[----:B--2---:R-:W-:Y:S02]  /*17550*/  SEL R14, R14, RZ, P0 ;  /* 0x000000ff0e0e7207 */ /* 0x004fe40000000000 */
[----:B------:R-:W-:-:S03]  /*17560*/  ISETP.GE.U32.AND P0, PT, R7, 0x4, PT ;  /* 0x000000040700780c */ /* 0x000fc60003f06070 */
[----:B------:R-:W-:-:S05]  /*17570*/  IMAD.IADD R13, R17, 0x1, R14 ;  /* 0x00000001110d7824 */ /* 0x000fca00078e020e */
[----:B------:R-:W2:Y:S02]  /*17580*/  SHFL.UP PT, R14, R13, 0x2, RZ ;  /* 0x044000000d0e7989 */ /* 0x000ea400000e00ff */
[----:B--2---:R-:W-:Y:S02]  /*17590*/  SEL R14, R14, RZ, P1 ;  /* 0x000000ff0e0e7207 */ /* 0x004fe40000800000 */
        /* <DEDUP_REMOVED lines=12> */
[----:B------:R0:W2:Y:S02]  /*17660*/  SHFL.IDX PT, R14, R2, 0x1f, 0x1f ;  /* 0x03e01f00020e7f89 */ /* 0x0000a400000e0000 */
.L_x_3961:
[----:B------:R-:W-:Y:S02]  /*17670*/  ULDC UR4, c[0x0][0xc10] ;  /* 0x0003040000047ab9 */ /* 0x000fe40000000800 */
[----:B------:R-:W-:-:S04]  /*17680*/  IMAD.U32 R5, RZ, RZ, UR4 ;  /* 0x00000004ff057e24 */ /* 0x000fc8000f8e00ff */
[----:B--2---:R-:W-:-:S04]  /*17690*/  IMAD R3, R14, R5, RZ ;  /* 0x000000050e037224 */ /* 0x004fc800078e02ff */
[----:B------:R-:W-:-:S05]  /*176a0*/  IMAD.IADD R16, R3, 0x1, R16 ;  /* 0x0000000103107824 */ /* 0x000fca00078e0210 */
[----:B------:R-:W-:-:S13]  /*176b0*/  ISETP.GT.AND P0, PT, R16, R4, PT ;  /* 0x000000041000720c */ /* 0x000fda0003f04270 */
[----:B------:R-:W-:Y:S05]  /*176c0*/  @!P0 BRA `(.L_x_3845) ;  /* 0xfffffffc00508947 */ /* 0x000fea000383ffff */
.L_x_3840:
        /* <DEDUP_REMOVED lines=8> */
.L_x_3965:
[----:B------:R-:W-:Y:S01]  /*17750*/  ISETP.NE.AND P0, PT, R3, RZ, PT ;  /* 0x000000ff0300720c */ /* 0x000fe20003f05270 */
[----:B------:R-:W-:-:S12]  /*17760*/  IMAD.MOV.U32 R7, RZ, RZ, RZ ;  /* 0x000000ffff077224 */ /* 0x000fd800078e00ff */
[----:B------:R-:W-:Y:S05]  /*17770*/  @!P0 BRA `(.L_x_3847) ;  /* 0x0000000000108947 */ /* 0x000fea0003800000 */
[----:B------:R-:W-:Y:S01]  /*17780*/  UMOV UR4, 0xffffffff ;  /* 0xffffffff00047882 */ /* 0x000fe20000000000 */
[----:B------:R-:W-:Y:S02]  /*17790*/  VIADD R12, R6, 0xffffffff ;  /* 0xffffffff060c7836 */ /* 0x000fe40000000000 */
[----:B------:R-:W-:Y:S05]  /*177a0*/  BRA.DIV UR4, `(.L_x_3848) ;  /* 0x0000002604e47947 */ /* 0x000fea000b800000 */
[----:B------:R4:W0:Y:S02]  /*177b0*/  SHFL.IDX PT, R7, R2, R12, 0x1f ;  /* 0x00001f0c02077589 */ /* 0x00082400000e0000 */
.L_x_3847:
[----:B0---4-:R-:W0:Y:S01]  /*177c0*/  LDC.64 R2, c[0x0][0xc68] ;  /* 0x00031a00ff027b82 */ /* 0x011e220000000a00 */
[----:B------:R-:W-:-:S05]  /*177d0*/  IADD3 R19, R6, R19, RZ ;  /* 0x0000001306137210 */ /* 0x000fca0007ffe0ff */
[----:B0-----:R-:W-:-:S05]  /*177e0*/  IMAD.WIDE R2, R19, 0x4, R2 ;  /* 0x0000000413027825 */ /* 0x001fca00078e0202 */
[----:B------:R-:W2:Y:S01]  /*177f0*/  LDG.E R9, desc[UR40][R2.64] ;  /* 0x0000002802097981 */ /* 0x000ea2000c1e1900 */
[----:B------:R-:W-:-:S04]  /*17800*/  IMAD R16, R7, R5, R16 ;  /* 0x0000000507107224 */ /* 0x000fc800078e0210 */
[----:B------:R-:W-:Y:S02]  /*17810*/  IMAD.IADD R7, R4, 0x1, -R16 ;  /* 0x0000000104077824 */ /* 0x000fe400078e0a10 */
[----:B--23--:R-:W-:-:S05]  /*17820*/  IMAD R6, R17, R9, RZ ;  /* 0x0000000911067224 */ /* 0x00cfca00078e02ff */
[----:B------:R-:W-:-:S04]  /*17830*/  IABS R8, R6 ;  /* 0x0000000600087213 */ /* 0x000fc80000000000 */
[----:B------:R-:W0:Y:S08]  /*17840*/  I2F.RP R11, R8 ;  /* 0x00000008000b7306 */ /* 0x000e300000209400 */
[----:B0-----:R-:W0:Y:S02]  /*17850*/  MUFU.RCP R11, R11 ;  /* 0x0000000b000b7308 */ /* 0x001e240000001000 */
[----:B0-----:R-:W-:-:S06]  /*17860*/  VIADD R12, R11, 0xffffffe ;  /* 0x0ffffffe0b0c7836 */ /* 0x001fcc0000000000 */
[----:B------:R-:W0:Y:S02]  /*17870*/  F2I.FTZ.U32.TRUNC.NTZ R3, R12 ;  /* 0x0000000c00037305 */ /* 0x000e24000021f000 */
[----:B0-----:R-:W-:-:S04]  /*17880*/  IMAD.MOV R2, RZ, RZ, -R3 ;  /* 0x000000ffff027224 */ /* 0x001fc800078e0a03 */
[----:B------:R-:W-:Y:S01]  /*17890*/  IMAD R10, R2, R8, RZ ;  /* 0x00000008020a7224 */ /* 0x000fe200078e02ff */
[----:B------:R-:W-:-:S05]  /*178a0*/  MOV R2, RZ ;  /* 0x000000ff00027202 */ /* 0x000fca0000000f00 */
[----:B------:R-:W-:Y:S01]  /*178b0*/  IMAD.HI.U32 R10, R3, R10, R2 ;  /* 0x0000000a030a7227 */ /* 0x000fe200078e0002 */
[----:B------:R-:W-:Y:S02]  /*178c0*/  IABS R3, R7 ;  /* 0x0000000700037213 */ /* 0x000fe40000000000 */
[----:B------:R-:W-:-:S03]  /*178d0*/  IABS R2, R6 ;  /* 0x0000000600027213 */ /* 0x000fc60000000000 */
[----:B------:R-:W-:-:S04]  /*178e0*/  IMAD.HI.U32 R10, R10, R3, RZ ;  /* 0x000000030a0a7227 */ /* 0x000fc800078e00ff */
[----:B------:R-:W-:-:S04]  /*178f0*/  IMAD.MOV R2, RZ, RZ, -R2 ;  /* 0x000000ffff027224 */ /* 0x000fc800078e0a02 */
[----:B------:R-:W-:-:S05]  /*17900*/  IMAD R3, R10, R2, R3 ;  /* 0x000000020a037224 */ /* 0x000fca00078e0203 */
[----:B------:R-:W-:-:S13]  /*17910*/  ISETP.GT.U32.AND P0, PT, R8, R3, PT ;  /* 0x000000030800720c */ /* 0x000fda0003f04070 */
[----:B------:R-:W-:Y:S01]  /*17920*/  @!P0 IADD3 R3, R3, -R8, RZ ;  /* 0x8000000803038210 */ /* 0x000fe20007ffe0ff */
        /* <DEDUP_REMOVED lines=13> */
[----:B------:R-:W-:-:S04]  /*17a00*/  VIADDMNMX R9, R8, R5, R9, PT ;  /* 0x0000000508097246 */ /* 0x000fc80003800109 */
[----:B------:R-:W-:-:S04]  /*17a10*/  IABS R5, R9 ;  /* 0x0000000900057213 */ /* 0x000fc80000000000 */
[----:B------:R-:W0:Y:S08]  /*17a20*/  I2F.RP R8, R5 ;  /* 0x0000000500087306 */ /* 0x000e300000209400 */
[----:B0-----:R-:W0:Y:S02]  /*17a30*/  MUFU.RCP R8, R8 ;  /* 0x0000000800087308 */ /* 0x001e240000001000 */
[----:B0-----:R-:W-:-:S06]  /*17a40*/  IADD3 R10, R8, 0xffffffe, RZ ;  /* 0x0ffffffe080a7810 */ /* 0x001fcc0007ffe0ff */
        /* <DEDUP_REMOVED lines=12> */
[----:B------:R-:W-:Y:S01]  /*17b10*/  @!P0 IMAD.IADD R8, R8, 0x1, -R5 ;  /* 0x0000000108088824 */ /* 0x000fe200078e0a05 */
[----:B------:R-:W-:-:S04]  /*17b20*/  @!P0 IADD3 R2, R2, 0x1, RZ ;  /* 0x0000000102028810 */ /* 0x000fc80007ffe0ff */
[----:B------:R-:W-:-:S13]  /*17b30*/  ISETP.GE.U32.AND P0, PT, R8, R5, PT ;  /* 0x000000050800720c */ /* 0x000fda0003f06070 */
[----:B------:R-:W-:Y:S01]  /*17b40*/  @P0 VIADD R2, R2, 0x1 ;  /* 0x0000000102020836 */ /* 0x000fe20000000000 */
[----:B------:R-:W-:Y:S02]  /*17b50*/  ISETP.GE.AND P0, PT, R3, RZ, PT ;  /* 0x000000ff0300720c */ /* 0x000fe40003f06270 */
[----:B------:R-:W-:-:S11]  /*17b60*/  IADD3 R3, R6, R4, RZ ;  /* 0x0000000406037210 */ /* 0x000fd60007ffe0ff */
        /* <DEDUP_REMOVED lines=8> */
.L_x_3841:
[----:B------:R-:W-:Y:S01]  /*17bf0*/  UMOV UR4, URZ ;  /* 0x0000003f00047c82 */ /* 0x000fe20008000000 */
[----:B------:R-:W-:Y:S01]  /*17c00*/  UMOV UR5, URZ ;  /* 0x0000003f00057c82 */ /* 0x000fe20008000000 */
[----:B------:R-:W-:Y:S01]  /*17c10*/  ULDC UR6, c[0x0][0xc14] ;  /* 0x0003050000067ab9 */ /* 0x000fe20000000800 */
[----:B------:R-:W-:Y:S01]  /*17c20*/  MOV R16, R4 ;  /* 0x0000000400107202 */ /* 0x000fe20000000f00 */
[----:B------:R-:W-:Y:S01]  /*17c30*/  IMAD.U32 R17, RZ, RZ, UR4 ;  /* 0x00000004ff117e24 */ /* 0x000fe2000f8e00ff */
[----:B------:R-:W-:Y:S01]  /*17c40*/  MOV R19, UR6 ;  /* 0x0000000600137c02 */ /* 0x000fe20008000f00 */
[----:B------:R-:W-:-:S07]  /*17c50*/  IMAD.U32 R18, RZ, RZ, UR5 ;  /* 0x00000005ff127e24 */ /* 0x000fce000f8e00ff */
.L_x_3849:
[----:B------:R-:W0:Y:S01]  /*17c60*/  S2R R2, SR_TID.X ;  /* 0x0000000000027919 */ /* 0x000e220000002100 */
        /* <DEDUP_REMOVED lines=11> */
.L_x_3766:
        /* <DEDUP_REMOVED lines=12> */
.L_x_3968:
[----:B------:R-:W-:Y:S05]  /*17de0*/  BSYNC B0 ;  /* 0x0000000000007941 */ /* 0x000fea0003800000 */
.L_x_3851:
[----:B------:R-:W-:-:S03]  /*17df0*/  UMOV UR4, 0xffffffff ;  /* 0xffffffff00047882 */ /* 0x000fc60000000000 */
[----:B------:R-:W-:Y:S05]  /*17e00*/  BRA.DIV UR4, `(.L_x_3853) ;  /* 0x0000002204887947 */ /* 0x000fea000b800000 */
[----:B------:R-:W2:Y:S02]  /*17e10*/  S2R R2, SR_TID.X ;  /* 0x0000000000027919 */ /* 0x000ea40000002100 */
[----:B--2---:R-:W-:-:S04]  /*17e20*/  SHF.R.U32.HI R2, RZ, 0x5, R2 ;  /* 0x00000005ff027819 */ /* 0x004fc80000011602 */
[----:B------:R-:W-:-:S05]  /*17e30*/  LOP3.LUT R2, R2, 0x3, RZ, 0xc0, !PT ;  /* 0x0000000302027812 */ /* 0x000fca00078ec0ff */
[----:B------:R2:W3:Y:S02]  /*17e40*/  SHFL.IDX PT, R14, R2, RZ, 0x1f ;  /* 0x00001fff020e7589 */ /* 0x0004e400000e0000 */
.L_x_3971:
[----:B---3--:R-:W-:-:S13]  /*17e50*/  ISETP.NE.AND P0, PT, R14, RZ, PT ;  /* 0x000000ff0e00720c */ /* 0x008fda0003f05270 */
[----:B------:R-:W-:Y:S05]  /*17e60*/  @P0 BRA `(.L_x_3612) ;  /* 0x0000000000940947 */ /* 0x000fea0003800000 */
[----:B------:R-:W-:-:S03]  /*17e70*/  UMOV UR4, 0xffffffff ;  /* 0xffffffff00047882 */ /* 0x000fc60000000000 */
[----:B------:R-:W-:Y:S05]  /*17e80*/  BRA.DIV UR4, `(.L_x_3854) ;  /* 0x00000022049c7947 */ /* 0x000fea000b800000 */
[----:B------:R-:W-:-:S13]  /*17e90*/  ELECT P6, URZ, PT ;  /* 0x00000000003f782f */ /* 0x000fda00038c0000 */
.L_x_3974:
[----:B------:R-:W-:Y:S05]  /*17ea0*/  @!P6 BRA `(.L_x_3612) ;  /* 0x000000000084e947 */ /* 0x000fea0003800000 */
[----:B--2---:R-:W2:Y:S02]  /*17eb0*/  LDL.LU R2, [R1+0x30] ;  /* 0x0000300001027983 */ /* 0x004ea40000300800 */
[----:B--2---:R-:W-:-:S04]  /*17ec0*/  LOP3.LUT R2, R2, 0x2, RZ, 0xfc, !PT ;  /* 0x0000000202027812 */ /* 0x004fc800078efcff */
[----:B------:R-:W-:-:S13]  /*17ed0*/  ISETP.NE.AND P2, PT, R2, 0x3, PT ;  /* 0x000000030200780c */ /* 0x000fda0003f45270 */
[----:B------:R-:W-:Y:S05]  /*17ee0*/  @!P2 BRA `(.L_x_3855) ;  /* 0x000000000004a947 */ /* 0x000fea0003800000 */
[----:B------:R-:W-:Y:S01]  /*17ef0*/  BPT.TRAP 0x1 ;  /* 0x000000040000795c */ /* 0x000fe20000300000 */
.L_x_3855:
[----:B-1----:R-:W2:Y:S04]  /*17f00*/  LDL R3, [R1] ;  /* 0x0000000001037983 */ /* 0x002ea80000100800 */
[----:B------:R-:W3:Y:S01]  /*17f10*/  LDL.LU R7, [R1+0x8] ;  /* 0x0000080001077983 */ /* 0x000ee20000300800 */
[----:B------:R-:W-:-:S05]  /*17f20*/  IADD3 R2, R0, 0x28c40, RZ ;  /* 0x00028c4000027810 */ /* 0x000fca0007ffe0ff */
[C---:B--2---:R-:W-:Y:S02]  /*17f30*/  IMAD R6, R3.reuse, 0x8, R2 ;  /* 0x0000000803067824 */ /* 0x044fe400078e0202 */
[----:B------:R-:W-:Y:S01]  /*17f40*/  VIADD R3, R3, 0x1 ;  /* 0x0000000103037836 */ /* 0x000fe20000000000 */
[----:B---3--:R-:W-:-:S04]  /*17f50*/  SHF.L.U32 R5, R7, 0x1f, RZ ;  /* 0x0000001f07057819 */ /* 0x008fc800000006ff */
[C---:B------:R-:W-:Y:S01]  /*17f60*/  ISETP.NE.AND P1, PT, R3.reuse, 0x2, PT ;  /* 0x000000020300780c */ /* 0x040fe20003f25270 */
[----:B------:R-:W1:Y:S03]  /*17f70*/  SYNCS.PHASECHK.TRANS64.TRYWAIT P0, [R6+URZ], R5 ;  /* 0x00000005060075a7 */ /* 0x000e66000800017f */
[----:B------:R-:W-:Y:S02]  /*17f80*/  SEL R4, RZ, 0x1, P1 ;  /* 0x00000001ff047807 */ /* 0x000fe40000800000 */
[----:B------:R-:W-:Y:S02]  /*17f90*/  SEL R3, R3, RZ, P1 ;  /* 0x000000ff03037207 */ /* 0x000fe40000800000 */
[----:B------:R-:W-:Y:S02]  /*17fa0*/  LOP3.LUT R4, R7, R4, RZ, 0x3c, !PT ;  /* 0x0000000407047212 */ /* 0x000fe400078e3cff */
[----:B------:R-:W-:-:S02]  /*17fb0*/  LEA R7, R3, R2, 0x3 ;  /* 0x0000000203077211 */ /* 0x000fc400078e18ff */
[----:B------:R-:W-:Y:S01]  /*17fc0*/  SHF.L.U32 R2, R4, 0x1f, RZ ;  /* 0x0000001f04027819 */ /* 0x000fe200000006ff */
[----:B-1----:R-:W-:Y:S06]  /*17fd0*/  @!P0 BRA `(.L_x_3856) ;  /* 0x0000002000688947 */ /* 0x002fec0003800000 */
.L_x_3975:
[----:B------:R-:W2:Y:S02]  /*17fe0*/  SYNCS.PHASECHK.TRANS64.TRYWAIT P0, [R7+URZ], R2 ;  /* 0x00000002070075a7 */ /* 0x000ea4000800017f */
[----:B--2---:R-:W-:Y:S05]  /*17ff0*/  @!P0 BRA `(.L_x_3857) ;  /* 0x0000002000748947 */ /* 0x004fea0003800000 */
.L_x_3976:
[----:B------:R-:W-:Y:S05]  /*18000*/  @!P2 BRA `(.L_x_3858) ;  /* 0x000000000004a947 */ /* 0x000fea0003800000 */
[----:B------:R-:W-:Y:S01]  /*18010*/  BPT.TRAP 0x1 ;  /* 0x000000040000795c */ /* 0x000fe20000300000 */
.L_x_3858:
[----:B------:R-:W3:Y:S01]  /*18020*/  LDL.LU R4, [R1] ;  /* 0x0000000001047983 */ /* 0x000ee20000300800 */
[----:B------:R-:W-:-:S04]  /*18030*/  VIADD R0, R0, 0x28c60 ;  /* 0x00028c6000007836 */ /* 0x000fc80000000000 */
[----:B---3--:R-:W-:-:S04]  /*18040*/  IMAD R4, R4, 0x8, R0 ;  /* 0x0000000804047824 */ /* 0x008fc800078e0200 */
[----:B------:R-:W3:Y:S02]  /*18050*/  SYNCS.PHASECHK.TRANS64.TRYWAIT P0, [R4+URZ], R5 ;  /* 0x00000005040075a7 */ /* 0x000ee4000800017f */
[----:B---3--:R-:W-:Y:S05]  /*18060*/  @!P0 BRA `(.L_x_3859) ;  /* 0x00000020006c8947 */ /* 0x008fea0003800000 */
.L_x_3977:
[----:B------:R-:W-:-:S07]  /*18070*/  LEA R3, R3, R0, 0x3 ;  /* 0x0000000003037211 */ /* 0x000fce00078e18ff */
.L_x_3860:
[----:B----4-:R4:W0:Y:S02]  /*18080*/  SYNCS.PHASECHK.TRANS64.TRYWAIT P0, [R3+URZ], R2 ;  /* 0x00000002030075a7 */ /* 0x010824000800017f */
[----:B0-----:R-:W-:Y:S05]  /*18090*/  @!P0 NANOSLEEP.SYNCS 0x989680 ;  /* 0x009896800000895d */ /* 0x001fea0003900000 */
[----:B------:R-:W0:Y:S02]  /*180a0*/  @!P0 SYNCS.PHASECHK.TRANS64 P0, [R3+URZ], R2 ;  /* 0x00000002030085a7 */ /* 0x000e24000800007f */
[----:B0-----:R-:W-:Y:S05]  /*180b0*/  @!P0 BRA `(.L_x_3860) ;  /* 0xfffffffc00f08947 */ /* 0x001fea000383ffff */
.L_x_3612:
[----:B------:R-:W-:Y:S05]  /*180c0*/  BSYNC B8 ;  /* 0x0000000000087941 */ /* 0x000fea0003800000 */
.L_x_3609:
[----:B------:R-:W-:Y:S05]  /*180d0*/  EXIT ;  /* 0x000000000000794d */ /* 0x000fea0003800000 */
.L_x_3628:
[----:B0-----:R0:W1:Y:S02]  /*180e0*/  SYNCS.PHASECHK.TRANS64.TRYWAIT P5, [R70+URZ+0x28c90], R77 ;  /* 0x028c904d460075a7 */ /* 0x00106400080a017f */
[----:B-1----:R-:W-:Y:S05]  /*180f0*/  @!P5 NANOSLEEP.SYNCS 0x989680 ;  /* 0x009896800000d95d */ /* 0x002fea0003900000 */
[----:B------:R-:W1:Y:S02]  /*18100*/  @!P5 SYNCS.PHASECHK.TRANS64 P5, [R70+URZ+0x28c90], R77 ;  /* 0x028c904d4600d5a7 */ /* 0x000e6400080a007f */
[----:B-1----:R-:W-:Y:S05]  /*18110*/  @!P5 BRA `(.L_x_3628) ;  /* 0xfffffffc00f0d947 */ /* 0x002fea000383ffff */
[----:B------:R-:W-:Y:S05]  /*18120*/  BRA `(.L_x_3861) ;  /* 0xfffffea400487947 */ /* 0x000fea000383ffff */
.L_x_3638:
[----:B0-----:R0:W1:Y:S02]  /*18130*/  SYNCS.PHASECHK.TRANS64.TRYWAIT P5, [R70+URZ+0x28c90], R77 ;  /* 0x028c904d460075a7 */ /* 0x00106400080a017f */
[----:B-1----:R-:W-:Y:S05]  /*18140*/  @!P5 NANOSLEEP.SYNCS 0x989680 ;  /* 0x009896800000d95d */ /* 0x002fea0003900000 */
[----:B------:R-:W1:Y:S02]  /*18150*/  @!P5 SYNCS.PHASECHK.TRANS64 P5, [R70+URZ+0x28c90], R77 ;  /* 0x028c904d4600d5a7 */ /* 0x000e6400080a007f */
[----:B-1----:R-:W-:Y:S05]  /*18160*/  @!P5 BRA `(.L_x_3638) ;  /* 0xfffffffc00f0d947 */ /* 0x002fea000383ffff */
[----:B------:R-:W-:Y:S05]  /*18170*/  BRA `(.L_x_3862) ;  /* 0xfffffeac00987947 */ /* 0x000fea000383ffff */
.L_x_3643:
[----:B0-----:R0:W1:Y:S02]  /*18180*/  SYNCS.PHASECHK.TRANS64.TRYWAIT P5, [R70+URZ+0x28c90], R77 ;  /* 0x028c904d460075a7 */ /* 0x00106400080a017f */
[----:B-1----:R-:W-:Y:S05]  /*18190*/  @!P5 NANOSLEEP.SYNCS 0x989680 ;  /* 0x009896800000d95d */ /* 0x002fea0003900000 */
[----:B------:R-:W1:Y:S02]  /*181a0*/  @!P5 SYNCS.PHASECHK.TRANS64 P5, [R70+URZ+0x28c90], R77 ;  /* 0x028c904d4600d5a7 */ /* 0x000e6400080a007f */
[----:B-1----:R-:W-:Y:S05]  /*181b0*/  @!P5 BRA `(.L_x_3643) ;  /* 0xfffffffc00f0d947 */ /* 0x002fea000383ffff */
[----:B------:R-:W-:Y:S05]  /*181c0*/  BRA `(.L_x_3863) ;  /* 0xfffffeb400a47947 */ /* 0x000fea000383ffff */
.L_x_3647:
[----:B----4-:R4:W0:Y:S02]  /*181d0*/  SYNCS.PHASECHK.TRANS64.TRYWAIT P5, [R70+URZ+0x28cb0], R77 ;  /* 0x028cb04d460075a7 */ /* 0x01082400080a017f */
[----:B0-----:R-:W-:Y:S05]  /*181e0*/  @!P5 NANOSLEEP.SYNCS 0x989680 ;  /* 0x009896800000d95d */ /* 0x001fea0003900000 */
[----:B------:R-:W0:Y:S02]  /*181f0*/  @!P5 SYNCS.PHASECHK.TRANS64 P5, [R70+URZ+0x28cb0], R77 ;  /* 0x028cb04d4600d5a7 */ /* 0x000e2400080a007f */
[----:B0-----:R-:W-:Y:S05]  /*18200*/  @!P5 BRA `(.L_x_3647) ;  /* 0xfffffffc00f0d947 */ /* 0x001fea000383ffff */
[----:B------:R-:W-:Y:S05]  /*18210*/  BRA `(.L_x_3864) ;  /* 0xfffffeb800207947 */ /* 0x000fea000383ffff */
.L_x_3658:
[----:B0-----:R0:W1:Y:S02]  /*18220*/  SYNCS.PHASECHK.TRANS64.TRYWAIT P1, [R14+URZ+0x28c50], R3 ;  /* 0x028c50030e0075a7 */ /* 0x001064000802017f */
[----:B-1----:R-:W-:Y:S05]  /*18230*/  @!P1 NANOSLEEP.SYNCS 0x989680 ;  /* 0x009896800000995d */ /* 0x002fea0003900000 */
[----:B------:R-:W1:Y:S02]  /*18240*/  @!P1 SYNCS.PHASECHK.TRANS64 P1, [R14+URZ+0x28c50], R3 ;  /* 0x028c50030e0095a7 */ /* 0x000e64000802007f */
[----:B-1----:R-:W-:Y:S05]  /*18250*/  @!P1 BRA `(.L_x_3658) ;  /* 0xfffffffc00f09947 */ /* 0x002fea000383ffff */
[----:B------:R-:W-:Y:S05]  /*18260*/  BRA `(.L_x_3865) ;  /* 0xfffffec400447947 */ /* 0x000fea000383ffff */
.L_x_3665:
[----:B-1----:R1:W2:Y:S02]  /*18270*/  SYNCS.PHASECHK.TRANS64.TRYWAIT P2, [R0+URZ+0x28c50], R3 ;  /* 0x028c5003000075a7 */ /* 0x0022a4000804017f */
[----:B--2---:R-:W-:Y:S05]  /*18280*/  @!P2 NANOSLEEP.SYNCS 0x989680 ;  /* 0x009896800000a95d */ /* 0x004fea0003900000 */
[----:B------:R-:W2:Y:S02]  /*18290*/  @!P2 SYNCS.PHASECHK.TRANS64 P2, [R0+URZ+0x28c50], R3 ;  /* 0x028c50030000a5a7 */ /* 0x000ea4000804007f */
[----:B--2---:R-:W-:Y:S05]  /*182a0*/  @!P2 BRA `(.L_x_3665) ;  /* 0xfffffffc00f0a947 */ /* 0x004fea000383ffff */
[----:B------:R-:W-:Y:S05]  /*182b0*/  BRA `(.L_x_3664) ;  /* 0xfffffed0006c7947 */ /* 0x000fea000383ffff */
.L_x_3682:
[----:B------:R-:W-:Y:S01]  /*182c0*/  BSSY B1, `(.L_x_3866) ;  /* 0x0000008000017945 */ /* 0x000fe20003800000 */
[----:B------:R-:W-:Y:S01]  /*182d0*/  IMAD.MOV.U32 R13, RZ, RZ, R5 ;  /* 0x000000ffff0d7224 */ /* 0x000fe200078e0005 */
[----:B------:R-:W-:Y:S01]  /*182e0*/  MOV R11, 0x1c1f ;  /* 0x00001c1f000b7802 */ /* 0x000fe20000000f00 */
[----:B------:R-:W-:Y:S02]  /*182f0*/  IMAD.MOV.U32 R12, RZ, RZ, RZ ;  /* 0x000000ffff0c7224 */ /* 0x000fe400078e00ff */
[----:B------:R-:W-:-:S07]  /*18300*/  IMAD.MOV.U32 R15, RZ, RZ, -0x1 ;  /* 0xffffffffff0f7424 */ /* 0x000fce00078e00ff */
[----:B-----5:R-:W-:Y:S05]  /*18310*/  WARPSYNC.COLLECTIVE R15, `(.L_x_3867) ;  /* 0x000000000f087348 */ /* 0x020fea0003c00000 */
[----:B------:R0:W1:Y:S02]  /*18320*/  SHFL.IDX P6, R14, R13, R12, R11 ;  /* 0x0000000c0d0e7389 */ /* 0x00006400000c000b */
[----:B01---5:R-:W-:Y:S01]  /*18330*/  ENDCOLLECTIVE ;  /* 0x000000000000791b */ /* 0x023fe20003800000 */
.L_x_3867:
[----:B------:R-:W-:Y:S05]  /*18340*/  BSYNC B1 ;  /* 0x0000000000017941 */ /* 0x000fea0003800000 */
.L_x_3866:
[----:B------:R-:W-:Y:S05]  /*18350*/  BRA `(.L_x_3868) ;  /* 0xfffffee800b47947 */ /* 0x000fea000383ffff */
.L_x_3683:
[----:B------:R-:W-:Y:S01]  /*18360*/  BSSY B1, `(.L_x_3869) ;  /* 0x0000008000017945 */ /* 0x000fe20003800000 */
[----:B------:R-:W-:Y:S01]  /*18370*/  IMAD.MOV.U32 R13, RZ, RZ, R4 ;  /* 0x000000ffff0d7224 */ /* 0x000fe200078e0004 */
[----:B------:R-:W-:Y:S01]  /*18380*/  MOV R12, RZ ;  /* 0x000000ff000c7202 */ /* 0x000fe20000000f00 */
[----:B------:R-:W-:Y:S02]  /*18390*/  IMAD.MOV.U32 R11, RZ, RZ, 0x1c1f ;  /* 0x00001c1fff0b7424 */ /* 0x000fe400078e00ff */
[----:B------:R-:W-:-:S07]  /*183a0*/  IMAD.MOV.U32 R15, RZ, RZ, -0x1 ;  /* 0xffffffffff0f7424 */ /* 0x000fce00078e00ff */
[----:B-----5:R-:W-:Y:S05]  /*183b0*/  WARPSYNC.COLLECTIVE R15, `(.L_x_3870) ;  /* 0x000000000f087348 */ /* 0x020fea0003c00000 */
[----:B------:R0:W1:Y:S02]  /*183c0*/  SHFL.IDX P6, R14, R13, R12, R11 ;  /* 0x0000000c0d0e7389 */ /* 0x00006400000c000b */
[----:B01---5:R-:W-:Y:S01]  /*183d0*/  ENDCOLLECTIVE ;  /* 0x000000000000791b */ /* 0x023fe20003800000 */
.L_x_3870:
[----:B------:R-:W-:Y:S05]  /*183e0*/  BSYNC B1 ;  /* 0x0000000000017941 */ /* 0x000fea0003800000 */
.L_x_3869:
[----:B------:R-:W-:Y:S05]  /*183f0*/  BRA `(.L_x_3871) ;  /* 0xfffffee800947947 */ /* 0x000fea000383ffff */
.L_x_3684:
[----:B------:R-:W-:Y:S01]  /*18400*/  BSSY B1, `(.L_x_3872) ;  /* 0x0000008000017945 */ /* 0x000fe20003800000 */
[----:B------:R-:W-:Y:S01]  /*18410*/  MOV R13, R3 ;  /* 0x00000003000d7202 */ /* 0x000fe20000000f00 */
[----:B------:R-:W-:Y:S01]  /*18420*/  IMAD.MOV.U32 R12, RZ, RZ, RZ ;  /* 0x000000ffff0c7224 */ /* 0x000fe200078e00ff */
[----:B------:R-:W-:Y:S01]  /*18430*/  MOV R15, 0xffffffff ;  /* 0xffffffff000f7802 */ /* 0x000fe20000000f00 */
[----:B------:R-:W-:-:S07]  /*18440*/  IMAD.MOV.U32 R11, RZ, RZ, 0x1c1f ;  /* 0x00001c1fff0b7424 */ /* 0x000fce00078e00ff */
[----:B-----5:R-:W-:Y:S05]  /*18450*/  WARPSYNC.COLLECTIVE R15, `(.L_x_3873) ;  /* 0x000000000f087348 */ /* 0x020fea0003c00000 */
[----:B------:R0:W1:Y:S02]  /*18460*/  SHFL.IDX P6, R14, R13, R12, R11 ;  /* 0x0000000c0d0e7389 */ /* 0x00006400000c000b */
[----:B01---5:R-:W-:Y:S01]  /*18470*/  ENDCOLLECTIVE ;  /* 0x000000000000791b */ /* 0x023fe20003800000 */
.L_x_3873:
[----:B------:R-:W-:Y:S05]  /*18480*/  BSYNC B1 ;  /* 0x0000000000017941 */ /* 0x000fea0003800000 */
.L_x_3872:
[----:B------:R-:W-:Y:S05]  /*18490*/  BRA `(.L_x_3874) ;  /* 0xfffffee800747947 */ /* 0x000fea000383ffff */
.L_x_3685:
        /* <DEDUP_REMOVED lines=8> */
.L_x_3876:
[----:B------:R-:W-:Y:S05]  /*18520*/  BSYNC B1 ;  /* 0x0000000000017941 */ /* 0x000fea0003800000 */
.L_x_3875:
[----:B------:R-:W-:Y:S05]  /*18530*/  BRA `(.L_x_3877) ;  /* 0xfffffee800547947 */ /* 0x000fea000383ffff */
.L_x_3686:
[----:B------:R-:W-:Y:S01]  /*18540*/  BSSY B1, `(.L_x_3878) ;  /* 0x0000008000017945 */ /* 0x000fe20003800000 */
[----:B------:R-:W-:Y:S01]  /*18550*/  IMAD.MOV.U32 R13, RZ, RZ, R5 ;  /* 0x000000ffff0d7224 */ /* 0x000fe200078e0005 */
[----:B------:R-:W-:Y:S01]  /*18560*/  MOV R12, 0x1 ;  /* 0x00000001000c7802 */ /* 0x000fe20000000f00 */
[----:B------:R-:W-:Y:S02]  /*18570*/  IMAD.MOV.U32 R11, RZ, RZ, 0x1c1f ;  /* 0x00001c1fff0b7424 */ /* 0x000fe400078e00ff */
[----:B------:R-:W-:-:S07]  /*18580*/  IMAD.MOV.U32 R15, RZ, RZ, -0x1 ;  /* 0xffffffffff0f7424 */ /* 0x000fce00078e00ff */
[----:B-----5:R-:W-:Y:S05]  /*18590*/  WARPSYNC.COLLECTIVE R15, `(.L_x_3879) ;  /* 0x000000000f087348 */ /* 0x020fea0003c00000 */
[----:B------:R0:W1:Y:S02]  /*185a0*/  SHFL.IDX P6, R14, R13, R12, R11 ;  /* 0x0000000c0d0e7389 */ /* 0x00006400000c000b */
[----:B01---5:R-:W-:Y:S01]  /*185b0*/  ENDCOLLECTIVE ;  /* 0x000000000000791b */ /* 0x023fe20003800000 */
.L_x_3879:
[----:B------:R-:W-:Y:S05]  /*185c0*/  BSYNC B1 ;  /* 0x0000000000017941 */ /* 0x000fea0003800000 */
.L_x_3878:
[----:B------:R-:W-:Y:S05]  /*185d0*/  BRA `(.L_x_3880) ;  /* 0xfffffee800347947 */ /* 0x000fea000383ffff */
.L_x_3687:
[----:B------:R-:W-:Y:S01]  /*185e0*/  BSSY B1, `(.L_x_3881) ;  /* 0x0000008000017945 */ /* 0x000fe20003800000 */
[----:B------:R-:W-:Y:S01]  /*185f0*/  MOV R13, R4 ;  /* 0x00000004000d7202 */ /* 0x000fe20000000f00 */
[----:B------:R-:W-:Y:S01]  /*18600*/  IMAD.MOV.U32 R12, RZ, RZ, 0x1 ;  /* 0x00000001ff0c7424 */ /* 0x000fe200078e00ff */
[----:B------:R-:W-:Y:S01]  /*18610*/  MOV R15, 0xffffffff ;  /* 0xffffffff000f7802 */ /* 0x000fe20000000f00 */
[----:B------:R-:W-:-:S07]  /*18620*/  IMAD.MOV.U32 R11, RZ, RZ, 0x1c1f ;  /* 0x00001c1fff0b7424 */ /* 0x000fce00078e00ff */
[----:B-----5:R-:W-:Y:S05]  /*18630*/  WARPSYNC.COLLECTIVE R15, `(.L_x_3882) ;  /* 0x000000000f087348 */ /* 0x020fea0003c00000 */
[----:B------:R0:W1:Y:S02]  /*18640*/  SHFL.IDX P6, R14, R13, R12, R11 ;  /* 0x0000000c0d0e7389 */ /* 0x00006400000c000b */
[----:B01---5:R-:W-:Y:S01]  /*18650*/  ENDCOLLECTIVE ;  /* 0x000000000000791b */ /* 0x023fe20003800000 */
.L_x_3882:
[----:B------:R-:W-:Y:S05]  /*18660*/  BSYNC B1 ;  /* 0x0000000000017941 */ /* 0x000fea0003800000 */
.L_x_3881:
[----:B------:R-:W-:Y:S05]  /*18670*/  BRA `(.L_x_3883) ;  /* 0xfffffee800147947 */ /* 0x000fea000383ffff */
.L_x_3688:
        /* <DEDUP_REMOVED lines=8> */
.L_x_3885:
[----:B------:R-:W-:Y:S05]  /*18700*/  BSYNC B1 ;  /* 0x0000000000017941 */ /* 0x000fea0003800000 */
.L_x_3884:
[----:B------:R-:W-:Y:S05]  /*18710*/  BRA `(.L_x_3886) ;  /* 0xfffffee400f47947 */ /* 0x000fea000383ffff */
.L_x_3689:
        /* <DEDUP_REMOVED lines=8> */
.L_x_3888:
[----:B------:R-:W-:Y:S05]  /*187a0*/  BSYNC B1 ;  /* 0x0000000000017941 */ /* 0x000fea0003800000 */
.L_x_3887:
[----:B------:R-:W-:Y:S05]  /*187b0*/  BRA `(.L_x_3889) ;  /* 0xfffffee400d47947 */ /* 0x000fea000383ffff */
.L_x_3691:
[----:B0-----:R0:W1:Y:S02]  /*187c0*/  SYNCS.PHASECHK.TRANS64.TRYWAIT P2, [R2+URZ+0x28c00], R7 ;  /* 0x028c0007020075a7 */ /* 0x001064000804017f */
[----:B-1----:R-:W-:Y:S05]  /*187d0*/  @!P2 NANOSLEEP.SYNCS 0x989680 ;  /* 0x009896800000a95d */ /* 0x002fea0003900000 */
[----:B------:R-:W1:Y:S02]  /*187e0*/  @!P2 SYNCS.PHASECHK.TRANS64 P2, [R2+URZ+0x28c00], R7 ;  /* 0x028c00070200a5a7 */ /* 0x000e64000804007f */
[----:B-1----:R-:W-:Y:S05]  /*187f0*/  @!P2 BRA `(.L_x_3691) ;  /* 0xfffffffc00f0a947 */ /* 0x002fea000383ffff */
[----:B------:R-:W-:Y:S05]  /*18800*/  BRA `(.L_x_3890) ;  /* 0xfffffee8004c7947 */ /* 0x000fea000383ffff */
.L_x_3699:
        /* <DEDUP_REMOVED lines=8> */
.L_x_3892:
[----:B------:R-:W-:Y:S05]  /*18890*/  BSYNC B1 ;  /* 0x0000000000017941 */ /* 0x000fea0003800000 */
.L_x_3891:
[----:B------:R-:W-:Y:S05]  /*188a0*/  BRA `(.L_x_3893) ;  /* 0xfffffef800207947 */ /* 0x000fea000383ffff */
.L_x_3700:
        /* <DEDUP_REMOVED lines=8> */
.L_x_3895:
[----:B------:R-:W-:Y:S05]  /*18930*/  BSYNC B1 ;  /* 0x0000000000017941 */ /* 0x000fea0003800000 */
.L_x_3894:
[----:B------:R-:W-:Y:S05]  /*18940*/  BRA `(.L_x_3896) ;  /* 0xfffffef800007947 */ /* 0x000fea000383ffff */
.L_x_3701:
        /* <DEDUP_REMOVED lines=8> */
.L_x_3898:
[----:B------:R-:W-:Y:S05]  /*189d0*/  BSYNC B1 ;  /* 0x0000000000017941 */ /* 0x000fea0003800000 */
.L_x_3897:
[----:B------:R-:W-:Y:S05]  /*189e0*/  BRA `(.L_x_3899) ;  /* 0xfffffef400e07947 */ /* 0x000fea000383ffff */
.L_x_3702:
        /* <DEDUP_REMOVED lines=8> */
.L_x_3901:
[----:B------:R-:W-:Y:S05]  /*18a70*/  BSYNC B1 ;  /* 0x0000000000017941 */ /* 0x000fea0003800000 */
.L_x_3900:
[----:B------:R-:W-:Y:S05]  /*18a80*/  BRA `(.L_x_3902) ;  /* 0xfffffef400c07947 */ /* 0x000fea000383ffff */
.L_x_3703:
        /* <DEDUP_REMOVED lines=8> */
.L_x_3904:
[----:B------:R-:W-:Y:S05]  /*18b10*/  BSYNC B1 ;  /* 0x0000000000017941 */ /* 0x000fea0003800000 */
.L_x_3903:
[----:B------:R-:W-:Y:S05]  /*18b20*/  BRA `(.L_x_3905) ;  /* 0xfffffef400a07947 */ /* 0x000fea000383ffff */
.L_x_3704:
        /* <DEDUP_REMOVED lines=8> */
.L_x_3907:
[----:B------:R-:W-:Y:S05]  /*18bb0*/  BSYNC B1 ;  /* 0x0000000000017941 */ /* 0x000fea0003800000 */
.L_x_3906:
[----:B------:R-:W-:Y:S05]  /*18bc0*/  BRA `(.L_x_3908) ;  /* 0xfffffef400847947 */ /* 0x000fea000383ffff */
.L_x_3705:
        /* <DEDUP_REMOVED lines=8> */
.L_x_3910:
[----:B------:R-:W-:Y:S05]  /*18c50*/  BSYNC B1 ;  /* 0x0000000000017941 */ /* 0x000fea0003800000 */
.L_x_3909:
[----:B------:R-:W-:Y:S05]  /*18c60*/  BRA `(.L_x_3911) ;  /* 0xfffffef400687947 */ /* 0x000fea000383ffff */
.L_x_3706:
        /* <DEDUP_REMOVED lines=8> */
.L_x_3913:
[----:B------:R-:W-:Y:S05]  /*18cf0*/  BSYNC B1 ;  /* 0x0000000000017941 */ /* 0x000fea0003800000 */
.L_x_3912:
[----:B------:R-:W-:Y:S05]  /*18d00*/  BRA `(.L_x_3914) ;  /* 0xfffffef4004c7947 */ /* 0x000fea000383ffff */
.L_x_3708:
[----:B0-----:R0:W1:Y:S02]  /*18d10*/  SYNCS.PHASECHK.TRANS64.TRYWAIT P2, [R2+URZ+0x28c00], R3 ;  /* 0x028c0003020075a7 */ /* 0x001064000804017f */
[----:B-1----:R-:W-:Y:S05]  /*18d20*/  @!P2 NANOSLEEP.SYNCS 0x989680 ;  /* 0x009896800000a95d */ /* 0x002fea0003900000 */
[----:B------:R-:W1:Y:S02]  /*18d30*/  @!P2 SYNCS.PHASECHK.TRANS64 P2, [R2+URZ+0x28c00], R3 ;  /* 0x028c00030200a5a7 */ /* 0x000e64000804007f */
[----:B-1----:R-:W-:Y:S05]  /*18d40*/  @!P2 BRA `(.L_x_3708) ;  /* 0xfffffffc00f0a947 */ /* 0x002fea000383ffff */
[----:B------:R-:W-:Y:S05]  /*18d50*/  BRA `(.L_x_3915) ;  /* 0xfffffef400a87947 */ /* 0x000fea000383ffff */
.L_x_3714:
[----:B0-----:R0:W1:Y:S02]  /*18d60*/  SYNCS.PHASECHK.TRANS64.TRYWAIT P1, [R21+URZ+0x28c30], R58 ;  /* 0x028c303a150075a7 */ /* 0x001064000802017f */
[----:B-1----:R-:W-:Y:S05]  /*18d70*/  @!P1 NANOSLEEP.SYNCS 0x989680 ;  /* 0x009896800000995d */ /* 0x002fea0003900000 */
[----:B------:R-:W1:Y:S02]  /*18d80*/  @!P1 SYNCS.PHASECHK.TRANS64 P1, [R21+URZ+0x28c30], R58 ;  /* 0x028c303a150095a7 */ /* 0x000e64000802007f */
[----:B-1----:R-:W-:Y:S05]  /*18d90*/  @!P1 BRA `(.L_x_3714) ;  /* 0xfffffffc00f09947 */ /* 0x002fea000383ffff */
[----:B------:R-:W-:Y:S05]  /*18da0*/  BRA `(.L_x_3713) ;  /* 0xffffff0000f87947 */ /* 0x000fea000383ffff */
.L_x_3719:
[----:B--2---:R2:W4:Y:S02]  /*18db0*/  SYNCS.PHASECHK.TRANS64.TRYWAIT P2, [R21+URZ+0x28c50], R58 ;  /* 0x028c503a150075a7 */ /* 0x004524000804017f */
[----:B----4-:R-:W-:Y:S05]  /*18dc0*/  @!P2 NANOSLEEP.SYNCS 0x989680 ;  /* 0x009896800000a95d */ /* 0x010fea0003900000 */
[----:B------:R-:W4:Y:S02]  /*18dd0*/  @!P2 SYNCS.PHASECHK.TRANS64 P2, [R21+URZ+0x28c50], R58 ;  /* 0x028c503a1500a5a7 */ /* 0x000f24000804007f */
[----:B----4-:R-:W-:Y:S05]  /*18de0*/  @!P2 BRA `(.L_x_3719) ;  /* 0xfffffffc00f0a947 */ /* 0x010fea000383ffff */
[----:B------:R-:W-:Y:S05]  /*18df0*/  BRA `(.L_x_3718) ;  /* 0xffffff18009c7947 */ /* 0x000fea000383ffff */
.L_x_3726:
[----:B--2---:R2:W3:Y:S02]  /*18e00*/  SYNCS.PHASECHK.TRANS64.TRYWAIT P2, [R212+URZ+0x28c30], R213 ;  /* 0x028c30d5d40075a7 */ /* 0x0044e4000804017f */
[----:B---3--:R-:W-:Y:S05]  /*18e10*/  @!P2 NANOSLEEP.SYNCS 0x989680 ;  /* 0x009896800000a95d */ /* 0x008fea0003900000 */
[----:B------:R-:W3:Y:S02]  /*18e20*/  @!P2 SYNCS.PHASECHK.TRANS64 P2, [R212+URZ+0x28c30], R213 ;  /* 0x028c30d5d400a5a7 */ /* 0x000ee4000804007f */
[----:B---3--:R-:W-:Y:S05]  /*18e30*/  @!P2 BRA `(.L_x_3726) ;  /* 0xfffffffc00f0a947 */ /* 0x008fea000383ffff */
[----:B------:R-:W-:Y:S05]  /*18e40*/  BRA `(.L_x_3725) ;  /* 0xffffff1c00a47947 */ /* 0x000fea000383ffff */
.L_x_3731:
[----:B-1----:R1:W2:Y:S02]  /*18e50*/  SYNCS.PHASECHK.TRANS64.TRYWAIT P2, [R212+URZ+0x28c50], R213 ;  /* 0x028c50d5d40075a7 */ /* 0x0022a4000804017f */
[----:B--2---:R-:W-:Y:S05]  /*18e60*/  @!P2 NANOSLEEP.SYNCS 0x989680 ;  /* 0x009896800000a95d */ /* 0x004fea0003900000 */
[----:B------:R-:W2:Y:S02]  /*18e70*/  @!P2 SYNCS.PHASECHK.TRANS64 P2, [R212+URZ+0x28c50], R213 ;  /* 0x028c50d5d400a5a7 */ /* 0x000ea4000804007f */
[----:B--2---:R-:W-:Y:S05]  /*18e80*/  @!P2 BRA `(.L_x_3731) ;  /* 0xfffffffc00f0a947 */ /* 0x004fea000383ffff */
[----:B------:R-:W-:Y:S05]  /*18e90*/  BRA `(.L_x_3730) ;  /* 0xffffff3c002c7947 */ /* 0x000fea000383ffff */
.L_x_3739:
[----:B---3--:R3:W4:Y:S02]  /*18ea0*/  SYNCS.PHASECHK.TRANS64.TRYWAIT P2, [R184+URZ+0x28c30], R185 ;  /* 0x028c30b9b80075a7 */ /* 0x008724000804017f */
[----:B----4-:R-:W-:Y:S05]  /*18eb0*/  @!P2 NANOSLEEP.SYNCS 0x989680 ;  /* 0x009896800000a95d */ /* 0x010fea0003900000 */
[----:B------:R-:W4:Y:S02]  /*18ec0*/  @!P2 SYNCS.PHASECHK.TRANS64 P2, [R184+URZ+0x28c30], R185 ;  /* 0x028c30b9b800a5a7 */ /* 0x000f24000804007f */
[----:B----4-:R-:W-:Y:S05]  /*18ed0*/  @!P2 BRA `(.L_x_3739) ;  /* 0xfffffffc00f0a947 */ /* 0x010fea000383ffff */
[----:B------:R-:W-:Y:S05]  /*18ee0*/  BRA `(.L_x_3738) ;  /* 0xffffff4000407947 */ /* 0x000fea000383ffff */
.L_x_3744:
[----:B--2---:R2:W3:Y:S02]  /*18ef0*/  SYNCS.PHASECHK.TRANS64.TRYWAIT P2, [R184+URZ+0x28c50], R185 ;  /* 0x028c50b9b80075a7 */ /* 0x0044e4000804017f */
[----:B---3--:R-:W-:Y:S05]  /*18f00*/  @!P2 NANOSLEEP.SYNCS 0x989680 ;  /* 0x009896800000a95d */ /* 0x008fea0003900000 */
[----:B------:R-:W3:Y:S02]  /*18f10*/  @!P2 SYNCS.PHASECHK.TRANS64 P2, [R184+URZ+0x28c50], R185 ;  /* 0x028c50b9b800a5a7 */ /* 0x000ee4000804007f */
[----:B---3--:R-:W-:Y:S05]  /*18f20*/  @!P2 BRA `(.L_x_3744) ;  /* 0xfffffffc00f0a947 */ /* 0x008fea000383ffff */
[----:B------:R-:W-:Y:S05]  /*18f30*/  BRA `(.L_x_3743) ;  /* 0xffffff5800987947 */ /* 0x000fea000383ffff */
.L_x_3772:
        /* <DEDUP_REMOVED lines=11> */
.L_x_3917:
[----:B------:R-:W-:Y:S05]  /*18ff0*/  BSYNC B1 ;  /* 0x0000000000017941 */ /* 0x000fea0003800000 */
.L_x_3916:
[----:B------:R-:W-:Y:S05]  /*19000*/  BRA `(.L_x_3918) ;  /* 0xffffffa0009c7947 */ /* 0x000fea000383ffff */
.L_x_3773:
[----:B------:R-:W-:Y:S01]  /*19010*/  BSSY B1, `(.L_x_3919) ;  /* 0x0000006000017945 */ /* 0x000fe20003800000 */
[----:B------:R-:W-:-:S07]  /*19020*/  MOV R15, 0xffffffff ;  /* 0xffffffff000f7802 */ /* 0x000fce0000000f00 */
[----:B------:R-:W-:Y:S05]  /*19030*/  WARPSYNC.COLLECTIVE R15, `(.L_x_3920) ;  /* 0x000000000f0c7348 */ /* 0x000fea0003c00000 */
[----:B------:R-:W-:Y:S02]  /*19040*/  ELECT P6, UR62, PT ;  /* 0x00000000003e782f */ /* 0x000fe400038c0000 */
[----:B------:R-:W-:Y:S01]  /*19050*/  MOV R14, UR62 ;  /* 0x0000003e000e7c02 */ /* 0x000fe20008000f00 */
[----:B------:R-:W-:Y:S10]  /*19060*/  ENDCOLLECTIVE ;  /* 0x000000000000791b */ /* 0x000ff40003800000 */
.L_x_3920:
[----:B------:R-:W-:Y:S05]  /*19070*/  BSYNC B1 ;  /* 0x0000000000017941 */ /* 0x000fea0003800000 */
.L_x_3919:
[----:B------:R-:W-:Y:S05]  /*19080*/  BRA `(.L_x_3921) ;  /* 0xffffffa000887947 */ /* 0x000fea000383ffff */
.L_x_3775:
[----:B0-----:R0:W1:Y:S02]  /*19090*/  SYNCS.PHASECHK.TRANS64.TRYWAIT P0, [R9+URZ+0x28c20], R5 ;  /* 0x028c2005090075a7 */ /* 0x001064000800017f */
[----:B-1----:R-:W-:Y:S05]  /*190a0*/  @!P0 NANOSLEEP.SYNCS 0x989680 ;  /* 0x009896800000895d */ /* 0x002fea0003900000 */
[----:B------:R-:W1:Y:S02]  /*190b0*/  @!P0 SYNCS.PHASECHK.TRANS64 P0, [R9+URZ+0x28c20], R5 ;  /* 0x028c2005090085a7 */ /* 0x000e64000800007f */
[----:B-1----:R-:W-:Y:S05]  /*190c0*/  @!P0 BRA `(.L_x_3775) ;  /* 0xfffffffc00f08947 */ /* 0x002fea000383ffff */
[----:B------:R-:W-:Y:S05]  /*190d0*/  BRA `(.L_x_3922) ;  /* 0xffffffa000a47947 */ /* 0x000fea000383ffff */
.L_x_3778:
[----:B0-----:R0:W1:Y:S02]  /*190e0*/  SYNCS.PHASECHK.TRANS64.TRYWAIT P0, [R5+URZ+0x28ca0], R7 ;  /* 0x028ca007050075a7 */ /* 0x001064000800017f */
[----:B-1----:R-:W-:Y:S05]  /*190f0*/  @!P0 NANOSLEEP.SYNCS 0x989680 ;  /* 0x009896800000895d */ /* 0x002fea0003900000 */
[----:B------:R-:W1:Y:S02]  /*19100*/  @!P0 SYNCS.PHASECHK.TRANS64 P0, [R5+URZ+0x28ca0], R7 ;  /* 0x028ca007050085a7 */ /* 0x000e64000800007f */
[----:B-1----:R-:W-:Y:S05]  /*19110*/  @!P0 BRA `(.L_x_3778) ;  /* 0xfffffffc00f08947 */ /* 0x002fea000383ffff */
[----:B------:R-:W-:Y:S05]  /*19120*/  BRA `(.L_x_3923) ;  /* 0xffffffa000b47947 */ /* 0x000fea000383ffff */
.L_x_3780:
[----:B-1----:R1:W2:Y:S02]  /*19130*/  SYNCS.PHASECHK.TRANS64.TRYWAIT P0, [R5+URZ+0x28cc0], R7 ;  /* 0x028cc007050075a7 */ /* 0x0022a4000800017f */
[----:B--2---:R-:W-:Y:S05]  /*19140*/  @!P0 NANOSLEEP.SYNCS 0x989680 ;  /* 0x009896800000895d */ /* 0x004fea0003900000 */
[----:B------:R-:W2:Y:S02]  /*19150*/  @!P0 SYNCS.PHASECHK.TRANS64 P0, [R5+URZ+0x28cc0], R7 ;  /* 0x028cc007050085a7 */ /* 0x000ea4000800007f */
[----:B--2---:R-:W-:Y:S05]  /*19160*/  @!P0 BRA `(.L_x_3780) ;  /* 0xfffffffc00f08947 */ /* 0x004fea000383ffff */
[----:B------:R-:W-:Y:S05]  /*19170*/  BRA `(.L_x_3924) ;  /* 0xffffffa400187947 */ /* 0x000fea000383ffff */
.L_x_3784:
[----:B0-----:R0:W1:Y:S02]  /*19180*/  SYNCS.PHASECHK.TRANS64.TRYWAIT P0, [R6+URZ+0x28ca0], R7 ;  /* 0x028ca007060075a7 */ /* 0x001064000800017f */
[----:B-1----:R-:W-:Y:S05]  /*19190*/  @!P0 NANOSLEEP.SYNCS 0x989680 ;  /* 0x009896800000895d */ /* 0x002fea0003900000 */
[----:B------:R-:W1:Y:S02]  /*191a0*/  @!P0 SYNCS.PHASECHK.TRANS64 P0, [R6+URZ+0x28ca0], R7 ;  /* 0x028ca007060085a7 */ /* 0x000e64000800007f */
[----:B-1----:R-:W-:Y:S05]  /*191b0*/  @!P0 BRA `(.L_x_3784) ;  /* 0xfffffffc00f08947 */ /* 0x002fea000383ffff */
[----:B------:R-:W-:Y:S05]  /*191c0*/  BRA `(.L_x_3925) ;  /* 0xffffffa800587947 */ /* 0x000fea000383ffff */
.L_x_3786:
[----:B-1----:R1:W2:Y:S02]  /*191d0*/  SYNCS.PHASECHK.TRANS64.TRYWAIT P1, [R6+URZ+0x28cc0], R7 ;  /* 0x028cc007060075a7 */ /* 0x0022a4000802017f */
[----:B--2---:R-:W-:Y:S05]  /*191e0*/  @!P1 NANOSLEEP.SYNCS 0x989680 ;  /* 0x009896800000995d */ /* 0x004fea0003900000 */
[----:B------:R-:W2:Y:S02]  /*191f0*/  @!P1 SYNCS.PHASECHK.TRANS64 P1, [R6+URZ+0x28cc0], R7 ;  /* 0x028cc007060095a7 */ /* 0x000ea4000802007f */
[----:B--2---:R-:W-:Y:S05]  /*19200*/  @!P1 BRA `(.L_x_3786) ;  /* 0xfffffffc00f09947 */ /* 0x004fea000383ffff */
[----:B------:R-:W-:Y:S05]  /*19210*/  BRA `(.L_x_3926) ;  /* 0xffffffa800b47947 */ /* 0x000fea000383ffff */
.L_x_3796:
        /* <DEDUP_REMOVED lines=11> */
.L_x_3928:
[----:B------:R-:W-:Y:S05]  /*192d0*/  BSYNC B0 ;  /* 0x0000000000007941 */ /* 0x000fea0003800000 */
.L_x_3927:
[----:B------:R-:W-:Y:S05]  /*192e0*/  BRA `(.L_x_3929) ;  /* 0xffffffb400b87947 */ /* 0x000fea000383ffff */
.L_x_3797:
[----:B------:R-:W-:Y:S01]  /*192f0*/  BSSY B0, `(.L_x_3930) ;  /* 0x0000006000007945 */ /* 0x000fe20003800000 */
[----:B------:R-:W-:-:S07]  /*19300*/  IMAD.MOV.U32 R15, RZ, RZ, -0x1 ;  /* 0xffffffffff0f7424 */ /* 0x000fce00078e00ff */
[----:B------:R-:W-:Y:S05]  /*19310*/  WARPSYNC.COLLECTIVE R15, `(.L_x_3931) ;  /* 0x000000000f0c7348 */ /* 0x000fea0003c00000 */
[----:B------:R-:W-:Y:S02]  /*19320*/  ELECT P6, UR62, PT ;  /* 0x00000000003e782f */ /* 0x000fe400038c0000 */
[----:B------:R-:W-:Y:S01]  /*19330*/  MOV R14, UR62 ;  /* 0x0000003e000e7c02 */ /* 0x000fe20008000f00 */
[----:B------:R-:W-:Y:S10]  /*19340*/  ENDCOLLECTIVE ;  /* 0x000000000000791b */ /* 0x000ff40003800000 */
.L_x_3931:
[----:B------:R-:W-:Y:S05]  /*19350*/  BSYNC B0 ;  /* 0x0000000000007941 */ /* 0x000fea0003800000 */
.L_x_3930:
[----:B------:R-:W-:Y:S05]  /*19360*/  BRA `(.L_x_3932) ;  /* 0xffffffb400a87947 */ /* 0x000fea000383ffff */
.L_x_3800:
[----:B0-----:R0:W1:Y:S02]  /*19370*/  SYNCS.PHASECHK.TRANS64.TRYWAIT P0, [R5+URZ+0x28c40], R7 ;  /* 0x028c4007050075a7 */ /* 0x001064000800017f */
[----:B-1----:R-:W-:Y:S05]  /*19380*/  @!P0 NANOSLEEP.SYNCS 0x989680 ;  /* 0x009896800000895d */ /* 0x002fea0003900000 */
[----:B------:R-:W1:Y:S02]  /*19390*/  @!P0 SYNCS.PHASECHK.TRANS64 P0, [R5+URZ+0x28c40], R7 ;  /* 0x028c4007050085a7 */ /* 0x000e64000800007f */
[----:B-1----:R-:W-:Y:S05]  /*193a0*/  @!P0 BRA `(.L_x_3800) ;  /* 0xfffffffc00f08947 */ /* 0x002fea000383ffff */
[----:B------:R-:W-:Y:S05]  /*193b0*/  BRA `(.L_x_3933) ;  /* 0xffffffb800107947 */ /* 0x000fea000383ffff */
.L_x_3803:
        /* <DEDUP_REMOVED lines=8> */
.L_x_3806:
[----:B0-----:R0:W1:Y:S02]  /*19440*/  SYNCS.PHASECHK.TRANS64.TRYWAIT P0, [R2+URZ+0x28c60], R5 ;  /* 0x028c6005020075a7 */ /* 0x001064000800017f */
[----:B-1----:R-:W-:Y:S05]  /*19450*/  @!P0 NANOSLEEP.SYNCS 0x989680 ;  /* 0x009896800000895d */ /* 0x002fea0003900000 */
[----:B------:R-:W1:Y:S02]  /*19460*/  @!P0 SYNCS.PHASECHK.TRANS64 P0, [R2+URZ+0x28c60], R5 ;  /* 0x028c6005020085a7 */ /* 0x000e64000800007f */
[----:B-1----:R-:W-:Y:S05]  /*19470*/  @!P0 BRA `(.L_x_3806) ;  /* 0xfffffffc00f08947 */ /* 0x002fea000383ffff */
[----:B------:R-:W-:Y:S05]  /*19480*/  BRA `(.L_x_3935) ;  /* 0xffffffbc00087947 */ /* 0x000fea000383ffff */
.L_x_3815:
[----:B--2---:R2:W3:Y:S02]  /*19490*/  SYNCS.PHASECHK.TRANS64.TRYWAIT P0, [R3+URZ+0x28c40], R5 ;  /* 0x028c4005030075a7 */ /* 0x0044e4000800017f */
[----:B---3--:R-:W-:Y:S05]  /*194a0*/  @!P0 NANOSLEEP.SYNCS 0x989680 ;  /* 0x009896800000895d */ /* 0x008fea0003900000 */
[----:B------:R-:W3:Y:S02]  /*194b0*/  @!P0 SYNCS.PHASECHK.TRANS64 P0, [R3+URZ+0x28c40], R5 ;  /* 0x028c4005030085a7 */ /* 0x000ee4000800007f */
[----:B---3--:R-:W-:Y:S05]  /*194c0*/  @!P0 BRA `(.L_x_3815) ;  /* 0xfffffffc00f08947 */ /* 0x008fea000383ffff */
[----:B------:R-:W-:Y:S05]  /*194d0*/  BRA `(.L_x_3936) ;  /* 0xffffffc000cc7947 */ /* 0x000fea000383ffff */
.L_x_3817:
[----:B0-----:R0:W3:Y:S02]  /*194e0*/  SYNCS.PHASECHK.TRANS64.TRYWAIT P0, [R3+URZ+0x28c60], R5 ;  /* 0x028c6005030075a7 */ /* 0x0010e4000800017f */
[----:B---3--:R-:W-:Y:S05]  /*194f0*/  @!P0 NANOSLEEP.SYNCS 0x989680 ;  /* 0x009896800000895d */ /* 0x008fea0003900000 */
[----:B------:R-:W3:Y:S02]  /*19500*/  @!P0 SYNCS.PHASECHK.TRANS64 P0, [R3+URZ+0x28c60], R5 ;  /* 0x028c6005030085a7 */ /* 0x000ee4000800007f */
[----:B---3--:R-:W-:Y:S05]  /*19510*/  @!P0 BRA `(.L_x_3817) ;  /* 0xfffffffc00f08947 */ /* 0x008fea000383ffff */
[----:B------:R-:W-:Y:S05]  /*19520*/  BRA `(.L_x_3937) ;  /* 0xffffffc4003c7947 */ /* 0x000fea000383ffff */
.L_x_3822:
[----:B--2---:R2:W3:Y:S02]  /*19530*/  SYNCS.PHASECHK.TRANS64.TRYWAIT P0, [R2+URZ+0x28c40], R3 ;  /* 0x028c4003020075a7 */ /* 0x0044e4000800017f */
[----:B---3--:R-:W-:Y:S05]  /*19540*/  @!P0 NANOSLEEP.SYNCS 0x989680 ;  /* 0x009896800000895d */ /* 0x008fea0003900000 */
[----:B------:R-:W3:Y:S02]  /*19550*/  @!P0 SYNCS.PHASECHK.TRANS64 P0, [R2+URZ+0x28c40], R3 ;  /* 0x028c4003020085a7 */ /* 0x000ee4000800007f */
[----:B---3--:R-:W-:Y:S05]  /*19560*/  @!P0 BRA `(.L_x_3822) ;  /* 0xfffffffc00f08947 */ /* 0x008fea000383ffff */
[----:B------:R-:W-:Y:S05]  /*19570*/  BRA `(.L_x_3938) ;  /* 0xffffffc800d47947 */ /* 0x000fea000383ffff */
.L_x_3824:
[----:B0-----:R0:W3:Y:S02]  /*19580*/  SYNCS.PHASECHK.TRANS64.TRYWAIT P1, [R2+URZ+0x28c60], R3 ;  /* 0x028c6003020075a7 */ /* 0x0010e4000802017f */
[----:B---3--:R-:W-:Y:S05]  /*19590*/  @!P1 NANOSLEEP.SYNCS 0x989680 ;  /* 0x009896800000995d */ /* 0x008fea0003900000 */
[----:B------:R-:W3:Y:S02]  /*195a0*/  @!P1 SYNCS.PHASECHK.TRANS64 P1, [R2+URZ+0x28c60], R3 ;  /* 0x028c6003020095a7 */ /* 0x000ee4000802007f */
[----:B---3--:R-:W-:Y:S05]  /*195b0*/  @!P1 BRA `(.L_x_3824) ;  /* 0xfffffffc00f09947 */ /* 0x008fea000383ffff */
[----:B------:R-:W-:Y:S05]  /*195c0*/  BRA `(.L_x_3939) ;  /* 0xffffffcc00407947 */ /* 0x000fea000383ffff */
.L_x_3829:
[----:B---3--:R3:W4:Y:S02]  /*195d0*/  SYNCS.PHASECHK.TRANS64.TRYWAIT P0, [R2+URZ+0x28c40], R3 ;  /* 0x028c4003020075a7 */ /* 0x008724000800017f */
[----:B----4-:R-:W-:Y:S05]  /*195e0*/  @!P0 NANOSLEEP.SYNCS 0x989680 ;  /* 0x009896800000895d */ /* 0x010fea0003900000 */
[----:B------:R-:W4:Y:S02]  /*195f0*/  @!P0 SYNCS.PHASECHK.TRANS64 P0, [R2+URZ+0x28c40], R3 ;  /* 0x028c4003020085a7 */ /* 0x000f24000800007f */
[----:B----4-:R-:W-:Y:S05]  /*19600*/  @!P0 BRA `(.L_x_3829) ;  /* 0xfffffffc00f08947 */ /* 0x010fea000383ffff */
[----:B------:R-:W-:Y:S05]  /*19610*/  BRA `(.L_x_3940) ;  /* 0xffffffd000bc7947 */ /* 0x000fea000383ffff */
.L_x_3831:
[----:B0-----:R0:W2:Y:S02]  /*19620*/  SYNCS.PHASECHK.TRANS64.TRYWAIT P1, [R2+URZ+0x28c60], R3 ;  /* 0x028c6003020075a7 */ /* 0x0010a4000802017f */
[----:B--2---:R-:W-:Y:S05]  /*19630*/  @!P1 NANOSLEEP.SYNCS 0x989680 ;  /* 0x009896800000995d */ /* 0x004fea0003900000 */
[----:B------:R-:W2:Y:S02]  /*19640*/  @!P1 SYNCS.PHASECHK.TRANS64 P1, [R2+URZ+0x28c60], R3 ;  /* 0x028c6003020095a7 */ /* 0x000ea4000802007f */
[----:B--2---:R-:W-:Y:S05]  /*19650*/  @!P1 BRA `(.L_x_3831) ;  /* 0xfffffffc00f09947 */ /* 0x004fea000383ffff */
[----:B------:R-:W-:Y:S05]  /*19660*/  BRA `(.L_x_3941) ;  /* 0xffffffd4002c7947 */ /* 0x000fea000383ffff */
.L_x_3836:
[----:B------:R-:W-:Y:S01]  /*19670*/  BSSY B0, `(.L_x_3942) ;  /* 0x0000008000007945 */ /* 0x000fe20003800000 */
[----:B------:R-:W-:Y:S01]  /*19680*/  MOV R13, R16 ;  /* 0x00000010000d7202 */ /* 0x000fe20000000f00 */
[----:B------:R-:W-:Y:S01]  /*19690*/  IMAD.MOV.U32 R12, RZ, RZ, RZ ;  /* 0x000000ffff0c7224 */ /* 0x000fe200078e00ff */
[----:B------:R-:W-:Y:S01]  /*196a0*/  MOV R15, 0xffffffff ;  /* 0xffffffff000f7802 */ /* 0x000fe20000000f00 */
[----:B------:R-:W-:-:S07]  /*196b0*/  IMAD.MOV.U32 R11, RZ, RZ, 0x1f ;  /* 0x0000001fff0b7424 */ /* 0x000fce00078e00ff */
[----:B01----:R-:W-:Y:S05]  /*196c0*/  WARPSYNC.COLLECTIVE R15, `(.L_x_3943) ;  /* 0x000000000f087348 */ /* 0x003fea0003c00000 */
[----:B------:R2:W3:Y:S02]  /*196d0*/  SHFL.IDX P6, R14, R13, R12, R11 ;  /* 0x0000000c0d0e7389 */ /* 0x0004e400000c000b */
[----:B0123--:R-:W-:Y:S01]  /*196e0*/  ENDCOLLECTIVE ;  /* 0x000000000000791b */ /* 0x00ffe20003800000 */
.L_x_3943:
[----:B------:R-:W-:Y:S05]  /*196f0*/  BSYNC B0 ;  /* 0x0000000000007941 */ /* 0x000fea0003800000 */
.L_x_3942:
        /* <DEDUP_REMOVED lines=8> */
.L_x_3944:
[----:B------:R-:W-:Y:S01]  /*19780*/  MOV R16, R14 ;  /* 0x0000000e00107202 */ /* 0x000fe20000000f00 */
[----:B------:R-:W-:Y:S06]  /*19790*/  BRA `(.L_x_3945) ;  /* 0xffffffd8006c7947 */ /* 0x000fec000383ffff */
.L_x_3839:
        /* <DEDUP_REMOVED lines=8> */
.L_x_3947:
[----:B------:R-:W-:Y:S05]  /*19820*/  BSYNC B0 ;  /* 0x0000000000007941 */ /* 0x000fea0003800000 */
.L_x_3946:
[C---:B------:R-:W-:Y:S01]  /*19830*/  ISETP.NE.AND P0, PT, R7.reuse, RZ, PT ;  /* 0x000000ff0700720c */ /* 0x040fe20003f05270 */
        /* <DEDUP_REMOVED lines=9> */
.L_x_3948:
        /* <DEDUP_REMOVED lines=8> */
.L_x_3949:
        /* <DEDUP_REMOVED lines=8> */
.L_x_3950:
        /* <DEDUP_REMOVED lines=8> */
.L_x_3951:
        /* <DEDUP_REMOVED lines=8> */
.L_x_3952:
[----:B------:R-:W-:Y:S05]  /*19ad0*/  BRA `(.L_x_3953) ;  /* 0xffffffd800307947 */ /* 0x000fea000383ffff */
.L_x_3844:
[----:B------:R-:W-:Y:S01]  /*19ae0*/  BSSY B0, `(.L_x_3954) ;  /* 0x0000008000007945 */ /* 0x000fe20003800000 */
[----:B-----5:R-:W-:Y:S01]  /*19af0*/  IMAD.MOV.U32 R13, RZ, RZ, R17 ;  /* 0x000000ffff0d7224 */ /* 0x020fe200078e0011 */
[----:B------:R-:W-:Y:S01]  /*19b00*/  MOV R11, RZ ;  /* 0x000000ff000b7202 */ /* 0x000fe20000000f00 */
[----:B------:R-:W-:Y:S02]  /*19b10*/  IMAD.MOV.U32 R12, RZ, RZ, 0x1 ;  /* 0x00000001ff0c7424 */ /* 0x000fe400078e00ff */
[----:B------:R-:W-:-:S07]  /*19b20*/  IMAD.MOV.U32 R15, RZ, RZ, -0x1 ;  /* 0xffffffffff0f7424 */ /* 0x000fce00078e00ff */
[----:B01----:R-:W-:Y:S05]  /*19b30*/  WARPSYNC.COLLECTIVE R15, `(.L_x_3955) ;  /* 0x000000000f087348 */ /* 0x003fea0003c00000 */
[----:B------:R2:W3:Y:S02]  /*19b40*/  SHFL.UP P6, R14, R13, R12, R11 ;  /* 0x0400000c0d0e7389 */ /* 0x0004e400000c000b */
[----:B0123--:R-:W-:Y:S01]  /*19b50*/  ENDCOLLECTIVE ;  /* 0x000000000000791b */ /* 0x00ffe20003800000 */
.L_x_3955:
[----:B------:R-:W-:Y:S05]  /*19b60*/  BSYNC B0 ;  /* 0x0000000000007941 */ /* 0x000fea0003800000 */
.L_x_3954:
        /* <DEDUP_REMOVED lines=10> */
.L_x_3956:
        /* <DEDUP_REMOVED lines=8> */
.L_x_3957:
        /* <DEDUP_REMOVED lines=8> */
.L_x_3958:
        /* <DEDUP_REMOVED lines=8> */
.L_x_3959:
        /* <DEDUP_REMOVED lines=8> */
.L_x_3960:
[----:B------:R-:W-:Y:S05]  /*19e10*/  BRA `(.L_x_3961) ;  /* 0xffffffd800147947 */ /* 0x000fea000383ffff */
.L_x_3846:
[----:B------:R-:W-:Y:S01]  /*19e20*/  BSSY B0, `(.L_x_3962) ;  /* 0x0000006000007945 */ /* 0x000fe20003800000 */
[----:B------:R-:W-:Y:S01]  /*19e30*/  PLOP3.LUT P6, PT, P6, PT, PT, 0x8, 0x0 ;  /* 0x000000000000781c */ /* 0x000fe200037ce170 */
[----:B------:R-:W-:-:S12]  /*19e40*/  IMAD.MOV.U32 R15, RZ, RZ, -0x1 ;  /* 0xffffffffff0f7424 */ /* 0x000fd800078e00ff */
[----:B01----:R-:W-:Y:S05]  /*19e50*/  WARPSYNC.COLLECTIVE R15, `(.L_x_3963) ;  /* 0x000000000f087348 */ /* 0x003fea0003c00000 */
[----:B------:R-:W-:Y:S01]  /*19e60*/  VOTE.ANY R14, PT, P6 ;  /* 0x00000000000e7806 */ /* 0x000fe200030e0100 */
[----:B01----:R-:W-:Y:S06]  /*19e70*/  ENDCOLLECTIVE ;  /* 0x000000000000791b */ /* 0x003fec0003800000 */
.L_x_3963:
[----:B------:R-:W-:Y:S05]  /*19e80*/  BSYNC B0 ;  /* 0x0000000000007941 */ /* 0x000fea0003800000 */
.L_x_3962:
        /* <DEDUP_REMOVED lines=9> */
.L_x_3964:
[----:B------:R-:W-:Y:S01]  /*19f20*/  IMAD.MOV.U32 R17, RZ, RZ, R14 ;  /* 0x000000ffff117224 */ /* 0x000fe200078e000e */
[----:B------:R-:W-:Y:S06]  /*19f30*/  BRA `(.L_x_3965) ;  /* 0xffffffd800047947 */ /* 0x000fec000383ffff */
.L_x_3848:
[----:B------:R-:W-:Y:S01]  /*19f40*/  BSSY B0, `(.L_x_3966) ;  /* 0x0000007000007945 */ /* 0x000fe20003800000 */
[----:B------:R-:W-:Y:S01]  /*19f50*/  IMAD.MOV.U32 R13, RZ, RZ, R2 ;  /* 0x000000ffff0d7224 */ /* 0x000fe200078e0002 */
[----:B------:R-:W-:Y:S01]  /*19f60*/  MOV R11, 0x1f ;  /* 0x0000001f000b7802 */ /* 0x000fe20000000f00 */
[----:B------:R-:W-:-:S07]  /*19f70*/  IMAD.MOV.U32 R15, RZ, RZ, -0x1 ;  /* 0xffffffffff0f7424 */ /* 0x000fce00078e00ff */
[----:B0123--:R-:W-:Y:S05]  /*19f80*/  WARPSYNC.COLLECTIVE R15, `(.L_x_3967) ;  /* 0x000000000f087348 */ /* 0x00ffea0003c00000 */
[----:B------:R4:W0:Y:S02]  /*19f90*/  SHFL.IDX P6, R14, R13, R12, R11 ;  /* 0x0000000c0d0e7389 */ /* 0x00082400000c000b */
[----:B01234-:R-:W-:Y:S01]  /*19fa0*/  ENDCOLLECTIVE ;  /* 0x000000000000791b */ /* 0x01ffe20003800000 */
.L_x_3967:
[----:B------:R-:W-:Y:S05]  /*19fb0*/  BSYNC B0 ;  /* 0x0000000000007941 */ /* 0x000fea0003800000 */
.L_x_3966:
[----:B------:R-:W-:Y:S01]  /*19fc0*/  IMAD.MOV.U32 R7, RZ, RZ, R14 ;  /* 0x000000ffff077224 */ /* 0x000fe200078e000e */
[----:B------:R-:W-:Y:S06]  /*19fd0*/  BRA `(.L_x_3847) ;  /* 0xffffffd400f87947 */ /* 0x000fec000383ffff */
.L_x_3852:
[----:B-1----:R1:W2:Y:S02]  /*19fe0*/  SYNCS.PHASECHK.TRANS64.TRYWAIT P0, [R0+URZ+0x28c20], R3 ;  /* 0x028c2003000075a7 */ /* 0x0022a4000800017f */
[----:B--2---:R-:W-:Y:S05]  /*19ff0*/  @!P0 NANOSLEEP.SYNCS 0x989680 ;  /* 0x009896800000895d */ /* 0x004fea0003900000 */
[----:B------:R-:W2:Y:S02]  /*1a000*/  @!P0 SYNCS.PHASECHK.TRANS64 P0, [R0+URZ+0x28c20], R3 ;  /* 0x028c2003000085a7 */ /* 0x000ea4000800007f */
[----:B--2---:R-:W-:Y:S05]  /*1a010*/  @!P0 BRA `(.L_x_3852) ;  /* 0xfffffffc00f08947 */ /* 0x004fea000383ffff */
[----:B------:R-:W-:Y:S05]  /*1a020*/  BRA `(.L_x_3968) ;  /* 0xffffffdc006c7947 */ /* 0x000fea000383ffff */
.L_x_3853:
        /* <DEDUP_REMOVED lines=11> */
.L_x_3970:
[----:B------:R-:W-:Y:S05]  /*1a0e0*/  BSYNC B0 ;  /* 0x0000000000007941 */ /* 0x000fea0003800000 */
.L_x_3969:
[----:B------:R-:W-:Y:S05]  /*1a0f0*/  BRA `(.L_x_3971) ;  /* 0xffffffdc00547947 */ /* 0x000fea000383ffff */
.L_x_3854:
[----:B------:R-:W-:Y:S01]  /*1a100*/  BSSY B0, `(.L_x_3972) ;  /* 0x0000006000007945 */ /* 0x000fe20003800000 */
[----:B------:R-:W-:-:S07]  /*1a110*/  IMAD.MOV.U32 R15, RZ, RZ, -0x1 ;  /* 0xffffffffff0f7424 */ /* 0x000fce00078e00ff */
[----:B012---:R-:W-:Y:S05]  /*1a120*/  WARPSYNC.COLLECTIVE R15, `(.L_x_3973) ;  /* 0x000000000f0c7348 */ /* 0x007fea0003c00000 */
[----:B------:R-:W-:Y:S02]  /*1a130*/  ELECT P6, UR62, PT ;  /* 0x00000000003e782f */ /* 0x000fe400038c0000 */
[----:B------:R-:W-:Y:S01]  /*1a140*/  MOV R14, UR62 ;  /* 0x0000003e000e7c02 */ /* 0x000fe20008000f00 */
[----:B012---:R-:W-:Y:S10]  /*1a150*/  ENDCOLLECTIVE ;  /* 0x000000000000791b */ /* 0x007ff40003800000 */
.L_x_3973:
[----:B------:R-:W-:Y:S05]  /*1a160*/  BSYNC B0 ;  /* 0x0000000000007941 */ /* 0x000fea0003800000 */
.L_x_3972:
[----:B------:R-:W-:Y:S05]  /*1a170*/  BRA `(.L_x_3974) ;  /* 0xffffffdc00487947 */ /* 0x000fea000383ffff */
.L_x_3856:
[----:B-1----:R1:W2:Y:S02]  /*1a180*/  SYNCS.PHASECHK.TRANS64.TRYWAIT P0, [R6+URZ], R5 ;  /* 0x00000005060075a7 */ /* 0x0022a4000800017f */
[----:B--2---:R-:W-:Y:S05]  /*1a190*/  @!P0 NANOSLEEP.SYNCS 0x989680 ;  /* 0x009896800000895d */ /* 0x004fea0003900000 */
[----:B------:R-:W2:Y:S02]  /*1a1a0*/  @!P0 SYNCS.PHASECHK.TRANS64 P0, [R6+URZ], R5 ;  /* 0x00000005060085a7 */ /* 0x000ea4000800007f */
[----:B--2---:R-:W-:Y:S05]  /*1a1b0*/  @!P0 BRA `(.L_x_3856) ;  /* 0xfffffffc00f08947 */ /* 0x004fea000383ffff */
[----:B------:R-:W-:Y:S05]  /*1a1c0*/  BRA `(.L_x_3975) ;  /* 0xffffffdc00847947 */ /* 0x000fea000383ffff */
.L_x_3857:
[----:B--2---:R2:W3:Y:S02]  /*1a1d0*/  SYNCS.PHASECHK.TRANS64.TRYWAIT P0, [R7+URZ], R2 ;  /* 0x00000002070075a7 */ /* 0x0044e4000800017f */
[----:B---3--:R-:W-:Y:S05]  /*1a1e0*/  @!P0 NANOSLEEP.SYNCS 0x989680 ;  /* 0x009896800000895d */ /* 0x008fea0003900000 */
[----:B------:R-:W3:Y:S02]  /*1a1f0*/  @!P0 SYNCS.PHASECHK.TRANS64 P0, [R7+URZ], R2 ;  /* 0x00000002070085a7 */ /* 0x000ee4000800007f */
[----:B---3--:R-:W-:Y:S05]  /*1a200*/  @!P0 BRA `(.L_x_3857) ;  /* 0xfffffffc00f08947 */ /* 0x008fea000383ffff */
[----:B------:R-:W-:Y:S05]  /*1a210*/  BRA `(.L_x_3976) ;  /* 0xffffffdc00787947 */ /* 0x000fea000383ffff */
.L_x_3859:
[----:B---3--:R3:W4:Y:S02]  /*1a220*/  SYNCS.PHASECHK.TRANS64.TRYWAIT P0, [R4+URZ], R5 ;  /* 0x00000005040075a7 */ /* 0x008724000800017f */
[----:B----4-:R-:W-:Y:S05]  /*1a230*/  @!P0 NANOSLEEP.SYNCS 0x989680 ;  /* 0x009896800000895d */ /* 0x010fea0003900000 */
[----:B------:R-:W4:Y:S02]  /*1a240*/  @!P0 SYNCS.PHASECHK.TRANS64 P0, [R4+URZ], R5 ;  /* 0x00000005040085a7 */ /* 0x000f24000800007f */
[----:B----4-:R-:W-:Y:S05]  /*1a250*/  @!P0 BRA `(.L_x_3859) ;  /* 0xfffffffc00f08947 */ /* 0x010fea000383ffff */
[----:B------:R-:W-:Y:S05]  /*1a260*/  BRA `(.L_x_3977) ;  /* 0xffffffdc00807947 */ /* 0x000fea000383ffff */
.L_x_3978:
        /* <DEDUP_REMOVED lines=9> */
.L_x_4564:


//--------------------- .text._ZN7cutlass13device_kernelIN5flash11enable_sm90INS1_16FlashAttnFwdSm90INS1_25CollectiveMainloopFwdSm90ILi2EN4cute5tupleIJNS5_1CILi1EEES8_S8_EEENS6_IJNS7_ILi64EEESA_SA_EEELi512ENS_6half_tEfNS_4arch4Sm90ELb1ELb0ELb1ELb1ELb0ELb0ELb1ELb0ELb0ELb0ELb0ELb0EEENS1_21CollectiveEpilogueFwdINS6_IJSA_NS7_ILi512EEESA_EEES9_SC_SE_Li256ELb1ELb0ELb0ELb0EEENS1_36VarlenDynamicPersistentTileSchedulerILi64ELi64ELi256ELi32ELb0ELb0ELb1ELb1ELb1ELb1EEEEEEEEEvNT_6ParamsE --------------------------
	.section	.text._ZN7cutlass13device_kernelIN5flash11enable_sm90INS1_16FlashAttnFwdSm90INS1_25CollectiveMainloopFwdSm90ILi2EN4cute5tupleIJNS5_1CILi1EEES8_S8_EEENS6_IJNS7_ILi64EEESA_SA_EEELi512ENS_6half_tEfNS_4arch4Sm90ELb1ELb0ELb1ELb1ELb0ELb0ELb1ELb0ELb0ELb0ELb0ELb0EEENS1_21CollectiveEpilogueFwdINS6_IJSA_NS7_ILi512EEESA_EEES9_SC_SE_Li256ELb1ELb0ELb0ELb0EEENS1_36VarlenDynamicPersistentTileSchedulerILi64ELi64ELi256ELi32ELb0ELb0ELb1ELb1ELb1ELb1EEEEEEEEEvNT_6ParamsE,"ax",@progbits
	.align	128
.text._ZN7cutlass13device_kernelIN5flash11enable_sm90INS1_16FlashAttnFwdSm90INS1_25CollectiveMainloopFwdSm90ILi2EN4cute5tupleIJNS5_1CILi1EEES8_S8_EEENS6_IJNS7_ILi64EEESA_SA_EEELi512ENS_6half_tEfNS_4arch4Sm90ELb1ELb0ELb1ELb1ELb0ELb0ELb1ELb0ELb0ELb0ELb0ELb0EEENS1_21CollectiveEpilogueFwdINS6_IJSA_NS7_ILi512EEESA_EEES9_SC_SE_Li256ELb1ELb0ELb0ELb0EEENS1_36VarlenDynamicPersistentTileSchedulerILi64ELi64ELi256ELi32ELb0ELb0ELb1ELb1ELb1ELb1EEEEEEEEEvNT_6ParamsE:
        .type           _ZN7cutlass13device_kernelIN5flash11enable_sm90INS1_16FlashAttnFwdSm90INS1_25CollectiveMainloopFwdSm90ILi2EN4cute5tupleIJNS5_1CILi1EEES8_S8_EEENS6_IJNS7_ILi64EEESA_SA_EEELi512ENS_6half_tEfNS_4arch4Sm90ELb1ELb0ELb1ELb1ELb0ELb0ELb1ELb0ELb0ELb0ELb0ELb0EEENS1_21CollectiveEpilogueFwdINS6_IJSA_NS7_ILi512EEESA_EEES9_SC_SE_Li256ELb1ELb0ELb0ELb0EEENS1_36VarlenDynamicPersistentTileSchedulerILi64ELi64ELi256ELi32ELb0ELb0ELb1ELb1ELb1ELb1EEEEEEEEEvNT_6ParamsE,@function
        .size           _ZN7cutlass13device_kernelIN5flash11enable_sm90INS1_16FlashAttnFwdSm90INS1_25CollectiveMainloopFwdSm90ILi2EN4cute5tupleIJNS5_1CILi1EEES8_S8_EEENS6_IJNS7_ILi64EEESA_SA_EEELi512ENS_6half_tEfNS_4arch4Sm90ELb1ELb0ELb1ELb1ELb0ELb0ELb1ELb0ELb0ELb0ELb0ELb0EEENS1_21CollectiveEpilogueFwdINS6_IJSA_NS7_ILi512EEESA_EEES9_SC_SE_Li256ELb1ELb0ELb0ELb0EEENS1_36VarlenDynamicPersistentTileSchedulerILi64ELi64ELi256ELi32ELb0ELb0ELb1ELb1ELb1ELb1EEEEEEEEEvNT_6ParamsE,(.L_x_4565 - _ZN7cutlass13device_kernelIN5flash11enable_sm90INS1_16FlashAttnFwdSm90INS1_25CollectiveMainloopFwdSm90ILi2EN4cute5tupleIJNS5_1CILi1EEES8_S8_EEENS6_IJNS7_ILi64EEESA_SA_EEELi512ENS_6half_tEfNS_4arch4Sm90ELb1ELb0ELb1ELb1ELb0ELb0ELb1ELb0ELb0ELb0ELb0ELb0EEENS1_21CollectiveEpilogueFwdINS6_IJSA_NS7_ILi512EEESA_EEES9_SC_SE_Li256ELb1ELb0ELb0ELb0EEENS1_36VarlenDynamicPersistentTileSchedulerILi64ELi64ELi256ELi32ELb0ELb0ELb1ELb1ELb1ELb1EEEEEEEEEvNT_6ParamsE)
        .other          _ZN7cutlass13device_kernelIN5flash11enable_sm90INS1_16FlashAttnFwdSm90INS1_25CollectiveMainloopFwdSm90ILi2EN4cute5tupleIJNS5_1CILi1EEES8_S8_EEENS6_IJNS7_ILi64EEESA_SA_EEELi512ENS_6half_tEfNS_4arch4Sm90ELb1ELb0ELb1ELb1ELb0ELb0ELb1ELb0ELb0ELb0ELb0ELb0EEENS1_21CollectiveEpilogueFwdINS6_IJSA_NS7_ILi512EEESA_EEES9_SC_SE_Li256ELb1ELb0ELb0ELb0EEENS1_36VarlenDynamicPersistentTileSchedulerILi64ELi64ELi256ELi32ELb0ELb0ELb1ELb1ELb1ELb1EEEEEEEEEvNT_6ParamsE,@"STO_CUDA_ENTRY STV_DEFAULT"
_ZN7cutlass13device_kernelIN5flash11enable_sm90INS1_16FlashAttnFwdSm90INS1_25CollectiveMainloopFwdSm90ILi2EN4cute5tupleIJNS5_1CILi1EEES8_S8_EEENS6_IJNS7_ILi64EEESA_SA_EEELi512ENS_6half_tEfNS_4arch4Sm90ELb1ELb0ELb1ELb1ELb0ELb0ELb1ELb0ELb0ELb0ELb0ELb0EEENS1_21CollectiveEpilogueFwdINS6_IJSA_NS7_ILi512EEESA_EEES9_SC_SE_Li256ELb1ELb0ELb0ELb0EEENS1_36VarlenDynamicPersistentTileSchedulerILi64ELi64ELi256ELi32ELb0ELb0ELb1ELb1ELb1ELb1EEEEEEEEEvNT_6ParamsE:
        /* <DEDUP_REMOVED lines=24> */
.L_x_3980:
[----:B------:R-:W-:Y:S05]  /*0180*/  BSYNC B0 ;  /* 0x0000000000007941 */ /* 0x000fea0003800000 */
.L_x_3979:
        /* <DEDUP_REMOVED lines=21> */
[----:B0-----:R0:W1:Y:S01]  /*02e0*/  @UP1 SYNCS.EXCH.64 URZ, [UR8+0x38800], UR4 ;  /* 0x03880004083f15b2 */ /* 0x0010620008000100 */
[----:B------:R0:W2:Y:S04]  /*02f0*/  @UP2 SYNCS.EXCH.64 URZ, [UR8+0x38810], UR4 ;  /* 0x03881004083f25b2 */ /* 0x0000a80008000100 */
        /* <DEDUP_REMOVED lines=16> */
.L_x_3981:
        /* <DEDUP_REMOVED lines=22> */
.L_x_3982:
        /* <DEDUP_REMOVED lines=18> */
.L_x_3983:
        /* <DEDUP_REMOVED lines=22> */
.L_x_3984:
        /* <DEDUP_REMOVED lines=22> */
.L_x_3985:
[----:B0-----:R-:W-:Y:S01]  /*0940*/  UMOV UR4, 0x1 ;  /* 0x0000000100047882 */ /* 0x001fe20000000000 */
[----:B------:R-:W-:Y:S01]  /*0950*/  PLOP3.LUT P0, PT, PT, PT, UP0, 0x80, 0x0 ;  /* 0x000000000000781c */ /* 0x000fe20003f0f008 */
[----:B------:R-:W-:Y:S01]  /*0960*/  USEL UR4, UR4, 0x2, !UP0 ;  /* 0x0000000204047887 */ /* 0x000fe2000c000000 */
[----:B------:R-:W-:-:S05]  /*0970*/  NOP ;  /* 0x0000000000007918 */ /* 0x000fca0000000000 */
[----:B------:R-:W-:-:S05]  /*0980*/  IMAD.U32 R2, RZ, RZ, UR4 ;  /* 0x00000004ff027e24 */ /* 0x000fca000f8e00ff */
[----:B------:R0:W-:Y:S01]  /*0990*/  STL [R1+0x2c], R2 ;  /* 0x00002c0201007387 */ /* 0x0001e20000100800 */
[----:B-123--:R-:W-:Y:S06]  /*09a0*/  BAR.SYNC.DEFER_BLOCKING 0x0 ;  /* 0x0000000000007b1d */ /* 0x00efec0000010000 */
[----:B------:R-:W-:Y:S05]  /*09b0*/  @!P0 BRA `(.L_x_3986) ;  /* 0x000000f000dc8947 */ /* 0x000fea0003800000 */
.L_x_3987:
[----:B------:R-:W-:-:S08]  /*09c0*/  NOP ;  /* 0x0000000000007918 */ /* 0x000fd00000000000 */
[----:B------:R-:W1:Y:S02]  /*09d0*/  USETMAXREG.TRY_ALLOC.CTAPOOL UP0, 0xf0 ;  /* 0x000000f0000079c8 */ /* 0x000e640008000600 */
[----:B-1----:R-:W-:-:S13]  /*09e0*/  PLOP3.LUT P0, PT, PT, PT, UP0, 0x80, 0x0 ;  /* 0x000000000000781c */ /* 0x002fda0003f0f008 */
[----:B------:R-:W-:Y:S05]  /*09f0*/  @!P0 BRA `(.L_x_3987) ;  /* 0xfffffffc00f08947 */ /* 0x000fea000383ffff */
[----:B0-----:R-:W0:Y:S01]  /*0a00*/  S2R R2, SR_TID.X ;  /* 0x0000000000027919 */ /* 0x001e220000002100 */
[----:B------:R-:W1:Y:S01]  /*0a10*/  S2UR UR5, SR_CgaCtaId ;  /* 0x00000000000579c3 */ /* 0x000e620000008800 */
[----:B------:R-:W-:Y:S02]  /*0a20*/  UMOV UR4, 0x400 ;  /* 0x0000040000047882 */ /* 0x000fe40000000000 */
[----:B-1----:R-:W-:-:S06]  /*0a30*/  ULEA UR4, UR5, UR4, 0x18 ;  /* 0x0000000405047291 */ /* 0x002fcc000f8ec03f */
[----:B------:R-:W-:Y:S01]  /*0a40*/  IMAD.U32 R17, RZ, RZ, UR4 ;  /* 0x00000004ff117e24 */ /* 0x000fe2000f8e00ff */
[----:B0-----:R-:W-:Y:S01]  /*0a50*/  LOP3.LUT R0, R2, 0xffffff80, RZ, 0xc0, !PT ;  /* 0xffffff8002007812 */ /* 0x001fe200078ec0ff */
[----:B------:R-:W-:-:S03]  /*0a60*/  ULDC UR4, c[0x0][0xd14] ;  /* 0x0003450000047ab9 */ /* 0x000fc60000000800 */
[----:B------:R-:W-:-:S13]  /*0a70*/  ISETP.NE.AND P0, PT, R0, 0x80, PT ;  /* 0x000000800000780c */ /* 0x000fda0003f05270 */
[----:B------:R-:W-:Y:S06]  /*0a80*/  @!P0 BAR.ARV 0x8, 0xa0 ;  /* 0x0202800000008b1d */ /* 0x000fec0000002000 */
[----:B------:R-:W-:-:S13]  /*0a90*/  ISETP.GE.U32.AND P0, PT, R2, 0x100, PT ;  /* 0x000001000200780c */ /* 0x000fda0003f06070 */
[----:B------:R-:W-:Y:S08]  /*0aa0*/  @P0 BAR.ARV 0xf, 0x100 ;  /* 0x03c4000000000b1d */ /* 0x000ff00000002000 */
[----:B------:R-:W-:Y:S06]  /*0ab0*/  BAR.SYNC.DEFER_BLOCKING 0x5, 0x120 ;  /* 0x0144800000007b1d */ /* 0x000fec0000010000 */
[----:B------:R-:W0:Y:S02]  /*0ac0*/  LDS.128 R184, [R17+0x388d0] ;  /* 0x0388d00011b87984 */ /* 0x000e240000000c00 */
[----:B------:R-:W-:Y:S06]  /*0ad0*/  BAR.ARV 0x4, 0x120 ;  /* 0x0104800000007b1d */ /* 0x000fec0000002000 */
[----:B0-----:R-:W-:-:S13]  /*0ae0*/  ISETP.GE.AND P0, PT, R187, UR4, PT ;  /* 0x00000004bb007c0c */ /* 0x001fda000bf06270 */
[----:B------:R-:W-:Y:S05]  /*0af0*/  @P0 EXIT ;  /* 0x000000000000094d */ /* 0x000fea0003800000 */
[----:B------:R-:W2:Y:S01]  /*0b00*/  LDL R3, [R1+0x2c] ;  /* 0x00002c0001037983 */ /* 0x000ea20000100800 */
[----:B------:R-:W-:Y:S01]  /*0b10*/  VIADD R198, R2, 0xffffff80 ;  /* 0xffffff8002c67836 */ /* 0x000fe20000000000 */
[----:B------:R-:W-:Y:S01]  /*0b20*/  MOV R191, 0x40 ;  /* 0x0000004000bf7802 */ /* 0x000fe20000000f00 */
[----:B------:R-:W-:Y:S01]  /*0b30*/  IMAD.MOV.U32 R16, RZ, RZ, RZ ;  /* 0x000000ffff107224 */ /* 0x000fe200078e00ff */
[----:B------:R-:W-:Y:S01]  /*0b40*/  R2UR UR5, R186 ;  /* 0x00000000ba0572ca */ /* 0x000fe200000e0000 */
[----:B------:R-:W-:Y:S01]  /*0b50*/  UMOV UR36, URZ ;  /* 0x0000003f00247c82 */ /* 0x000fe20008000000 */
[----:B--2---:R-:W-:Y:S02]  /*0b60*/  R2UR UR4, R3 ;  /* 0x00000000030472ca */ /* 0x004fe400000e0000 */
[----:B------:R-:W-:-:S04]  /*0b70*/  SHF.R.S32.HI R3, RZ, 0x1f, R198 ;  /* 0x0000001fff037819 */ /* 0x000fc800000114c6 */
[CC--:B------:R-:W-:Y:S02]  /*0b80*/  LEA.HI R0, R3.reuse, R198.reuse, RZ, 0x4 ;  /* 0x000000c603007211 */ /* 0x0c0fe400078f20ff */
[----:B------:R-:W-:Y:S02]  /*0b90*/  LEA.HI R4, R3, R198, RZ, 0x5 ;  /* 0x000000c603047211 */ /* 0x000fe400078f28ff */
[----:B------:R-:W-:Y:S02]  /*0ba0*/  SHF.R.S32.HI R11, RZ, 0x4, R0 ;  /* 0x00000004ff0b7819 */ /* 0x000fe40000011400 */
[C---:B------:R-:W-:Y:S01]  /*0bb0*/  LOP3.LUT R7, R0.reuse, 0xfffffff0, RZ, 0xc0, !PT ;  /* 0xfffffff000077812 */ /* 0x040fe200078ec0ff */
[----:B------:R-:W-:Y:S01]  /*0bc0*/  ULOP3.LUT UR41, UR4, 0x1, URZ, 0xfc, !UPT ;  /* 0x0000000104297892 */ /* 0x000fe2000f8efc3f */
[--C-:B------:R-:W-:Y:S02]  /*0bd0*/  SHF.R.S32.HI R13, RZ, 0x5, R4.reuse ;  /* 0x00000005ff0d7819 */ /* 0x100fe40000011404 */
[----:B------:R-:W-:Y:S01]  /*0be0*/  LEA.HI R2, R0, R11, RZ, 0x1 ;  /* 0x0000000b00027211 */ /* 0x000fe200078f08ff */
[----:B------:R-:W-:Y:S01]  /*0bf0*/  IMAD.IADD R9, R198, 0x1, -R7 ;  /* 0x00000001c6097824 */ /* 0x000fe200078e0a07 */
[----:B------:R-:W-:-:S02]  /*0c00*/  SHF.R.S32.HI R4, RZ, 0x1f, R4 ;  /* 0x0000001fff047819 */ /* 0x000fc40000011404 */
[----:B------:R-:W-:Y:S02]  /*0c10*/  LOP3.LUT R2, R2, 0x1ffffffe, RZ, 0xc0, !PT ;  /* 0x1ffffffe02027812 */ /* 0x000fe400078ec0ff */
[----:B------:R-:W-:Y:S02]  /*0c20*/  LEA.HI R4, R4, R13, RZ, 0x2 ;  /* 0x0000000d04047211 */ /* 0x000fe400078f10ff */
[----:B------:R-:W-:Y:S01]  /*0c30*/  LEA.HI R5, R3, R198, RZ, 0x7 ;  /* 0x000000c603057211 */ /* 0x000fe200078f38ff */
[----:B------:R-:W-:Y:S01]  /*0c40*/  IMAD.IADD R11, R11, 0x1, -R2 ;  /* 0x000000010b0b7824 */ /* 0x000fe200078e0a02 */
[----:B------:R-:W-:Y:S02]  /*0c50*/  SHF.R.S32.HI R0, RZ, 0x1f, R9 ;  /* 0x0000001fff007819 */ /* 0x000fe40000011409 */
[----:B------:R-:W-:Y:S01]  /*0c60*/  LOP3.LUT R4, R4, 0x3ffffc, RZ, 0xc0, !PT ;  /* 0x003ffffc04047812 */ /* 0x000fe200078ec0ff */
[----:B------:R-:W-:Y:S01]  /*0c70*/  IMAD.SHL.U32 R11, R11, 0x8, RZ ;  /* 0x000000080b0b7824 */ /* 0x000fe200078e00ff */
[----:B------:R-:W-:-:S02]  /*0c80*/  SHF.R.S32.HI R196, RZ, 0x7, R5 ;  /* 0x00000007ffc47819 */ /* 0x000fc40000011405 */
[----:B------:R-:W-:Y:S01]  /*0c90*/  LEA.HI R2, R0, R9, RZ, 0x3 ;  /* 0x0000000900027211 */ /* 0x000fe200078f18ff */
[----:B------:R-:W-:Y:S01]  /*0ca0*/  IMAD.IADD R6, R13, 0x1, -R4 ;  /* 0x000000010d067824 */ /* 0x000fe200078e0a04 */
[----:B------:R-:W-:Y:S01]  /*0cb0*/  LOP3.LUT R7, R5, 0xffffff80, RZ, 0xc0, !PT ;  /* 0xffffff8005077812 */ /* 0x000fe200078ec0ff */
[----:B------:R-:W-:Y:S01]  /*0cc0*/  IMAD R15, R196, 0x100, R9 ;  /* 0x00000100c40f7824 */ /* 0x000fe200078e0209 */
[C---:B------:R-:W-:Y:S01]  /*0cd0*/  LOP3.LUT R4, R2.reuse, 0xfffffff8, RZ, 0xc0, !PT ;  /* 0xfffffff802047812 */ /* 0x040fe200078ec0ff */
[----:B------:R-:W-:Y:S01]  /*0ce0*/  IMAD.SHL.U32 R8, R2, 0x40, RZ ;  /* 0x0000004002087824 */ /* 0x000fe200078e00ff */
[----:B------:R-:W-:Y:S01]  /*0cf0*/  IADD3 R7, R198, -R7, RZ ;  /* 0x80000007c6077210 */ /* 0x000fe20007ffe0ff */
[----:B------:R-:W-:Y:S01]  /*0d00*/  IMAD R12, R6, 0x10, R15 ;  /* 0x00000010060c7824 */ /* 0x000fe200078e020f */
[----:B------:R-:W-:Y:S01]  /*0d10*/  LEA.HI R3, R3, R198, RZ, 0x3 ;  /* 0x000000c603037211 */ /* 0x000fe200078f18ff */
[----:B------:R-:W-:Y:S01]  /*0d20*/  IMAD.IADD R6, R9, 0x1, -R4 ;  /* 0x0000000109067824 */ /* 0x000fe200078e0a04 */
[----:B------:R-:W-:Y:S01]  /*0d30*/  LOP3.LUT R10, R8, 0x7ffffe00, RZ, 0xc0, !PT ;  /* 0x7ffffe00080a7812 */ /* 0x000fe200078ec0ff */
[----:B------:R-:W-:Y:S01]  /*0d40*/  IMAD.U32 R197, R12, 0x40, R11 ;  /* 0x000000400cc57824 */ /* 0x000fe200078e000b */
[----:B------:R-:W-:Y:S01]  /*0d50*/  SHF.R.S32.HI R0, RZ, 0x1f, R7 ;  /* 0x0000001fff007819 */ /* 0x000fe20000011407 */
[----:B------:R-:W-:Y:S01]  /*0d60*/  IMAD.SHL.U32 R8, R6, 0x40, RZ ;  /* 0x0000004006087824 */ /* 0x000fe200078e00ff */
[----:B------:R-:W-:-:S02]  /*0d70*/  LEA R10, R13, R10, 0xa ;  /* 0x0000000a0d0a7211 */ /* 0x000fc400078e50ff */
[----:B------:R-:W-:Y:S02]  /*0d80*/  LEA.HI R2, R0, R7, RZ, 0x2 ;  /* 0x0000000700027211 */ /* 0x000fe400078f10ff */
[----:B------:R-:W-:Y:S02]  /*0d90*/  LOP3.LUT R8, R8, 0x1c0, RZ, 0xc0, !PT ;  /* 0x000001c008087812 */ /* 0x000fe400078ec0ff */
[----:B------:R-:W-:Y:S02]  /*0da0*/  SHF.R.S32.HI R4, RZ, 0x2, R2 ;  /* 0x00000002ff047819 */ /* 0x000fe40000011402 */
[----:B------:R-:W-:Y:S02]  /*0db0*/  LOP3.LUT R11, R8, 0x8, R11, 0xf8, !PT ;  /* 0x00000008080b7812 */ /* 0x000fe400078ef80b */
[----:B------:R-:W-:Y:S02]  /*0dc0*/  SHF.R.U32.HI R8, RZ, 0x3, R8 ;  /* 0x00000003ff087819 */ /* 0x000fe40000011608 */
[----:B------:R-:W-:-:S02]  /*0dd0*/  SHF.R.S32.HI R9, RZ, 0x1f, R2 ;  /* 0x0000001fff097819 */ /* 0x000fc40000011402 */
[----:B------:R-:W-:Y:S02]  /*0de0*/  LOP3.LUT R11, R11, R8, RZ, 0x3c, !PT ;  /* 0x000000080b0b7212 */ /* 0x000fe400078e3cff */
[----:B------:R-:W-:Y:S02]  /*0df0*/  R2P PR, R6, 0x6 ;  /* 0x0000000606007804 */ /* 0x000fe40000000000 */
[----:B------:R-:W-:Y:S01]  /*0e00*/  LOP3.LUT R2, R2, 0x7ffffffc, RZ, 0xc0, !PT ;  /* 0x7ffffffc02027812 */ /* 0x000fe200078ec0ff */
[----:B------:R-:W-:Y:S01]  /*0e10*/  IMAD.IADD R10, R10, 0x1, R11 ;  /* 0x000000010a0a7824 */ /* 0x000fe200078e020b */
[----:B------:R-:W-:Y:S02]  /*0e20*/  LEA.HI R9, R9, R4, RZ, 0x3 ;  /* 0x0000000409097211 */ /* 0x000fe400078f18ff */
[----:B------:R-:W-:Y:S01]  /*0e30*/  LEA.HI R5, R5, R196, RZ, 0x1 ;  /* 0x000000c405057211 */ /* 0x000fe200078f08ff */
[----:B------:R-:W-:Y:S01]  /*0e40*/  IMAD R189, R10, 0x2, R17 ;  /* 0x000000020abd7824 */ /* 0x000fe200078e0211 */
[----:B------:R-:W-:Y:S01]  /*0e50*/  LEA.HI R0, R0, R7, RZ, 0x5 ;  /* 0x0000000700007211 */ /* 0x000fe200078f28ff */
[----:B------:R-:W-:Y:S01]  /*0e60*/  IMAD.IADD R22, R7, 0x1, -R2 ;  /* 0x0000000107167824 */ /* 0x000fe200078e0a02 */
[----:B------:R-:W-:Y:S01]  /*0e70*/  LOP3.LUT R9, R9, 0xfffffff8, RZ, 0xc0, !PT ;  /* 0xfffffff809097812 */ /* 0x000fe200078ec0ff */
[----:B------:R-:W-:Y:S01]  /*0e80*/  VIADD R192, R189, 0x36400 ;  /* 0x00036400bdc07836 */ /* 0x000fe20000000000 */
[----:B------:R-:W-:Y:S01]  /*0e90*/  LOP3.LUT R7, R3, 0x1ffffff8, RZ, 0xc0, !PT ;  /* 0x1ffffff803077812 */ /* 0x000fe200078ec0ff */
[----:B------:R-:W-:Y:S01]  /*0ea0*/  VIADD R190, R189, 0x36420 ;  /* 0x00036420bdbe7836 */ /* 0x000fe20000000000 */
[----:B------:R-:W-:Y:S01]  /*0eb0*/  LOP3.LUT R5, R5, 0xfffffe, RZ, 0xc0, !PT ;  /* 0x00fffffe05057812 */ /* 0x000fe200078ec0ff */
[----:B------:R-:W-:Y:S01]  /*0ec0*/  IMAD.IADD R9, R4, 0x1, -R9 ;  /* 0x0000000104097824 */ /* 0x000fe200078e0a09 */
[----:B------:R-:W-:Y:S01]  /*0ed0*/  SEL R191, R191, 0xffffffc0, !P2 ;  /* 0xffffffc0bfbf7807 */ /* 0x000fe20005000000 */
[----:B------:R-:W-:Y:S01]  /*0ee0*/  IMAD.IADD R7, R198, 0x1, -R7 ;  /* 0x00000001c6077824 */ /* 0x000fe200078e0a07 */
[----:B------:R-:W-:Y:S01]  /*0ef0*/  SHF.R.S32.HI R0, RZ, 0x5, R0 ;  /* 0x00000005ff007819 */ /* 0x000fe20000011400 */
[----:B------:R-:W-:Y:S01]  /*0f00*/  @P1 VIADD R190, R192, 0xffffffe0 ;  /* 0xffffffe0c0be1836 */ /* 0x000fe20000000000 */
[----:B------:R-:W-:Y:S01]  /*0f10*/  IADD3 R5, R196, -R5, RZ ;  /* 0x80000005c4057210 */ /* 0x000fe20007ffe0ff */
[----:B------:R-:W-:Y:S01]  /*0f20*/  IMAD.IADD R192, R192, 0x1, R191 ;  /* 0x00000001c0c07824 */ /* 0x000fe200078e02bf */
[----:B------:R-:W-:Y:S01]  /*0f30*/  SHF.R.S32.HI R194, RZ, 0x3, R3 ;  /* 0x00000003ffc27819 */ /* 0x000fe20000011403 */
[----:B------:R-:W-:-:S02]  /*0f40*/  IMAD R18, R0, 0x10, R9 ;  /* 0x0000001000127824 */ /* 0x000fc400078e0209 */
[----:B------:R-:W-:Y:S02]  /*0f50*/  IMAD.MOV.U32 R2, RZ, RZ, RZ ;  /* 0x000000ffff027224 */ /* 0x000fe400078e00ff */
[----:B------:R-:W-:Y:S02]  /*0f60*/  IMAD.SHL.U32 R23, R7, 0x8, RZ ;  /* 0x0000000807177824 */ /* 0x000fe400078e00ff */
[----:B------:R-:W-:Y:S02]  /*0f70*/  IMAD.SHL.U32 R188, R5, 0x100, RZ ;  /* 0x0000010005bc7824 */ /* 0x000fe400078e00ff */
[----:B------:R-:W-:Y:S02]  /*0f80*/  IMAD.SHL.U32 R22, R22, 0x2, RZ ;  /* 0x0000000216167824 */ /* 0x000fe400078e00ff */
[----:B------:R-:W-:-:S07]  /*0f90*/  IMAD.IADD R191, R191, 0x1, R190 ;  /* 0x00000001bfbf7824 */ /* 0x000fce00078e02be */
.L_x_4038:
[----:B0-----:R-:W0:Y:S01]  /*0fa0*/  LDC.64 R4, c[0x0][0xd60] ;  /* 0x00035800ff047b82 */ /* 0x001e220000000a00 */
[----:B------:R-:W-:Y:S01]  /*0fb0*/  ULDC.64 UR10, c[0x0][0x208] ;  /* 0x00008200000a7ab9 */ /* 0x000fe20000000a00 */
[----:B------:R-:W-:Y:S01]  /*0fc0*/  ULDC.64 UR6, c[0x0][0xb20] ;  /* 0x0002c80000067ab9 */ /* 0x000fe20000000a00 */
[----:B------:R-:W-:-:S05]  /*0fd0*/  ULDC.64 UR8, c[0x0][0xb10] ;  /* 0x0002c40000087ab9 */ /* 0x000fca0000000a00 */
[----:B-1----:R-:W1:Y:S08]  /*0fe0*/  LDC.64 R8, c[0x0][0x3f8] ;  /* 0x0000fe00ff087b82 */ /* 0x002e700000000a00 */
[----:B--2---:R-:W2:Y:S01]  /*0ff0*/  LDC R184, c[0x0][0x288] ;  /* 0x0000a200ffb87b82 */ /* 0x004ea20000000800 */
[----:B0-----:R-:W-:-:S07]  /*1000*/  IMAD.WIDE R4, R187, 0x4, R4 ;  /* 0x00000004bb047825 */ /* 0x001fce00078e0204 */
[----:B------:R-:W0:Y:S01]  /*1010*/  LDC R0, c[0x0][0x404] ;  /* 0x00010100ff007b82 */ /* 0x000e220000000800 */
[----:B---3--:R-:W3:Y:S01]  /*1020*/  LDG.E R4, desc[UR10][R4.64] ;  /* 0x0000000a04047981 */ /* 0x008ee2000c1e1900 */
[----:B------:R-:W-:Y:S01]  /*1030*/  UISETP.NE.U32.AND UP0, UPT, UR6, URZ, UPT ;  /* 0x0000003f0600728c */ /* 0x000fe2000bf05070 */
[----:B------:R-:W-:Y:S01]  /*1040*/  MOV R3, RZ ;  /* 0x000000ff00037202 */ /* 0x000fe20000000f00 */
[----:B------:R-:W-:-:S04]  /*1050*/  UISETP.NE.U32.AND UP1, UPT, UR8, URZ, UPT ;  /* 0x0000003f0800728c */ /* 0x000fc8000bf25070 */
[----:B------:R-:W4:Y:S01]  /*1060*/  LDC R11, c[0x0][0x2e0] ;  /* 0x0000b800ff0b7b82 */ /* 0x000f220000000800 */
[----:B------:R-:W-:Y:S02]  /*1070*/  UISETP.NE.AND.EX UP0, UPT, UR7, URZ, UPT, UP0 ;  /* 0x0000003f0700728c */ /* 0x000fe4000bf05300 */
[----:B------:R-:W-:-:S04]  /*1080*/  UISETP.NE.AND.EX UP1, UPT, UR9, URZ, UPT, UP1 ;  /* 0x0000003f0900728c */ /* 0x000fc8000bf25310 */
[----:B------:R-:W-:Y:S02]  /*1090*/  PLOP3.LUT P0, PT, PT, PT, UP0, 0x80, 0x0 ;  /* 0x000000000000781c */ /* 0x000fe40003f0f008 */
[----:B------:R-:W-:Y:S01]  /*10a0*/  PLOP3.LUT P2, PT, PT, PT, UP1, 0x80, 0x0 ;  /* 0x000000000000781c */ /* 0x000fe20003f4f018 */
[----:B------:R-:W-:Y:S01]  /*10b0*/  UMOV UR40, UR5 ;  /* 0x0000000500287c82 */ /* 0x000fe20008000000 */
[----:B---3--:R-:W-:-:S13]  /*10c0*/  R2UR UR38, R4 ;  /* 0x00000000042672ca */ /* 0x008fda00000e0000 */
[----:B------:R-:W-:Y:S02]  /*10d0*/  USHF.R.S32.HI UR39, URZ, 0x1f, UR38 ;  /* 0x0000001f3f277899 */ /* 0x000fe40008011426 */
[----:B------:R-:W-:-:S04]  /*10e0*/  @UP0 ULEA UR6, UP2, UR38, UR6, 0x2 ;  /* 0x0000000626060291 */ /* 0x000fc8000f84103f */
[----:B------:R-:W-:Y:S02]  /*10f0*/  @UP0 ULEA.HI.X UR7, UR38, UR7, UR39, 0x2, UP2 ;  /* 0x0000000726070291 */ /* 0x000fe400090f1427 */
[----:B------:R-:W-:Y:S01]  /*1100*/  @UP1 ULEA UR8, UP0, UR38, UR8, 0x2 ;  /* 0x0000000826081291 */ /* 0x000fe2000f80103f */
[----:B------:R-:W-:-:S03]  /*1110*/  IMAD.U32 R4, RZ, RZ, UR6 ;  /* 0x00000006ff047e24 */ /* 0x000fc6000f8e00ff */
[----:B------:R-:W-:Y:S01]  /*1120*/  IMAD.U32 R5, RZ, RZ, UR7 ;  /* 0x00000007ff057e24 */ /* 0x000fe2000f8e00ff */
[----:B------:R-:W-:Y:S01]  /*1130*/  @UP1 ULEA.HI.X UR9, UR38, UR9, UR39, 0x2, UP0 ;  /* 0x0000000926091291 */ /* 0x000fe200080f1427 */
[----:B------:R-:W-:Y:S01]  /*1140*/  IMAD.U32 R6, RZ, RZ, UR8 ;  /* 0x00000008ff067e24 */ /* 0x000fe2000f8e00ff */
[----:B------:R-:W-:Y:S02]  /*1150*/  ULDC.64 UR6, c[0x0][0xb18] ;  /* 0x0002c60000067ab9 */ /* 0x000fe40000000a00 */
[----:B------:R3:W5:Y:S01]  /*1160*/  @P0 LDG.E R3, desc[UR10][R4.64] ;  /* 0x0000000a04030981 */ /* 0x000762000c1e1900 */
[----:B-1----:R-:W-:Y:S01]  /*1170*/  ISETP.NE.U32.AND P0, PT, R8, RZ, PT ;  /* 0x000000ff0800720c */ /* 0x002fe20003f05070 */
[----:B------:R-:W-:Y:S01]  /*1180*/  IMAD.U32 R7, RZ, RZ, UR9 ;  /* 0x00000009ff077e24 */ /* 0x000fe2000f8e00ff */
[----:B------:R-:W-:Y:S02]  /*1190*/  ISETP.NE.U32.AND P1, PT, RZ, UR6, PT ;  /* 0x00000006ff007c0c */ /* 0x000fe4000bf25070 */
[----:B------:R-:W-:-:S02]  /*11a0*/  ISETP.NE.AND.EX P0, PT, R9, RZ, PT, P0 ;  /* 0x000000ff0900720c */ /* 0x000fc40003f05300 */
[----:B--2---:R3:W5:Y:S01]  /*11b0*/  @P2 LDG.E R184, desc[UR10][R6.64] ;  /* 0x0000000a06b82981 */ /* 0x004762000c1e1900 */
[----:B------:R-:W-:Y:S02]  /*11c0*/  ISETP.NE.AND.EX P1, PT, RZ, UR7, PT, P1 ;  /* 0x00000007ff007c0c */ /* 0x000fe4000bf25310 */
[----:B0-----:R-:W-:Y:S01]  /*11d0*/  SEL R0, R0, 0x1, P0 ;  /* 0x0000000100007807 */ /* 0x001fe20000000000 */
[----:B----4-:R-:W-:Y:S10]  /*11e0*/  @P2 BRA `(.L_x_3988) ;  /* 0x0000000000302947 */ /* 0x010ff40003800000 */
[----:B------:R-:W-:Y:S02]  /*11f0*/  ULDC.64 UR4, c[0x0][0xaf8] ;  /* 0x0002be0000047ab9 */ /* 0x000fe40000000a00 */
[----:B------:R-:W-:-:S04]  /*1200*/  ISETP.NE.U32.AND P0, PT, RZ, UR4, PT ;  /* 0x00000004ff007c0c */ /* 0x000fc8000bf05070 */
[----:B------:R-:W-:-:S13]  /*1210*/  ISETP.NE.AND.EX P0, PT, RZ, UR5, PT, P0 ;  /* 0x00000005ff007c0c */ /* 0x000fda000bf05300 */
[----:B------:R-:W-:Y:S05]  /*1220*/  @!P0 BRA `(.L_x_3988) ;  /* 0x0000000000208947 */ /* 0x000fea0003800000 */
[----:B------:R-:W-:Y:S01]  /*1230*/  ULDC.64 UR4, c[0x0][0xaf8] ;  /* 0x0002be0000047ab9 */ /* 0x000fe20000000a00 */
[----:B------:R-:W-:Y:S01]  /*1240*/  ULDC.64 UR8, c[0x0][0x208] ;  /* 0x0000820000087ab9 */ /* 0x000fe20000000a00 */
[----:B------:R-:W-:-:S06]  /*1250*/  UIMAD.WIDE UR4, UR38, 0x4, UR4 ;  /* 0x00000004260478a5 */ /* 0x000fcc000f8e0204 */
[----:B---3--:R-:W-:Y:S02]  /*1260*/  IMAD.U32 R4, RZ, RZ, UR4 ;  /* 0x00000004ff047e24 */ /* 0x008fe4000f8e00ff */
[----:B------:R-:W-:-:S05]  /*1270*/  IMAD.U32 R5, RZ, RZ, UR5 ;  /* 0x00000005ff057e24 */ /* 0x000fca000f8e00ff */
[----:B-----5:R-:W2:Y:S04]  /*1280*/  LDG.E R184, desc[UR8][R4.64] ;  /* 0x0000000804b87981 */ /* 0x020ea8000c1e1900 */
[----:B------:R-:W2:Y:S02]  /*1290*/  LDG.E R7, desc[UR8][R4.64+0x4] ;  /* 0x0000040804077981 */ /* 0x000ea4000c1e1900 */
[----:B--2---:R-:W-:-:S07]  /*12a0*/  IADD3 R184, -R184, R7, RZ ;  /* 0x00000007b8b87210 */ /* 0x004fce0007ffe1ff */
.L_x_3988:
[----:B------:R-:W-:Y:S02]  /*12b0*/  IMAD R186, R0, R11, RZ ;  /* 0x0000000b00ba7224 */ /* 0x000fe400078e02ff */
[----:B------:R-:W-:Y:S01]  /*12c0*/  IMAD.MOV.U32 R193, RZ, RZ, R185 ;  /* 0x000000ffffc17224 */ /* 0x000fe200078e00b9 */
[----:B------:R-:W-:Y:S06]  /*12d0*/  @!P1 BRA `(.L_x_3989) ;  /* 0x00000000001c9947 */ /* 0x000fec0003800000 */
[----:B------:R-:W-:Y:S01]  /*12e0*/  ULEA UR4, UP0, UR38, UR6, 0x2 ;  /* 0x0000000626047291 */ /* 0x000fe2000f80103f */
[----:B------:R-:W-:-:S03]  /*12f0*/  ULDC.64 UR8, c[0x0][0x208] ;  /* 0x0000820000087ab9 */ /* 0x000fc60000000a00 */
[----:B------:R-:W-:Y:S02]  /*1300*/  ULEA.HI.X UR5, UR38, UR7, UR39, 0x2, UP0 ;  /* 0x0000000726057291 */ /* 0x000fe400080f1427 */
[----:B---3--:R-:W-:-:S04]  /*1310*/  IMAD.U32 R4, RZ, RZ, UR4 ;  /* 0x00000004ff047e24 */ /* 0x008fc8000f8e00ff */
[----:B------:R-:W-:-:S05]  /*1320*/  IMAD.U32 R5, RZ, RZ, UR5 ;  /* 0x00000005ff057e24 */ /* 0x000fca000f8e00ff */
[----:B------:R0:W5:Y:S01]  /*1330*/  LDG.E R186, desc[UR8][R4.64] ;  /* 0x0000000804ba7981 */ /* 0x000162000c1e1900 */
[----:B------:R-:W-:Y:S05]  /*1340*/  BRA `(.L_x_3990) ;  /* 0x0000000000307947 */ /* 0x000fea0003800000 */
.L_x_3989:
        /* <DEDUP_REMOVED lines=9> */
[----:B------:R-:W2:Y:S04]  /*13e0*/  LDG.E R186, desc[UR6][R4.64] ;  /* 0x0000000604ba7981 */ /* 0x000ea8000c1e1900 */
[----:B------:R-:W2:Y:S02]  /*13f0*/  LDG.E R7, desc[UR6][R4.64+0x4] ;  /* 0x0000040604077981 */ /* 0x000ea4000c1e1900 */
[----:B--2---:R-:W-:-:S07]  /*1400*/  IMAD.IADD R186, R7, 0x1, -R186 ;  /* 0x0000000107ba7824 */ /* 0x004fce00078e0aba */
.L_x_3990:
[----:B-----5:R-:W-:Y:S01]  /*1410*/  IADD3 R186, -R3, R186, RZ ;  /* 0x000000ba03ba7210 */ /* 0x020fe20007ffe1ff */
[----:B------:R-:W-:Y:S01]  /*1420*/  UISETP.NE.AND UP0, UPT, UR37, 0x1, UPT ;  /* 0x000000012500788c */ /* 0x000fe2000bf05270 */
[----:B------:R-:W-:Y:S02]  /*1430*/  LEA R3, R185, 0x7f, 0x6 ;  /* 0x0000007fb9037811 */ /* 0x000fe400078e30ff */
[----:B------:R-:W-:Y:S02]  /*1440*/  CS2R R150, SRZ ;  /* 0x0000000000967805 */ /* 0x000fe4000001ff00 */
[----:B------:R-:W-:Y:S01]  /*1450*/  CS2R R148, SRZ ;  /* 0x0000000000947805 */ /* 0x000fe2000001ff00 */
[C---:B------:R-:W-:Y:S01]  /*1460*/  VIADD R0, R186.reuse, 0x3f ;  /* 0x0000003fba007836 */ /* 0x040fe20000000000 */
[----:B0--3--:R-:W-:Y:S02]  /*1470*/  IADD3 R4, R186, R3, -R184 ;  /* 0x00000003ba047210 */ /* 0x009fe40007ffe8b8 */
[----:B------:R-:W-:-:S02]  /*1480*/  CS2R R146, SRZ ;  /* 0x0000000000927805 */ /* 0x000fc4000001ff00 */
[----:B------:R-:W-:Y:S02]  /*1490*/  PLOP3.LUT P0, PT, PT, PT, UP0, 0x80, 0x0 ;  /* 0x000000000000781c */ /* 0x000fe40003f0f008 */
[----:B------:R-:W-:Y:S02]  /*14a0*/  CS2R R144, SRZ ;  /* 0x0000000000907805 */ /* 0x000fe4000001ff00 */
[----:B------:R-:W-:Y:S02]  /*14b0*/  SHF.R.S32.HI R3, RZ, 0x1f, R0 ;  /* 0x0000001fff037819 */ /* 0x000fe40000011400 */
[----:B------:R-:W-:Y:S02]  /*14c0*/  CS2R R142, SRZ ;  /* 0x00000000008e7805 */ /* 0x000fe4000001ff00 */
[----:B------:R-:W-:Y:S02]  /*14d0*/  SHF.R.S32.HI R5, RZ, 0x1f, R4 ;  /* 0x0000001fff057819 */ /* 0x000fe40000011404 */
[----:B------:R-:W-:-:S02]  /*14e0*/  CS2R R140, SRZ ;  /* 0x00000000008c7805 */ /* 0x000fc4000001ff00 */
[----:B------:R-:W-:Y:S01]  /*14f0*/  LEA.HI R3, R3, R0, RZ, 0x6 ;  /* 0x0000000003037211 */ /* 0x000fe200078f30ff */
[----:B------:R-:W-:Y:S01]  /*1500*/  IMAD.MOV.U32 R0, RZ, RZ, RZ ;  /* 0x000000ffff007224 */ /* 0x000fe200078e00ff */
[----:B------:R-:W-:Y:S02]  /*1510*/  LEA.HI R5, R5, R4, RZ, 0x6 ;  /* 0x0000000405057211 */ /* 0x000fe400078f30ff */
[----:B------:R-:W-:Y:S02]  /*1520*/  CS2R R138, SRZ ;  /* 0x00000000008a7805 */ /* 0x000fe4000001ff00 */
[----:B------:R-:W-:Y:S01]  /*1530*/  SHF.R.S32.HI R168, RZ, 0x6, R3 ;  /* 0x00000006ffa87819 */ /* 0x000fe20000011403 */
[----:B------:R-:W-:Y:S01]  /*1540*/  IMAD.MOV.U32 R3, RZ, RZ, RZ ;  /* 0x000000ffff037224 */ /* 0x000fe200078e00ff */
[----:B------:R-:W-:Y:S02]  /*1550*/  SHF.R.S32.HI R5, RZ, 0x6, R5 ;  /* 0x00000006ff057819 */ /* 0x000fe40000011405 */
[----:B------:R-:W-:-:S02]  /*1560*/  CS2R R136, SRZ ;  /* 0x0000000000887805 */ /* 0x000fc4000001ff00 */
[----:B------:R-:W-:Y:S02]  /*1570*/  CS2R R134, SRZ ;  /* 0x0000000000867805 */ /* 0x000fe4000001ff00 */
[----:B------:R-:W-:Y:S02]  /*1580*/  CS2R R132, SRZ ;  /* 0x0000000000847805 */ /* 0x000fe4000001ff00 */
[----:B------:R-:W-:Y:S02]  /*1590*/  VIMNMX R168, R168, R5, PT ;  /* 0x00000005a8a87248 */ /* 0x000fe40003fe0100 */
        /* <DEDUP_REMOVED lines=51> */
[----:B------:R-:W-:Y:S01]  /*18d0*/  CS2R R30, SRZ ;  /* 0x00000000001e7805 */ /* 0x000fe2000001ff00 */
[----:B------:R-:W-:Y:S01]  /*18e0*/  IMAD.MOV.U32 R169, RZ, RZ, RZ ;  /* 0x000000ffffa97224 */ /* 0x000fe200078e00ff */
[----:B------:R-:W-:-:S02]  /*18f0*/  MOV R24, RZ ;  /* 0x000000ff00187202 */ /* 0x000fc40000000f00 */
[----:B------:R-:W-:Y:S01]  /*1900*/  CS2R R170, SRZ ;  /* 0x0000000000aa7805 */ /* 0x000fe2000001ff00 */
[----:B------:R-:W-:Y:S02]  /*1910*/  IMAD.MOV.U32 R5, RZ, RZ, RZ ;  /* 0x000000ffff057224 */ /* 0x000fe400078e00ff */
[----:B------:R-:W-:Y:S01]  /*1920*/  IMAD.MOV.U32 R172, RZ, RZ, RZ ;  /* 0x000000ffffac7224 */ /* 0x000fe200078e00ff */
[----:B------:R-:W-:Y:S06]  /*1930*/  @!P0 BRA `(.L_x_3991) ;  /* 0x0000001400e88947 */ /* 0x000fec0003800000 */
        /* <DEDUP_REMOVED lines=13> */
[----:B------:R-:W-:Y:S01]  /*1a10*/  UMOV UR7, 0x40000040 ;  /* 0x4000004000077882 */ /* 0x000fe20000000000 */
[----:B------:R-:W1:Y:S01]  /*1a20*/  S2R R20, SR_TID.X ;  /* 0x0000000000147919 */ /* 0x000e620000002100 */
[----:B0-----:R-:W-:-:S04]  /*1a30*/  LEA.HI R5, R4, R4, RZ, 0x1 ;  /* 0x0000000404057211 */ /* 0x001fc800078f08ff */
[----:B------:R-:W-:Y:S01]  /*1a40*/  LOP3.LUT R5, R5, 0x1fffe, RZ, 0xc0, !PT ;  /* 0x0001fffe05057812 */ /* 0x000fe200078ec0ff */
[----:B------:R-:W-:-:S04]  /*1a50*/  WARPGROUP.ARRIVE ;  /* 0x00000000000079c5 */ /* 0x000fc80000000000 */
        /* <DEDUP_REMOVED lines=10> */
[----:B------:R-:W-:Y:S01]  /*1b00*/  VIADD R8, R5, 0x2 ;  /* 0x0000000205087836 */ /* 0x000fe20000000000 */
[----:B------:R-:W-:-:S02]  /*1b10*/  LOP3.LUT R7, R4, 0x2000000, RZ, 0xfc, !PT ;  /* 0x0200000004077812 */ /* 0x000fc400078efcff */
[----:B-1----:R-:W-:Y:S02]  /*1b20*/  LOP3.LUT R20, R20, 0x7f, RZ, 0xc0, !PT ;  /* 0x0000007f14147812 */ /* 0x002fe400078ec0ff */
[----:B------:R-:W-:Y:S02]  /*1b30*/  LEA R4, R2, R7, 0xc ;  /* 0x0000000702047211 */ /* 0x000fe400078e60ff */
[----:B------:R-:W-:Y:S01]  /*1b40*/  R2UR UR12, R8 ;  /* 0x00000000080c72ca */ /* 0x000fe200000e0000 */
[C---:B------:R-:W-:Y:S01]  /*1b50*/  VIADD R8, R5.reuse, 0x4 ;  /* 0x0000000405087836 */ /* 0x040fe20000000000 */
[C---:B------:R-:W-:Y:S01]  /*1b60*/  R2UR UR10, R4.reuse ;  /* 0x00000000040a72ca */ /* 0x040fe200000e0000 */
[----:B------:R-:W-:Y:S01]  /*1b70*/  VIADD R6, R4, 0x80 ;  /* 0x0000008004067836 */ /* 0x000fe20000000000 */
[----:B------:R-:W-:Y:S01]  /*1b80*/  ISETP.NE.AND P1, PT, R20, RZ, PT ;  /* 0x000000ff1400720c */ /* 0x000fe20003f25270 */
[----:B------:R-:W-:Y:S01]  /*1b90*/  VIADD R5, R5, 0x6 ;  /* 0x0000000605057836 */ /* 0x000fe20000000000 */
[----:B------:R-:W-:-:S02]  /*1ba0*/  R2UR UR16, R8 ;  /* 0x00000000081072ca */ /* 0x000fc400000e0000 */
[----:B------:R-:W-:Y:S01]  /*1bb0*/  R2UR UR14, R6 ;  /* 0x00000000060e72ca */ /* 0x000fe200000e0000 */
[C---:B------:R-:W-:Y:S01]  /*1bc0*/  VIADD R6, R4.reuse, 0x100 ;  /* 0x0000010004067836 */ /* 0x040fe20000000000 */
[----:B------:R-:W-:Y:S01]  /*1bd0*/  R2UR UR4, R5 ;  /* 0x00000000050472ca */ /* 0x000fe200000e0000 */
[----:B------:R-:W-:-:S03]  /*1be0*/  VIADD R4, R4, 0x180 ;  /* 0x0000018004047836 */ /* 0x000fc60000000000 */
[----:B------:R-:W-:Y:S01]  /*1bf0*/  R2UR UR18, R6 ;  /* 0x00000000061272ca */ /* 0x000fe200000e0000 */
[----:B------:R-:W-:Y:S01]  /*1c00*/  HGMMA.64x256x16.F32 R24, gdesc[UR8].tnspB, RZ, !UPT, gsb0 ;  /* 0x43e00000081879f0 */ /* 0x000fe2000c0008ff */
[----:B------:R-:W-:Y:S02]  /*1c10*/  R2UR UR6, R4 ;  /* 0x00000000040672ca */ /* 0x000fe400000e0000 */
[----:B------:R-:W-:-:S05]  /*1c20*/  @!P1 LEA R4, R2, R17, 0x3 ;  /* 0x0000001102049211 */ /* 0x000fca00078e18ff */
[----:B------:R-:W-:-:S05]  /*1c30*/  @!P1 VIADD R4, R4, 0x38860 ;  /* 0x0003886004049836 */ /* 0x000fca0000000000 */
        /* <DEDUP_REMOVED lines=17> */
.L_x_3994:
[----:B------:R-:W-:Y:S01]  /*1d50*/  BAR.SYNC.DEFER_BLOCKING 0xe, 0x100 ;  /* 0x0384000000007b1d */ /* 0x000fe20000010000 */
[----:B01----:R-:W-:Y:S01]  /*1d60*/  IMAD R4, R2, 0x40, R18 ;  /* 0x0000004002047824 */ /* 0x003fe200078e0212 */
[----:B------:R-:W-:Y:S01]  /*1d70*/  ISETP.GT.AND P2, PT, R168, RZ, PT ;  /* 0x000000ffa800720c */ /* 0x000fe20003f44270 */
[----:B------:R-:W-:Y:S02]  /*1d80*/  VIADD R2, R2, 0x1 ;  /* 0x0000000102027836 */ /* 0x000fe40000000000 */
[----:B------:R-:W-:Y:S01]  /*1d90*/  IMAD R4, R4, 0x4, R17 ;  /* 0x0000000404047824 */ /* 0x000fe200078e0211 */
[----:B------:R-:W-:Y:S01]  /*1da0*/  UMOV UR11, 0x40000040 ;  /* 0x40000040000b7882 */ /* 0x000fe20000000000 */
[----:B------:R-:W-:Y:S01]  /*1db0*/  UMOV UR15, 0x40000040 ;  /* 0x40000040000f7882 */ /* 0x000fe20000000000 */
[----:B------:R-:W-:Y:S01]  /*1dc0*/  ISETP.NE.AND P0, PT, R2, 0x2, PT ;  /* 0x000000020200780c */ /* 0x000fe20003f05270 */
[----:B------:R-:W-:Y:S01]  /*1dd0*/  UMOV UR19, 0x40000040 ;  /* 0x4000004000137882 */ /* 0x000fe20000000000 */
[----:B------:R-:W-:Y:S01]  /*1de0*/  UMOV UR7, 0x40000040 ;  /* 0x4000004000077882 */ /* 0x000fe20000000000 */
[----:B------:R-:W-:Y:S01]  /*1df0*/  VIADD R168, R168, 0xffffffff ;  /* 0xffffffffa8a87836 */ /* 0x000fe20000000000 */
[----:B------:R-:W-:Y:S01]  /*1e00*/  SEL R2, R2, RZ, P0 ;  /* 0x000000ff02027207 */ /* 0x000fe20000000000 */
[----:B------:R-:W0:Y:S04]  /*1e10*/  LDS R5, [R4+0x38400] ;  /* 0x0384000004057984 */ /* 0x000e280000000800 */
[----:B------:R1:W2:Y:S02]  /*1e20*/  LDS R6, [R4+0x38420] ;  /* 0x0384200004067984 */ /* 0x0002a40000000800 */
[----:B-1----:R-:W-:-:S05]  /*1e30*/  IMAD R4, R2, 0x1000, R7 ;  /* 0x0000100002047824 */ /* 0x002fca00078e0207 */
[----:B------:R-:W-:Y:S01]  /*1e40*/  R2UR UR10, R4 ;  /* 0x00000000040a72ca */ /* 0x000fe200000e0000 */
        /* <DEDUP_REMOVED lines=128> */
[----:B------:R-:W-:-:S04]  /*2650*/  IADD3 R5, R4, 0x80, RZ ;  /* 0x0000008004057810 */ /* 0x000fc80007ffe0ff */
[----:B------:R-:W-:Y:S01]  /*2660*/  R2UR UR14, R5 ;  /* 0x00000000050e72ca */ /* 0x000fe200000e0000 */
[----:B------:R-:W-:Y:S01]  /*2670*/  WARPGROUP.ARRIVE ;  /* 0x00000000000079c5 */ /* 0x000fe20000000000 */
[C---:B------:R-:W-:Y:S02]  /*2680*/  VIADD R5, R4.reuse, 0x100 ;  /* 0x0000010004057836 */ /* 0x040fe40000000000 */
[----:B------:R-:W-:-:S03]  /*2690*/  VIADD R4, R4, 0x180 ;  /* 0x0000018004047836 */ /* 0x000fc60000000000 */
[----:B------:R-:W-:Y:S01]  /*26a0*/  HGMMA.64x256x16.F32 R24, gdesc[UR8].tnspB, R24, gsb0 ;  /* 0x43e00000081879f0 */ /* 0x000fe20008000818 */
[----:B------:R-:W-:Y:S02]  /*26b0*/  R2UR UR18, R5 ;  /* 0x00000000051272ca */ /* 0x000fe400000e0000 */
[----:B------:R-:W-:Y:S01]  /*26c0*/  R2UR UR6, R4 ;  /* 0x00000000040672ca */ /* 0x000fe200000e0000 */
[----:B------:R-:W-:Y:S01]  /*26d0*/  @!P1 IMAD R4, R2, 0x8, R17 ;  /* 0x0000000802049824 */ /* 0x000fe200078e0211 */
[----:B------:R-:W-:-:S03]  /*26e0*/  SEL R5, RZ, 0x1, P0 ;  /* 0x00000001ff057807 */ /* 0x000fc60000000000 */
[----:B------:R-:W-:Y:S01]  /*26f0*/  @!P1 VIADD R4, R4, 0x38860 ;  /* 0x0003886004049836 */ /* 0x000fe20000000000 */
[----:B------:R-:W-:-:S04]  /*2700*/  LOP3.LUT R16, R16, R5, RZ, 0x3c, !PT ;  /* 0x0000000510107212 */ /* 0x000fc800078e3cff */
        /* <DEDUP_REMOVED lines=16> */
.L_x_3993:
[----:B------:R-:W-:Y:S01]  /*2810*/  BAR.SYNC.DEFER_BLOCKING 0xe, 0x100 ;  /* 0x0384000000007b1d */ /* 0x000fe20000010000 */
[C---:B01----:R-:W-:Y:S01]  /*2820*/  IMAD R4, R2.reuse, 0x40, R18 ;  /* 0x0000004002047824 */ /* 0x043fe200078e0212 */
[----:B------:R-:W-:Y:S01]  /*2830*/  PLOP3.LUT P0, PT, PT, PT, PT, 0x8, 0x0 ;  /* 0x000000000000781c */ /* 0x000fe20003f0e170 */
[----:B------:R-:W-:-:S03]  /*2840*/  VIADD R2, R2, 0x1 ;  /* 0x0000000102027836 */ /* 0x000fc60000000000 */
[----:B------:R-:W-:Y:S02]  /*2850*/  LEA R17, R4, R17, 0x2 ;  /* 0x0000001104117211 */ /* 0x000fe400078e10ff */
[----:B------:R-:W-:-:S04]  /*2860*/  ISETP.NE.AND P1, PT, R2, 0x2, PT ;  /* 0x000000020200780c */ /* 0x000fc80003f25270 */
[----:B------:R-:W-:Y:S02]  /*2870*/  SEL R7, RZ, 0x1, P1 ;  /* 0x00000001ff077807 */ /* 0x000fe40000800000 */
[----:B------:R-:W-:Y:S02]  /*2880*/  SEL R2, R2, RZ, P1 ;  /* 0x000000ff02027207 */ /* 0x000fe40000800000 */
[----:B------:R-:W-:Y:S01]  /*2890*/  LOP3.LUT R16, R16, R7, RZ, 0x3c, !PT ;  /* 0x0000000710107212 */ /* 0x000fe200078e3cff */
        /* <DEDUP_REMOVED lines=132> */
.L_x_3991:
[----:B------:R-:W-:Y:S02]  /*30e0*/  ISETP.GE.AND P1, PT, R168, 0x1, PT ;  /* 0x00000001a800780c */ /* 0x000fe40003f26270 */
[----:B------:R-:W-:-:S11]  /*30f0*/  PLOP3.LUT P0, PT, PT, PT, PT, 0x80, 0x0 ;  /* 0x000000000000781c */ /* 0x000fd60003f0f070 */
[----:B------:R-:W-:Y:S05]  /*3100*/  @!P1 BRA `(.L_x_3992) ;  /* 0x000000a000a89947 */ /* 0x000fea0003800000 */
[----:B------:R-:W0:Y:S02]  /*3110*/  SHFL.IDX PT, R0, R196, RZ, 0x1f ;  /* 0x00001fffc4007589 */ /* 0x000e2400000e0000 */
        /* <DEDUP_REMOVED lines=19> */
[----:B------:R-:W-:Y:S01]  /*3250*/  MOV R13, RZ ;  /* 0x000000ff000d7202 */ /* 0x000fe20000000f00 */
[----:B------:R-:W-:Y:S02]  /*3260*/  IMAD.U32 R6, RZ, RZ, UR4 ;  /* 0x00000004ff067e24 */ /* 0x000fe4000f8e00ff */
[----:B------:R-:W-:-:S02]  /*3270*/  IMAD.U32 R7, RZ, RZ, UR5 ;  /* 0x00000005ff077e24 */ /* 0x000fc4000f8e00ff */
[----:B------:R-:W-:Y:S02]  /*3280*/  IMAD.U32 R11, RZ, RZ, UR7 ;  /* 0x00000007ff0b7e24 */ /* 0x000fe4000f8e00ff */
[----:B------:R-:W-:Y:S02]  /*3290*/  IMAD.MOV.U32 R8, RZ, RZ, 0x70 ;  /* 0x00000070ff087424 */ /* 0x000fe400078e00ff */
[----:B0-----:R-:W-:-:S07]  /*32a0*/  IMAD.MOV.U32 R12, RZ, RZ, 0x1 ;  /* 0x00000001ff0c7424 */ /* 0x001fce00078e00ff */
[----:B------:R-:W-:-:S07]  /*32b0*/  LEPC R20, `(.L_x_3995) ;  /* 0x000000001014794e */ /* 0x000fce0000000000 */
[----:B-1----:R-:W-:Y:S05]  /*32c0*/  CALL.ABS.NOINC R14 ;  /* 0x000000000e007343 */ /* 0x002fea0003c00000 */
.L_x_3995:
[----:B------:R-:W-:Y:S01]  /*32d0*/  ULEA.HI UR4, UR36, UR36, URZ, 0x1 ;  /* 0x0000002424047291 */ /* 0x000fe2000f8f083f */
[----:B------:R-:W-:-:S03]  /*32e0*/  IMAD.U32 R0, RZ, RZ, UR41 ;  /* 0x00000029ff007e24 */ /* 0x000fc6000f8e00ff */
[----:B------:R-:W-:Y:S02]  /*32f0*/  ULOP3.LUT UR4, UR4, 0xfffffffe, URZ, 0xc0, !UPT ;  /* 0xfffffffe04047892 */ /* 0x000fe4000f8ec03f */
[----:B------:R-:W-:Y:S02]  /*3300*/  ISETP.NE.AND P0, PT, R0, 0x3, PT ;  /* 0x000000030000780c */ /* 0x000fe40003f05270 */
[----:B------:R-:W-:-:S06]  /*3310*/  UIADD3 UR4, UR36, -UR4, URZ ;  /* 0x8000000424047290 */ /* 0x000fcc000fffe03f */
[----:B------:R-:W-:-:S05]  /*3320*/  IMAD.U32 R4, RZ, RZ, UR4 ;  /* 0x00000004ff047e24 */ /* 0x000fca000f8e00ff */
[----:B------:R-:W-:-:S04]  /*3330*/  SHF.L.U32 R4, R4, 0x1f, RZ ;  /* 0x0000001f04047819 */ /* 0x000fc800000006ff */
[----:B------:R-:W0:Y:S02]  /*3340*/  SYNCS.PHASECHK.TRANS64.TRYWAIT P1, [R17+URZ+0x38800], R4 ;  /* 0x03880004110075a7 */ /* 0x000e24000802017f */
[----:B0-----:R-:W-:Y:S05]  /*3350*/  @!P1 BRA `(.L_x_3996) ;  /* 0x0000012000189947 */ /* 0x001fea0003800000 */
.L_x_4124:
[----:B------:R-:W-:Y:S05]  /*3360*/  @!P0 BRA `(.L_x_3997) ;  /* 0x0000000000048947 */ /* 0x000fea0003800000 */
[----:B------:R-:W-:Y:S01]  /*3370*/  BPT.TRAP 0x1 ;  /* 0x000000040000795c */ /* 0x000fe20000300000 */
.L_x_3997:
[----:B------:R-:W-:Y:S01]  /*3380*/  IMAD R5, R2, 0x8, R17 ;  /* 0x0000000802057824 */ /* 0x000fe200078e0211 */
[----:B------:R-:W-:-:S04]  /*3390*/  SHF.L.U32 R8, R16, 0x1f, RZ ;  /* 0x0000001f10087819 */ /* 0x000fc800000006ff */
[----:B------:R1:W2:Y:S01]  /*33a0*/  SYNCS.PHASECHK.TRANS64.TRYWAIT P1, [R5+URZ+0x38830], R8 ;  /* 0x03883008050075a7 */ /* 0x0002a2000802017f */
[----:B------:R-:W-:Y:S05]  /*33b0*/  @!P0 BRA `(.L_x_3998) ;  /* 0x0000000000048947 */ /* 0x000fea0003800000 */
[----:B------:R-:W-:Y:S01]  /*33c0*/  BPT.TRAP 0x1 ;  /* 0x000000040000795c */ /* 0x000fe20000300000 */
.L_x_3998:
[----:B------:R-:W-:-:S05]  /*33d0*/  VIADD R0, R17, 0x22400 ;  /* 0x0002240011007836 */ /* 0x000fca0000000000 */
[----:B------:R-:W-:-:S04]  /*33e0*/  SHF.R.U32.HI R0, RZ, 0x4, R0 ;  /* 0x00000004ff007819 */ /* 0x000fc80000011600 */
[----:B------:R-:W-:Y:S01]  /*33f0*/  LOP3.LUT R0, R0, 0x3fff, RZ, 0xc0, !PT ;  /* 0x00003fff00007812 */ /* 0x000fe200078ec0ff */
[----:B--2---:R-:W-:Y:S06]  /*3400*/  @P1 BRA `(.L_x_3999) ;  /* 0x0000000000081947 */ /* 0x004fec0003800000 */
[----:B------:R-:W2:Y:S02]  /*3410*/  SYNCS.PHASECHK.TRANS64.TRYWAIT P1, [R5+URZ+0x38830], R8 ;  /* 0x03883008050075a7 */ /* 0x000ea4000802017f */
[----:B--2---:R-:W-:Y:S05]  /*3420*/  @!P1 BRA `(.L_x_4000) ;  /* 0x0000011c00f89947 */ /* 0x004fea0003800000 */
.L_x_3999:
[----:B------:R-:W-:Y:S05]  /*3430*/  WARPSYNC.ALL ;  /* 0x0000000000007948 */ /* 0x000fea0003800000 */
[----:B------:R-:W-:Y:S01]  /*3440*/  LOP3.LUT R0, R0, 0x10000, RZ, 0xfc, !PT ;  /* 0x0001000000007812 */ /* 0x000fe200078efcff */
[----:B------:R-:W-:Y:S01]  /*3450*/  VIADD R3, R17, 0x20400 ;  /* 0x0002040011037836 */ /* 0x000fe20000000000 */
[----:B------:R-:W-:-:S03]  /*3460*/  WARPGROUP.ARRIVE ;  /* 0x00000000000079c5 */ /* 0x000fc60000000000 */
[----:B------:R-:W-:Y:S01]  /*3470*/  IMAD R6, R2, 0x200, R0 ;  /* 0x0000020002067824 */ /* 0x000fe200078e0200 */
[----:B------:R-:W-:Y:S01]  /*3480*/  UMOV UR27, 0x40000040 ;  /* 0x40000040001b7882 */ /* 0x000fe20000000000 */
[----:B------:R-:W-:Y:S01]  /*3490*/  UMOV UR25, 0x40000040 ;  /* 0x4000004000197882 */ /* 0x000fe20000000000 */
[----:B------:R-:W-:Y:S01]  /*34a0*/  SHF.R.U32.HI R3, RZ, 0x4, R3 ;  /* 0x00000004ff037819 */ /* 0x000fe20000011603 */
[----:B------:R-:W-:Y:S01]  /*34b0*/  UMOV UR23, 0x40000040 ;  /* 0x4000004000177882 */ /* 0x000fe20000000000 */
[----:B------:R-:W-:Y:S01]  /*34c0*/  R2UR UR26, R6 ;  /* 0x00000000061a72ca */ /* 0x000fe200000e0000 */
[----:B------:R-:W-:Y:S01]  /*34d0*/  UMOV UR21, 0x40000040 ;  /* 0x4000004000157882 */ /* 0x000fe20000000000 */
[----:B------:R-:W-:Y:S01]  /*34e0*/  LOP3.LUT R3, R3, 0x3fff, RZ, 0xc0, !PT ;  /* 0x00003fff03037812 */ /* 0x000fe200078ec0ff */
[----:B------:R-:W-:Y:S01]  /*34f0*/  UMOV UR19, 0x40000040 ;  /* 0x4000004000137882 */ /* 0x000fe20000000000 */
[----:B------:R-:W-:Y:S01]  /*3500*/  UMOV UR17, 0x40000040 ;  /* 0x4000004000117882 */ /* 0x000fe20000000000 */
[----:B------:R-:W-:Y:S01]  /*3510*/  UMOV UR15, 0x40000040 ;  /* 0x40000040000f7882 */ /* 0x000fe20000000000 */
[----:B------:R-:W-:Y:S01]  /*3520*/  LOP3.LUT R3, R3, 0x10000, RZ, 0xfc, !PT ;  /* 0x0001000003037812 */ /* 0x000fe200078efcff */
[----:B------:R-:W-:-:S03]  /*3530*/  UMOV UR13, 0x40000040 ;  /* 0x40000040000d7882 */ /* 0x000fc60000000000 */
[C---:B------:R-:W-:Y:S02]  /*3540*/  R2UR UR24, R3.reuse ;  /* 0x00000000031872ca */ /* 0x040fe400000e0000 */
[C---:B------:R-:W-:Y:S01]  /*3550*/  IADD3 R6, R3.reuse, 0x2, RZ ;  /* 0x0000000203067810 */ /* 0x040fe20007ffe0ff */
[----:B------:R-:W-:Y:S02]  /*3560*/  UIADD3 UR22, UR26, 0x2, URZ ;  /* 0x000000021a167890 */ /* 0x000fe4000fffe03f */
[----:B------:R-:W-:Y:S01]  /*3570*/  UIADD3 UR18, UR26, 0x4, URZ ;  /* 0x000000041a127890 */ /* 0x000fe2000fffe03f */
[----:B------:R-:W-:Y:S01]  /*3580*/  R2UR UR20, R6 ;  /* 0x00000000061472ca */ /* 0x000fe200000e0000 */
[C---:B------:R-:W-:Y:S01]  /*3590*/  VIADD R6, R3.reuse, 0x4 ;  /* 0x0000000403067836 */ /* 0x040fe20000000000 */
[----:B------:R-:W-:Y:S01]  /*35a0*/  UIADD3 UR14, UR26, 0x6, URZ ;  /* 0x000000061a0e7890 */ /* 0x000fe2000fffe03f */
[----:B------:R-:W-:-:S03]  /*35b0*/  VIADD R3, R3, 0x6 ;  /* 0x0000000603037836 */ /* 0x000fc60000000000 */
[----:B------:R-:W-:Y:S01]  /*35c0*/  R2UR UR16, R6 ;  /* 0x00000000061072ca */ /* 0x000fe200000e0000 */
[----:B------:R-:W-:Y:S01]  /*35d0*/  HGMMA.64x64x16.F32 R24, gdesc[UR24], RZ, !UPT, gsb0 ;  /* 0x00e00000181879f0 */ /* 0x000fe2000c0008ff */
[----:B------:R-:W-:Y:S02]  /*35e0*/  R2UR UR12, R3 ;  /* 0x00000000030c72ca */ /* 0x000fe400000e0000 */
        /* <DEDUP_REMOVED lines=10> */
[----:B------:R-:W3:Y:S02]  /*3690*/  SYNCS.PHASECHK.TRANS64.TRYWAIT P1, [R17+URZ+0x38810], R4 ;  /* 0x03881004110075a7 */ /* 0x000ee4000802017f */
[----:B---3--:R-:W-:Y:S05]  /*36a0*/  @!P1 BRA `(.L_x_4001) ;  /* 0x0000011c006c9947 */ /* 0x008fea0003800000 */
.L_x_4125:
[----:B------:R-:W-:Y:S05]  /*36b0*/  @!P0 BRA `(.L_x_4002) ;  /* 0x0000000000048947 */ /* 0x000fea0003800000 */
[----:B------:R-:W-:Y:S01]  /*36c0*/  BPT.TRAP 0x1 ;  /* 0x000000040000795c */ /* 0x000fe20000300000 */
.L_x_4002:
[----:B------:R4:W0:Y:S01]  /*36d0*/  SYNCS.PHASECHK.TRANS64.TRYWAIT P1, [R5+URZ+0x38850], R8 ;  /* 0x03885008050075a7 */ /* 0x000822000802017f */
[----:B------:R-:W-:Y:S05]  /*36e0*/  @!P0 BRA `(.L_x_4003) ;  /* 0x0000000000048947 */ /* 0x000fea0003800000 */
[----:B------:R-:W-:Y:S01]  /*36f0*/  BPT.TRAP 0x1 ;  /* 0x000000040000795c */ /* 0x000fe20000300000 */
.L_x_4003:
[C---:B------:R-:W-:Y:S02]  /*3700*/  VIADD R3, R17.reuse, 0x400 ;  /* 0x0000040011037836 */ /* 0x040fe40000000000 */
[----:B0--3--:R-:W-:-:S03]  /*3710*/  VIADD R4, R17, 0x26400 ;  /* 0x0002640011047836 */ /* 0x009fc60000000000 */
        /* <DEDUP_REMOVED lines=8> */
[----:B------:R-:W0:Y:S02]  /*37a0*/  SYNCS.PHASECHK.TRANS64.TRYWAIT P1, [R5+URZ+0x38850], R8 ;  /* 0x03885008050075a7 */ /* 0x000e24000802017f */
[----:B0-----:R-:W-:Y:S05]  /*37b0*/  @!P1 BRA `(.L_x_4005) ;  /* 0x0000011c003c9947 */ /* 0x001fea0003800000 */
.L_x_4004:
[----:B------:R-:W-:Y:S01]  /*37c0*/  R2UR UR8, R4 ;  /* 0x00000000040872ca */ /* 0x000fe200000e0000 */
[----:B------:R-:W-:Y:S01]  /*37d0*/  WARPGROUP.ARRIVE ;  /* 0x00000000000079c5 */ /* 0x000fe20000000000 */
[----:B------:R-:W-:Y:S01]  /*37e0*/  R2UR UR10, R6 ;  /* 0x00000000060a72ca */ /* 0x000fe200000e0000 */
[----:B------:R-:W-:Y:S01]  /*37f0*/  UMOV UR9, 0x40000040 ;  /* 0x4000004000097882 */ /* 0x000fe20000000000 */
[----:B------:R-:W-:Y:S01]  /*3800*/  UMOV UR11, 0x40000040 ;  /* 0x40000040000b7882 */ /* 0x000fe20000000000 */
[----:B012-4-:R-:W-:Y:S01]  /*3810*/  VIADD R8, R4, 0x2 ;  /* 0x0000000204087836 */ /* 0x017fe20000000000 */
[----:B------:R-:W-:Y:S01]  /*3820*/  IADD3 R7, R6, 0x2, RZ ;  /* 0x0000000206077810 */ /* 0x000fe20007ffe0ff */
[----:B------:R-:W-:Y:S01]  /*3830*/  UMOV UR5, 0x40000040 ;  /* 0x4000004000057882 */ /* 0x000fe20000000000 */
[----:B------:R-:W-:Y:S01]  /*3840*/  UMOV UR7, 0x40000040 ;  /* 0x4000004000077882 */ /* 0x000fe20000000000 */
[----:B------:R-:W0:Y:S01]  /*3850*/  S2R R9, SR_TID.X ;  /* 0x0000000000097919 */ /* 0x000e220000002100 */
[----:B------:R-:W-:Y:S01]  /*3860*/  R2UR UR4, R8 ;  /* 0x00000000080472ca */ /* 0x000fe200000e0000 */
[----:B------:R-:W-:Y:S01]  /*3870*/  VIADD R8, R4, 0x4 ;  /* 0x0000000404087836 */ /* 0x000fe20000000000 */
[----:B------:R-:W-:Y:S01]  /*3880*/  R2UR UR6, R7 ;  /* 0x00000000070672ca */ /* 0x000fe200000e0000 */
[C---:B------:R-:W-:Y:S01]  /*3890*/  VIADD R7, R6.reuse, 0x4 ;  /* 0x0000000406077836 */ /* 0x040fe20000000000 */
[----:B------:R-:W1:Y:S01]  /*38a0*/  S2R R57, SR_TID.X ;  /* 0x0000000000397919 */ /* 0x000e620000002100 */
[----:B------:R-:W-:Y:S01]  /*38b0*/  HGMMA.64x64x16.F32 R24, gdesc[UR8], R24, gsb0 ;  /* 0x00e00000081879f0 */ /* 0x000fe20008000818 */
[----:B------:R-:W-:-:S02]  /*38c0*/  VIADD R10, R6, 0x800 ;  /* 0x00000800060a7836 */ /* 0x000fc40000000000 */
[----:B------:R-:W-:-:S04]  /*38d0*/  IMAD R203, R2, 0x1000, R19 ;  /* 0x0000100002cb7824 */ /* 0x000fc800078e0213 */
[----:B------:R-:W-:Y:S01]  /*38e0*/  VIADD R205, R203, 0x80 ;  /* 0x00000080cbcd7836 */ /* 0x000fe20000000000 */
[----:B0-----:R-:W-:Y:S02]  /*38f0*/  SHF.R.U32.HI R9, RZ, 0x7, R9 ;  /* 0x00000007ff097819 */ /* 0x001fe40000011609 */
[----:B-1----:R-:W-:Y:S01]  /*3900*/  LOP3.LUT R57, R57, 0x7f, RZ, 0xc0, !PT ;  /* 0x0000007f39397812 */ /* 0x002fe200078ec0ff */
        /* <DEDUP_REMOVED lines=124> */
[----:B------:R-:W0:Y:S01]  /*40d0*/  SHFL.IDX PT, R7, R9, RZ, 0x1f ;  /* 0x00001fff09077589 */ /* 0x000e2200000e0000 */
[----:B------:R-:W-:Y:S01]  /*40e0*/  VIADD R8, R4, 0x800 ;  /* 0x0000080004087836 */ /* 0x000fe20000000000 */
[----:B0-----:R-:W-:-:S04]  /*40f0*/  ISETP.GT.AND P1, PT, R7, 0x7f, PT ;  /* 0x0000007f0700780c */ /* 0x001fc80003f24270 */
[----:B------:R-:W-:-:S05]  /*4100*/  SEL R7, RZ, 0x2, !P1 ;  /* 0x00000002ff077807 */ /* 0x000fca0004800000 */
        /* <DEDUP_REMOVED lines=135> */
[----:B------:R-:W-:-:S03]  /*4980*/  IMAD.IADD R12, R7, 0x1, R8 ;  /* 0x00000001070c7824 */ /* 0x000fc600078e0208 */
        /* <DEDUP_REMOVED lines=12> */
[----:B------:R-:W-:Y:S01]  /*4a50*/  LEA R11, R185, R18, 0x6 ;  /* 0x00000012b90b7211 */ /* 0x000fe200078e30ff */
        /* <DEDUP_REMOVED lines=22> */
[----:B------:R-:W-:-:S05]  /*4bc0*/  IMAD R7, R168, -0x40, R9 ;  /* 0xffffffc0a8077824 */ /* 0x000fca00078e0209 */
[----:B------:R-:W-:Y:S02]  /*4bd0*/  IADD3 R9, R186, 0x1, R7 ;  /* 0x00000001ba097810 */ /* 0x000fe40007ffe007 */
[----:B------:R-:W-:Y:S01]  /*4be0*/  IADD3 R7, -R22, R7, R186 ;  /* 0x0000000716077210 */ /* 0x000fe20007ffe1ba */
[----:B------:R-:W-:Y:S02]  /*4bf0*/  WARPGROUP.DEPBAR.LE gsb0, 0x0 ;  /* 0x00008000000079c5 */ /* 0x000fe40000010000 */
[----:B------:R-:W-:-:S06]  /*4c00*/  WARPGROUP.ARRIVE ;  /* 0x00000000000079c5 */ /* 0x000fcc0000000000 */
[----:B------:R-:W-:Y:S01]  /*4c10*/  HGMMA.64x64x16.F32 R24, gdesc[UR4], R24, gsb0 ;  /* 0x00e00000041879f0 */ /* 0x000fe20008000818 */
[----:B------:R-:W-:Y:S01]  /*4c20*/  R2UR UR4, R10 ;  /* 0x000000000a0472ca */ /* 0x000fe200000e0000 */
[----:B------:R-:W-:Y:S01]  /*4c30*/  UMOV UR5, 0x40000040 ;  /* 0x4000004000057882 */ /* 0x000fe20000000000 */
[----:B------:R-:W-:Y:S01]  /*4c40*/  R2UR UR6, R6 ;  /* 0x00000000060672ca */ /* 0x000fe200000e0000 */
[----:B------:R-:W-:Y:S01]  /*4c50*/  UMOV UR7, 0x40000040 ;  /* 0x4000004000077882 */ /* 0x000fe20000000000 */
[----:B------:R-:W-:-:S04]  /*4c60*/  IADD3 R6, -R22, R9, -R184 ;  /* 0x0000000916067210 */ /* 0x000fc80007ffe9b8 */
[----:B------:R-:W-:Y:S02]  /*4c70*/  VIADDMNMX R8, R11, R6, R7, PT ;  /* 0x000000060b087246 */ /* 0x000fe40003800107 */
[----:B------:R-:W-:Y:S02]  /*4c80*/  IADD3 R6, R6, 0x8, R11 ;  /* 0x0000000806067810 */ /* 0x000fe40007ffe00b */
[C---:B------:R-:W-:Y:S02]  /*4c90*/  ISETP.GT.AND P1, PT, R8.reuse, RZ, PT ;  /* 0x000000ff0800720c */ /* 0x040fe40003f24270 */
[C---:B------:R-:W-:Y:S02]  /*4ca0*/  ISETP.GT.AND P2, PT, R8.reuse, 0x1, PT ;  /* 0x000000010800780c */ /* 0x040fe40003f44270 */
[----:B------:R-:W-:Y:S01]  /*4cb0*/  ISETP.GT.AND P3, PT, R8, 0x8, PT ;  /* 0x000000080800780c */ /* 0x000fe20003f64270 */
[----:B------:R-:W-:Y:S02]  /*4cc0*/  WARPGROUP.DEPBAR.LE gsb0, 0x0 ;  /* 0x00008000000079c5 */ /* 0x000fe40000010000 */
[----:B------:R-:W-:-:S06]  /*4cd0*/  WARPGROUP.ARRIVE ;  /* 0x00000000000079c5 */ /* 0x000fcc0000000000 */
[----:B------:R-:W-:Y:S01]  /*4ce0*/  HGMMA.64x64x16.F32 R24, gdesc[UR4], R24, gsb0 ;  /* 0x00e00000041879f0 */ /* 0x000fe20008000818 */
[----:B------:R-:W-:Y:S01]  /*4cf0*/  ULDC UR4, c[0x0][0xad0] ;  /* 0x0002b40000047ab9 */ /* 0x000fe20000000800 */
[----:B------:R-:W-:Y:S01]  /*4d00*/  R2UR UR6, R203 ;  /* 0x00000000cb0672ca */ /* 0x000fe200000e0000 */
        /* <DEDUP_REMOVED lines=33> */
[----:B-1----:R-:W-:Y:S01]  /*4f20*/  FSEL R25, R25, -INF , P2 ;  /* 0xff80000019197808 */ /* 0x002fe20001000000 */
[----:B------:R-:W-:Y:S01]  /*4f30*/  FMUL.FTZ R43, R43, UR4 ;  /* 0x000000042b2b7c20 */ /* 0x000fe20008410000 */
[----:B------:R-:W-:Y:S01]  /*4f40*/  ISETP.GT.AND P2, PT, R8, 0x10, PT ;  /* 0x000000100800780c */ /* 0x000fe20003f44270 */
[----:B------:R-:W-:Y:S01]  /*4f50*/  FMUL.FTZ R46, R46, UR4 ;  /* 0x000000042e2e7c20 */ /* 0x000fe20008410000 */
[----:B------:R-:W-:Y:S01]  /*4f60*/  FMNMX.FTZ R9, R24, R25, !PT ;  /* 0x0000001918097209 */ /* 0x000fe20007810000 */
        /* <DEDUP_REMOVED lines=8> */
[----:B------:R-:W-:-:S02]  /*4ff0*/  ULDC UR4, c[0x0][0xa80] ;  /* 0x0002a00000047ab9 */ /* 0x000fc40000000800 */
[----:B------:R-:W2:Y:S01]  /*5000*/  MUFU.TANH R33, R33 ;  /* 0x0000002100217308 */ /* 0x000ea20000002400 */
[----:B0-----:R-:W-:Y:S02]  /*5010*/  FSEL R29, R29, -INF , P1 ;  /* 0xff8000001d1d7808 */ /* 0x001fe40000800000 */
[----:B------:R-:W-:Y:S02]  /*5020*/  ISETP.GT.AND P1, PT, R8, 0x11, PT ;  /* 0x000000110800780c */ /* 0x000fe40003f24270 */
[----:B------:R-:W-:-:S03]  /*5030*/  FMNMX.FTZ R9, R29, R10, !PT ;  /* 0x0000000a1d097209 */ /* 0x000fc60007810000 */
[----:B------:R-:W0:Y:S01]  /*5040*/  MUFU.TANH R36, R36 ;  /* 0x0000002400247308 */ /* 0x000e220000002400 */
        /* <DEDUP_REMOVED lines=40> */
[----:B--2---:R-:W-:-:S04]  /*52d0*/  FSEL R52, R52, -INF , P2 ;  /* 0xff80000034347808 */ /* 0x004fc80001000000 */
[----:B------:R-:W-:-:S03]  /*52e0*/  FMNMX.FTZ R8, R52, R9, !PT ;  /* 0x0000000934087209 */ /* 0x000fc60007810000 */
[----:B------:R-:W2:Y:S01]  /*52f0*/  MUFU.TANH R27, R27 ;  /* 0x0000001b001b7308 */ /* 0x000ea20000002400 */
[----:B0-----:R-:W-:-:S04]  /*5300*/  FSEL R53, R53, -INF , P1 ;  /* 0xff80000035357808 */ /* 0x001fc80000800000 */
[----:B------:R-:W-:-:S03]  /*5310*/  FMNMX.FTZ R8, R53, R8, !PT ;  /* 0x0000000835087209 */ /* 0x000fc60007810000 */
[----:B------:R-:W0:Y:S02]  /*5320*/  MUFU.TANH R30, R30 ;  /* 0x0000001e001e7308 */ /* 0x000e240000002400 */
[----:B------:R-:W3:Y:S06]  /*5330*/  SHFL.BFLY PT, R9, R8, 0x2, 0x1f ;  /* 0x0c401f0008097f89 */ /* 0x000eec00000e0000 */
[----:B------:R-:W4:Y:S08]  /*5340*/  MUFU.TANH R31, R31 ;  /* 0x0000001f001f7308 */ /* 0x000f300000002400 */
[----:B------:R-:W5:Y:S08]  /*5350*/  MUFU.TANH R34, R34 ;  /* 0x0000002200227308 */ /* 0x000f700000002400 */
[----:B------:R-:W5:Y:S01]  /*5360*/  MUFU.TANH R35, R35 ;  /* 0x0000002300237308 */ /* 0x000f620000002400 */
[----:B---3--:R-:W-:-:S02]  /*5370*/  FMNMX.FTZ R9, R8, R9, !PT ;  /* 0x0000000908097209 */ /* 0x008fc40007810000 */
[----:B------:R-:W-:-:S03]  /*5380*/  VIMNMX R8, R7, R6, PT ;  /* 0x0000000607087248 */ /* 0x000fc60003fe0100 */
[----:B------:R-:W3:Y:S01]  /*5390*/  SHFL.BFLY PT, R10, R9, 0x1, 0x1f ;  /* 0x0c201f00090a7f89 */ /* 0x000ee200000e0000 */
[C---:B------:R-:W-:Y:S01]  /*53a0*/  ISETP.GT.AND P1, PT, R8.reuse, RZ, PT ;  /* 0x000000ff0800720c */ /* 0x040fe20003f24270 */
[----:B------:R-:W3:Y:S01]  /*53b0*/  MUFU.TANH R38, R38 ;  /* 0x0000002600267308 */ /* 0x000ee20000002400 */
[C---:B------:R-:W-:Y:S02]  /*53c0*/  ISETP.GT.AND P2, PT, R8.reuse, 0x1, PT ;  /* 0x000000010800780c */ /* 0x040fe40003f44270 */
[----:B------:R-:W-:Y:S02]  /*53d0*/  ISETP.GT.AND P3, PT, R8, 0x8, PT ;  /* 0x000000080800780c */ /* 0x000fe40003f64270 */
[----:B-1----:R-:W-:Y:S02]  /*53e0*/  FSEL R26, R26, -INF , P1 ;  /* 0xff8000001a1a7808 */ /* 0x002fe40000800000 */
[----:B--2---:R-:W-:Y:S01]  /*53f0*/  FSEL R27, R27, -INF , P2 ;  /* 0xff8000001b1b7808 */ /* 0x004fe20001000000 */
[----:B------:R-:W1:Y:S01]  /*5400*/  MUFU.TANH R39, R39 ;  /* 0x0000002700277308 */ /* 0x000e620000002400 */
[----:B------:R-:W-:-:S02]  /*5410*/  ISETP.GT.AND P1, PT, R8, 0x9, PT ;  /* 0x000000090800780c */ /* 0x000fc40003f24270 */
[----:B0-----:R-:W-:Y:S02]  /*5420*/  FSEL R30, R30, -INF , P3 ;  /* 0xff8000001e1e7808 */ /* 0x001fe40001800000 */
[C---:B------:R-:W-:Y:S02]  /*5430*/  ISETP.GT.AND P2, PT, R8.reuse, 0x10, PT ;  /* 0x000000100800780c */ /* 0x040fe40003f44270 */
[----:B----4-:R-:W-:Y:S01]  /*5440*/  FSEL R31, R31, -INF , P1 ;  /* 0xff8000001f1f7808 */ /* 0x010fe20000800000 */
[----:B------:R-:W0:Y:S01]  /*5450*/  MUFU.TANH R42, R42 ;  /* 0x0000002a002a7308 */ /* 0x000e220000002400 */
[----:B------:R-:W-:Y:S02]  /*5460*/  ISETP.GT.AND P1, PT, R8, 0x11, PT ;  /* 0x000000110800780c */ /* 0x000fe40003f24270 */
[----:B-----5:R-:W-:Y:S02]  /*5470*/  FSEL R34, R34, -INF , P2 ;  /* 0xff80000022227808 */ /* 0x020fe40001000000 */
[----:B------:R-:W-:-:S02]  /*5480*/  ISETP.GT.AND P2, PT, R8, 0x18, PT ;  /* 0x000000180800780c */ /* 0x000fc40003f44270 */
[----:B---3--:R-:W-:Y:S01]  /*5490*/  FMNMX.FTZ R7, R9, R10, !PT ;  /* 0x0000000a09077209 */ /* 0x008fe20007810000 */
[----:B------:R-:W2:Y:S01]  /*54a0*/  MUFU.TANH R43, R43 ;  /* 0x0000002b002b7308 */ /* 0x000ea20000002400 */
[----:B------:R-:W-:Y:S02]  /*54b0*/  FMNMX.FTZ R9, R26, R27, !PT ;  /* 0x0000001b1a097209 */ /* 0x000fe40007810000 */
[----:B------:R-:W-:Y:S01]  /*54c0*/  FSEL R35, R35, -INF , P1 ;  /* 0xff80000023237808 */ /* 0x000fe20000800000 */
[----:B------:R-:W-:Y:S01]  /*54d0*/  FMUL.FTZ R10, R7, UR4 ;  /* 0x00000004070a7c20 */ /* 0x000fe20008410000 */
[----:B------:R-:W-:Y:S02]  /*54e0*/  FMNMX.FTZ R6, R30, R9, !PT ;  /* 0x000000091e067209 */ /* 0x000fe40007810000 */
[----:B------:R-:W-:Y:S01]  /*54f0*/  ISETP.GT.AND P1, PT, R8, 0x19, PT ;  /* 0x000000190800780c */ /* 0x000fe20003f24270 */
[----:B------:R-:W3:Y:S01]  /*5500*/  MUFU.TANH R46, R46 ;  /* 0x0000002e002e7308 */ /* 0x000ee20000002400 */
[----:B------:R-:W-:-:S02]  /*5510*/  FMNMX.FTZ R9, R31, R6, !PT ;  /* 0x000000061f097209 */ /* 0x000fc40007810000 */
[----:B------:R-:W-:Y:S02]  /*5520*/  FSEL R38, R38, -INF , P2 ;  /* 0xff80000026267808 */ /* 0x000fe40001000000 */
[----:B------:R-:W-:Y:S02]  /*5530*/  FMNMX.FTZ R6, R34, R9, !PT ;  /* 0x0000000922067209 */ /* 0x000fe40007810000 */
[----:B------:R-:W-:Y:S01]  /*5540*/  ISETP.GT.AND P3, PT, R8, 0x20, PT ;  /* 0x000000200800780c */ /* 0x000fe20003f64270 */
[----:B------:R-:W4:Y:S01]  /*5550*/  MUFU.TANH R47, R47 ;  /* 0x0000002f002f7308 */ /* 0x000f220000002400 */
[----:B------:R-:W-:Y:S02]  /*5560*/  FMNMX.FTZ R9, R35, R6, !PT ;  /* 0x0000000623097209 */ /* 0x000fe40007810000 */
[----:B-1----:R-:W-:Y:S02]  /*5570*/  FSEL R39, R39, -INF , P1 ;  /* 0xff80000027277808 */ /* 0x002fe40000800000 */
[----:B------:R-:W-:-:S02]  /*5580*/  FMNMX.FTZ R6, R38, R9, !PT ;  /* 0x0000000926067209 */ /* 0x000fc40007810000 */
[----:B------:R-:W-:Y:S01]  /*5590*/  ISETP.GT.AND P2, PT, R8, 0x21, PT ;  /* 0x000000210800780c */ /* 0x000fe20003f44270 */
[----:B------:R-:W1:Y:S01]  /*55a0*/  MUFU.TANH R50, R50 ;  /* 0x0000003200327308 */ /* 0x000e620000002400 */
[----:B0-----:R-:W-:Y:S02]  /*55b0*/  FSEL R42, R42, -INF , P3 ;  /* 0xff8000002a2a7808 */ /* 0x001fe40001800000 */
[----:B------:R-:W-:Y:S02]  /*55c0*/  FMNMX.FTZ R9, R39, R6, !PT ;  /* 0x0000000627097209 */ /* 0x000fe40007810000 */
[----:B------:R-:W-:Y:S02]  /*55d0*/  ISETP.GT.AND P1, PT, R8, 0x28, PT ;  /* 0x000000280800780c */ /* 0x000fe40003f24270 */
[----:B--2---:R-:W-:Y:S01]  /*55e0*/  FSEL R43, R43, -INF , P2 ;  /* 0xff8000002b2b7808 */ /* 0x004fe20001000000 */
[----:B------:R-:W0:Y:S01]  /*55f0*/  MUFU.TANH R51, R51 ;  /* 0x0000003300337308 */ /* 0x000e220000002400 */
[----:B------:R-:W-:-:S02]  /*5600*/  FMNMX.FTZ R6, R42, R9, !PT ;  /* 0x000000092a067209 */ /* 0x000fc40007810000 */
[----:B------:R-:W-:Y:S02]  /*5610*/  ISETP.GT.AND P4, PT, R8, 0x29, PT ;  /* 0x000000290800780c */ /* 0x000fe40003f84270 */
[----:B---3--:R-:W-:Y:S02]  /*5620*/  FSEL R46, R46, -INF , P1 ;  /* 0xff8000002e2e7808 */ /* 0x008fe40000800000 */
[----:B------:R-:W-:Y:S01]  /*5630*/  FMNMX.FTZ R9, R43, R6, !PT ;  /* 0x000000062b097209 */ /* 0x000fe20007810000 */
[----:B------:R-:W2:Y:S01]  /*5640*/  MUFU.TANH R54, R54 ;  /* 0x0000003600367308 */ /* 0x000ea20000002400 */
[----:B------:R-:W-:Y:S02]  /*5650*/  ISETP.GT.AND P3, PT, R8, 0x30, PT ;  /* 0x000000300800780c */ /* 0x000fe40003f64270 */
[----:B----4-:R-:W-:Y:S02]  /*5660*/  FSEL R47, R47, -INF , P4 ;  /* 0xff8000002f2f7808 */ /* 0x010fe40002000000 */
[----:B------:R-:W-:-:S02]  /*5670*/  FMNMX.FTZ R6, R46, R9, !PT ;  /* 0x000000092e067209 */ /* 0x000fc40007810000 */
[----:B------:R-:W-:Y:S01]  /*5680*/  FSETP.NEU.FTZ.AND P2, PT, R7, -INF , PT ;  /* 0xff8000000700780b */ /* 0x000fe20003f5d000 */
[----:B------:R-:W3:Y:S01]  /*5690*/  MUFU.TANH R55, R55 ;  /* 0x0000003700377308 */ /* 0x000ee20000002400 */
[----:B------:R-:W-:Y:S02]  /*56a0*/  ISETP.GT.AND P1, PT, R8, 0x31, PT ;  /* 0x000000310800780c */ /* 0x000fe40003f24270 */
[----:B-1----:R-:W-:Y:S02]  /*56b0*/  FSEL R50, R50, -INF , P3 ;  /* 0xff80000032327808 */ /* 0x002fe40001800000 */
[----:B------:R-:W-:Y:S02]  /*56c0*/  FMNMX.FTZ R9, R47, R6, !PT ;  /* 0x000000062f097209 */ /* 0x000fe40007810000 */
[----:B------:R-:W-:Y:S02]  /*56d0*/  FSEL R56, R10, RZ, P2 ;  /* 0x000000ff0a387208 */ /* 0x000fe40001000000 */
[----:B------:R-:W-:-:S02]  /*56e0*/  ISETP.GT.AND P2, PT, R8, 0x38, PT ;  /* 0x000000380800780c */ /* 0x000fc40003f44270 */
[----:B0-----:R-:W-:Y:S01]  /*56f0*/  FSEL R51, R51, -INF , P1 ;  /* 0xff80000033337808 */ /* 0x001fe20000800000 */
[--C-:B------:R-:W-:Y:S01]  /*5700*/  FFMA.FTZ R24, R24, UR4, -R56.reuse ;  /* 0x0000000418187c23 */ /* 0x100fe20008010838 */
[----:B------:R-:W-:Y:S01]  /*5710*/  FMNMX.FTZ R10, R50, R9, !PT ;  /* 0x00000009320a7209 */ /* 0x000fe20007810000 */
[--C-:B------:R-:W-:Y:S01]  /*5720*/  FFMA.FTZ R9, R25, UR4, -R56.reuse ;  /* 0x0000000419097c23 */ /* 0x100fe20008010838 */
[----:B------:R-:W-:Y:S01]  /*5730*/  ISETP.GT.AND P1, PT, R8, 0x39, PT ;  /* 0x000000390800780c */ /* 0x000fe20003f24270 */
[----:B------:R-:W-:Y:S01]  /*5740*/  MUFU.EX2 R6, R24 ;  /* 0x0000001800067308 */ /* 0x000fe20000000800 */
[----:B--2---:R-:W-:Y:S01]  /*5750*/  FSEL R54, R54, -INF , P2 ;  /* 0xff80000036367808 */ /* 0x004fe20001000000 */
[--C-:B------:R-:W-:Y:S01]  /*5760*/  FFMA.FTZ R12, R32, UR4, -R56.reuse ;  /* 0x00000004200c7c23 */ /* 0x100fe20008010838 */
[----:B------:R-:W-:Y:S01]  /*5770*/  FMNMX.FTZ R11, R51, R10, !PT ;  /* 0x0000000a330b7209 */ /* 0x000fe20007810000 */
[--C-:B------:R-:W-:Y:S01]  /*5780*/  FFMA.FTZ R10, R28, UR4, -R56.reuse ;  /* 0x000000041c0a7c23 */ /* 0x100fe20008010838 */
[----:B---3--:R-:W-:Y:S01]  /*5790*/  FSEL R55, R55, -INF , P1 ;  /* 0xff80000037377808 */ /* 0x008fe20000800000 */
        /* <DEDUP_REMOVED lines=13> */
[----:B------:R-:W-:Y:S01]  /*5870*/  FFMA.FTZ R174, R53, UR4, -R56 ;  /* 0x0000000435ae7c23 */ /* 0x000fe20008010838 */
[----:B------:R-:W1:Y:S08]  /*5880*/  MUFU.EX2 R9, R9 ;  /* 0x0000000900097308 */ /* 0x000e700000000800 */
[----:B------:R-:W-:Y:S08]  /*5890*/  MUFU.EX2 R10, R10 ;  /* 0x0000000a000a7308 */ /* 0x000ff00000000800 */
[----:B------:R-:W2:Y:S01]  /*58a0*/  MUFU.EX2 R11, R11 ;  /* 0x0000000b000b7308 */ /* 0x000ea20000000800 */
[----:B-1----:R-:W-:Y:S01]  /*58b0*/  F2FP.F16.F32.PACK_AB R152, R9, R6 ;  /* 0x000000060998723e */ /* 0x002fe200000000ff */
[----:B------:R-:W-:Y:S01]  /*58c0*/  FADD.FTZ R9, R6, R9 ;  /* 0x0000000906097221 */ /* 0x000fe20000010000 */
[----:B------:R-:W-:Y:S01]  /*58d0*/  IMAD.IADD R6, R186, 0x1, -R184 ;  /* 0x00000001ba067824 */ /* 0x000fe200078e0ab8 */
[----:B0-----:R-:W-:Y:S01]  /*58e0*/  FMNMX.FTZ R24, R8, R21, !PT ;  /* 0x0000001508187209 */ /* 0x001fe20007810000 */
[----:B------:R-:W-:-:S03]  /*58f0*/  FFMA.FTZ R21, R41, UR4, -R56 ;  /* 0x0000000429157c23 */ /* 0x000fc60008010838 */
[----:B------:R-:W-:Y:S01]  /*5900*/  MUFU.EX2 R12, R12 ;  /* 0x0000000c000c7308 */ /* 0x000fe20000000800 */
[----:B------:R-:W0:Y:S01]  /*5910*/  SHFL.BFLY PT, R25, R24, 0x1, 0x1f ;  /* 0x0c201f0018197f89 */ /* 0x000e2200000e0000 */
[----:B------:R-:W-:-:S06]  /*5920*/  LEA R6, R185, R6, 0x6 ;  /* 0x00000006b9067211 */ /* 0x000fcc00078e30ff */
[----:B------:R-:W1:Y:S01]  /*5930*/  MUFU.EX2 R13, R13 ;  /* 0x0000000d000d7308 */ /* 0x000e620000000800 */
[----:B--2---:R-:W-:Y:S01]  /*5940*/  F2FP.F16.F32.PACK_AB R154, R11, R10 ;  /* 0x0000000a0b9a723e */ /* 0x004fe200000000ff */
[----:B------:R-:W-:Y:S01]  /*5950*/  FADD.FTZ R10, R10, R9 ;  /* 0x000000090a0a7221 */ /* 0x000fe20000010000 */
[----:B------:R-:W-:-:S03]  /*5960*/  SHF.R.S32.HI R9, RZ, 0x1f, R6 ;  /* 0x0000001fff097819 */ /* 0x000fc60000011406 */
[----:B------:R-:W-:Y:S01]  /*5970*/  FADD.FTZ R11, R11, R10 ;  /* 0x0000000a0b0b7221 */ /* 0x000fe20000010000 */
[----:B------:R-:W-:Y:S01]  /*5980*/  LEA.HI R9, R9, R6, RZ, 0x6 ;  /* 0x0000000609097211 */ /* 0x000fe200078f30ff */
[----:B------:R-:W-:Y:S03]  /*5990*/  MUFU.EX2 R14, R14 ;  /* 0x0000000e000e7308 */ /* 0x000fe60000000800 */
[----:B------:R-:W-:-:S04]  /*59a0*/  SHF.R.S32.HI R9, RZ, 0x6, R9 ;  /* 0x00000006ff097819 */ /* 0x000fc80000011409 */
[----:B------:R-:W-:Y:S01]  /*59b0*/  VIMNMX R9, RZ, R9, !PT ;  /* 0x00000009ff097248 */ /* 0x000fe20007fe0100 */
[----:B------:R-:W2:Y:S01]  /*59c0*/  MUFU.EX2 R15, R15 ;  /* 0x0000000f000f7308 */ /* 0x000ea20000000800 */
[----:B0-----:R-:W-:Y:S02]  /*59d0*/  FMNMX.FTZ R8, R24, R25, !PT ;  /* 0x0000001918087209 */ /* 0x001fe40007810000 */
[C---:B-1----:R-:W-:Y:S01]  /*59e0*/  F2FP.F16.F32.PACK_AB R156, R13.reuse, R12 ;  /* 0x0000000c0d9c723e */ /* 0x042fe200000000ff */
[----:B------:R-:W-:Y:S01]  /*59f0*/  FADD.FTZ R12, R12, R11 ;  /* 0x0000000b0c0c7221 */ /* 0x000fe20000010000 */
[C---:B------:R-:W-:Y:S01]  /*5a00*/  FSETP.NEU.FTZ.AND P1, PT, R8.reuse, -INF , PT ;  /* 0xff8000000800780b */ /* 0x040fe20003f3d000 */
[----:B------:R-:W-:Y:S02]  /*5a10*/  FMUL.FTZ R24, R8, UR4 ;  /* 0x0000000408187c20 */ /* 0x000fe40008410000 */
[----:B------:R-:W-:Y:S01]  /*5a20*/  MUFU.EX2 R20, R20 ;  /* 0x0000001400147308 */ /* 0x000fe20000000800 */
[----:B------:R-:W-:Y:S01]  /*5a30*/  FADD.FTZ R13, R13, R12 ;  /* 0x0000000c0d0d7221 */ /* 0x000fe20000010000 */
[----:B------:R-:W-:Y:S01]  /*5a40*/  VIADD R12, R168, 0xfffffffe ;  /* 0xfffffffea80c7836 */ /* 0x000fe20000000000 */
[----:B------:R-:W-:-:S02]  /*5a50*/  FSEL R25, R24, RZ, P1 ;  /* 0x000000ff18197208 */ /* 0x000fc40000800000 */
[----:B------:R-:W-:Y:S02]  /*5a60*/  ISETP.NE.AND P1, PT, R57, RZ, PT ;  /* 0x000000ff3900720c */ /* 0x000fe40003f25270 */
[----:B------:R-:W-:Y:S01]  /*5a70*/  ISETP.GE.AND P2, PT, R12, R9, PT ;  /* 0x000000090c00720c */ /* 0x000fe20003f46270 */
        /* <DEDUP_REMOVED lines=22> */
[----:B------:R-:W-:-:S03]  /*5be0*/  @!P1 VIADD R5, R5, 0x38860 ;  /* 0x0003886005059836 */ /* 0x000fc60000000000 */
[----:B------:R-:W-:Y:S01]  /*5bf0*/  FADD.FTZ R15, R15, R14 ;  /* 0x0000000e0f0f7221 */ /* 0x000fe20000010000 */
[----:B------:R-:W1:Y:S01]  /*5c00*/  MUFU.EX2 R176, R176 ;  /* 0x000000b000b07308 */ /* 0x000e620000000800 */
[----:B------:R-:W-:-:S07]  /*5c10*/  @!P1 PRMT R5, RZ, 0x654, R5 ;  /* 0x00000654ff059816 */ /* 0x000fce0000000005 */
[----:B------:R-:W-:Y:S08]  /*5c20*/  MUFU.EX2 R177, R177 ;  /* 0x000000b100b17308 */ /* 0x000ff00000000800 */
[----:B------:R-:W2:Y:S01]  /*5c30*/  MUFU.EX2 R178, R178 ;  /* 0x000000b200b27308 */ /* 0x000ea20000000800 */
[----:B-1----:R-:W-:Y:S01]  /*5c40*/  F2FP.F16.F32.PACK_AB R153, R176, R175 ;  /* 0x000000afb099723e */ /* 0x002fe200000000ff */
[----:B------:R-:W-:-:S06]  /*5c50*/  FADD.FTZ R176, R175, R176 ;  /* 0x000000b0afb07221 */ /* 0x000fcc0000010000 */
[----:B------:R-:W-:Y:S08]  /*5c60*/  MUFU.EX2 R179, R179 ;  /* 0x000000b300b37308 */ /* 0x000ff00000000800 */
[----:B------:R-:W1:Y:S01]  /*5c70*/  MUFU.EX2 R180, R180 ;  /* 0x000000b400b47308 */ /* 0x000e620000000800 */
[----:B--2---:R-:W-:Y:S01]  /*5c80*/  F2FP.F16.F32.PACK_AB R155, R178, R177 ;  /* 0x000000b1b29b723e */ /* 0x004fe200000000ff */
[----:B------:R-:W-:Y:S01]  /*5c90*/  BAR.SYNC.DEFER_BLOCKING 0xf, 0x100 ;  /* 0x03c4000000007b1d */ /* 0x000fe20000010000 */
[----:B------:R-:W-:-:S04]  /*5ca0*/  FADD.FTZ R177, R177, R176 ;  /* 0x000000b0b1b17221 */ /* 0x000fc80000010000 */
[----:B------:R-:W-:Y:S01]  /*5cb0*/  FADD.FTZ R178, R178, R177 ;  /* 0x000000b1b2b27221 */ /* 0x000fe20000010000 */
[----:B------:R-:W-:Y:S08]  /*5cc0*/  MUFU.EX2 R181, R181 ;  /* 0x000000b500b57308 */ /* 0x000ff00000000800 */
[----:B------:R-:W2:Y:S01]  /*5cd0*/  MUFU.EX2 R182, R182 ;  /* 0x000000b600b67308 */ /* 0x000ea20000000800 */
[----:B-1----:R-:W-:Y:S01]  /*5ce0*/  F2FP.F16.F32.PACK_AB R157, R180, R179 ;  /* 0x000000b3b49d723e */ /* 0x002fe200000000ff */
[----:B------:R-:W-:-:S04]  /*5cf0*/  FADD.FTZ R179, R179, R178 ;  /* 0x000000b2b3b37221 */ /* 0x000fc80000010000 */
[----:B------:R-:W-:Y:S02]  /*5d00*/  FADD.FTZ R180, R180, R179 ;  /* 0x000000b3b4b47221 */ /* 0x000fe40000010000 */
[----:B------:R-:W1:Y:S01]  /*5d10*/  MUFU.EX2 R21, R21 ;  /* 0x0000001500157308 */ /* 0x000e620000000800 */
[----:B------:R3:W-:Y:S07]  /*5d20*/  STSM.16.M88.4 [R189+0x36400], R152 ;  /* 0x03640098bd007844 */ /* 0x0007ee0000000200 */
[----:B------:R-:W-:Y:S01]  /*5d30*/  MUFU.EX2 R169, R169 ;  /* 0x000000a900a97308 */ /* 0x000fe20000000800 */
[----:B--2---:R-:W-:Y:S01]  /*5d40*/  F2FP.F16.F32.PACK_AB R159, R182, R181 ;  /* 0x000000b5b69f723e */ /* 0x004fe200000000ff */
[----:B------:R-:W-:-:S04]  /*5d50*/  FADD.FTZ R181, R181, R180 ;  /* 0x000000b4b5b57221 */ /* 0x000fc80000010000 */
[----:B------:R3:W-:Y:S01]  /*5d60*/  STSM.16.M88.4 [R190], R156 ;  /* 0x0000009cbe007844 */ /* 0x0007e20000000200 */
[----:B------:R-:W-:Y:S01]  /*5d70*/  FADD.FTZ R182, R182, R181 ;  /* 0x000000b5b6b67221 */ /* 0x000fe20000010000 */
        /* <DEDUP_REMOVED lines=18> */
[----:B------:R3:W-:Y:S01]  /*5ea0*/  STSM.16.M88.4 [R192], R160 ;  /* 0x000000a0c0007844 */ /* 0x0007e20000000200 */
[----:B------:R-:W-:Y:S01]  /*5eb0*/  FADD.FTZ R187, R202, R187 ;  /* 0x000000bbcabb7221 */ /* 0x000fe20000010000 */
[----:B------:R-:W-:Y:S08]  /*5ec0*/  MUFU.EX2 R173, R173 ;  /* 0x000000ad00ad7308 */ /* 0x000ff00000000800 */
[----:B------:R-:W2:Y:S01]  /*5ed0*/  MUFU.EX2 R174, R174 ;  /* 0x000000ae00ae7308 */ /* 0x000ea20000000800 */
[----:B-1----:R-:W-:Y:S01]  /*5ee0*/  F2FP.F16.F32.PACK_AB R164, R172, R171 ;  /* 0x000000abaca4723e */ /* 0x002fe200000000ff */
[----:B------:R-:W-:-:S04]  /*5ef0*/  FADD.FTZ R171, R171, R170 ;  /* 0x000000aaabab7221 */ /* 0x000fc80000010000 */
[----:B------:R-:W-:Y:S02]  /*5f00*/  FADD.FTZ R172, R172, R171 ;  /* 0x000000abacac7221 */ /* 0x000fe40000010000 */
[----:B------:R-:W-:Y:S08]  /*5f10*/  MUFU.EX2 R204, R204 ;  /* 0x000000cc00cc7308 */ /* 0x000ff00000000800 */
[----:B------:R-:W1:Y:S01]  /*5f20*/  MUFU.EX2 R199, R199 ;  /* 0x000000c700c77308 */ /* 0x000e620000000800 */
[----:B--2---:R-:W-:-:S07]  /*5f30*/  F2FP.F16.F32.PACK_AB R166, R174, R173 ;  /* 0x000000adaea6723e */ /* 0x004fce00000000ff */
[----:B------:R-:W-:Y:S08]  /*5f40*/  MUFU.EX2 R201, R201 ;  /* 0x000000c900c97308 */ /* 0x000ff00000000800 */
[----:B------:R-:W2:Y:S01]  /*5f50*/  MUFU.EX2 R206, R206 ;  /* 0x000000ce00ce7308 */ /* 0x000ea20000000800 */
[----:B-1----:R-:W-:Y:S01]  /*5f60*/  F2FP.F16.F32.PACK_AB R165, R199, R204 ;  /* 0x000000ccc7a5723e */ /* 0x002fe200000000ff */
[----:B------:R-:W-:-:S04]  /*5f70*/  FADD.FTZ R204, R204, R187 ;  /* 0x000000bbcccc7221 */ /* 0x000fc80000010000 */
[----:B------:R-:W-:Y:S01]  /*5f80*/  FADD.FTZ R204, R199, R204 ;  /* 0x000000ccc7cc7221 */ /* 0x000fe20000010000 */
[----:B--2---:R-:W-:-:S03]  /*5f90*/  F2FP.F16.F32.PACK_AB R167, R206, R201 ;  /* 0x000000c9cea7723e */ /* 0x004fc600000000ff */
[----:B------:R-:W-:Y:S02]  /*5fa0*/  FADD.FTZ R201, R201, R204 ;  /* 0x000000ccc9c97221 */ /* 0x000fe40000010000 */
[----:B------:R3:W-:Y:S01]  /*5fb0*/  STSM.16.M88.4 [R191], R164 ;  /* 0x000000a4bf007844 */ /* 0x0007e20000000200 */
[----:B0-----:R-:W-:Y:S01]  /*5fc0*/  WARPGROUP.ARRIVE ;  /* 0x00000000000079c5 */ /* 0x001fe20000000000 */
[----:B------:R-:W-:-:S05]  /*5fd0*/  FADD.FTZ R6, R206, R201 ;  /* 0x000000c9ce067221 */ /* 0x000fca0000010000 */
        /* <DEDUP_REMOVED lines=31> */
[----:B0-----:R-:W-:-:S04]  /*61d0*/  FADD.FTZ R5, R173, R172 ;  /* 0x000000acad057221 */ /* 0x001fc80000010000 */
[----:B------:R-:W-:Y:S01]  /*61e0*/  FADD.FTZ R5, R174, R5 ;  /* 0x00000005ae057221 */ /* 0x000fe20000010000 */
[----:B---3--:R-:W-:Y:S06]  /*61f0*/  @!P2 BRA `(.L_x_4006) ;  /* 0x000000340078a947 */ /* 0x008fec0003800000 */
[----:B------:R-:W-:Y:S01]  /*6200*/  IMAD.MOV.U32 R11, RZ, RZ, R8 ;  /* 0x000000ffff0b7224 */ /* 0x000fe200078e0008 */
[----:B------:R-:W-:Y:S01]  /*6210*/  ULDC UR5, c[0x0][0xad0] ;  /* 0x0002b40000057ab9 */ /* 0x000fe20000000800 */
[----:B------:R-:W-:Y:S01]  /*6220*/  IMAD.MOV.U32 R13, RZ, RZ, R7 ;  /* 0x000000ffff0d7224 */ /* 0x000fe200078e0007 */
[----:B------:R-:W-:Y:S01]  /*6230*/  ULDC UR4, c[0x0][0xa80] ;  /* 0x0002a00000047ab9 */ /* 0x000fe20000000800 */
[----:B------:R-:W-:-:S07]  /*6240*/  IMAD.MOV.U32 R15, RZ, RZ, R2 ;  /* 0x000000ffff0f7224 */ /* 0x000fce00078e0002 */
.L_x_4015:
[----:B------:R-:W-:-:S05]  /*6250*/  VIADD R2, R15, 0x1 ;  /* 0x000000010f027836 */ /* 0x000fca0000000000 */
[----:B------:R-:W-:-:S04]  /*6260*/  ISETP.NE.AND P2, PT, R2, 0x2, PT ;  /* 0x000000020200780c */ /* 0x000fc80003f45270 */
[----:B------:R-:W-:Y:S02]  /*6270*/  SEL R7, RZ, 0x1, P2 ;  /* 0x00000001ff077807 */ /* 0x000fe40001000000 */
[----:B------:R-:W-:Y:S02]  /*6280*/  SEL R2, R2, RZ, P2 ;  /* 0x000000ff02027207 */ /* 0x000fe40001000000 */
[----:B------:R-:W-:Y:S01]  /*6290*/  LOP3.LUT R16, R16, R7, RZ, 0x3c, !PT ;  /* 0x0000000710107212 */ /* 0x000fe200078e3cff */
[----:B------:R-:W-:Y:S06]  /*62a0*/  @!P0 BRA `(.L_x_4007) ;  /* 0x0000000000048947 */ /* 0x000fec0003800000 */
[----:B------:R-:W-:Y:S01]  /*62b0*/  BPT.TRAP 0x1 ;  /* 0x000000040000795c */ /* 0x000fe20000300000 */
.L_x_4007:
[----:B------:R-:W-:Y:S02]  /*62c0*/  LEA R10, R2, R17, 0x3 ;  /* 0x00000011020a7211 */ /* 0x000fe400078e18ff */
[----:B------:R-:W-:-:S04]  /*62d0*/  SHF.L.U32 R7, R16, 0x1f, RZ ;  /* 0x0000001f10077819 */ /* 0x000fc800000006ff */
[----:B------:R0:W1:Y:S01]  /*62e0*/  SYNCS.PHASECHK.TRANS64.TRYWAIT P2, [R10+URZ+0x38830], R7 ;  /* 0x038830070a0075a7 */ /* 0x000062000804017f */
[----:B------:R-:W-:Y:S05]  /*62f0*/  @!P0 BRA `(.L_x_4008) ;  /* 0x0000000000048947 */ /* 0x000fea0003800000 */
[----:B------:R-:W-:Y:S01]  /*6300*/  BPT.TRAP 0x1 ;  /* 0x000000040000795c */ /* 0x000fe20000300000 */
.L_x_4008:
[----:B------:R-:W-:Y:S01]  /*6310*/  IMAD R8, R2, 0x200, R0 ;  /* 0x0000020002087824 */ /* 0x000fe200078e0200 */
[----:B-1----:R-:W-:Y:S06]  /*6320*/  @P2 BRA `(.L_x_4009) ;  /* 0x0000000000082947 */ /* 0x002fec0003800000 */
[----:B------:R-:W1:Y:S02]  /*6330*/  SYNCS.PHASECHK.TRANS64.TRYWAIT P2, [R10+URZ+0x38830], R7 ;  /* 0x038830070a0075a7 */ /* 0x000e64000804017f */
[----:B-1----:R-:W-:Y:S05]  /*6340*/  @!P2 BRA `(.L_x_4010) ;  /* 0x000000f0006ca947 */ /* 0x002fea0003800000 */
.L_x_4009:
        /* <DEDUP_REMOVED lines=22> */
.L_x_4011:
[----:B------:R2:W3:Y:S01]  /*64b0*/  SYNCS.PHASECHK.TRANS64.TRYWAIT P2, [R10+URZ+0x38850], R7 ;  /* 0x038850070a0075a7 */ /* 0x0004e2000804017f */
[----:B------:R-:W-:Y:S05]  /*64c0*/  @!P0 BRA `(.L_x_4012) ;  /* 0x0000000000048947 */ /* 0x000fea0003800000 */
[----:B------:R-:W-:Y:S01]  /*64d0*/  BPT.TRAP 0x1 ;  /* 0x000000040000795c */ /* 0x000fe20000300000 */
.L_x_4012:
[----:B---3--:R-:W-:Y:S05]  /*64e0*/  @P2 BRA `(.L_x_4013) ;  /* 0x0000000000082947 */ /* 0x008fea0003800000 */
[----:B------:R-:W3:Y:S02]  /*64f0*/  SYNCS.PHASECHK.TRANS64.TRYWAIT P2, [R10+URZ+0x38850], R7 ;  /* 0x038850070a0075a7 */ /* 0x000ee4000804017f */
[----:B---3--:R-:W-:Y:S05]  /*6500*/  @!P2 BRA `(.L_x_4014) ;  /* 0x000000f00010a947 */ /* 0x008fea0003800000 */
.L_x_4013:
[----:B0123--:R-:W-:Y:S01]  /*6510*/  IMAD R7, R2, 0x1000, R3 ;  /* 0x0000100002077824 */ /* 0x00ffe200078e0203 */
[----:B------:R-:W-:Y:S01]  /*6520*/  WARPGROUP.ARRIVE ;  /* 0x00000000000079c5 */ /* 0x000fe20000000000 */
[----:B------:R-:W-:Y:S01]  /*6530*/  UMOV UR11, 0x40000040 ;  /* 0x40000040000b7882 */ /* 0x000fe20000000000 */
[----:B------:R-:W-:Y:S01]  /*6540*/  VIADD R14, R4, 0x2 ;  /* 0x00000002040e7836 */ /* 0x000fe20000000000 */
[----:B------:R-:W-:Y:S01]  /*6550*/  UMOV UR29, 0x40000040 ;  /* 0x40000040001d7882 */ /* 0x000fe20000000000 */
[C---:B------:R-:W-:Y:S01]  /*6560*/  R2UR UR10, R7.reuse ;  /* 0x00000000070a72ca */ /* 0x040fe200000e0000 */
[C---:B------:R-:W-:Y:S01]  /*6570*/  VIADD R8, R7.reuse, 0x2 ;  /* 0x0000000207087836 */ /* 0x040fe20000000000 */
[----:B------:R-:W-:Y:S01]  /*6580*/  UMOV UR31, 0x40000040 ;  /* 0x40000040001f7882 */ /* 0x000fe20000000000 */
[----:B------:R-:W-:Y:S01]  /*6590*/  R2UR UR28, R14 ;  /* 0x000000000e1c72ca */ /* 0x000fe200000e0000 */
[----:B------:R-:W-:Y:S01]  /*65a0*/  VIADD R14, R4, 0x4 ;  /* 0x00000004040e7836 */ /* 0x000fe20000000000 */
[----:B------:R-:W0:Y:S01]  /*65b0*/  S2R R20, SR_TID.X ;  /* 0x0000000000147919 */ /* 0x000e220000002100 */
[----:B------:R-:W-:Y:S01]  /*65c0*/  R2UR UR30, R8 ;  /* 0x00000000081e72ca */ /* 0x000fe200000e0000 */
[----:B------:R-:W-:Y:S01]  /*65d0*/  VIADD R8, R7, 0x4 ;  /* 0x0000000407087836 */ /* 0x000fe20000000000 */
[----:B------:R-:W-:Y:S01]  /*65e0*/  UMOV UR7, 0x40000040 ;  /* 0x4000004000077882 */ /* 0x000fe20000000000 */
[----:B------:R-:W-:-:S02]  /*65f0*/  VIADD R187, R4, 0x800 ;  /* 0x0000080004bb7836 */ /* 0x000fc40000000000 */
[----:B------:R-:W-:Y:S02]  /*6600*/  VIADD R21, R7, 0x800 ;  /* 0x0000080007157836 */ /* 0x000fe40000000000 */
[----:B------:R-:W-:Y:S01]  /*6610*/  HGMMA.64x64x16.F32 R152, gdesc[UR8], R152, gsb0 ;  /* 0x00e00000089879f0 */ /* 0x000fe20008000898 */
[----:B0-----:R-:W-:Y:S02]  /*6620*/  SHF.R.U32.HI R20, RZ, 0x7, R20 ;  /* 0x00000007ff147819 */ /* 0x001fe40000011614 */
        /* <DEDUP_REMOVED lines=124> */
[----:B------:R-:W0:Y:S02]  /*6df0*/  SHFL.IDX PT, R8, R20, RZ, 0x1f ;  /* 0x00001fff14087589 */ /* 0x000e2400000e0000 */
[----:B0-----:R-:W-:-:S04]  /*6e00*/  ISETP.GT.AND P2, PT, R8, 0x7f, PT ;  /* 0x0000007f0800780c */ /* 0x001fc80003f44270 */
        /* <DEDUP_REMOVED lines=102> */
[--C-:B------:R-:W-:Y:S02]  /*7470*/  IMAD.IADD R200, R20, 0x1, R21.reuse ;  /* 0x0000000114c87824 */ /* 0x100fe400078e0215 */
        /* <DEDUP_REMOVED lines=75> */
[----:B------:R-:W-:Y:S01]  /*7930*/  IMAD.MOV.U32 R7, RZ, RZ, -0x40 ;  /* 0xffffffc0ff077424 */ /* 0x000fe200078e00ff */
[----:B------:R-:W-:Y:S02]  /*7940*/  WARPGROUP.DEPBAR.LE gsb0, 0x0 ;  /* 0x00008000000079c5 */ /* 0x000fe40000010000 */
[----:B------:R-:W-:-:S08]  /*7950*/  WARPGROUP.ARRIVE ;  /* 0x00000000000079c5 */ /* 0x000fd00000000000 */
[----:B------:R-:W-:Y:S03]  /*7960*/  HGMMA.64x64x16.F32 R152, gdesc[UR28], R152, gsb0 ;  /* 0x00e000001c9879f0 */ /* 0x000fe60008000898 */
[----:B------:R-:W-:Y:S02]  /*7970*/  WARPGROUP.DEPBAR.LE gsb0, 0x0 ;  /* 0x00008000000079c5 */ /* 0x000fe40000010000 */
[----:B------:R-:W-:Y:S01]  /*7980*/  FMUL.FTZ R152, R152, UR5 ;  /* 0x0000000598987c20 */ /* 0x000fe20008410000 */
[----:B------:R-:W-:Y:S01]  /*7990*/  FMUL.FTZ R153, R153, UR5 ;  /* 0x0000000599997c20 */ /* 0x000fe20008410000 */
[----:B------:R-:W-:Y:S01]  /*79a0*/  FMUL.FTZ R156, R156, UR5 ;  /* 0x000000059c9c7c20 */ /* 0x000fe20008410000 */
[----:B------:R-:W-:Y:S01]  /*79b0*/  FMUL.FTZ R157, R157, UR5 ;  /* 0x000000059d9d7c20 */ /* 0x000fe20008410000 */
[----:B------:R0:W1:Y:S01]  /*79c0*/  MUFU.TANH R14, R152 ;  /* 0x00000098000e7308 */ /* 0x0000620000002400 */
        /* <DEDUP_REMOVED lines=8> */
[----:B0-----:R-:W-:-:S02]  /*7a50*/  IMAD R152, R12, R7, 0x1 ;  /* 0x000000010c987424 */ /* 0x001fc400078e0207 */
[----:B------:R-:W-:Y:S01]  /*7a60*/  FMUL.FTZ R173, R173, UR5 ;  /* 0x00000005adad7c20 */ /* 0x000fe20008410000 */
[----:B------:R-:W-:Y:S01]  /*7a70*/  FMUL.FTZ R176, R176, UR5 ;  /* 0x00000005b0b07c20 */ /* 0x000fe20008410000 */
[----:B------:R-:W-:Y:S01]  /*7a80*/  FMUL.FTZ R177, R177, UR5 ;  /* 0x00000005b1b17c20 */ /* 0x000fe20008410000 */
[----:B------:R-:W-:Y:S02]  /*7a90*/  IMAD R7, R185, 0x40, R152 ;  /* 0x00000040b9077824 */ /* 0x000fe400078e0298 */
[----:B------:R-:W-:Y:S01]  /*7aa0*/  FMUL.FTZ R180, R180, UR5 ;  /* 0x00000005b4b47c20 */ /* 0x000fe20008410000 */
[----:B------:R-:W-:Y:S01]  /*7ab0*/  FMUL.FTZ R181, R181, UR5 ;  /* 0x00000005b5b57c20 */ /* 0x000fe20008410000 */
[----:B------:R0:W3:Y:S01]  /*7ac0*/  MUFU.TANH R20, R156 ;  /* 0x0000009c00147308 */ /* 0x0000e20000002400 */
[----:B------:R-:W-:Y:S01]  /*7ad0*/  FMUL.FTZ R155, R155, UR5 ;  /* 0x000000059b9b7c20 */ /* 0x000fe20008410000 */
[----:B------:R-:W-:Y:S01]  /*7ae0*/  IADD3 R7, -R184, R7, R186 ;  /* 0x00000007b8077210 */ /* 0x000fe20007ffe1ba */
[----:B------:R-:W-:Y:S01]  /*7af0*/  FMUL.FTZ R158, R158, UR5 ;  /* 0x000000059e9e7c20 */ /* 0x000fe20008410000 */
[----:B------:R-:W-:Y:S01]  /*7b00*/  FMUL.FTZ R159, R159, UR5 ;  /* 0x000000059f9f7c20 */ /* 0x000fe20008410000 */
[----:B------:R-:W-:Y:S01]  /*7b10*/  FMUL.FTZ R162, R162, UR5 ;  /* 0x00000005a2a27c20 */ /* 0x000fe20008410000 */
[----:B------:R-:W-:Y:S01]  /*7b20*/  IADD3 R7, R18, R7, -R22 ;  /* 0x0000000712077210 */ /* 0x000fe20007ffe816 */
[----:B------:R-:W-:Y:S01]  /*7b30*/  FMUL.FTZ R163, R163, UR5 ;  /* 0x00000005a3a37c20 */ /* 0x000fe20008410000 */
[----:B------:R-:W4:Y:S01]  /*7b40*/  MUFU.TANH R157, R157 ;  /* 0x0000009d009d7308 */ /* 0x000f220000002400 */
[----:B------:R-:W-:Y:S01]  /*7b50*/  FMUL.FTZ R166, R166, UR5 ;  /* 0x00000005a6a67c20 */ /* 0x000fe20008410000 */
[----:B------:R-:W-:Y:S01]  /*7b60*/  ISETP.GT.AND P2, PT, R7, RZ, PT ;  /* 0x000000ff0700720c */ /* 0x000fe20003f44270 */
[----:B------:R-:W-:Y:S01]  /*7b70*/  FMUL.FTZ R167, R167, UR5 ;  /* 0x00000005a7a77c20 */ /* 0x000fe20008410000 */
[----:B------:R-:W-:Y:S01]  /*7b80*/  ISETP.GT.AND P3, PT, R7, 0x1, PT ;  /* 0x000000010700780c */ /* 0x000fe20003f64270 */
[----:B------:R-:W-:Y:S01]  /*7b90*/  FMUL.FTZ R170, R170, UR5 ;  /* 0x00000005aaaa7c20 */ /* 0x000fe20008410000 */
[----:B-1----:R-:W-:Y:S01]  /*7ba0*/  FSEL R14, R14, -INF , P2 ;  /* 0xff8000000e0e7808 */ /* 0x002fe20001000000 */
[----:B------:R-:W-:Y:S01]  /*7bb0*/  FMUL.FTZ R171, R171, UR5 ;  /* 0x00000005abab7c20 */ /* 0x000fe20008410000 */
[----:B------:R-:W1:Y:S01]  /*7bc0*/  MUFU.TANH R160, R160 ;  /* 0x000000a000a07308 */ /* 0x000e620000002400 */
[----:B------:R-:W-:Y:S01]  /*7bd0*/  ISETP.GT.AND P2, PT, R7, 0x8, PT ;  /* 0x000000080700780c */ /* 0x000fe20003f44270 */
[----:B------:R-:W-:Y:S01]  /*7be0*/  FMUL.FTZ R174, R174, UR5 ;  /* 0x00000005aeae7c20 */ /* 0x000fe20008410000 */
[----:B--2---:R-:W-:Y:S01]  /*7bf0*/  FSEL R21, R21, -INF , P3 ;  /* 0xff80000015157808 */ /* 0x004fe20001800000 */
[----:B------:R-:W-:Y:S01]  /*7c00*/  FMUL.FTZ R175, R175, UR5 ;  /* 0x00000005afaf7c20 */ /* 0x000fe20008410000 */
[----:B0-----:R-:W-:Y:S01]  /*7c10*/  FMNMX.FTZ R156, R14, R13, !PT ;  /* 0x0000000d0e9c7209 */ /* 0x001fe20007810000 */
[----:B------:R-:W-:Y:S01]  /*7c20*/  FMUL.FTZ R201, R178, UR5 ;  /* 0x00000005b2c97c20 */ /* 0x000fe20008410000 */
[----:B------:R-:W-:Y:S01]  /*7c30*/  ISETP.GT.AND P3, PT, R7, 0x9, PT ;  /* 0x000000090700780c */ /* 0x000fe20003f64270 */
[----:B------:R4:W0:Y:S01]  /*7c40*/  MUFU.TANH R8, R161 ;  /* 0x000000a100087308 */ /* 0x0008220000002400 */
[----:B---3--:R-:W-:Y:S01]  /*7c50*/  FSEL R20, R20, -INF , P2 ;  /* 0xff80000014147808 */ /* 0x008fe20001000000 */
[----:B------:R-:W-:Y:S01]  /*7c60*/  FMUL.FTZ R202, R179, UR5 ;  /* 0x00000005b3ca7c20 */ /* 0x000fe20008410000 */
[----:B------:R-:W-:Y:S01]  /*7c70*/  FMNMX.FTZ R187, R21, R156, !PT ;  /* 0x0000009c15bb7209 */ /* 0x000fe20007810000 */
[----:B------:R-:W-:Y:S01]  /*7c80*/  FMUL.FTZ R205, R183, UR5 ;  /* 0x00000005b7cd7c20 */ /* 0x000fe20008410000 */
[----:B------:R-:W-:Y:S01]  /*7c90*/  ISETP.GT.AND P2, PT, R7, 0x10, PT ;  /* 0x000000100700780c */ /* 0x000fe20003f44270 */
[----:B------:R-:W-:Y:S01]  /*7ca0*/  FMUL.FTZ R204, R182, UR5 ;  /* 0x00000005b6cc7c20 */ /* 0x000fe20008410000 */
[----:B------:R-:W-:Y:S01]  /*7cb0*/  FMNMX.FTZ R200, R20, R187, !PT ;  /* 0x000000bb14c87209 */ /* 0x000fe20007810000 */
[----:B------:R-:W2:Y:S01]  /*7cc0*/  MUFU.TANH R164, R164 ;  /* 0x000000a400a47308 */ /* 0x000ea20000002400 */
[----:B----4-:R-:W-:-:S02]  /*7cd0*/  FSEL R161, R157, -INF , P3 ;  /* 0xff8000009da17808 */ /* 0x010fc40001800000 */
[----:B------:R-:W-:Y:S02]  /*7ce0*/  ISETP.GT.AND P3, PT, R7, 0x11, PT ;  /* 0x000000110700780c */ /* 0x000fe40003f64270 */
[----:B------:R-:W-:-:S03]  /*7cf0*/  FMNMX.FTZ R157, R161, R200, !PT ;  /* 0x000000c8a19d7209 */ /* 0x000fc60007810000 */
[----:B------:R-:W3:Y:S08]  /*7d00*/  MUFU.TANH R165, R165 ;  /* 0x000000a500a57308 */ /* 0x000ef00000002400 */
[----:B------:R1:W4:Y:S08]  /*7d10*/  MUFU.TANH R152, R168 ;  /* 0x000000a800987308 */ /* 0x0003300000002400 */
[----:B------:R-:W5:Y:S01]  /*7d20*/  MUFU.TANH R169, R169 ;  /* 0x000000a900a97308 */ /* 0x000f620000002400 */
[----:B-1----:R-:W-:-:S02]  /*7d30*/  FSEL R168, R160, -INF , P2 ;  /* 0xff800000a0a87808 */ /* 0x002fc40001000000 */
[----:B------:R-:W-:Y:S02]  /*7d40*/  ISETP.GT.AND P2, PT, R7, 0x18, PT ;  /* 0x000000180700780c */ /* 0x000fe40003f44270 */
[----:B------:R-:W-:-:S03]  /*7d50*/  FMNMX.FTZ R157, R168, R157, !PT ;  /* 0x0000009da89d7209 */ /* 0x000fc60007810000 */
[----:B------:R0:W1:Y:S08]  /*7d60*/  MUFU.TANH R153, R172 ;  /* 0x000000ac00997308 */ /* 0x0000700000002400 */
[----:B------:R2:W1:Y:S01]  /*7d70*/  MUFU.TANH R156, R173 ;  /* 0x000000ad009c7308 */ /* 0x0004620000002400 */
[----:B0-----:R-:W-:Y:S02]  /*7d80*/  FSEL R172, R8, -INF , P3 ;  /* 0xff80000008ac7808 */ /* 0x001fe40001800000 */
[----:B------:R-:W-:-:S02]  /*7d90*/  ISETP.GT.AND P3, PT, R7, 0x19, PT ;  /* 0x000000190700780c */ /* 0x000fc40003f64270 */
[----:B------:R-:W-:-:S03]  /*7da0*/  FMNMX.FTZ R8, R172, R157, !PT ;  /* 0x0000009dac087209 */ /* 0x000fc60007810000 */
[----:B------:R-:W0:Y:S01]  /*7db0*/  MUFU.TANH R176, R176 ;  /* 0x000000b000b07308 */ /* 0x000e220000002400 */
[----:B--2---:R-:W-:Y:S02]  /*7dc0*/  FSEL R173, R164, -INF , P2 ;  /* 0xff800000a4ad7808 */ /* 0x004fe40001000000 */
[----:B------:R-:W-:Y:S02]  /*7dd0*/  ISETP.GT.AND P2, PT, R7, 0x20, PT ;  /* 0x000000200700780c */ /* 0x000fe40003f44270 */
[----:B---3--:R-:W-:Y:S02]  /*7de0*/  FSEL R164, R165, -INF , P3 ;  /* 0xff800000a5a47808 */ /* 0x008fe40001800000 */
[----:B------:R-:W-:Y:S01]  /*7df0*/  FMNMX.FTZ R157, R173, R8, !PT ;  /* 0x00000008ad9d7209 */ /* 0x000fe20007810000 */
[----:B------:R-:W2:Y:S01]  /*7e00*/  MUFU.TANH R177, R177 ;  /* 0x000000b100b17308 */ /* 0x000ea20000002400 */
[----:B------:R-:W-:Y:S02]  /*7e10*/  ISETP.GT.AND P3, PT, R7, 0x21, PT ;  /* 0x000000210700780c */ /* 0x000fe40003f64270 */
[----:B----4-:R-:W-:-:S02]  /*7e20*/  FSEL R165, R152, -INF , P2 ;  /* 0xff80000098a57808 */ /* 0x010fc40001000000 */
[----:B------:R-:W-:Y:S02]  /*7e30*/  FMNMX.FTZ R8, R164, R157, !PT ;  /* 0x0000009da4087209 */ /* 0x000fe40007810000 */
[----:B------:R-:W-:Y:S01]  /*7e40*/  ISETP.GT.AND P2, PT, R7, 0x28, PT ;  /* 0x000000280700780c */ /* 0x000fe20003f44270 */
[----:B------:R-:W3:Y:S01]  /*7e50*/  MUFU.TANH R180, R180 ;  /* 0x000000b400b47308 */ /* 0x000ee20000002400 */
[----:B-----5:R-:W-:Y:S01]  /*7e60*/  FSEL R157, R169, -INF , P3 ;  /* 0xff800000a99d7808 */ /* 0x020fe20001800000 */
[----:B------:R-:W-:Y:S01]  /*7e70*/  FMUL.FTZ R169, R154, UR5 ;  /* 0x000000059aa97c20 */ /* 0x000fe20008410000 */
[----:B------:R-:W-:Y:S02]  /*7e80*/  FMNMX.FTZ R8, R165, R8, !PT ;  /* 0x00000008a5087209 */ /* 0x000fe40007810000 */
[----:B-1----:R-:W-:Y:S02]  /*7e90*/  FSEL R160, R153, -INF , P2 ;  /* 0xff80000099a07808 */ /* 0x002fe40001000000 */
[----:B------:R-:W-:Y:S01]  /*7ea0*/  ISETP.GT.AND P3, PT, R7, 0x29, PT ;  /* 0x000000290700780c */ /* 0x000fe20003f64270 */
[----:B------:R-:W1:Y:S01]  /*7eb0*/  MUFU.TANH R152, R181 ;  /* 0x000000b500987308 */ /* 0x000e620000002400 */
[----:B------:R-:W-:-:S02]  /*7ec0*/  FMNMX.FTZ R153, R157, R8, !PT ;  /* 0x000000089d997209 */ /* 0x000fc40007810000 */
[C---:B------:R-:W-:Y:S02]  /*7ed0*/  ISETP.GT.AND P2, PT, R7.reuse, 0x30, PT ;  /* 0x000000300700780c */ /* 0x040fe40003f44270 */
[----:B------:R-:W-:Y:S02]  /*7ee0*/  FSEL R8, R156, -INF , P3 ;  /* 0xff8000009c087808 */ /* 0x000fe40001800000 */
[----:B------:R-:W-:Y:S01]  /*7ef0*/  FMNMX.FTZ R153, R160, R153, !PT ;  /* 0x00000099a0997209 */ /* 0x000fe20007810000 */
[----:B------:R-:W-:Y:S01]  /*7f00*/  MUFU.TANH R155, R155 ;  /* 0x0000009b009b7308 */ /* 0x000fe20000002400 */
[----:B------:R-:W-:Y:S02]  /*7f10*/  ISETP.GT.AND P3, PT, R7, 0x31, PT ;  /* 0x000000310700780c */ /* 0x000fe40003f64270 */
[----:B0-----:R-:W-:Y:S02]  /*7f20*/  FSEL R154, R176, -INF , P2 ;  /* 0xff800000b09a7808 */ /* 0x001fe40001000000 */
[----:B------:R-:W-:-:S02]  /*7f30*/  FMNMX.FTZ R153, R8, R153, !PT ;  /* 0x0000009908997209 */ /* 0x000fc40007810000 */
[----:B------:R-:W-:Y:S01]  /*7f40*/  ISETP.GT.AND P2, PT, R7, 0x38, PT ;  /* 0x000000380700780c */ /* 0x000fe20003f44270 */
[----:B------:R0:W4:Y:S01]  /*7f50*/  MUFU.TANH R176, R169 ;  /* 0x000000a900b07308 */ /* 0x0001220000002400 */
[----:B--2---:R-:W-:Y:S02]  /*7f60*/  FSEL R156, R177, -INF , P3 ;  /* 0xff800000b19c7808 */ /* 0x004fe40001800000 */
[----:B------:R-:W-:Y:S02]  /*7f70*/  FMNMX.FTZ R177, R154, R153, !PT ;  /* 0x000000999ab17209 */ /* 0x000fe40007810000 */
[----:B---3--:R-:W-:Y:S02]  /*7f80*/  FSEL R153, R180, -INF , P2 ;  /* 0xff800000b4997808 */ /* 0x008fe40001000000 */
[----:B------:R-:W-:Y:S01]  /*7f90*/  ISETP.GT.AND P3, PT, R7, 0x39, PT ;  /* 0x000000390700780c */ /* 0x000fe20003f64270 */
[----:B------:R-:W-:Y:S01]  /*7fa0*/  MUFU.TANH R181, R162 ;  /* 0x000000a200b57308 */ /* 0x000fe20000002400 */
[----:B------:R-:W-:-:S02]  /*7fb0*/  FMNMX.FTZ R180, R156, R177, !PT ;  /* 0x000000b19cb47209 */ /* 0x000fc40007810000 */
[----:B-1----:R-:W-:Y:S02]  /*7fc0*/  FSEL R152, R152, -INF , P3 ;  /* 0xff80000098987808 */ /* 0x002fe40001800000 */
[----:B------:R-:W-:-:S03]  /*7fd0*/  FMNMX.FTZ R177, R153, R180, !PT ;  /* 0x000000b499b17209 */ /* 0x000fc60007810000 */
[----:B------:R-:W-:Y:S01]  /*7fe0*/  MUFU.TANH R180, R159 ;  /* 0x0000009f00b47308 */ /* 0x000fe20000002400 */
[----:B0-----:R-:W-:-:S05]  /*7ff0*/  FMNMX.FTZ R169, R152, R177, !PT ;  /* 0x000000b198a97209 */ /* 0x001fca0007810000 */
[----:B------:R-:W0:Y:S02]  /*8000*/  SHFL.BFLY PT, R200, R169, 0x2, 0x1f ;  /* 0x0c401f00a9c87f89 */ /* 0x000e2400000e0000 */
[----:B------:R4:W1:Y:S08]  /*8010*/  MUFU.TANH R177, R158 ;  /* 0x0000009e00b17308 */ /* 0x0008700000002400 */
[----:B------:R-:W2:Y:S08]  /*8020*/  MUFU.TANH R187, R163 ;  /* 0x000000a300bb7308 */ /* 0x000eb00000002400 */
[----:B------:R3:W5:Y:S01]  /*8030*/  MUFU.TANH R199, R166 ;  /* 0x000000a600c77308 */ /* 0x0007620000002400 */
[----:B0-----:R-:W-:Y:S01]  /*8040*/  FMNMX.FTZ R203, R169, R200, !PT ;  /* 0x000000c8a9cb7209 */ /* 0x001fe20007810000 */
[----:B------:R-:W-:-:S06]  /*8050*/  VIADD R169, R7, 0x8 ;  /* 0x0000000807a97836 */ /* 0x000fcc0000000000 */
[----:B------:R0:W5:Y:S01]  /*8060*/  MUFU.TANH R200, R167 ;  /* 0x000000a700c87308 */ /* 0x0001620000002400 */
[----:B------:R-:W5:Y:S01]  /*8070*/  SHFL.BFLY PT, R206, R203, 0x1, 0x1f ;  /* 0x0c201f00cbce7f89 */ /* 0x000f6200000e0000 */
[C---:B------:R-:W-:Y:S02]  /*8080*/  ISETP.GT.AND P2, PT, R169.reuse, RZ, PT ;  /* 0x000000ffa900720c */ /* 0x040fe40003f44270 */
[C---:B------:R-:W-:Y:S02]  /*8090*/  ISETP.GT.AND P3, PT, R169.reuse, 0x1, PT ;  /* 0x00000001a900780c */ /* 0x040fe40003f64270 */
[----:B----4-:R-:W-:Y:S02]  /*80a0*/  FSEL R158, R176, -INF , P2 ;  /* 0xff800000b09e7808 */ /* 0x010fe40001000000 */
[----:B------:R-:W4:Y:S01]  /*80b0*/  MUFU.TANH R170, R170 ;  /* 0x000000aa00aa7308 */ /* 0x000f220000002400 */
[----:B------:R-:W-:Y:S02]  /*80c0*/  ISETP.GT.AND P2, PT, R169, 0x8, PT ;  /* 0x00000008a900780c */ /* 0x000fe40003f44270 */
[----:B------:R-:W-:-:S02]  /*80d0*/  FSEL R159, R155, -INF , P3 ;  /* 0xff8000009b9f7808 */ /* 0x000fc40001800000 */
[----:B------:R-:W-:Y:S02]  /*80e0*/  FMNMX.FTZ R162, R158, R11, !PT ;  /* 0x0000000b9ea27209 */ /* 0x000fe40007810000 */
[----:B------:R-:W-:Y:S01]  /*80f0*/  ISETP.GT.AND P3, PT, R169, 0x9, PT ;  /* 0x00000009a900780c */ /* 0x000fe20003f64270 */
[----:B------:R-:W4:Y:S01]  /*8100*/  MUFU.TANH R171, R171 ;  /* 0x000000ab00ab7308 */ /* 0x000f220000002400 */
[----:B-1----:R-:W-:Y:S02]  /*8110*/  FSEL R155, R177, -INF , P2 ;  /* 0xff800000b19b7808 */ /* 0x002fe40001000000 */
[----:B---3--:R-:W-:Y:S02]  /*8120*/  FMNMX.FTZ R166, R159, R162, !PT ;  /* 0x000000a29fa67209 */ /* 0x008fe40007810000 */
[----:B------:R-:W-:Y:S02]  /*8130*/  ISETP.GT.AND P2, PT, R169, 0x10, PT ;  /* 0x00000010a900780c */ /* 0x000fe40003f44270 */
[----:B------:R-:W-:Y:S01]  /*8140*/  FSEL R162, R180, -INF , P3 ;  /* 0xff800000b4a27808 */ /* 0x000fe20001800000 */
[----:B------:R-:W1:Y:S01]  /*8150*/  MUFU.TANH R174, R174 ;  /* 0x000000ae00ae7308 */ /* 0x000e620000002400 */
[----:B0-----:R-:W-:-:S02]  /*8160*/  FMNMX.FTZ R167, R155, R166, !PT ;  /* 0x000000a69ba77209 */ /* 0x001fc40007810000 */
[----:B------:R-:W-:Y:S02]  /*8170*/  ISETP.GT.AND P3, PT, R169, 0x11, PT ;  /* 0x00000011a900780c */ /* 0x000fe40003f64270 */
[----:B------:R-:W-:Y:S02]  /*8180*/  FSEL R163, R181, -INF , P2 ;  /* 0xff800000b5a37808 */ /* 0x000fe40001000000 */
[----:B------:R-:W-:Y:S01]  /*8190*/  FMNMX.FTZ R176, R162, R167, !PT ;  /* 0x000000a7a2b07209 */ /* 0x000fe20007810000 */
[----:B------:R-:W0:Y:S01]  /*81a0*/  MUFU.TANH R175, R175 ;  /* 0x000000af00af7308 */ /* 0x000e220000002400 */
[----:B------:R-:W-:Y:S02]  /*81b0*/  ISETP.GT.AND P2, PT, R169, 0x18, PT ;  /* 0x00000018a900780c */ /* 0x000fe40003f44270 */
[----:B--2---:R-:W-:Y:S02]  /*81c0*/  FSEL R166, R187, -INF , P3 ;  /* 0xff800000bba67808 */ /* 0x004fe40001800000 */
[----:B------:R-:W-:-:S02]  /*81d0*/  FMNMX.FTZ R177, R163, R176, !PT ;  /* 0x000000b0a3b17209 */ /* 0x000fc40007810000 */
[----:B------:R-:W-:Y:S01]  /*81e0*/  ISETP.GT.AND P3, PT, R169, 0x19, PT ;  /* 0x00000019a900780c */ /* 0x000fe20003f64270 */
[----:B------:R-:W2:Y:S01]  /*81f0*/  MUFU.TANH R183, R201 ;  /* 0x000000c900b77308 */ /* 0x000ea20000002400 */
[----:B-----5:R-:W-:Y:S02]  /*8200*/  FSEL R167, R199, -INF , P2 ;  /* 0xff800000c7a77808 */ /* 0x020fe40001000000 */
[----:B------:R-:W-:Y:S02]  /*8210*/  FMNMX.FTZ R176, R166, R177, !PT ;  /* 0x000000b1a6b07209 */ /* 0x000fe40007810000 */
[----:B------:R-:W-:Y:S02]  /*8220*/  ISETP.GT.AND P4, PT, R169, 0x20, PT ;  /* 0x00000020a900780c */ /* 0x000fe40003f84270 */
[----:B------:R-:W-:Y:S01]  /*8230*/  FSEL R178, R200, -INF , P3 ;  /* 0xff800000c8b27808 */ /* 0x000fe20001800000 */
[----:B------:R-:W3:Y:S01]  /*8240*/  MUFU.TANH R187, R202 ;  /* 0x000000ca00bb7308 */ /* 0x000ee20000002400 */
[----:B------:R-:W-:-:S02]  /*8250*/  FMNMX.FTZ R177, R167, R176, !PT ;  /* 0x000000b0a7b17209 */ /* 0x000fc40007810000 */
[----:B------:R-:W-:Y:S02]  /*8260*/  ISETP.GT.AND P5, PT, R169, 0x21, PT ;  /* 0x00000021a900780c */ /* 0x000fe40003fa4270 */
[----:B----4-:R-:W-:Y:S02]  /*8270*/  FSEL R179, R170, -INF , P4 ;  /* 0xff800000aab37808 */ /* 0x010fe40002000000 */
[----:B------:R-:W-:Y:S01]  /*8280*/  FMNMX.FTZ R170, R178, R177, !PT ;  /* 0x000000b1b2aa7209 */ /* 0x000fe20007810000 */
[----:B------:R-:W4:Y:S01]  /*8290*/  MUFU.TANH R199, R204 ;  /* 0x000000cc00c77308 */ /* 0x000f220000002400 */
[----:B------:R-:W-:Y:S02]  /*82a0*/  FSEL R180, R171, -INF , P5 ;  /* 0xff800000abb47808 */ /* 0x000fe40002800000 */
[----:B------:R-:W-:Y:S02]  /*82b0*/  ISETP.GT.AND P3, PT, R169, 0x28, PT ;  /* 0x00000028a900780c */ /* 0x000fe40003f64270 */
[----:B------:R-:W-:-:S02]  /*82c0*/  FMNMX.FTZ R171, R179, R170, !PT ;  /* 0x000000aab3ab7209 */ /* 0x000fc40007810000 */
[C---:B------:R-:W-:Y:S01]  /*82d0*/  ISETP.GT.AND P2, PT, R169.reuse, 0x29, PT ;  /* 0x00000029a900780c */ /* 0x040fe20003f44270 */
[----:B------:R-:W5:Y:S01]  /*82e0*/  MUFU.TANH R200, R205 ;  /* 0x000000cd00c87308 */ /* 0x000f620000002400 */
[----:B-1----:R-:W-:Y:S02]  /*82f0*/  FSEL R181, R174, -INF , P3 ;  /* 0xff800000aeb57808 */ /* 0x002fe40001800000 */
[----:B------:R-:W-:Y:S02]  /*8300*/  FMNMX.FTZ R170, R180, R171, !PT ;  /* 0x000000abb4aa7209 */ /* 0x000fe40007810000 */
[----:B------:R-:W-:Y:S02]  /*8310*/  ISETP.GT.AND P4, PT, R169, 0x30, PT ;  /* 0x00000030a900780c */ /* 0x000fe40003f84270 */
[----:B0-----:R-:W-:Y:S02]  /*8320*/  FSEL R182, R175, -INF , P2 ;  /* 0xff800000afb67808 */ /* 0x001fe40001000000 */
[----:B------:R-:W-:-:S02]  /*8330*/  FMNMX.FTZ R171, R181, R170, !PT ;  /* 0x000000aab5ab7209 */ /* 0x000fc40007810000 */
[----:B------:R-:W-:Y:S02]  /*8340*/  ISETP.GT.AND P2, PT, R169, 0x31, PT ;  /* 0x00000031a900780c */ /* 0x000fe40003f44270 */
[----:B--2---:R-:W-:Y:S02]  /*8350*/  FSEL R183, R183, -INF , P4 ;  /* 0xff800000b7b77808 */ /* 0x004fe40002000000 */
[----:B------:R-:W-:Y:S02]  /*8360*/  FMNMX.FTZ R170, R182, R171, !PT ;  /* 0x000000abb6aa7209 */ /* 0x000fe40007810000 */
[----:B------:R-:W-:Y:S02]  /*8370*/  ISETP.GT.AND P3, PT, R169, 0x38, PT ;  /* 0x00000038a900780c */ /* 0x000fe40003f64270 */
[----:B---3--:R-:W-:Y:S02]  /*8380*/  FSEL R187, R187, -INF , P2 ;  /* 0xff800000bbbb7808 */ /* 0x008fe40001000000 */
[----:B------:R-:W-:-:S02]  /*8390*/  FMNMX.FTZ R170, R183, R170, !PT ;  /* 0x000000aab7aa7209 */ /* 0x000fc40007810000 */
[----:B------:R-:W-:Y:S02]  /*83a0*/  FMNMX.FTZ R7, R203, R206, !PT ;  /* 0x000000cecb077209 */ /* 0x000fe40007810000 */
[----:B------:R-:W-:Y:S02]  /*83b0*/  ISETP.GT.AND P2, PT, R169, 0x39, PT ;  /* 0x00000039a900780c */ /* 0x000fe40003f44270 */
[----:B----4-:R-:W-:Y:S01]  /*83c0*/  FSEL R199, R199, -INF , P3 ;  /* 0xff800000c7c77808 */ /* 0x010fe20001800000 */
[----:B------:R-:W-:Y:S01]  /*83d0*/  FMUL.FTZ R203, R7, UR4 ;  /* 0x0000000407cb7c20 */ /* 0x000fe20008410000 */
[----:B------:R-:W-:Y:S02]  /*83e0*/  FMNMX.FTZ R170, R187, R170, !PT ;  /* 0x000000aabbaa7209 */ /* 0x000fe40007810000 */
[----:B------:R-:W-:Y:S02]  /*83f0*/  FSETP.NEU.FTZ.AND P5, PT, R7, -INF , PT ;  /* 0xff8000000700780b */ /* 0x000fe40003fbd000 */
[----:B-----5:R-:W-:-:S02]  /*8400*/  FSEL R200, R200, -INF , P2 ;  /* 0xff800000c8c87808 */ /* 0x020fc40001000000 */
[----:B------:R-:W-:Y:S02]  /*8410*/  FMNMX.FTZ R169, R199, R170, !PT ;  /* 0x000000aac7a97209 */ /* 0x000fe40007810000 */
[----:B------:R-:W-:Y:S02]  /*8420*/  FSEL R203, R203, RZ, P5 ;  /* 0x000000ffcbcb7208 */ /* 0x000fe40002800000 */
[----:B------:R-:W-:-:S03]  /*8430*/  FMNMX.FTZ R174, R200, R169, !PT ;  /* 0x000000a9c8ae7209 */ /* 0x000fc60007810000 */
[--C-:B------:R-:W-:Y:S01]  /*8440*/  FFMA.FTZ R169, R161, UR4, -R203.reuse ;  /* 0x00000004a1a97c23 */ /* 0x100fe200080108cb */
[--C-:B------:R-:W-:Y:S01]  /*8450*/  FFMA.FTZ R170, R173, UR4, -R203.reuse ;  /* 0x00000004adaa7c23 */ /* 0x100fe200080108cb */
[----:B------:R-:W0:Y:S01]  /*8460*/  SHFL.BFLY PT, R161, R174, 0x2, 0x1f ;  /* 0x0c401f00aea17f89 */ /* 0x000e2200000e0000 */
[--C-:B------:R-:W-:Y:S01]  /*8470*/  FFMA.FTZ R173, R164, UR4, -R203.reuse ;  /* 0x00000004a4ad7c23 */ /* 0x100fe200080108cb */
[--C-:B------:R-:W-:Y:S01]  /*8480*/  FFMA.FTZ R177, R8, UR4, -R203.reuse ;  /* 0x0000000408b17c23 */ /* 0x100fe200080108cb */
[--C-:B------:R-:W-:Y:S01]  /*8490*/  FFMA.FTZ R202, R153, UR4, -R203.reuse ;  /* 0x0000000499ca7c23 */ /* 0x100fe200080108cb */
[--C-:B------:R-:W-:Y:S01]  /*84a0*/  FFMA.FTZ R176, R154, UR4, -R203.reuse ;  /* 0x000000049ab07c23 */ /* 0x100fe200080108cb */
[--C-:B------:R-:W-:Y:S01]  /*84b0*/  FFMA.FTZ R201, R156, UR4, -R203.reuse ;  /* 0x000000049cc97c23 */ /* 0x100fe200080108cb */
[--C-:B------:R-:W-:Y:S01]  /*84c0*/  FFMA.FTZ R171, R172, UR4, -R203.reuse ;  /* 0x00000004acab7c23 */ /* 0x100fe200080108cb */
[----:B------:R-:W-:Y:S01]  /*84d0*/  FSEL R154, R7, RZ, P5 ;  /* 0x000000ff079a7208 */ /* 0x000fe20002800000 */
[--C-:B------:R-:W-:Y:S01]  /*84e0*/  FFMA.FTZ R14, R14, UR4, -R203.reuse ;  /* 0x000000040e0e7c23 */ /* 0x100fe200080108cb */
[--C-:B------:R-:W-:Y:S01]  /*84f0*/  FFMA.FTZ R21, R21, UR4, -R203.reuse ;  /* 0x0000000415157c23 */ /* 0x100fe200080108cb */
[--C-:B------:R-:W-:Y:S01]  /*8500*/  FFMA.FTZ R20, R20, UR4, -R203.reuse ;  /* 0x0000000414147c23 */ /* 0x100fe200080108cb */
[--C-:B------:R-:W-:Y:S01]  /*8510*/  FFMA.FTZ R168, R168, UR4, -R203.reuse ;  /* 0x00000004a8a87c23 */ /* 0x100fe200080108cb */
[--C-:B------:R-:W-:Y:S01]  /*8520*/  FFMA.FTZ R172, R165, UR4, -R203.reuse ;  /* 0x00000004a5ac7c23 */ /* 0x100fe200080108cb */
[----:B------:R-:W-:Y:S01]  /*8530*/  FFMA.FTZ R175, R157, UR4, -R203 ;  /* 0x000000049daf7c23 */ /* 0x000fe200080108cb */
[----:B------:R-:W-:Y:S01]  /*8540*/  FADD.FTZ R154, -R154, R13 ;  /* 0x0000000d9a9a7221 */ /* 0x000fe20000010100 */
[----:B------:R-:W-:Y:S03]  /*8550*/  MUFU.EX2 R14, R14 ;  /* 0x0000000e000e7308 */ /* 0x000fe60000000800 */
[----:B------:R-:W-:-:S05]  /*8560*/  FMUL.FTZ R154, R154, UR4 ;  /* 0x000000049a9a7c20 */ /* 0x000fca0008410000 */
[----:B------:R-:W1:Y:S01]  /*8570*/  MUFU.EX2 R213, R154 ;  /* 0x0000009a00d57308 */ /* 0x000e620000000800 */
[----:B0-----:R-:W-:Y:S01]  /*8580*/  FMNMX.FTZ R161, R174, R161, !PT ;  /* 0x000000a1aea17209 */ /* 0x001fe20007810000 */
[--C-:B------:R-:W-:Y:S01]  /*8590*/  FFMA.FTZ R174, R160, UR4, -R203.reuse ;  /* 0x00000004a0ae7c23 */ /* 0x100fe200080108cb */
[----:B------:R-:W-:-:S03]  /*85a0*/  FFMA.FTZ R203, R152, UR4, -R203 ;  /* 0x0000000498cb7c23 */ /* 0x000fc600080108cb */
[----:B------:R-:W0:Y:S02]  /*85b0*/  SHFL.BFLY PT, R164, R161, 0x1, 0x1f ;  /* 0x0c201f00a1a47f89 */ /* 0x000e2400000e0000 */
[----:B------:R-:W2:Y:S08]  /*85c0*/  MUFU.EX2 R21, R21 ;  /* 0x0000001500157308 */ /* 0x000eb00000000800 */
        /* <DEDUP_REMOVED lines=14> */
[----:B0-----:R-:W-:Y:S01]  /*86b0*/  FMNMX.FTZ R8, R161, R164, !PT ;  /* 0x000000a4a1087209 */ /* 0x001fe20007810000 */
        /* <DEDUP_REMOVED lines=10> */
[----:B------:R-:W-:Y:S01]  /*8760*/  MUFU.EX2 R171, R171 ;  /* 0x000000ab00ab7308 */ /* 0x000fe20000000800 */
[----:B------:R-:W-:Y:S01]  /*8770*/  IADD3 R153, -R188, RZ, RZ ;  /* 0x000000ffbc997210 */ /* 0x000fe20007ffe1ff */
        /* <DEDUP_REMOVED lines=8> */
[----:B------:R-:W0:Y:S01]  /*8800*/  MUFU.EX2 R212, R156 ;  /* 0x0000009c00d47308 */ /* 0x000e220000000800 */
[--C-:B------:R-:W-:Y:S01]  /*8810*/  FFMA.FTZ R206, R155, UR4, -R152.reuse ;  /* 0x000000049bce7c23 */ /* 0x100fe20008010898 */
[--C-:B------:R-:W-:Y:S01]  /*8820*/  FFMA.FTZ R207, R162, UR4, -R152.reuse ;  /* 0x00000004a2cf7c23 */ /* 0x100fe20008010898 */
[--C-:B------:R-:W-:Y:S01]  /*8830*/  FFMA.FTZ R179, R180, UR4, -R152.reuse ;  /* 0x00000004b4b37c23 */ /* 0x100fe20008010898 */
[--C-:B------:R-:W-:Y:S01]  /*8840*/  FFMA.FTZ R208, R163, UR4, -R152.reuse ;  /* 0x00000004a3d07c23 */ /* 0x100fe20008010898 */
[--C-:B------:R-:W-:Y:S01]  /*8850*/  FFMA.FTZ R209, R166, UR4, -R152.reuse ;  /* 0x00000004a6d17c23 */ /* 0x100fe20008010898 */
[--C-:B------:R-:W-:Y:S01]  /*8860*/  FFMA.FTZ R210, R167, UR4, -R152.reuse ;  /* 0x00000004a7d27c23 */ /* 0x100fe20008010898 */
[----:B------:R-:W-:Y:S01]  /*8870*/  FFMA.FTZ R180, R181, UR4, -R152 ;  /* 0x00000004b5b47c23 */ /* 0x000fe20008010898 */
[----:B------:R-:W-:Y:S01]  /*8880*/  @!P2 IMAD R158, R15, 0x40, R18 ;  /* 0x000000400f9ea824 */ /* 0x000fe200078e0212 */
[----:B------:R-:W-:Y:S01]  /*8890*/  @!P1 PRMT R15, RZ, 0x654, R11 ;  /* 0x00000654ff0f9816 */ /* 0x000fe2000000000b */
[--C-:B------:R-:W-:Y:S01]  /*88a0*/  FFMA.FTZ R181, R182, UR4, -R152.reuse ;  /* 0x00000004b6b57c23 */ /* 0x100fe20008010898 */
[--C-:B------:R-:W-:Y:S01]  /*88b0*/  FFMA.FTZ R182, R187, UR4, -R152.reuse ;  /* 0x00000004bbb67c23 */ /* 0x100fe20008010898 */
[----:B------:R-:W-:Y:S01]  /*88c0*/  @!P2 IMAD R160, R158, 0x4, R17 ;  /* 0x000000049ea0a824 */ /* 0x000fe200078e0211 */
[----:B------:R1:W-:Y:S01]  /*88d0*/  @!P1 SYNCS.ARRIVE.TRANS64.RED.A1T0 RZ, [R15+URZ], RZ ;  /* 0x000000ff0fff99a7 */ /* 0x0003e2000810043f */
[--C-:B------:R-:W-:Y:S01]  /*88e0*/  FFMA.FTZ R200, R200, UR4, -R152.reuse ;  /* 0x00000004c8c87c23 */ /* 0x100fe20008010898 */
[--C-:B------:R-:W-:Y:S01]  /*88f0*/  FFMA.FTZ R183, R183, UR4, -R152.reuse ;  /* 0x00000004b7b77c23 */ /* 0x100fe20008010898 */
[----:B------:R-:W-:Y:S01]  /*8900*/  FFMA.FTZ R199, R199, UR4, -R152 ;  /* 0x00000004c7c77c23 */ /* 0x000fe20008010898 */
[----:B------:R-:W-:Y:S01]  /*8910*/  @!P2 STS [R160+0x38400], R213 ;  /* 0x038400d5a000a388 */ /* 0x000fe20000000800 */
[----:B------:R-:W-:Y:S01]  /*8920*/  MUFU.EX2 R205, R205 ;  /* 0x000000cd00cd7308 */ /* 0x000fe20000000800 */
[----:B------:R-:W-:Y:S01]  /*8930*/  IMAD R187, R2, 0x1000, R19 ;  /* 0x0000100002bb7824 */ /* 0x000fe200078e0213 */
[----:B--2---:R-:W-:Y:S01]  /*8940*/  F2FP.F16.F32.PACK_AB R152, R21, R14 ;  /* 0x0000000e1598723e */ /* 0x004fe200000000ff */
[----:B0-----:R0:W-:Y:S01]  /*8950*/  @!P2 STS [R160+0x38420], R212 ;  /* 0x038420d4a000a388 */ /* 0x0011e20000000800 */
[----:B------:R-:W-:Y:S01]  /*8960*/  F2FP.F16.F32.PACK_AB R154, R169, R20 ;  /* 0x00000014a99a723e */ /* 0x000fe200000000ff */
[----:B------:R-:W-:Y:S01]  /*8970*/  FMUL.FTZ R26, R26, R212 ;  /* 0x000000d41a1a7220 */ /* 0x000fe20000410000 */
[----:B------:R-:W-:Y:S01]  /*8980*/  F2FP.F16.F32.PACK_AB R156, R171, R168 ;  /* 0x000000a8ab9c723e */ /* 0x000fe200000000ff */
[-C--:B------:R-:W-:Y:S01]  /*8990*/  FMUL.FTZ R27, R27, R212.reuse ;  /* 0x000000d41b1b7220 */ /* 0x080fe20000410000 */
[----:B------:R-:W2:Y:S01]  /*89a0*/  MUFU.EX2 R204, R204 ;  /* 0x000000cc00cc7308 */ /* 0x000ea20000000800 */
[----:B------:R-:W-:Y:S01]  /*89b0*/  R2UR UR6, R187 ;  /* 0x00000000bb0672ca */ /* 0x000fe200000e0000 */
        /* <DEDUP_REMOVED lines=30> */
[----:B------:R-:W2:Y:S01]  /*8ba0*/  MUFU.EX2 R173, R173 ;  /* 0x000000ad00ad7308 */ /* 0x000ea20000000800 */
[----:B---3--:R-:W-:Y:S01]  /*8bb0*/  F2FP.F16.F32.PACK_AB R155, R207, R206 ;  /* 0x000000cecf9b723e */ /* 0x008fe200000000ff */
        /* <DEDUP_REMOVED lines=95> */
[----:B0-----:R-:W-:Y:S01]  /*91b0*/  F2FP.F16.F32.PACK_AB R161, R179, R178 ;  /* 0x000000b2b3a1723e */ /* 0x001fe200000000ff */
[-C--:B------:R-:W-:Y:S01]  /*91c0*/  FMUL.FTZ R146, R146, R212.reuse ;  /* 0x000000d492927220 */ /* 0x080fe20000410000 */
[-C--:B------:R-:W-:Y:S01]  /*91d0*/  FMUL.FTZ R147, R147, R212.reuse ;  /* 0x000000d493937220 */ /* 0x080fe20000410000 */
[-C--:B------:R-:W-:Y:S01]  /*91e0*/  FMUL.FTZ R148, R148, R213.reuse ;  /* 0x000000d594947220 */ /* 0x080fe20000410000 */
[----:B------:R-:W-:Y:S01]  /*91f0*/  FMUL.FTZ R149, R149, R213 ;  /* 0x000000d595957220 */ /* 0x000fe20000410000 */
[-C--:B------:R-:W-:Y:S01]  /*9200*/  FMUL.FTZ R150, R150, R212.reuse ;  /* 0x000000d496967220 */ /* 0x080fe20000410000 */
[----:B------:R-:W-:Y:S01]  /*9210*/  FMUL.FTZ R151, R151, R212 ;  /* 0x000000d497977220 */ /* 0x000fe20000410000 */
[----:B------:R-:W-:Y:S01]  /*9220*/  MUFU.EX2 R176, R176 ;  /* 0x000000b000b07308 */ /* 0x000fe20000000800 */
[----:B------:R0:W-:Y:S01]  /*9230*/  STSM.16.M88.4 [R189+0x36400], R152 ;  /* 0x03640098bd007844 */ /* 0x0001e20000000200 */
[----:B-1----:R-:W-:-:S02]  /*9240*/  VIADD R15, R187, 0x80 ;  /* 0x00000080bb0f7836 */ /* 0x002fc40000000000 */
[----:B------:R-:W-:Y:S01]  /*9250*/  FFMA.FTZ R205, R212, R6, R205 ;  /* 0x00000006d4cd7223 */ /* 0x000fe200000100cd */
[----:B------:R-:W-:Y:S01]  /*9260*/  FFMA.FTZ R14, R213, R5, R14 ;  /* 0x00000005d50e7223 */ /* 0x000fe2000001000e */
[----:B------:R0:W-:Y:S01]  /*9270*/  STSM.16.M88.4 [R190], R156 ;  /* 0x0000009cbe007844 */ /* 0x0001e20000000200 */
[----:B------:R-:W-:Y:S01]  /*9280*/  ISETP.GT.AND P2, PT, R12, R9, PT ;  /* 0x000000090c00720c */ /* 0x000fe20003f44270 */
[----:B------:R-:W-:Y:S01]  /*9290*/  FADD.FTZ R205, R204, R205 ;  /* 0x000000cdcccd7221 */ /* 0x000fe20000010000 */
[----:B------:R-:W1:Y:S01]  /*92a0*/  MUFU.EX2 R201, R201 ;  /* 0x000000c900c97308 */ /* 0x000e620000000800 */
[----:B--2---:R-:W-:Y:S01]  /*92b0*/  F2FP.F16.F32.PACK_AB R163, R181, R180 ;  /* 0x000000b4b5a3723e */ /* 0x004fe200000000ff */
[----:B------:R-:W-:Y:S01]  /*92c0*/  FADD.FTZ R21, R21, R14 ;  /* 0x0000000e15157221 */ /* 0x000fe20000010000 */
[----:B------:R-:W-:Y:S01]  /*92d0*/  FADD.FTZ R206, R206, R205 ;  /* 0x000000cdcece7221 */ /* 0x000fe20000010000 */
[----:B------:R-:W-:Y:S02]  /*92e0*/  @!P1 VIADD R10, R10, 0x38860 ;  /* 0x000388600a0a9836 */ /* 0x000fe40000000000 */
[----:B------:R0:W-:Y:S01]  /*92f0*/  STSM.16.M88.4 [R192], R160 ;  /* 0x000000a0c0007844 */ /* 0x0001e20000000200 */
[----:B------:R-:W-:Y:S01]  /*9300*/  FADD.FTZ R20, R20, R21 ;  /* 0x0000001514147221 */ /* 0x000fe20000010000 */
[----:B------:R-:W-:Y:S01]  /*9310*/  MUFU.EX2 R202, R202 ;  /* 0x000000ca00ca7308 */ /* 0x000fe20000000800 */
[----:B------:R-:W-:Y:S01]  /*9320*/  FADD.FTZ R207, R207, R206 ;  /* 0x000000cecfcf7221 */ /* 0x000fe20000010000 */
[----:B------:R-:W-:Y:S01]  /*9330*/  @!P1 PRMT R10, RZ, 0x654, R10 ;  /* 0x00000654ff0a9816 */ /* 0x000fe2000000000a */
[----:B------:R-:W-:-:S02]  /*9340*/  FADD.FTZ R169, R169, R20 ;  /* 0x00000014a9a97221 */ /* 0x000fc40000010000 */
[----:B------:R-:W-:Y:S02]  /*9350*/  FADD.FTZ R208, R208, R207 ;  /* 0x000000cfd0d07221 */ /* 0x000fe40000010000 */
        /* <DEDUP_REMOVED lines=17> */
[----:B------:R-:W-:Y:S01]  /*9470*/  FADD.FTZ R174, R174, R175 ;  /* 0x000000afaeae7221 */ /* 0x000fe20000010000 */
[----:B------:R-:W-:Y:S02]  /*9480*/  MUFU.EX2 R11, R199 ;  /* 0x000000c7000b7308 */ /* 0x000fe40000000800 */
[----:B------:R-:W-:Y:S01]  /*9490*/  FADD.FTZ R180, R181, R180 ;  /* 0x000000b4b5b47221 */ /* 0x000fe20000010000 */
[----:B------:R-:W-:-:S04]  /*94a0*/  FADD.FTZ R177, R177, R174 ;  /* 0x000000aeb1b17221 */ /* 0x000fc80000010000 */
[----:B------:R-:W-:Y:S01]  /*94b0*/  FADD.FTZ R176, R176, R177 ;  /* 0x000000b1b0b07221 */ /* 0x000fe20000010000 */
[----:B------:R-:W2:Y:S01]  /*94c0*/  MUFU.EX2 R200, R200 ;  /* 0x000000c800c87308 */ /* 0x000ea20000000800 */
[----:B-1----:R-:W-:Y:S01]  /*94d0*/  F2FP.F16.F32.PACK_AB R165, R182, R13 ;  /* 0x0000000db6a5723e */ /* 0x002fe200000000ff */
[----:B------:R-:W-:Y:S01]  /*94e0*/  FADD.FTZ R13, R13, R180 ;  /* 0x000000b40d0d7221 */ /* 0x000fe20000010000 */
[----:B------:R-:W-:-:S03]  /*94f0*/  FADD.FTZ R201, R201, R176 ;  /* 0x000000b0c9c97221 */ /* 0x000fc60000010000 */
[----:B------:R-:W-:Y:S01]  /*9500*/  FADD.FTZ R182, R182, R13 ;  /* 0x0000000db6b67221 */ /* 0x000fe20000010000 */
[----:B------:R-:W-:Y:S01]  /*9510*/  FADD.FTZ R202, R202, R201 ;  /* 0x000000c9caca7221 */ /* 0x000fe20000010000 */
[----:B------:R-:W-:-:S03]  /*9520*/  IMAD.MOV.U32 R13, RZ, RZ, R7 ;  /* 0x000000ffff0d7224 */ /* 0x000fc600078e0007 */
[----:B------:R-:W-:Y:S01]  /*9530*/  FADD.FTZ R5, R203, R202 ;  /* 0x000000cacb057221 */ /* 0x000fe20000010000 */
[----:B--2---:R-:W-:Y:S01]  /*9540*/  F2FP.F16.F32.PACK_AB R167, R200, R11 ;  /* 0x0000000bc8a7723e */ /* 0x004fe200000000ff */
[----:B------:R-:W-:-:S04]  /*9550*/  FADD.FTZ R11, R11, R182 ;  /* 0x000000b60b0b7221 */ /* 0x000fc80000010000 */
        /* <DEDUP_REMOVED lines=15> */
[----:B------:R-:W-:Y:S01]  /*9650*/  IMAD.MOV.U32 R15, RZ, RZ, R2 ;  /* 0x000000ffff0f7224 */ /* 0x000fe200078e0002 */
[----:B------:R-:W-:Y:S02]  /*9660*/  WARPGROUP.DEPBAR.LE gsb0, 0x0 ;  /* 0x00008000000079c5 */ /* 0x000fe40000010000 */
[----:B------:R-:W-:-:S15]  /*9670*/  WARPGROUP.ARRIVE ;  /* 0x00000000000079c5 */ /* 0x000fde0000000000 */
[----:B------:R-:W-:-:S07]  /*9680*/  NOP ;  /* 0x0000000000007918 */ /* 0x000fce0000000000 */
        /* <DEDUP_REMOVED lines=17> */
[----:B-1----:R-:W-:-:S04]  /*97a0*/  VIADD R10, R12, 0xffffffff ;  /* 0xffffffff0c0a7836 */ /* 0x002fc80000000000 */
[----:B------:R-:W-:Y:S01]  /*97b0*/  IMAD.MOV.U32 R12, RZ, RZ, R10 ;  /* 0x000000ffff0c7224 */ /* 0x000fe200078e000a */
[----:B0-----:R-:W-:Y:S06]  /*97c0*/  @P2 BRA `(.L_x_4015) ;  /* 0xffffffc800a02947 */ /* 0x001fec000383ffff */
[----:B------:R-:W-:-:S07]  /*97d0*/  MOV R12, R10 ;  /* 0x0000000a000c7202 */ /* 0x000fce0000000f00 */
.L_x_4006:
[----:B------:R-:W-:-:S13]  /*97e0*/  ISETP.GE.AND P2, PT, R12, RZ, PT ;  /* 0x000000ff0c00720c */ /* 0x000fda0003f46270 */
[----:B------:R-:W-:Y:S05]  /*97f0*/  @!P2 BRA `(.L_x_4016) ;  /* 0x000000300044a947 */ /* 0x000fea0003800000 */
[----:B------:R-:W-:Y:S01]  /*9800*/  IMAD.MOV.U32 R11, RZ, RZ, R8 ;  /* 0x000000ffff0b7224 */ /* 0x000fe200078e0008 */
[----:B------:R-:W-:Y:S01]  /*9810*/  ULDC UR5, c[0x0][0xad0] ;  /* 0x0002b40000057ab9 */ /* 0x000fe20000000800 */
[----:B------:R-:W-:Y:S01]  /*9820*/  IMAD.MOV.U32 R184, RZ, RZ, R7 ;  /* 0x000000ffffb87224 */ /* 0x000fe200078e0007 */
[----:B------:R-:W-:Y:S01]  /*9830*/  ULDC UR4, c[0x0][0xa80] ;  /* 0x0002a00000047ab9 */ /* 0x000fe20000000800 */
[----:B------:R-:W-:-:S07]  /*9840*/  IMAD.MOV.U32 R13, RZ, RZ, R2 ;  /* 0x000000ffff0d7224 */ /* 0x000fce00078e0002 */
.L_x_4025:
[----:B------:R-:W-:-:S05]  /*9850*/  VIADD R2, R13, 0x1 ;  /* 0x000000010d027836 */ /* 0x000fca0000000000 */
[----:B------:R-:W-:-:S04]  /*9860*/  ISETP.NE.AND P2, PT, R2, 0x2, PT ;  /* 0x000000020200780c */ /* 0x000fc80003f45270 */
[----:B------:R-:W-:Y:S02]  /*9870*/  SEL R7, RZ, 0x1, P2 ;  /* 0x00000001ff077807 */ /* 0x000fe40001000000 */
[----:B------:R-:W-:Y:S02]  /*9880*/  SEL R2, R2, RZ, P2 ;  /* 0x000000ff02027207 */ /* 0x000fe40001000000 */
[----:B------:R-:W-:Y:S01]  /*9890*/  LOP3.LUT R16, R16, R7, RZ, 0x3c, !PT ;  /* 0x0000000710107212 */ /* 0x000fe200078e3cff */
[----:B------:R-:W-:Y:S06]  /*98a0*/  @!P0 BRA `(.L_x_4017) ;  /* 0x0000000000048947 */ /* 0x000fec0003800000 */
[----:B------:R-:W-:Y:S01]  /*98b0*/  BPT.TRAP 0x1 ;  /* 0x000000040000795c */ /* 0x000fe20000300000 */
.L_x_4017:
[----:B------:R-:W-:Y:S01]  /*98c0*/  IMAD R9, R2, 0x8, R17 ;  /* 0x0000000802097824 */ /* 0x000fe200078e0211 */
[----:B------:R-:W-:-:S04]  /*98d0*/  SHF.L.U32 R8, R16, 0x1f, RZ ;  /* 0x0000001f10087819 */ /* 0x000fc800000006ff */
[----:B------:R0:W1:Y:S01]  /*98e0*/  SYNCS.PHASECHK.TRANS64.TRYWAIT P2, [R9+URZ+0x38830], R8 ;  /* 0x03883008090075a7 */ /* 0x000062000804017f */
[----:B------:R-:W-:Y:S05]  /*98f0*/  @!P0 BRA `(.L_x_4018) ;  /* 0x0000000000048947 */ /* 0x000fea0003800000 */
[----:B------:R-:W-:Y:S01]  /*9900*/  BPT.TRAP 0x1 ;  /* 0x000000040000795c */ /* 0x000fe20000300000 */
.L_x_4018:
[----:B------:R-:W-:Y:S01]  /*9910*/  IMAD R7, R2, 0x200, R0 ;  /* 0x0000020002077824 */ /* 0x000fe200078e0200 */
[----:B-1----:R-:W-:Y:S06]  /*9920*/  @P2 BRA `(.L_x_4019) ;  /* 0x0000000000082947 */ /* 0x002fec0003800000 */
[----:B------:R-:W1:Y:S02]  /*9930*/  SYNCS.PHASECHK.TRANS64.TRYWAIT P2, [R9+URZ+0x38830], R8 ;  /* 0x03883008090075a7 */ /* 0x000e64000804017f */
[----:B-1----:R-:W-:Y:S05]  /*9940*/  @!P2 BRA `(.L_x_4020) ;  /* 0x000000bc0014a947 */ /* 0x002fea0003800000 */
.L_x_4019:
        /* <DEDUP_REMOVED lines=22> */
.L_x_4021:
[----:B------:R2:W3:Y:S01]  /*9ab0*/  SYNCS.PHASECHK.TRANS64.TRYWAIT P2, [R9+URZ+0x38850], R8 ;  /* 0x03885008090075a7 */ /* 0x0004e2000804017f */
[----:B------:R-:W-:Y:S05]  /*9ac0*/  @!P0 BRA `(.L_x_4022) ;  /* 0x0000000000048947 */ /* 0x000fea0003800000 */
[----:B------:R-:W-:Y:S01]  /*9ad0*/  BPT.TRAP 0x1 ;  /* 0x000000040000795c */ /* 0x000fe20000300000 */
.L_x_4022:
[----:B---3--:R-:W-:Y:S05]  /*9ae0*/  @P2 BRA `(.L_x_4023) ;  /* 0x0000000000082947 */ /* 0x008fea0003800000 */
[----:B------:R-:W3:Y:S02]  /*9af0*/  SYNCS.PHASECHK.TRANS64.TRYWAIT P2, [R9+URZ+0x38850], R8 ;  /* 0x03885008090075a7 */ /* 0x000ee4000804017f */
[----:B---3--:R-:W-:Y:S05]  /*9b00*/  @!P2 BRA `(.L_x_4024) ;  /* 0x000000b800b8a947 */ /* 0x008fea0003800000 */
.L_x_4023:
[----:B------:R-:W-:Y:S01]  /*9b10*/  LEA R7, R2, R3, 0xc ;  /* 0x0000000302077211 */ /* 0x000fe200078e60ff */
[----:B------:R-:W-:Y:S01]  /*9b20*/  WARPGROUP.ARRIVE ;  /* 0x00000000000079c5 */ /* 0x000fe20000000000 */
[----:B------:R-:W-:Y:S01]  /*9b30*/  UMOV UR11, 0x40000040 ;  /* 0x40000040000b7882 */ /* 0x000fe20000000000 */
[----:B------:R-:W-:Y:S01]  /*9b40*/  VIADD R10, R4, 0x2 ;  /* 0x00000002040a7836 */ /* 0x000fe20000000000 */
[C---:B------:R-:W-:Y:S01]  /*9b50*/  R2UR UR10, R7.reuse ;  /* 0x00000000070a72ca */ /* 0x040fe200000e0000 */
[C---:B0123--:R-:W-:Y:S01]  /*9b60*/  VIADD R8, R7.reuse, 0x2 ;  /* 0x0000000207087836 */ /* 0x04ffe20000000000 */
[----:B------:R-:W-:Y:S01]  /*9b70*/  UMOV UR29, 0x40000040 ;  /* 0x40000040001d7882 */ /* 0x000fe20000000000 */
[----:B------:R-:W-:Y:S01]  /*9b80*/  UMOV UR31, 0x40000040 ;  /* 0x40000040001f7882 */ /* 0x000fe20000000000 */
[----:B------:R-:W-:Y:S01]  /*9b90*/  R2UR UR28, R10 ;  /* 0x000000000a1c72ca */ /* 0x000fe200000e0000 */
[----:B------:R-:W-:Y:S01]  /*9ba0*/  VIADD R10, R4, 0x4 ;  /* 0x00000004040a7836 */ /* 0x000fe20000000000 */
[----:B------:R-:W-:Y:S01]  /*9bb0*/  R2UR UR30, R8 ;  /* 0x00000000081e72ca */ /* 0x000fe200000e0000 */
[C---:B------:R-:W-:Y:S01]  /*9bc0*/  VIADD R8, R7.reuse, 0x4 ;  /* 0x0000000407087836 */ /* 0x040fe20000000000 */
[----:B------:R-:W0:Y:S01]  /*9bd0*/  S2R R14, SR_TID.X ;  /* 0x00000000000e7919 */ /* 0x000e220000002100 */
[----:B------:R-:W-:Y:S01]  /*9be0*/  VIADD R21, R4, 0x800 ;  /* 0x0000080004157836 */ /* 0x000fe20000000000 */
[----:B------:R-:W-:Y:S01]  /*9bf0*/  UMOV UR7, 0x40000040 ;  /* 0x4000004000077882 */ /* 0x000fe20000000000 */
[----:B------:R-:W-:-:S02]  /*9c00*/  VIADD R15, R7, 0x800 ;  /* 0x00000800070f7836 */ /* 0x000fc40000000000 */
[----:B------:R-:W-:Y:S01]  /*9c10*/  HGMMA.64x64x16.F32 R152, gdesc[UR8], R152, gsb0 ;  /* 0x00e00000089879f0 */ /* 0x000fe20008000898 */
[----:B------:R-:W-:-:S05]  /*9c20*/  IMAD R207, R2, 0x1000, R19 ;  /* 0x0000100002cf7824 */ /* 0x000fca00078e0213 */
[----:B------:R-:W-:Y:S02]  /*9c30*/  R2UR UR6, R207 ;  /* 0x00000000cf0672ca */ /* 0x000fe400000e0000 */
[----:B0-----:R-:W-:Y:S01]  /*9c40*/  SHF.R.U32.HI R14, RZ, 0x7, R14 ;  /* 0x00000007ff0e7819 */ /* 0x001fe2000001160e */
        /* <DEDUP_REMOVED lines=340> */
[----:B------:R-:W-:-:S06]  /*b190*/  FMUL.FTZ R183, R183, UR5 ;  /* 0x00000005b7b77c20 */ /* 0x000fcc0008410000 */
        /* <DEDUP_REMOVED lines=17> */
[----:B-1----:R-:W-:Y:S01]  /*b2b0*/  FMNMX.FTZ R7, R161, R158, !PT ;  /* 0x0000009ea1077209 */ /* 0x002fe20007810000 */
[----:B------:R-:W-:-:S06]  /*b2c0*/  FMUL.FTZ R158, R162, UR5 ;  /* 0x00000005a29e7c20 */ /* 0x000fcc0008410000 */
[----:B------:R-:W1:Y:S01]  /*b2d0*/  MUFU.TANH R177, R177 ;  /* 0x000000b100b17308 */ /* 0x000e620000002400 */
[----:B--2---:R-:W-:-:S07]  /*b2e0*/  FMNMX.FTZ R162, R164, R7, !PT ;  /* 0x00000007a4a27209 */ /* 0x004fce0007810000 */
[----:B------:R-:W2:Y:S01]  /*b2f0*/  MUFU.TANH R185, R185 ;  /* 0x000000b900b97308 */ /* 0x000ea20000002400 */
[----:B0-----:R-:W-:Y:S01]  /*b300*/  FMNMX.FTZ R168, R165, R162, !PT ;  /* 0x000000a2a5a87209 */ /* 0x001fe20007810000 */
[----:B------:R-:W-:Y:S01]  /*b310*/  FMUL.FTZ R162, R163, UR5 ;  /* 0x00000005a3a27c20 */ /* 0x000fe20008410000 */
[----:B------:R-:W-:Y:S01]  /*b320*/  FMUL.FTZ R163, R166, UR5 ;  /* 0x00000005a6a37c20 */ /* 0x000fe20008410000 */
[----:B------:R-:W-:Y:S01]  /*b330*/  FMUL.FTZ R166, R167, UR5 ;  /* 0x00000005a7a67c20 */ /* 0x000fe20008410000 */
[----:B------:R-:W-:-:S03]  /*b340*/  FMUL.FTZ R167, R170, UR5 ;  /* 0x00000005aaa77c20 */ /* 0x000fc60008410000 */
[----:B------:R-:W0:Y:S01]  /*b350*/  MUFU.TANH R180, R180 ;  /* 0x000000b400b47308 */ /* 0x000e220000002400 */
[----:B-1----:R-:W-:-:S07]  /*b360*/  FMNMX.FTZ R168, R177, R168, !PT ;  /* 0x000000a8b1a87209 */ /* 0x002fce0007810000 */
[----:B------:R-:W1:Y:S01]  /*b370*/  MUFU.TANH R10, R10 ;  /* 0x0000000a000a7308 */ /* 0x000e620000002400 */
[----:B--2---:R-:W-:-:S07]  /*b380*/  FMNMX.FTZ R7, R185, R168, !PT ;  /* 0x000000a8b9077209 */ /* 0x004fce0007810000 */
        /* <DEDUP_REMOVED lines=18> */
[----:B--2---:R-:W-:Y:S02]  /*b4b0*/  FMNMX.FTZ R169, R163, R168, !PT ;  /* 0x000000a8a3a97209 */ /* 0x004fe40007810000 */
[----:B-1----:R-:W-:-:S05]  /*b4c0*/  FMNMX.FTZ R7, R170, R171, !PT ;  /* 0x000000abaa077209 */ /* 0x002fca0007810000 */
[----:B------:R-:W1:Y:S01]  /*b4d0*/  MUFU.TANH R181, R181 ;  /* 0x000000b500b57308 */ /* 0x000e620000002400 */
[C---:B------:R-:W-:Y:S01]  /*b4e0*/  FADD.FTZ R170, -R7.reuse, R184 ;  /* 0x000000b807aa7221 */ /* 0x040fe20000010100 */
[----:B------:R-:W-:-:S03]  /*b4f0*/  FMUL.FTZ R204, R7, UR4 ;  /* 0x0000000407cc7c20 */ /* 0x000fc60008410000 */
[----:B------:R-:W-:Y:S01]  /*b500*/  FMUL.FTZ R168, R170, UR4 ;  /* 0x00000004aaa87c20 */ /* 0x000fe20008410000 */
[----:B---3--:R-:W-:Y:S01]  /*b510*/  FMNMX.FTZ R170, R166, R169, !PT ;  /* 0x000000a9a6aa7209 */ /* 0x008fe20007810000 */
[--C-:B------:R-:W-:Y:S01]  /*b520*/  FFMA.FTZ R173, R8, UR4, -R204.reuse ;  /* 0x0000000408ad7c23 */ /* 0x100fe200080108cc */
[----:B------:R-:W2:Y:S01]  /*b530*/  MUFU.TANH R186, R186 ;  /* 0x000000ba00ba7308 */ /* 0x000ea20000002400 */
[--C-:B------:R-:W-:Y:S01]  /*b540*/  FFMA.FTZ R172, R153, UR4, -R204.reuse ;  /* 0x0000000499ac7c23 */ /* 0x100fe200080108cc */
[----:B0-----:R-:W-:Y:S01]  /*b550*/  FMNMX.FTZ R170, R167, R170, !PT ;  /* 0x000000aaa7aa7209 */ /* 0x001fe20007810000 */
        /* <DEDUP_REMOVED lines=10> */
[--C-:B------:R-:W-:Y:S01]  /*b600*/  FFMA.FTZ R200, R164, UR4, -R204.reuse ;  /* 0x00000004a4c87c23 */ /* 0x100fe200080108cc */
[--C-:B------:R-:W-:Y:S01]  /*b610*/  FFMA.FTZ R201, R165, UR4, -R204.reuse ;  /* 0x00000004a5c97c23 */ /* 0x100fe200080108cc */
[----:B------:R-:W-:Y:S01]  /*b620*/  FFMA.FTZ R180, R180, UR4, -R204 ;  /* 0x00000004b4b47c23 */ /* 0x000fe200080108cc */
[----:B------:R-:W1:Y:S01]  /*b630*/  MUFU.TANH R178, R178 ;  /* 0x000000b200b27308 */ /* 0x000e620000002400 */
[----:B--2---:R-:W-:-:S07]  /*b640*/  FMNMX.FTZ R170, R186, R169, !PT ;  /* 0x000000a9baaa7209 */ /* 0x004fce0007810000 */
[----:B------:R-:W2:Y:S01]  /*b650*/  MUFU.TANH R179, R179 ;  /* 0x000000b300b37308 */ /* 0x000ea20000002400 */
[----:B0-----:R-:W-:-:S07]  /*b660*/  FMNMX.FTZ R169, R187, R170, !PT ;  /* 0x000000aabba97209 */ /* 0x001fce0007810000 */
[----:B------:R-:W0:Y:S01]  /*b670*/  MUFU.TANH R182, R182 ;  /* 0x000000b600b67308 */ /* 0x000e220000002400 */
[----:B-1----:R-:W-:Y:S01]  /*b680*/  FMNMX.FTZ R8, R178, R169, !PT ;  /* 0x000000a9b2087209 */ /* 0x002fe20007810000 */
[----:B------:R-:W-:Y:S01]  /*b690*/  FFMA.FTZ R169, R152, UR4, -R204 ;  /* 0x0000000498a97c23 */ /* 0x000fe200080108cc */
[C---:B------:R-:W-:Y:S02]  /*b6a0*/  @!P1 IADD3 R152, R9.reuse, 0x38840, RZ ;  /* 0x0003884009989810 */ /* 0x040fe40007ffe0ff */
[----:B------:R-:W-:Y:S02]  /*b6b0*/  @!P1 IADD3 R9, R9, 0x38860, RZ ;  /* 0x0003886009099810 */ /* 0x000fe40007ffe0ff */
[----:B------:R-:W-:Y:S01]  /*b6c0*/  @!P1 PRMT R152, RZ, 0x654, R152 ;  /* 0x00000654ff989816 */ /* 0x000fe20000000098 */
[----:B------:R-:W1:Y:S01]  /*b6d0*/  MUFU.TANH R183, R183 ;  /* 0x000000b700b77308 */ /* 0x000e620000002400 */
[----:B--2---:R-:W-:Y:S02]  /*b6e0*/  FMNMX.FTZ R171, R179, R8, !PT ;  /* 0x00000008b3ab7209 */ /* 0x004fe40007810000 */
[----:B------:R2:W-:Y:S01]  /*b6f0*/  @!P1 SYNCS.ARRIVE.TRANS64.RED.A1T0 RZ, [R152+URZ], RZ ;  /* 0x000000ff98ff99a7 */ /* 0x0005e2000810043f */
[----:B------:R-:W-:-:S04]  /*b700*/  @!P1 PRMT R9, RZ, 0x654, R9 ;  /* 0x00000654ff099816 */ /* 0x000fc80000000009 */
[----:B------:R-:W3:Y:S01]  /*b710*/  MUFU.EX2 R168, R168 ;  /* 0x000000a800a87308 */ /* 0x000ee20000000800 */
[----:B0-----:R-:W-:Y:S01]  /*b720*/  FMNMX.FTZ R8, R182, R171, !PT ;  /* 0x000000abb6087209 */ /* 0x001fe20007810000 */
[----:B------:R-:W-:-:S06]  /*b730*/  FFMA.FTZ R171, R154, UR4, -R204 ;  /* 0x000000049aab7c23 */ /* 0x000fcc00080108cc */
[----:B------:R0:W-:Y:S01]  /*b740*/  MUFU.EX2 R170, R173 ;  /* 0x000000ad00aa7308 */ /* 0x0001e20000000800 */
[----:B-1----:R-:W-:-:S05]  /*b750*/  FMNMX.FTZ R8, R183, R8, !PT ;  /* 0x00000008b7087209 */ /* 0x002fca0007810000 */
[----:B------:R-:W1:Y:S02]  /*b760*/  SHFL.BFLY PT, R153, R8, 0x2, 0x1f ;  /* 0x0c401f0008997f89 */ /* 0x000e6400000e0000 */
[----:B------:R-:W2:Y:S01]  /*b770*/  MUFU.EX2 R21, R21 ;  /* 0x0000001500157308 */ /* 0x000ea20000000800 */
[----:B0-----:R-:W-:Y:S01]  /*b780*/  FFMA.FTZ R173, R156, UR4, -R204 ;  /* 0x000000049cad7c23 */ /* 0x001fe200080108cc */
        /* <DEDUP_REMOVED lines=48> */
[----:B------:R-:W-:Y:S01]  /*ba90*/  FMUL.FTZ R100, R100, R168 ;  /* 0x000000a864647220 */ /* 0x000fe20000410000 */
[----:B0-----:R-:W-:Y:S01]  /*baa0*/  FMNMX.FTZ R8, R153, R8, !PT ;  /* 0x0000000899087209 */ /* 0x001fe20007810000 */
[----:B------:R-:W-:-:S02]  /*bab0*/  IMAD.MOV R153, RZ, RZ, -R188 ;  /* 0x000000ffff997224 */ /* 0x000fc400078e0abc */
[-C--:B------:R-:W-:Y:S01]  /*bac0*/  FMUL.FTZ R101, R101, R168.reuse ;  /* 0x000000a865657220 */ /* 0x080fe20000410000 */
        /* <DEDUP_REMOVED lines=13> */
[----:B------:R-:W0:Y:S01]  /*bba0*/  MUFU.EX2 R11, R11 ;  /* 0x0000000b000b7308 */ /* 0x000e220000000800 */
[--C-:B------:R-:W-:Y:S01]  /*bbb0*/  FFMA.FTZ R203, R162, UR4, -R155.reuse ;  /* 0x00000004a2cb7c23 */ /* 0x100fe2000801089b */
[----:B------:R-:W-:Y:S01]  /*bbc0*/  FFMA.FTZ R204, R163, UR4, -R155 ;  /* 0x00000004a3cc7c23 */ /* 0x000fe2000801089b */
[----:B------:R-:W-:-:S02]  /*bbd0*/  @!P2 IMAD R154, R13, 0x40, R18 ;  /* 0x000000400d9aa824 */ /* 0x000fc400078e0212 */
[--C-:B------:R-:W-:Y:S01]  /*bbe0*/  FFMA.FTZ R205, R166, UR4, -R155.reuse ;  /* 0x00000004a6cd7c23 */ /* 0x100fe2000801089b */
[--C-:B------:R-:W-:Y:S01]  /*bbf0*/  FFMA.FTZ R206, R167, UR4, -R155.reuse ;  /* 0x00000004a7ce7c23 */ /* 0x100fe2000801089b */
[----:B------:R-:W-:Y:S01]  /*bc00*/  FFMA.FTZ R181, R181, UR4, -R155 ;  /* 0x00000004b5b57c23 */ /* 0x000fe2000801089b */
[----:B------:R-:W-:Y:S02]  /*bc10*/  @!P2 IMAD R154, R154, 0x4, R17 ;  /* 0x000000049a9aa824 */ /* 0x000fe400078e0211 */
[--C-:B------:R-:W-:Y:S01]  /*bc20*/  FFMA.FTZ R186, R186, UR4, -R155.reuse ;  /* 0x00000004baba7c23 */ /* 0x100fe2000801089b */
        /* <DEDUP_REMOVED lines=8> */
[-C--:B0-----:R-:W-:Y:S01]  /*bcb0*/  FMUL.FTZ R26, R26, R11.reuse ;  /* 0x0000000b1a1a7220 */ /* 0x081fe20000410000 */
[----:B------:R0:W-:Y:S01]  /*bcc0*/  @!P2 STS [R154+0x38420], R11 ;  /* 0x0384200b9a00a388 */ /* 0x0001e20000000800 */
        /* <DEDUP_REMOVED lines=8> */
[----:B------:R-:W-:Y:S01]  /*bd50*/  FMUL.FTZ R42, R42, R11 ;  /* 0x0000000b2a2a7220 */ /* 0x000fe20000410000 */
[----:B0-----:R-:W-:Y:S01]  /*bd60*/  F2FP.F16.F32.PACK_AB R154, R172, R169 ;  /* 0x000000a9ac9a723e */ /* 0x001fe200000000ff */
        /* <DEDUP_REMOVED lines=56> */
[----:B------:R-:W-:Y:S01]  /*c0f0*/  FMUL.FTZ R121, R121, R168 ;  /* 0x000000a879797220 */ /* 0x000fe20000410000 */
[-C--:B------:R-:W-:Y:S01]  /*c100*/  FMUL.FTZ R122, R122, R11.reuse ;  /* 0x0000000b7a7a7220 */ /* 0x080fe20000410000 */
[----:B------:R-:W-:Y:S01]  /*c110*/  MUFU.EX2 R199, R199 ;  /* 0x000000c700c77308 */ /* 0x000fe20000000800 */
[----:B0-----:R-:W-:Y:S01]  /*c120*/  F2FP.F16.F32.PACK_AB R159, R205, R204 ;  /* 0x000000cccd9f723e */ /* 0x001fe200000000ff */
        /* <DEDUP_REMOVED lines=36> */
[----:B------:R-:W-:-:S02]  /*c370*/  VIADD R183, R207, 0x80 ;  /* 0x00000080cfb77836 */ /* 0x000fc40000000000 */
[----:B------:R-:W-:Y:S01]  /*c380*/  FFMA.FTZ R6, R11, R6, R10 ;  /* 0x000000060b067223 */ /* 0x000fe2000001000a */
[----:B------:R-:W2:Y:S01]  /*c390*/  MUFU.EX2 R187, R187 ;  /* 0x000000bb00bb7308 */ /* 0x000ea20000000800 */
[----:B-1----:R-:W-:Y:S01]  /*c3a0*/  F2FP.F16.F32.PACK_AB R161, R181, R206 ;  /* 0x000000ceb5a1723e */ /* 0x002fe200000000ff */
[----:B------:R0:W-:Y:S01]  /*c3b0*/  STSM.16.M88.4 [R190], R156 ;  /* 0x0000009cbe007844 */ /* 0x0001e20000000200 */
[----:B------:R-:W-:Y:S01]  /*c3c0*/  FFMA.FTZ R5, R168, R5, R21 ;  /* 0x00000005a8057223 */ /* 0x000fe20000010015 */
[----:B------:R-:W-:Y:S01]  /*c3d0*/  FADD.FTZ R185, R185, R6 ;  /* 0x00000006b9b97221 */ /* 0x000fe20000010000 */
[----:B------:R-:W-:Y:S01]  /*c3e0*/  ISETP.GT.AND P2, PT, R12, RZ, PT ;  /* 0x000000ff0c00720c */ /* 0x000fe20003f44270 */
[----:B------:R-:W-:Y:S02]  /*c3f0*/  IMAD.MOV.U32 R11, RZ, RZ, R8 ;  /* 0x000000ffff0b7224 */ /* 0x000fe400078e0008 */
[----:B------:R-:W-:Y:S01]  /*c400*/  FADD.FTZ R170, R170, R5 ;  /* 0x00000005aaaa7221 */ /* 0x000fe20000010000 */
[----:B------:R-:W-:Y:S01]  /*c410*/  MUFU.EX2 R201, R201 ;  /* 0x000000c900c97308 */ /* 0x000fe20000000800 */
[----:B------:R-:W-:-:S02]  /*c420*/  FADD.FTZ R14, R14, R185 ;  /* 0x000000b90e0e7221 */ /* 0x000fc40000010000 */
[----:B------:R-:W-:Y:S02]  /*c430*/  FADD.FTZ R169, R169, R170 ;  /* 0x000000aaa9a97221 */ /* 0x000fe40000010000 */
[----:B------:R-:W-:Y:S02]  /*c440*/  FADD.FTZ R15, R15, R14 ;  /* 0x0000000e0f0f7221 */ /* 0x000fe40000010000 */
[----:B------:R-:W-:Y:S01]  /*c450*/  FADD.FTZ R172, R172, R169 ;  /* 0x000000a9acac7221 */ /* 0x000fe20000010000 */
[----:B------:R-:W1:Y:S01]  /*c460*/  MUFU.EX2 R202, R202 ;  /* 0x000000ca00ca7308 */ /* 0x000e620000000800 */
        /* <DEDUP_REMOVED lines=24> */
[----:B------:R-:W-:-:S03]  /*c5f0*/  IMAD.MOV.U32 R184, RZ, RZ, R7 ;  /* 0x000000ffffb87224 */ /* 0x000fc600078e0007 */
[----:B------:R-:W-:Y:S02]  /*c600*/  FADD.FTZ R201, R201, R200 ;  /* 0x000000c8c9c97221 */ /* 0x000fe40000010000 */
[----:B------:R-:W-:Y:S02]  /*c610*/  MUFU.EX2 R13, R13 ;  /* 0x0000000d000d7308 */ /* 0x000fe40000000800 */
[----:B------:R-:W-:-:S04]  /*c620*/  FADD.FTZ R202, R202, R201 ;  /* 0x000000c9caca7221 */ /* 0x000fc80000010000 */
[----:B------:R-:W-:Y:S02]  /*c630*/  FADD.FTZ R5, R177, R202 ;  /* 0x000000cab1057221 */ /* 0x000fe40000010000 */
[----:B------:R-:W2:Y:S01]  /*c640*/  MUFU.EX2 R182, R182 ;  /* 0x000000b600b67308 */ /* 0x000ea20000000800 */
[----:B-1----:R-:W-:Y:S01]  /*c650*/  F2FP.F16.F32.PACK_AB R165, R179, R178 ;  /* 0x000000b2b3a5723e */ /* 0x002fe200000000ff */
[----:B------:R-:W-:Y:S01]  /*c660*/  FADD.FTZ R178, R178, R187 ;  /* 0x000000bbb2b27221 */ /* 0x000fe20000010000 */
[----:B------:R-:W-:-:S03]  /*c670*/  FADD.FTZ R5, R180, R5 ;  /* 0x00000005b4057221 */ /* 0x000fc60000010000 */
[----:B------:R-:W-:Y:S01]  /*c680*/  FADD.FTZ R178, R179, R178 ;  /* 0x000000b2b3b27221 */ /* 0x000fe20000010000 */
[----:B--2---:R-:W-:-:S03]  /*c690*/  F2FP.F16.F32.PACK_AB R167, R182, R13 ;  /* 0x0000000db6a7723e */ /* 0x004fc600000000ff */
[----:B------:R-:W-:Y:S02]  /*c6a0*/  FADD.FTZ R13, R13, R178 ;  /* 0x000000b20d0d7221 */ /* 0x000fe40000010000 */
[----:B------:R0:W-:Y:S01]  /*c6b0*/  STSM.16.M88.4 [R191], R164 ;  /* 0x000000a4bf007844 */ /* 0x0001e20000000200 */
[----:B------:R-:W-:Y:S01]  /*c6c0*/  WARPGROUP.ARRIVE ;  /* 0x00000000000079c5 */ /* 0x000fe20000000000 */
[----:B------:R-:W-:Y:S01]  /*c6d0*/  FADD.FTZ R6, R182, R13 ;  /* 0x0000000db6067221 */ /* 0x000fe20000010000 */
[----:B------:R-:W-:-:S04]  /*c6e0*/  IMAD.MOV.U32 R13, RZ, RZ, R2 ;  /* 0x000000ffff0d7224 */ /* 0x000fc800078e0002 */
        /* <DEDUP_REMOVED lines=34> */
.L_x_4016:
[----:B------:R-:W0:Y:S01]  /*c910*/  SHFL.BFLY PT, R0, R5, 0x2, 0x1f ;  /* 0x0c401f0005007f89 */ /* 0x000e2200000e0000 */
[----:B------:R-:W-:-:S03]  /*c920*/  UIADD3 UR36, UR36, 0x1, URZ ;  /* 0x0000000124247890 */ /* 0x000fc6000fffe03f */
[----:B------:R-:W1:Y:S01]  /*c930*/  SHFL.BFLY PT, R9, R6, 0x2, 0x1f ;  /* 0x0c401f0006097f89 */ /* 0x000e6200000e0000 */
[----:B------:R-:W-:Y:S08]  /*c940*/  BAR.ARV 0x8, 0xa0 ;  /* 0x0202800000007b1d */ /* 0x000ff00000002000 */
[----:B------:R-:W-:Y:S01]  /*c950*/  BAR.SYNC.DEFER_BLOCKING 0xf, 0x100 ;  /* 0x03c4000000007b1d */ /* 0x000fe20000010000 */
[----:B0-----:R-:W-:Y:S01]  /*c960*/  FADD.FTZ R0, R0, R5 ;  /* 0x0000000500007221 */ /* 0x001fe20000010000 */
[----:B-1----:R-:W-:-:S04]  /*c970*/  FADD.FTZ R9, R9, R6 ;  /* 0x0000000609097221 */ /* 0x002fc80000010000 */
[----:B------:R-:W0:Y:S01]  /*c980*/  SHFL.BFLY PT, R3, R0, 0x1, 0x1f ;  /* 0x0c201f0000037f89 */ /* 0x000e2200000e0000 */
[----:B------:R-:W-:-:S03]  /*c990*/  IMAD.MOV.U32 R6, RZ, RZ, RZ ;  /* 0x000000ffff067224 */ /* 0x000fc600078e00ff */
[----:B------:R-:W1:Y:S01]  /*c9a0*/  SHFL.BFLY PT, R4, R9, 0x1, 0x1f ;  /* 0x0c201f0009047f89 */ /* 0x000e6200000e0000 */
[----:B0-----:R-:W-:Y:S01]  /*c9b0*/  FADD.FTZ R11, R0, R3 ;  /* 0x00000003000b7221 */ /* 0x001fe20000010000 */
[----:B------:R-:W-:Y:S01]  /*c9c0*/  IADD3 R3, -R188, RZ, RZ ;  /* 0x000000ffbc037210 */ /* 0x000fe20007ffe1ff */
[----:B------:R-:W-:Y:S02]  /*c9d0*/  IMAD.MOV.U32 R0, RZ, RZ, -0x800000 ;  /* 0xff800000ff007424 */ /* 0x000fe400078e00ff */
[----:B-1----:R-:W-:Y:S01]  /*c9e0*/  FADD.FTZ R20, R9, R4 ;  /* 0x0000000409147221 */ /* 0x002fe20000010000 */
[----:B------:R-:W-:Y:S01]  /*c9f0*/  FSETP.NE.FTZ.AND P2, PT, R11, RZ, PT ;  /* 0x000000ff0b00720b */ /* 0x000fe20003f55000 */
[----:B------:R-:W-:Y:S01]  /*ca00*/  VIADD R4, R2, 0x1 ;  /* 0x0000000102047836 */ /* 0x000fe20000000000 */
[----:B------:R-:W-:Y:S01]  /*ca10*/  ISETP.NE.AND P0, PT, R22, R3, PT ;  /* 0x000000031600720c */ /* 0x000fe20003f05270 */
[----:B------:R-:W-:Y:S01]  /*ca20*/  IMAD.MOV.U32 R3, RZ, RZ, RZ ;  /* 0x000000ffff037224 */ /* 0x000fe200078e00ff */
[----:B------:R-:W-:-:S02]  /*ca30*/  FSETP.NE.FTZ.AND P3, PT, R20, RZ, PT ;  /* 0x000000ff1400720b */ /* 0x000fc40003f75000 */
[----:B------:R-:W-:-:S04]  /*ca40*/  ISETP.NE.AND P1, PT, R4, 0x2, PT ;  /* 0x000000020400780c */ /* 0x000fc80003f25270 */
[----:B------:R-:W-:-:S03]  /*ca50*/  SEL R5, RZ, 0x1, P1 ;  /* 0x00000001ff057807 */ /* 0x000fc60000800000 */
[----:B------:R-:W0:Y:S01]  /*ca60*/  @P2 MUFU.RCP R3, R11 ;  /* 0x0000000b00032308 */ /* 0x000e220000001000 */
[----:B------:R-:W-:Y:S01]  /*ca70*/  LOP3.LUT R16, R16, R5, RZ, 0x3c, !PT ;  /* 0x0000000510107212 */ /* 0x000fe200078e3cff */
[----:B------:R-:W-:-:S04]  /*ca80*/  @!P0 IMAD R2, R2, 0x40, R18 ;  /* 0x0000004002028824 */ /* 0x000fc800078e0212 */
[----:B------:R-:W-:Y:S02]  /*ca90*/  @!P0 IMAD R2, R2, 0x4, R17 ;  /* 0x0000000402028824 */ /* 0x000fe400078e0211 */
[----:B------:R-:W1:Y:S08]  /*caa0*/  @P3 MUFU.RCP R6, R20 ;  /* 0x0000001400063308 */ /* 0x000e700000001000 */
[----:B------:R-:W2:Y:S01]  /*cab0*/  @P2 MUFU.LG2 R17, R11 ;  /* 0x0000000b00112308 */ /* 0x000ea20000000c00 */
[----:B0-----:R-:W-:Y:S01]  /*cac0*/  @!P0 STS [R2+0x38400], R3 ;  /* 0x0384000302008388 */ /* 0x001fe20000000800 */
[----:B------:R-:W-:Y:S01]  /*cad0*/  FMUL.FTZ R171, R28, R3 ;  /* 0x000000031cab7220 */ /* 0x000fe20000410000 */
[----:B------:R-:W-:-:S02]  /*cae0*/  IMAD.U32 R28, RZ, RZ, UR4 ;  /* 0x00000004ff1c7e24 */ /* 0x000fc4000f8e00ff */
[-C--:B------:R-:W-:Y:S01]  /*caf0*/  FMUL.FTZ R172, R24, R3.reuse ;  /* 0x0000000318ac7220 */ /* 0x080fe20000410000 */
[-C--:B------:R-:W-:Y:S01]  /*cb00*/  FMUL.FTZ R170, R25, R3.reuse ;  /* 0x0000000319aa7220 */ /* 0x080fe20000410000 */
[-C--:B------:R-:W-:Y:S01]  /*cb10*/  FMUL.FTZ R24, R29, R3.reuse ;  /* 0x000000031d187220 */ /* 0x080fe20000410000 */
[----:B------:R-:W-:Y:S01]  /*cb20*/  @P3 FMUL.FTZ R28, R28, 0.69314718246459960938 ;  /* 0x3f3172181c1c3820 */ /* 0x000fe20000410000 */
        /* <DEDUP_REMOVED lines=11> */
[----:B-1----:R-:W-:Y:S01]  /*cbe0*/  MOV R2, UR4 ;  /* 0x0000000400027c02 */ /* 0x002fe20008000f00 */
[-C--:B------:R-:W-:Y:S01]  /*cbf0*/  FMUL.FTZ R154, R48, R3.reuse ;  /* 0x00000003309a7220 */ /* 0x080fe20000410000 */
[-C--:B------:R-:W-:Y:S01]  /*cc00*/  FMUL.FTZ R49, R49, R3.reuse ;  /* 0x0000000331317220 */ /* 0x080fe20000410000 */
[-C--:B------:R-:W-:Y:S01]  /*cc10*/  FMUL.FTZ R14, R52, R3.reuse ;  /* 0x00000003340e7220 */ /* 0x080fe20000410000 */
[-C--:B------:R-:W-:Y:S01]  /*cc20*/  FMUL.FTZ R53, R53, R3.reuse ;  /* 0x0000000335357220 */ /* 0x080fe20000410000 */
[----:B------:R-:W-:Y:S01]  /*cc30*/  @P2 FMUL.FTZ R2, R2, 0.69314718246459960938 ;  /* 0x3f31721802022820 */ /* 0x000fe20000410000 */
        /* <DEDUP_REMOVED lines=119> */
.L_x_3992:
[----:B------:R-:W0:Y:S01]  /*d3b0*/  S2R R4, SR_CgaCtaId ;  /* 0x0000000000047919 */ /* 0x000e220000008800 */
[----:B------:R-:W-:Y:S01]  /*d3c0*/  MOV R17, 0x400 ;  /* 0x0000040000117802 */ /* 0x000fe20000000f00 */
[----:B------:R-:W-:Y:S01]  /*d3d0*/  BSSY B0, `(.L_x_4026) ;  /* 0x0000291000007945 */ /* 0x000fe20003800000 */
[----:B------:R-:W-:Y:S02]  /*d3e0*/  BAR.SYNC.DEFER_BLOCKING 0x5, 0x120 ;  /* 0x0144800000007b1d */ /* 0x000fe40000010000 */
[----:B0-----:R-:W-:-:S05]  /*d3f0*/  LEA R17, R4, R17, 0x18 ;  /* 0x0000001104117211 */ /* 0x001fca00078ec0ff */
[----:B------:R-:W0:Y:S02]  /*d400*/  LDS.128 R184, [R17+0x388d0] ;  /* 0x0388d00011b87984 */ /* 0x000e240000000c00 */
[----:B0-----:R-:W-:Y:S01]  /*d410*/  R2UR UR5, R186 ;  /* 0x00000000ba0572ca */ /* 0x001fe200000e0000 */
[----:B------:R-:W-:Y:S06]  /*d420*/  BAR.ARV 0x4, 0x120 ;  /* 0x0104800000007b1d */ /* 0x000fec0000002000 */
[----:B------:R-:W-:Y:S08]  /*d430*/  @P0 BRA `(.L_x_4027) ;  /* 0x0000001c005c0947 */ /* 0x000ff00003800000 */
[----:B------:R-:W0:Y:S01]  /*d440*/  S2R R4, SR_SWINHI ;  /* 0x0000000000047919 */ /* 0x000e220000002f00 */
[----:B------:R-:W-:Y:S01]  /*d450*/  F2FP.F16.F32.PACK_AB R5, R27, R5 ;  /* 0x000000051b05723e */ /* 0x000fe200000000ff */
[----:B------:R-:W-:Y:S01]  /*d460*/  ULDC.64 UR6, c[0x0][0xcd8] ;  /* 0x0003360000067ab9 */ /* 0x000fe20000000a00 */
[----:B------:R-:W-:Y:S01]  /*d470*/  F2FP.F16.F32.PACK_AB R9, R35, R9 ;  /* 0x000000092309723e */ /* 0x000fe200000000ff */
[----:B------:R-:W-:Y:S01]  /*d480*/  UISETP.NE.U32.AND UP0, UPT, UR6, URZ, UPT ;  /* 0x0000003f0600728c */ /* 0x000fe2000bf05070 */
[----:B------:R-:W-:Y:S01]  /*d490*/  F2FP.F16.F32.PACK_AB R10, R10, R167 ;  /* 0x000000a70a0a723e */ /* 0x000fe200000000ff */
[----:B------:R-:W-:Y:S01]  /*d4a0*/  USHF.L.U32 UR8, UR38, 0x2, URZ ;  /* 0x0000000226087899 */ /* 0x000fe2000800063f */
[----:B------:R-:W-:Y:S01]  /*d4b0*/  F2FP.F16.F32.PACK_AB R11, R39, R11 ;  /* 0x0000000b270b723e */ /* 0x000fe200000000ff */
[----:B------:R-:W-:Y:S01]  /*d4c0*/  UISETP.NE.AND.EX UP0, UPT, UR7, URZ, UPT, UP0 ;  /* 0x0000003f0700728c */ /* 0x000fe2000bf05300 */
[----:B------:R-:W-:Y:S01]  /*d4d0*/  F2FP.F16.F32.PACK_AB R56, R57, R56 ;  /* 0x000000383938723e */ /* 0x000fe200000000ff */
[----:B------:R-:W-:Y:S01]  /*d4e0*/  USHF.L.U64.HI UR9, UR38, 0x2, UR39 ;  /* 0x0000000226097899 */ /* 0x000fe20008010227 */
[----:B------:R-:W-:Y:S01]  /*d4f0*/  F2FP.F16.F32.PACK_AB R13, R51, R13 ;  /* 0x0000000d330d723e */ /* 0x000fe200000000ff */
[----:B------:R-:W-:Y:S01]  /*d500*/  UIADD3 UR4, UP1, UR8, UR6, URZ ;  /* 0x0000000608047290 */ /* 0x000fe2000ff3e03f */
[----:B------:R-:W-:Y:S01]  /*d510*/  F2FP.F16.F32.PACK_AB R14, R53, R14 ;  /* 0x0000000e350e723e */ /* 0x000fe200000000ff */
[----:B------:R-:W-:Y:S01]  /*d520*/  ULDC.64 UR10, c[0x0][0x208] ;  /* 0x00008200000a7ab9 */ /* 0x000fe20000000a00 */
[----:B------:R-:W-:Y:S01]  /*d530*/  F2FP.F16.F32.PACK_AB R15, R55, R15 ;  /* 0x0000000f370f723e */ /* 0x000fe200000000ff */
[----:B------:R-:W-:Y:S01]  /*d540*/  UIADD3.X UR6, UR9, UR7, URZ, UP1, !UPT ;  /* 0x0000000709067290 */ /* 0x000fe20008ffe43f */
        /* <DEDUP_REMOVED lines=8> */
[----:B------:R-:W-:Y:S02]  /*d5d0*/  MOV R20, R17 ;  /* 0x0000001100147202 */ /* 0x000fe40000000f00 */
[----:B0-----:R-:W-:Y:S02]  /*d5e0*/  MOV R21, R4 ;  /* 0x0000000400157202 */ /* 0x001fe40000000f00 */
[----:B------:R-:W-:Y:S02]  /*d5f0*/  F2FP.F16.F32.PACK_AB R73, R75, R74 ;  /* 0x0000004a4b49723e */ /* 0x000fe400000000ff */
[----:B------:R-:W-:Y:S01]  /*d600*/  F2FP.F16.F32.PACK_AB R80, R81, R80 ;  /* 0x000000505150723e */ /* 0x000fe200000000ff */
[----:B------:R-:W-:Y:S01]  /*d610*/  IMAD.WIDE R6, R197, 0x2, R20 ;  /* 0x00000002c5067825 */ /* 0x000fe200078e0214 */
[----:B------:R-:W-:-:S02]  /*d620*/  F2FP.F16.F32.PACK_AB R74, R77, R76 ;  /* 0x0000004c4d4a723e */ /* 0x000fc400000000ff */
[----:B------:R-:W-:Y:S02]  /*d630*/  F2FP.F16.F32.PACK_AB R75, R79, R78 ;  /* 0x0000004e4f4b723e */ /* 0x000fe400000000ff */
[C---:B------:R-:W-:Y:S02]  /*d640*/  IADD3 R173, P1, R6.reuse, 0x20, RZ ;  /* 0x0000002006ad7810 */ /* 0x040fe40007f3e0ff */
[C---:B------:R-:W-:Y:S02]  /*d650*/  IADD3 R181, P6, R6.reuse, 0x2020, RZ ;  /* 0x0000202006b57810 */ /* 0x040fe40007fde0ff */
[----:B------:R-:W-:Y:S01]  /*d660*/  LOP3.LUT R4, R173, 0x380, RZ, 0xc0, !PT ;  /* 0x00000380ad047812 */ /* 0x000fe200078ec0ff */
[--C-:B------:R-:W-:Y:S01]  /*d670*/  IMAD.X R29, RZ, RZ, R7.reuse, P1 ;  /* 0x000000ffff1d7224 */ /* 0x100fe200008e0607 */
[----:B------:R-:W-:Y:S01]  /*d680*/  IADD3 R175, P0, R6, 0x40, RZ ;  /* 0x0000004006af7810 */ /* 0x000fe20007f1e0ff */
[----:B------:R-:W-:Y:S01]  /*d690*/  IMAD.X R45, RZ, RZ, R7, P6 ;  /* 0x000000ffff2d7224 */ /* 0x000fe200030e0607 */
[----:B------:R-:W-:-:S02]  /*d6a0*/  SHF.R.U64 R4, R4, 0x3, RZ ;  /* 0x0000000304047819 */ /* 0x000fc400000012ff */
[----:B------:R-:W-:Y:S01]  /*d6b0*/  LOP3.LUT R25, R6, 0x380, RZ, 0xc0, !PT ;  /* 0x0000038006197812 */ /* 0x000fe200078ec0ff */
[--C-:B------:R-:W-:Y:S01]  /*d6c0*/  IMAD.X R33, RZ, RZ, R7.reuse, P0 ;  /* 0x000000ffff217224 */ /* 0x100fe200000e0607 */
[----:B------:R-:W-:Y:S02]  /*d6d0*/  LOP3.LUT R28, R4, R173, RZ, 0x3c, !PT ;  /* 0x000000ad041c7212 */ /* 0x000fe400078e3cff */
[----:B------:R-:W-:Y:S02]  /*d6e0*/  LOP3.LUT R4, R181, 0x380, RZ, 0xc0, !PT ;  /* 0x00000380b5047812 */ /* 0x000fe400078ec0ff */
[C---:B------:R-:W-:Y:S02]  /*d6f0*/  IADD3 R179, P3, R6.reuse, 0x2000, RZ ;  /* 0x0000200006b37810 */ /* 0x040fe40007f7e0ff */
[C---:B------:R-:W-:Y:S02]  /*d700*/  IADD3 R183, P5, R6.reuse, 0x2040, RZ ;  /* 0x0000204006b77810 */ /* 0x040fe40007fbe0ff */
        /* <DEDUP_REMOVED lines=8> */
[----:B------:R-:W-:-:S02]  /*d790*/  SHF.R.U64 R4, R4, 0x3, RZ ;  /* 0x0000000304047819 */ /* 0x000fc400000012ff */
[C---:B------:R-:W-:Y:S02]  /*d7a0*/  IADD3 R203, P0, R6.reuse, 0x4020, RZ ;  /* 0x0000402006cb7810 */ /* 0x040fe40007f1e0ff */
[----:B------:R-:W-:Y:S02]  /*d7b0*/  IADD3.X R37, RZ, R7, RZ, P4, !PT ;  /* 0x00000007ff257210 */ /* 0x000fe400027fe4ff */
        /* <DEDUP_REMOVED lines=10> */
[----:B------:R-:W-:Y:S01]  /*d860*/  LOP3.LUT R6, R25, R6, RZ, 0x3c, !PT ;  /* 0x0000000619067212 */ /* 0x000fe200078e3cff */
[----:B------:R-:W-:Y:S01]  /*d870*/  IMAD.X R127, RZ, RZ, R7, P2 ;  /* 0x000000ffff7f7224 */ /* 0x000fe200010e0607 */
[----:B------:R-:W-:-:S02]  /*d880*/  LOP3.LUT R44, R4, R181, RZ, 0x3c, !PT ;  /* 0x000000b5042c7212 */ /* 0x000fc400078e3cff */
[----:B------:R-:W-:Y:S02]  /*d890*/  LOP3.LUT R4, R203, 0x380, RZ, 0xc0, !PT ;  /* 0x00000380cb047812 */ /* 0x000fe400078ec0ff */
[-C--:B------:R-:W-:Y:S02]  /*d8a0*/  IADD3.X R107, RZ, R7.reuse, RZ, P0, !PT ;  /* 0x00000007ff6b7210 */ /* 0x080fe400007fe4ff */
[-C--:B------:R-:W-:Y:S02]  /*d8b0*/  IADD3.X R25, RZ, R7.reuse, RZ, P1, !PT ;  /* 0x00000007ff197210 */ /* 0x080fe40000ffe4ff */
[----:B------:R-:W-:Y:S02]  /*d8c0*/  LOP3.LUT R32, R175, 0x380, RZ, 0xc0, !PT ;  /* 0x00000380af207812 */ /* 0x000fe400078ec0ff */
[----:B------:R-:W-:Y:S02]  /*d8d0*/  MOV R173, R6 ;  /* 0x0000000600ad7202 */ /* 0x000fe40000000f00 */
[----:B------:R-:W-:-:S02]  /*d8e0*/  LOP3.LUT R36, R177, 0x380, RZ, 0xc0, !PT ;  /* 0x00000380b1247812 */ /* 0x000fc400078ec0ff */
[----:B------:R-:W-:Y:S02]  /*d8f0*/  SHF.R.U64 R4, R4, 0x3, RZ ;  /* 0x0000000304047819 */ /* 0x000fe400000012ff */
[----:B------:R-:W-:Y:S02]  /*d900*/  LOP3.LUT R7, R126, 0x380, RZ, 0xc0, !PT ;  /* 0x000003807e077812 */ /* 0x000fe400078ec0ff */
[----:B------:R-:W-:Y:S02]  /*d910*/  LOP3.LUT R40, R179, 0x380, RZ, 0xc0, !PT ;  /* 0x00000380b3287812 */ /* 0x000fe400078ec0ff */
[----:B------:R-:W-:Y:S02]  /*d920*/  LOP3.LUT R27, R8, 0x380, RZ, 0xc0, !PT ;  /* 0x00000380081b7812 */ /* 0x000fe400078ec0ff */
[----:B------:R-:W-:Y:S02]  /*d930*/  SHF.R.U64 R32, R32, 0x3, RZ ;  /* 0x0000000320207819 */ /* 0x000fe400000012ff */
[----:B------:R-:W-:-:S02]  /*d940*/  LOP3.LUT R94, R183, 0x380, RZ, 0xc0, !PT ;  /* 0x00000380b75e7812 */ /* 0x000fc400078ec0ff */
[----:B------:R-:W-:Y:S02]  /*d950*/  F2FP.F16.F32.PACK_AB R6, R24, R171 ;  /* 0x000000ab1806723e */ /* 0x000fe400000000ff */
[----:B------:R-:W-:Y:S02]  /*d960*/  SHF.R.U64 R36, R36, 0x3, RZ ;  /* 0x0000000324247819 */ /* 0x000fe400000012ff */
[----:B------:R-:W-:Y:S02]  /*d970*/  LOP3.LUT R98, R199, 0x380, RZ, 0xc0, !PT ;  /* 0x00000380c7627812 */ /* 0x000fe400078ec0ff */
[----:B------:R-:W-:Y:S02]  /*d980*/  LOP3.LUT R106, R4, R203, RZ, 0x3c, !PT ;  /* 0x000000cb046a7212 */ /* 0x000fe400078e3cff */
[----:B------:R-:W-:Y:S02]  /*d990*/  SHF.R.U64 R171, R7, 0x3, RZ ;  /* 0x0000000307ab7819 */ /* 0x000fe400000012ff */
[----:B------:R-:W-:-:S02]  /*d9a0*/  SHF.R.U64 R40, R40, 0x3, RZ ;  /* 0x0000000328287819 */ /* 0x000fc400000012ff */
[----:B------:R-:W-:Y:S02]  /*d9b0*/  LOP3.LUT R102, R201, 0x380, RZ, 0xc0, !PT ;  /* 0x00000380c9667812 */ /* 0x000fe400078ec0ff */
[----:B------:R-:W-:Y:S02]  /*d9c0*/  F2FP.F16.F32.PACK_AB R4, R170, R172 ;  /* 0x000000acaa04723e */ /* 0x000fe400000000ff */
[----:B------:R-:W-:Y:S02]  /*d9d0*/  SHF.R.U64 R27, R27, 0x3, RZ ;  /* 0x000000031b1b7819 */ /* 0x000fe400000012ff */
[----:B------:R-:W-:Y:S01]  /*d9e0*/  F2FP.F16.F32.PACK_AB R7, R31, R30 ;  /* 0x0000001e1f07723e */ /* 0x000fe200000000ff */
[----:B------:R-:W-:Y:S01]  /*d9f0*/  BAR.SYNC.DEFER_BLOCKING 0x1, 0x100 ;  /* 0x0044000000007b1d */ /* 0x000fe20000010000 */
[----:B------:R-:W-:Y:S02]  /*da00*/  LOP3.LUT R32, R32, R175, RZ, 0x3c, !PT ;  /* 0x000000af20207212 */ /* 0x000fe400078e3cff */
[----:B------:R-:W-:-:S02]  /*da10*/  SHF.R.U64 R94, R94, 0x3, RZ ;  /* 0x000000035e5e7819 */ /* 0x000fc400000012ff */
[----:B------:R-:W-:Y:S02]  /*da20*/  LOP3.LUT R110, R205, 0x380, RZ, 0xc0, !PT ;  /* 0x00000380cd6e7812 */ /* 0x000fe400078ec0ff */
[----:B------:R-:W-:Y:S02]  /*da30*/  LOP3.LUT R36, R36, R177, RZ, 0x3c, !PT ;  /* 0x000000b124247212 */ /* 0x000fe400078e3cff */
[----:B------:R-:W-:Y:S02]  /*da40*/  SHF.R.U64 R98, R98, 0x3, RZ ;  /* 0x0000000362627819 */ /* 0x000fe400000012ff */
[----:B------:R-:W-:Y:S02]  /*da50*/  LOP3.LUT R114, R207, 0x380, RZ, 0xc0, !PT ;  /* 0x00000380cf727812 */ /* 0x000fe400078ec0ff */
[----:B------:R-:W-:Y:S02]  /*da60*/  LOP3.LUT R40, R40, R179, RZ, 0x3c, !PT ;  /* 0x000000b328287212 */ /* 0x000fe400078e3cff */
[----:B------:R-:W-:-:S02]  /*da70*/  SHF.R.U64 R102, R102, 0x3, RZ ;  /* 0x0000000366667819 */ /* 0x000fc400000012ff */
[----:B------:R-:W-:Y:S02]  /*da80*/  LOP3.LUT R118, R209, 0x380, RZ, 0xc0, !PT ;  /* 0x00000380d1767812 */ /* 0x000fe400078ec0ff */
[----:B------:R-:W-:Y:S02]  /*da90*/  LOP3.LUT R122, R27, R8, RZ, 0x3c, !PT ;  /* 0x000000081b7a7212 */ /* 0x000fe400078e3cff */
[----:B------:R-:W-:Y:S02]  /*daa0*/  MOV R29, R28 ;  /* 0x0000001c001d7202 */ /* 0x000fe40000000f00 */
[----:B------:R-:W-:Y:S01]  /*dab0*/  F2FP.F16.F32.PACK_AB R8, R166, R169 ;  /* 0x000000a9a608723e */ /* 0x000fe200000000ff */
[----:B------:R0:W-:Y:S01]  /*dac0*/  STSM.16.M88.4 [R173], R4 ;  /* 0x00000004ad007844 */ /* 0x0001e20000000200 */
[----:B------:R-:W-:Y:S02]  /*dad0*/  LOP3.LUT R94, R94, R183, RZ, 0x3c, !PT ;  /* 0x000000b75e5e7212 */ /* 0x000fe400078e3cff */
[----:B------:R-:W-:Y:S01]  /*dae0*/  SHF.R.U64 R110, R110, 0x3, RZ ;  /* 0x000000036e6e7819 */ /* 0x000fe200000012ff */
[----:B------:R-:W-:Y:S01]  /*daf0*/  STSM.16.M88.4 [R29], R8 ;  /* 0x000000081d007844 */ /* 0x000fe20000000200 */
[----:B------:R-:W-:-:S02]  /*db00*/  MOV R32, R32 ;  /* 0x0000002000207202 */ /* 0x000fc40000000f00 */
[----:B------:R-:W-:Y:S02]  /*db10*/  LOP3.LUT R98, R98, R199, RZ, 0x3c, !PT ;  /* 0x000000c762627212 */ /* 0x000fe400078e3cff */
[----:B------:R-:W-:Y:S02]  /*db20*/  SHF.R.U64 R114, R114, 0x3, RZ ;  /* 0x0000000372727819 */ /* 0x000fe400000012ff */
[----:B------:R-:W-:Y:S02]  /*db30*/  LOP3.LUT R175, R168, 0x380, RZ, 0xc0, !PT ;  /* 0x00000380a8af7812 */ /* 0x000fe400078ec0ff */
[----:B------:R-:W-:Y:S02]  /*db40*/  MOV R36, R36 ;  /* 0x0000002400247202 */ /* 0x000fe40000000f00 */
[----:B------:R-:W-:Y:S02]  /*db50*/  LOP3.LUT R102, R102, R201, RZ, 0x3c, !PT ;  /* 0x000000c966667212 */ /* 0x000fe400078e3cff */
[----:B0-----:R-:W-:-:S02]  /*db60*/  F2FP.F16.F32.PACK_AB R4, R156, R165 ;  /* 0x000000a59c04723e */ /* 0x001fc400000000ff */
[----:B------:R-:W-:Y:S02]  /*db70*/  F2FP.F16.F32.PACK_AB R5, R43, R42 ;  /* 0x0000002a2b05723e */ /* 0x000fe400000000ff */
[----:B------:R-:W-:Y:S02]  /*db80*/  F2FP.F16.F32.PACK_AB R6, R12, R158 ;  /* 0x0000009e0c06723e */ /* 0x000fe400000000ff */
[----:B------:R-:W-:Y:S02]  /*db90*/  F2FP.F16.F32.PACK_AB R7, R47, R46 ;  /* 0x0000002e2f07723e */ /* 0x000fe400000000ff */
[----:B------:R-:W-:Y:S02]  /*dba0*/  F2FP.F16.F32.PACK_AB R12, R49, R154 ;  /* 0x0000009a310c723e */ /* 0x000fe400000000ff */
[----:B------:R-:W-:Y:S01]  /*dbb0*/  SHF.R.U64 R118, R118, 0x3, RZ ;  /* 0x0000000376767819 */ /* 0x000fe200000012ff */
[----:B------:R0:W-:Y:S01]  /*dbc0*/  STSM.16.M88.4 [R32], R4 ;  /* 0x0000000420007844 */ /* 0x0001e20000000200 */
[----:B------:R-:W-:-:S02]  /*dbd0*/  MOV R40, R40 ;  /* 0x0000002800287202 */ /* 0x000fc40000000f00 */
[----:B------:R-:W-:Y:S01]  /*dbe0*/  MOV R44, R44 ;  /* 0x0000002c002c7202 */ /* 0x000fe20000000f00 */
[----:B------:R1:W-:Y:S01]  /*dbf0*/  STSM.16.M88.4 [R36], R12 ;  /* 0x0000000c24007844 */ /* 0x0003e20000000200 */
[----:B------:R-:W-:Y:S02]  /*dc00*/  LOP3.LUT R110, R110, R205, RZ, 0x3c, !PT ;  /* 0x000000cd6e6e7212 */ /* 0x000fe400078e3cff */
[----:B------:R-:W-:Y:S01]  /*dc10*/  MOV R94, R94 ;  /* 0x0000005e005e7202 */ /* 0x000fe20000000f00 */
[----:B------:R-:W-:Y:S01]  /*dc20*/  STSM.16.M88.4 [R40], R56 ;  /* 0x0000003828007844 */ /* 0x000fe20000000200 */
[----:B------:R-:W-:Y:S02]  /*dc30*/  F2FP.F16.F32.PACK_AB R81, R83, R82 ;  /* 0x000000525351723e */ /* 0x000fe400000000ff */
[----:B------:R-:W-:Y:S01]  /*dc40*/  F2FP.F16.F32.PACK_AB R88, R89, R88 ;  /* 0x000000585958723e */ /* 0x000fe200000000ff */
[----:B------:R-:W-:Y:S01]  /*dc50*/  STSM.16.M88.4 [R44], R64 ;  /* 0x000000402c007844 */ /* 0x000fe20000000200 */
[----:B------:R-:W-:-:S02]  /*dc60*/  LOP3.LUT R114, R114, R207, RZ, 0x3c, !PT ;  /* 0x000000cf72727212 */ /* 0x000fc400078e3cff */
[----:B------:R-:W-:Y:S01]  /*dc70*/  SHF.R.U64 R175, R175, 0x3, RZ ;  /* 0x00000003afaf7819 */ /* 0x000fe200000012ff */
[----:B------:R-:W-:Y:S01]  /*dc80*/  STSM.16.M88.4 [R94], R72 ;  /* 0x000000485e007844 */ /* 0x000fe20000000200 */
[----:B------:R-:W-:Y:S01]  /*dc90*/  MOV R28, R98 ;  /* 0x00000062001c7202 */ /* 0x000fe20000000f00 */
[----:B0-----:R-:W-:Y:S01]  /*dca0*/  IMAD.U32 R4, RZ, RZ, UR4 ;  /* 0x00000004ff047e24 */ /* 0x001fe2000f8e00ff */
[----:B------:R-:W-:Y:S01]  /*dcb0*/  F2FP.F16.F32.PACK_AB R82, R85, R84 ;  /* 0x000000545552723e */ /* 0x000fe200000000ff */
[----:B------:R-:W-:Y:S01]  /*dcc0*/  IMAD.U32 R5, RZ, RZ, UR6 ;  /* 0x00000006ff057e24 */ /* 0x000fe2000f8e00ff */
[----:B------:R-:W-:Y:S01]  /*dcd0*/  F2FP.F16.F32.PACK_AB R83, R87, R86 ;  /* 0x000000565753723e */ /* 0x000fe200000000ff */
[----:B------:R-:W-:Y:S01]  /*dce0*/  ULDC.64 UR6, c[0x0][0xce0] ;  /* 0x0003380000067ab9 */ /* 0x000fe20000000a00 */
[----:B------:R-:W-:Y:S02]  /*dcf0*/  F2FP.F16.F32.PACK_AB R89, R91, R90 ;  /* 0x0000005a5b59723e */ /* 0x000fe400000000ff */
[----:B------:R-:W-:Y:S01]  /*dd00*/  LOP3.LUT R118, R118, R209, RZ, 0x3c, !PT ;  /* 0x000000d176767212 */ /* 0x000fe200078e3cff */
[----:B------:R-:W-:Y:S01]  /*dd10*/  STSM.16.M88.4 [R28], R80 ;  /* 0x000000501c007844 */ /* 0x000fe20000000200 */
[----:B------:R-:W-:-:S02]  /*dd20*/  MOV R102, R102 ;  /* 0x0000006600667202 */ /* 0x000fc40000000f00 */
        /* <DEDUP_REMOVED lines=15> */
[----:B------:R-:W-:Y:S02]  /*de20*/  LOP3.LUT R24, R175, R168, RZ, 0x3c, !PT ;  /* 0x000000a8af187212 */ /* 0x000fe400078e3cff */
[----:B------:R-:W-:Y:S01]  /*de30*/  MOV R114, R114 ;  /* 0x0000007200727202 */ /* 0x000fe20000000f00 */
[----:B------:R-:W-:Y:S01]  /*de40*/  STSM.16.M88.4 [R110], R104 ;  /* 0x000000686e007844 */ /* 0x000fe20000000200 */
[----:B------:R-:W-:Y:S02]  /*de50*/  F2FP.F16.F32.PACK_AB R156, R113, R112 ;  /* 0x00000070719c723e */ /* 0x000fe400000000ff */
        /* <DEDUP_REMOVED lines=24> */
[----:B------:R-:W-:Y:S01]  /*dfe0*/  STSM.16.M88.4 [R126], R136 ;  /* 0x000000887e007844 */ /* 0x000fe20000000200 */
[----:B------:R-:W-:Y:S02]  /*dff0*/  F2FP.F16.F32.PACK_AB R146, R149, R148 ;  /* 0x000000949592723e */ /* 0x000fe400000000ff */
[----:B------:R-:W-:Y:S02]  /*e000*/  F2FP.F16.F32.PACK_AB R147, R151, R150 ;  /* 0x000000969793723e */ /* 0x000fe400000000ff */
[----:B------:R-:W-:-:S03]  /*e010*/  PLOP3.LUT P0, PT, PT, PT, UP0, 0x80, 0x0 ;  /* 0x000000000000781c */ /* 0x000fc60003f0f008 */
[----:B------:R0:W-:Y:S01]  /*e020*/  STSM.16.M88.4 [R24], R144 ;  /* 0x0000009018007844 */ /* 0x0001e20000000200 */
[----:B------:R-:W-:Y:S09]  /*e030*/  BAR.SYNC.DEFER_BLOCKING 0x1, 0x100 ;  /* 0x0044000000007b1d */ /* 0x000ff20000010000 */
[----:B------:R-:W2:Y:S01]  /*e040*/  @P0 LDG.E R6, desc[UR10][R4.64] ;  /* 0x0000000a04060981 */ /* 0x000ea2000c1e1900 */
[----:B------:R-:W-:Y:S01]  /*e050*/  UISETP.NE.U32.AND UP1, UPT, UR6, URZ, UPT ;  /* 0x0000003f0600728c */ /* 0x000fe2000bf25070 */
[----:B------:R-:W3:Y:S01]  /*e060*/  LDC R76, c[0x0][0xb88] ;  /* 0x0002e200ff4c7b82 */ /* 0x000ee20000000800 */
[----:B------:R-:W-:-:S02]  /*e070*/  IMAD R7, R194, 0x40, R23 ;  /* 0x00000040c2077824 */ /* 0x000fc400078e0217 */
[----:B------:R-:W-:Y:S02]  /*e080*/  UISETP.NE.AND.EX UP1, UPT, UR7, URZ, UPT, UP1 ;  /* 0x0000003f0700728c */ /* 0x000fe4000bf25310 */
[----:B------:R-:W-:-:S04]  /*e090*/  IMAD.WIDE R20, R7, 0x2, R20 ;  /* 0x0000000207147825 */ /* 0x000fc800078e0214 */
[----:B------:R-:W-:Y:S02]  /*e0a0*/  PLOP3.LUT P6, PT, PT, PT, UP1, 0x80, 0x0 ;  /* 0x000000000000781c */ /* 0x000fe40003fcf018 */
[C---:B------:R-:W-:Y:S02]  /*e0b0*/  IADD3 R9, P2, R20.reuse, 0x1000, RZ ;  /* 0x0000100014097810 */ /* 0x040fe40007f5e0ff */
[C---:B------:R-:W-:Y:S01]  /*e0c0*/  IADD3 R25, P1, R20.reuse, 0x2000, RZ ;  /* 0x0000200014197810 */ /* 0x040fe20007f3e0ff */
[----:B------:R-:W-:Y:S01]  /*e0d0*/  @UP1 UIADD3 UR6, UP2, UR8, UR6, URZ ;  /* 0x0000000608061290 */ /* 0x000fe2000ff5e03f */
[----:B------:R-:W-:Y:S02]  /*e0e0*/  P2R R10, PR, RZ, 0x4 ;  /* 0x00000004ff0a7803 */ /* 0x000fe40000000000 */
[C---:B-1----:R-:W-:Y:S01]  /*e0f0*/  IADD3 R13, P2, R20.reuse, 0x3000, RZ ;  /* 0x00003000140d7810 */ /* 0x042fe20007f5e0ff */
[----:B------:R-:W-:Y:S01]  /*e100*/  @UP1 UIADD3.X UR7, UR9, UR7, URZ, UP2, !UPT ;  /* 0x0000000709071290 */ /* 0x000fe200097fe43f */
[C---:B------:R-:W-:Y:S01]  /*e110*/  IADD3 R33, P3, R20.reuse, 0x4000, RZ ;  /* 0x0000400014217810 */ /* 0x040fe20007f7e0ff */
[----:B------:R-:W-:Y:S01]  /*e120*/  IMAD.U32 R14, RZ, RZ, UR6 ;  /* 0x00000006ff0e7e24 */ /* 0x000fe2000f8e00ff */
[----:B------:R-:W-:-:S02]  /*e130*/  IADD3 R29, P4, R20, 0x5000, RZ ;  /* 0x00005000141d7810 */ /* 0x000fc40007f9e0ff */
[----:B------:R-:W-:Y:S01]  /*e140*/  IADD3 R41, P5, R20, 0x6000, RZ ;  /* 0x0000600014297810 */ /* 0x000fe20007fbe0ff */
[----:B------:R-:W-:Y:S01]  /*e150*/  IMAD.U32 R15, RZ, RZ, UR7 ;  /* 0x00000007ff0f7e24 */ /* 0x000fe2000f8e00ff */
[----:B------:R-:W-:Y:S02]  /*e160*/  LOP3.LUT R8, R9, 0x380, RZ, 0xc0, !PT ;  /* 0x0000038009087812 */ /* 0x000fe400078ec0ff */
[----:B0-----:R-:W-:Y:S02]  /*e170*/  LOP3.LUT R24, R25, 0x380, RZ, 0xc0, !PT ;  /* 0x0000038019187812 */ /* 0x001fe400078ec0ff */
[----:B------:R-:W-:Y:S01]  /*e180*/  LOP3.LUT R12, R13, 0x380, RZ, 0xc0, !PT ;  /* 0x000003800d0c7812 */ /* 0x000fe200078ec0ff */
[----:B------:R-:W-:Y:S01]  /*e190*/  UMOV UR4, URZ ;  /* 0x0000003f00047c82 */ /* 0x000fe20008000000 */
[----:B------:R-:W-:Y:S01]  /*e1a0*/  LOP3.LUT R32, R33, 0x380, RZ, 0xc0, !PT ;  /* 0x0000038021207812 */ /* 0x000fe200078ec0ff */
[----:B---3--:R0:W5:Y:S01]  /*e1b0*/  @P6 LDG.E R76, desc[UR10][R14.64] ;  /* 0x0000000a0e4c6981 */ /* 0x008162000c1e1900 */
        /* <DEDUP_REMOVED lines=14> */
[----:B--2---:R-:W-:Y:S01]  /*e2a0*/  @P0 R2UR UR4, R6 ;  /* 0x00000000060402ca */ /* 0x004fe200000e0000 */
[----:B0-----:R-:W-:-:S14]  /*e2b0*/  @P6 BRA `(.L_x_4028) ;  /* 0x0000000000146947 */ /* 0x001fdc0003800000 */
[----:B------:R-:W-:Y:S05]  /*e2c0*/  @!P0 BRA `(.L_x_4028) ;  /* 0x0000000000108947 */ /* 0x000fea0003800000 */
[----:B------:R-:W-:Y:S02]  /*e2d0*/  ULDC.64 UR6, c[0x0][0x208] ;  /* 0x0000820000067ab9 */ /* 0x000fe40000000a00 */
[----:B------:R-:W2:Y:S04]  /*e2e0*/  LDG.E R7, desc[UR6][R4.64] ;  /* 0x0000000604077981 */ /* 0x000ea8000c1e1900 */
[----:B-----5:R-:W2:Y:S02]  /*e2f0*/  LDG.E R76, desc[UR6][R4.64+0x4] ;  /* 0x00000406044c7981 */ /* 0x020ea4000c1e1900 */
[----:B--2---:R-:W-:-:S07]  /*e300*/  IADD3 R76, -R7, R76, RZ ;  /* 0x0000004c074c7210 */ /* 0x004fce0007ffe1ff */
.L_x_4028:
        /* <DEDUP_REMOVED lines=23> */
[--C-:B------:R-:W-:Y:S01]  /*e480*/  IMAD.X R37, RZ, RZ, R21.reuse, P0 ;  /* 0x000000ffff257224 */ /* 0x100fe200000e0615 */
[----:B0-----:R-:W-:Y:S02]  /*e490*/  ISETP.NE.AND P6, PT, R4, RZ, PT ;  /* 0x000000ff0400720c */ /* 0x001fe40003fc5270 */
[----:B------:R-:W-:Y:S01]  /*e4a0*/  LOP3.LUT R44, R44, R45, RZ, 0x3c, !PT ;  /* 0x0000002d2c2c7212 */ /* 0x000fe200078e3cff */
[----:B------:R-:W-:Y:S01]  /*e4b0*/  IMAD.X R45, RZ, RZ, R21, P1 ;  /* 0x000000ffff2d7224 */ /* 0x000fe200008e0615 */
[----:B------:R-:W-:Y:S02]  /*e4c0*/  IADD3.X R41, RZ, R21, RZ, P5, !PT ;  /* 0x00000015ff297210 */ /* 0x000fe40002ffe4ff */
[----:B------:R-:W-:-:S02]  /*e4d0*/  IADD3 R57, P2, R20, 0xa000, RZ ;  /* 0x0000a00014397810 */ /* 0x000fc40007f5e0ff */
[C---:B------:R-:W-:Y:S02]  /*e4e0*/  IADD3 R49, P3, R20.reuse, 0xb000, RZ ;  /* 0x0000b00014317810 */ /* 0x040fe40007f7e0ff */
[C---:B------:R-:W-:Y:S02]  /*e4f0*/  IADD3 R65, P4, R20.reuse, 0xc000, RZ ;  /* 0x0000c00014417810 */ /* 0x040fe40007f9e0ff */
[C---:B------:R-:W-:Y:S02]  /*e500*/  IADD3 R61, P5, R20.reuse, 0xd000, RZ ;  /* 0x0000d000143d7810 */ /* 0x040fe40007fbe0ff */
[C---:B------:R-:W-:Y:S02]  /*e510*/  IADD3 R73, P0, R20.reuse, 0xe000, RZ ;  /* 0x0000e00014497810 */ /* 0x040fe40007f1e0ff */
[----:B------:R-:W-:Y:S02]  /*e520*/  IADD3 R5, P1, R20, 0xf000, RZ ;  /* 0x0000f00014057810 */ /* 0x000fe40007f3e0ff */
[----:B------:R-:W-:-:S02]  /*e530*/  LOP3.LUT R56, R57, 0x380, RZ, 0xc0, !PT ;  /* 0x0000038039387812 */ /* 0x000fc400078ec0ff */
[----:B------:R-:W-:Y:S01]  /*e540*/  LOP3.LUT R48, R49, 0x380, RZ, 0xc0, !PT ;  /* 0x0000038031307812 */ /* 0x000fe200078ec0ff */
[----:B------:R-:W-:Y:S01]  /*e550*/  IMAD.X R69, RZ, RZ, R21, P1 ;  /* 0x000000ffff457224 */ /* 0x000fe200008e0615 */
        /* <DEDUP_REMOVED lines=11> */
[----:B------:R-:W-:Y:S02]  /*e610*/  SHF.R.U64 R4, R4, 0x3, RZ ;  /* 0x0000000304047819 */ /* 0x000fe400000012ff */
[----:B------:R-:W-:Y:S01]  /*e620*/  LOP3.LUT R56, R56, R57, RZ, 0x3c, !PT ;  /* 0x0000003938387212 */ /* 0x000fe200078e3cff */
[--C-:B------:R-:W-:Y:S01]  /*e630*/  IMAD.X R57, RZ, RZ, R21.reuse, P2 ;  /* 0x000000ffff397224 */ /* 0x100fe200010e0615 */
        /* <DEDUP_REMOVED lines=20> */
[----:B------:R-:W-:Y:S01]  /*e780*/  ULDC.64 UR14, c[0x0][0x208] ;  /* 0x00008200000e7ab9 */ /* 0x000fe20000000a00 */
        /* <DEDUP_REMOVED lines=17> */
.L_x_4029:
[C---:B0-----:R-:W-:Y:S01]  /*e8a0*/  VIADD R3, R23.reuse, 0x40 ;  /* 0x0000004017037836 */ /* 0x041fe20000000000 */
[----:B------:R-:W-:Y:S01]  /*e8b0*/  ULDC UR10, c[0x0][0xb8c] ;  /* 0x0002e300000a7ab9 */ /* 0x000fe20000000800 */
[C---:B------:R-:W-:Y:S01]  /*e8c0*/  VIADD R82, R23.reuse, 0x80 ;  /* 0x0000008017527836 */ /* 0x040fe20000000000 */
[----:B------:R-:W-:Y:S01]  /*e8d0*/  ULDC.64 UR6, c[0x0][0x208] ;  /* 0x0000820000067ab9 */ /* 0x000fe20000000a00 */
[----:B------:R-:W-:Y:S01]  /*e8e0*/  VIADD R83, R23, 0xc0 ;  /* 0x000000c017537836 */ /* 0x000fe20000000000 */
[----:B------:R-:W-:Y:S01]  /*e8f0*/  ISETP.GE.AND P1, PT, R3, UR10, PT ;  /* 0x0000000a03007c0c */ /* 0x000fe2000bf26270 */
[----:B------:R0:W5:Y:S01]  /*e900*/  LD.E.128 R4, desc[UR6][R20.64] ;  /* 0x0000000614047980 */ /* 0x000162000c101d00 */
[C---:B------:R-:W-:Y:S01]  /*e910*/  ISETP.GE.AND P0, PT, R23.reuse, UR10, PT ;  /* 0x0000000a17007c0c */ /* 0x040fe2000bf06270 */
[----:B------:R-:W-:Y:S01]  /*e920*/  ULDC.64 UR14, c[0x0][0xba0] ;  /* 0x0002e800000e7ab9 */ /* 0x000fe20000000a00 */
[----:B------:R-:W-:Y:S01]  /*e930*/  SEL R19, RZ, 0xffffffff, P1 ;  /* 0xffffffffff137807 */ /* 0x000fe20000800000 */
[----:B------:R-:W-:Y:S01]  /*e940*/  VIADD R86, R23, 0x140 ;  /* 0x0000014017567836 */ /* 0x000fe20000000000 */
[----:B------:R-:W-:Y:S01]  /*e950*/  SEL R0, RZ, 0x1, P0 ;  /* 0x00000001ff007807 */ /* 0x000fe20000000000 */
[----:B------:R-:W5:Y:S02]  /*e960*/  LD.E.128 R8, desc[UR6][R8.64] ;  /* 0x0000000608087980 */ /* 0x000f64000c101d00 */
[----:B------:R-:W-:Y:S01]  /*e970*/  IMAD.SHL.U32 R19, R19, 0x2, RZ ;  /* 0x0000000213137824 */ /* 0x000fe200078e00ff */
[----:B------:R-:W-:Y:S01]  /*e980*/  ISETP.GE.AND P0, PT, R82, UR10, PT ;  /* 0x0000000a52007c0c */ /* 0x000fe2000bf06270 */
[----:B------:R-:W5:Y:S01]  /*e990*/  LD.E.128 R24, desc[UR6][R24.64] ;  /* 0x0000000618187980 */ /* 0x000f62000c101d00 */
[----:B------:R-:W-:-:S02]  /*e9a0*/  ISETP.GE.AND P1, PT, R83, UR10, PT ;  /* 0x0000000a53007c0c */ /* 0x000fc4000bf26270 */
[----:B------:R-:W-:Y:S01]  /*e9b0*/  LOP3.LUT R0, R19, 0x2, R0, 0xe2, !PT ;  /* 0x0000000213007812 */ /* 0x000fe200078ee200 */
[----:B------:R-:W5:Y:S01]  /*e9c0*/  LD.E.128 R12, desc[UR6][R12.64] ;  /* 0x000000060c0c7980 */ /* 0x000f62000c101d00 */
[----:B------:R-:W-:Y:S02]  /*e9d0*/  SEL R19, RZ, 0x4, P0 ;  /* 0x00000004ff137807 */ /* 0x000fe40000000000 */
[----:B0-----:R-:W-:Y:S01]  /*e9e0*/  SEL R20, RZ, 0x8, P1 ;  /* 0x00000008ff147807 */ /* 0x001fe20000800000 */
[----:B------:R-:W5:Y:S01]  /*e9f0*/  LD.E.128 R32, desc[UR6][R32.64] ;  /* 0x0000000620207980 */ /* 0x000f62000c101d00 */
[----:B------:R-:W-:-:S03]  /*ea00*/  IADD3 R84, R23, 0x100, RZ ;  /* 0x0000010017547810 */ /* 0x000fc60007ffe0ff */
[----:B------:R-:W5:Y:S01]  /*ea10*/  LD.E.128 R28, desc[UR6][R28.64] ;  /* 0x000000061c1c7980 */ /* 0x000f62000c101d00 */
[----:B------:R-:W-:-:S03]  /*ea20*/  LOP3.LUT R0, R20, R0, R19, 0xfe, !PT ;  /* 0x0000000014007212 */ /* 0x000fc600078efe13 */
[----:B------:R-:W5:Y:S01]  /*ea30*/  LD.E.128 R40, desc[UR6][R40.64] ;  /* 0x0000000628287980 */ /* 0x000f62000c101d00 */
[----:B------:R-:W-:-:S03]  /*ea40*/  SHF.R.S32.HI R21, RZ, 0x1f, R23 ;  /* 0x0000001fff157819 */ /* 0x000fc60000011417 */
[----:B------:R-:W5:Y:S01]  /*ea50*/  LD.E.128 R36, desc[UR6][R36.64] ;  /* 0x0000000624247980 */ /* 0x000f62000c101d00 */
[----:B------:R-:W-:-:S03]  /*ea60*/  IMAD.U32 R19, RZ, RZ, UR14 ;  /* 0x0000000eff137e24 */ /* 0x000fc6000f8e00ff */
        /* <DEDUP_REMOVED lines=10> */
[----:B------:R-:W-:Y:S01]  /*eb10*/  ISETP.GE.AND P0, PT, R84, UR10, PT ;  /* 0x0000000a54007c0c */ /* 0x000fe2000bf06270 */
[----:B------:R-:W-:Y:S01]  /*eb20*/  VIADD R78, R23, 0x180 ;  /* 0x00000180174e7836 */ /* 0x000fe20000000000 */
[----:B------:R-:W-:Y:S01]  /*eb30*/  ISETP.GE.AND P1, PT, R86, UR10, PT ;  /* 0x0000000a56007c0c */ /* 0x000fe2000bf26270 */
[----:B------:R-:W-:Y:S01]  /*eb40*/  @!PT LDS RZ, [RZ] ;  /* 0x00000000fffff984 */ /* 0x000fe20000000800 */
[----:B------:R-:W-:Y:S01]  /*eb50*/  @!PT LDS RZ, [RZ] ;  /* 0x00000000fffff984 */ /* 0x000fe20000000800 */
[----:B------:R-:W-:Y:S01]  /*eb60*/  @!PT LDS RZ, [RZ] ;  /* 0x00000000fffff984 */ /* 0x000fe20000000800 */
[----:B------:R-:W-:Y:S01]  /*eb70*/  @!PT LDS RZ, [RZ] ;  /* 0x00000000fffff984 */ /* 0x000fe20000000800 */
[----:B------:R0:W-:Y:S06]  /*eb80*/  MEMBAR.ALL.CTA ;  /* 0x0000000000007992 */ /* 0x0001ec0000008000 */
[----:B0-----:R-:W0:Y:S01]  /*eb90*/  FENCE.VIEW.ASYNC.S ;  /* 0x00000000000073c6 */ /* 0x001e220000000000 */
[----:B------:R-:W-:-:S02]  /*eba0*/  UIMAD UR6, UR4, UR15, UR6 ;  /* 0x0000000f040672a4 */ /* 0x000fc4000f8e0206 */
[----:B------:R-:W-:Y:S01]  /*ebb0*/  IMAD.WIDE.U32 R20, R19, UR4, R20 ;  /* 0x0000000413147c25 */ /* 0x000fe2000f8e0014 */
[----:B------:R-:W-:Y:S01]  /*ebc0*/  ULDC.64 UR8, c[0x0][0xbe0] ;  /* 0x0002f80000087ab9 */ /* 0x000fe20000000a00 */
[----:B------:R-:W-:Y:S01]  /*ebd0*/  SEL R19, RZ, 0x10, P0 ;  /* 0x00000010ff137807 */ /* 0x000fe20000000000 */
[----:B------:R-:W-:Y:S01]  /*ebe0*/  UIMAD UR4, UR12, UR8, URZ ;  /* 0x000000080c0472a4 */ /* 0x000fe2000f8e023f */
[----:B------:R-:W-:Y:S01]  /*ebf0*/  SEL R77, RZ, 0x20, P1 ;  /* 0x00000020ff4d7807 */ /* 0x000fe20000800000 */
[----:B------:R-:W-:Y:S01]  /*ec00*/  VIADD R21, R21, UR6 ;  /* 0x0000000615157c36 */ /* 0x000fe20008000000 */
[----:B------:R-:W-:Y:S01]  /*ec10*/  MOV R79, UR8 ;  /* 0x00000008004f7c02 */ /* 0x000fe20008000f00 */
[----:B------:R-:W-:Y:S01]  /*ec20*/  UIMAD UR4, UR40, UR9, UR4 ;  /* 0x00000009280472a4 */ /* 0x000fe2000f8e0204 */
[----:B------:R-:W-:Y:S01]  /*ec30*/  ISETP.GE.AND P0, PT, R78, UR10, PT ;  /* 0x0000000a4e007c0c */ /* 0x000fe2000bf06270 */
[----:B------:R-:W-:Y:S01]  /*ec40*/  ULDC.64 UR6, c[0x0][0xbe8] ;  /* 0x0002fa0000067ab9 */ /* 0x000fe20000000a00 */
[----:B------:R-:W-:Y:S01]  /*ec50*/  LOP3.LUT R19, R77, R0, R19, 0xfe, !PT ;  /* 0x000000004d137212 */ /* 0x000fe200078efe13 */
[----:B-----5:R-:W-:Y:S01]  /*ec60*/  IMAD R77, R193, -0x40, R76 ;  /* 0xffffffc0c14d7824 */ /* 0x020fe200078e024c */
[----:B------:R-:W-:Y:S01]  /*ec70*/  SEL R0, RZ, 0x40, P0 ;  /* 0x00000040ff007807 */ /* 0x000fe20000000000 */
[----:B------:R-:W-:Y:S01]  /*ec80*/  IMAD.WIDE.U32 R20, R79, UR40, R20 ;  /* 0x000000284f147c25 */ /* 0x000fe2000f8e0014 */
[----:B------:R-:W-:Y:S01]  /*ec90*/  SHF.R.S32.HI R195, RZ, 0x1f, R194 ;  /* 0x0000001fffc37819 */ /* 0x000fe200000114c2 */
[----:B------:R-:W-:Y:S01]  /*eca0*/  BSSY B1, `(.L_x_4030) ;  /* 0x000002f000017945 */ /* 0x000fe20003800000 */
[----:B------:R-:W-:Y:S01]  /*ecb0*/  LOP3.LUT R19, R19, R0, RZ, 0xfc, !PT ;  /* 0x0000000013137212 */ /* 0x000fe200078efcff */
[----:B------:R-:W-:Y:S01]  /*ecc0*/  VIADD R78, R23, 0x1c0 ;  /* 0x000001c0174e7836 */ /* 0x000fe20000000000 */
[----:B------:R-:W-:Y:S01]  /*ecd0*/  ISETP.GE.AND P2, PT, R194, R77, PT ;  /* 0x0000004dc200720c */ /* 0x000fe20003f46270 */
[----:B------:R-:W-:Y:S01]  /*ece0*/  VIADD R21, R21, UR4 ;  /* 0x0000000415157c36 */ /* 0x000fe20008000000 */
[----:B------:R-:W-:Y:S01]  /*ecf0*/  UIMAD UR4, UR39, UR6, URZ ;  /* 0x00000006270472a4 */ /* 0x000fe2000f8e023f */
[----:B------:R-:W-:Y:S01]  /*ed00*/  VIADD R0, R17, 0x38820 ;  /* 0x0003882011007836 */ /* 0x000fe20000000000 */
[----:B------:R-:W-:Y:S01]  /*ed10*/  ISETP.GE.AND P1, PT, R78, UR10, PT ;  /* 0x0000000a4e007c0c */ /* 0x000fe2000bf26270 */
[----:B------:R-:W-:Y:S01]  /*ed20*/  IMAD.U32 R79, RZ, RZ, UR6 ;  /* 0x00000006ff4f7e24 */ /* 0x000fe2000f8e00ff */
[----:B------:R-:W-:Y:S01]  /*ed30*/  UIMAD UR4, UR38, UR7, UR4 ;  /* 0x00000007260472a4 */ /* 0x000fe2000f8e0204 */
[----:B------:R-:W-:Y:S01]  /*ed40*/  VIADD R76, R194, 0x20 ;  /* 0x00000020c24c7836 */ /* 0x000fe20000000000 */
[----:B------:R-:W-:Y:S01]  /*ed50*/  PRMT R0, RZ, 0x654, R0 ;  /* 0x00000654ff007816 */ /* 0x000fe20000000000 */
[----:B------:R-:W-:-:S03]  /*ed60*/  IMAD.WIDE.U32 R78, R79, UR38, R20 ;  /* 0x000000264f4e7c25 */ /* 0x000fc6000f8e0014 */
[----:B0-----:R0:W-:Y:S01]  /*ed70*/  SYNCS.ARRIVE.TRANS64.RED.A1T0 RZ, [R0+URZ], RZ ;  /* 0x000000ff00ff79a7 */ /* 0x0011e2000810043f */
[----:B------:R-:W-:Y:S01]  /*ed80*/  ISETP.GE.AND P0, PT, R76, R77, PT ;  /* 0x0000004d4c00720c */ /* 0x000fe20003f06270 */
[----:B------:R-:W-:Y:S01]  /*ed90*/  IMAD.WIDE R76, R193, 0x40, R194 ;  /* 0x00000040c14c7825 */ /* 0x000fe200078e02c2 */
[----:B------:R-:W-:Y:S02]  /*eda0*/  IADD3 R85, R79, UR4, RZ ;  /* 0x000000044f557c10 */ /* 0x000fe4000fffe0ff */
[----:B0-----:R-:W-:-:S04]  /*edb0*/  SEL R0, RZ, 0x80, P1 ;  /* 0x00000080ff007807 */ /* 0x001fc80000800000 */
        /* <DEDUP_REMOVED lines=29> */
.L_x_4031:
[----:B------:R-:W-:Y:S05]  /*ef90*/  BSYNC B1 ;  /* 0x0000000000017941 */ /* 0x000fea0003800000 */
.L_x_4030:
[----:B------:R-:W-:Y:S05]  /*efa0*/  @P0 BRA `(.L_x_4032) ;  /* 0x0000000c004c0947 */ /* 0x000fea0003800000 */
[----:B0-----:R-:W-:Y:S01]  /*efb0*/  IADD3 R7, P0, R76, 0x20, RZ ;  /* 0x000000204c077810 */ /* 0x001fe20007f1e0ff */
[----:B------:R-:W-:Y:S01]  /*efc0*/  ULDC.64 UR6, c[0x0][0xbd8] ;  /* 0x0002f60000067ab9 */ /* 0x000fe20000000a00 */
[----:B------:R-:W-:Y:S01]  /*efd0*/  MOV R5, R85 ;  /* 0x0000005500057202 */ /* 0x000fe20000000f00 */
[----:B------:R-:W-:Y:S01]  /*efe0*/  IMAD.MOV.U32 R4, RZ, RZ, R78 ;  /* 0x000000ffff047224 */ /* 0x000fe200078e004e */
[----:B------:R-:W-:Y:S01]  /*eff0*/  ISETP.GE.AND P4, PT, R3, UR10, PT ;  /* 0x0000000a03007c0c */ /* 0x000fe2000bf86270 */
[----:B------:R-:W-:Y:S01]  /*f000*/  IMAD.X R76, RZ, RZ, R77, P0 ;  /* 0x000000ffff4c7224 */ /* 0x000fe200000e064d */
[----:B------:R-:W-:Y:S01]  /*f010*/  ISETP.GE.AND P0, PT, R86, UR10, PT ;  /* 0x0000000a56007c0c */ /* 0x000fe2000bf06270 */
[----:B------:R-:W-:Y:S01]  /*f020*/  IMAD.WIDE.U32 R4, R7, UR6, R4 ;  /* 0x0000000607047c25 */ /* 0x000fe2000f8e0004 */
[----:B------:R-:W-:Y:S01]  /*f030*/  ULDC.64 UR8, c[0x0][0x208] ;  /* 0x0000820000087ab9 */ /* 0x000fe20000000a00 */
[----:B------:R-:W-:Y:S02]  /*f040*/  ISETP.GE.AND P3, PT, R82, UR10, PT ;  /* 0x0000000a52007c0c */ /* 0x000fe4000bf66270 */
[----:B------:R-:W-:Y:S01]  /*f050*/  IMAD R76, R76, UR6, RZ ;  /* 0x000000064c4c7c24 */ /* 0x000fe2000f8e02ff */
[----:B------:R-:W-:-:S02]  /*f060*/  ISETP.GE.AND P5, PT, R23, UR10, PT ;  /* 0x0000000a17007c0c */ /* 0x000fc4000bfa6270 */
[----:B------:R-:W-:Y:S01]  /*f070*/  ISETP.GE.AND P2, PT, R83, UR10, PT ;  /* 0x0000000a53007c0c */ /* 0x000fe2000bf46270 */
[----:B------:R-:W-:Y:S01]  /*f080*/  IMAD R3, R7, UR7, R76 ;  /* 0x0000000707037c24 */ /* 0x000fe2000f8e024c */
[----:B------:R-:W-:Y:S01]  /*f090*/  ULDC.64 UR6, c[0x0][0xb80] ;  /* 0x0002e00000067ab9 */ /* 0x000fe20000000a00 */
[----:B------:R-:W-:Y:S02]  /*f0a0*/  ISETP.GE.AND P1, PT, R84, UR10, PT ;  /* 0x0000000a54007c0c */ /* 0x000fe4000bf26270 */
[----:B------:R-:W-:Y:S01]  /*f0b0*/  IMAD.IADD R3, R5, 0x1, R3 ;  /* 0x0000000105037824 */ /* 0x000fe200078e0203 */
[----:B------:R-:W-:-:S04]  /*f0c0*/  LEA R6, P6, R4, UR6, 0x1 ;  /* 0x0000000604067c11 */ /* 0x000fc8000f8c08ff */
        /* <DEDUP_REMOVED lines=14> */
.L_x_4027:
        /* <DEDUP_REMOVED lines=9> */
[----:B------:R-:W-:Y:S01]  /*f240*/  IMAD.U32 R4, RZ, RZ, UR4 ;  /* 0x00000004ff047e24 */ /* 0x000fe2000f8e00ff */
        /* <DEDUP_REMOVED lines=15> */
[C---:B------:R-:W-:Y:S01]  /*f340*/  VIADD R13, R23.reuse, 0x80 ;  /* 0x00000080170d7836 */ /* 0x040fe20000000000 */
[----:B------:R-:W-:Y:S01]  /*f350*/  ISETP.GE.AND P3, PT, R12, UR10, PT ;  /* 0x0000000a0c007c0c */ /* 0x000fe2000bf66270 */
[C---:B------:R-:W-:Y:S01]  /*f360*/  VIADD R14, R23.reuse, 0xc0 ;  /* 0x000000c0170e7836 */ /* 0x040fe20000000000 */
[C---:B------:R-:W-:Y:S01]  /*f370*/  ISETP.GE.AND P0, PT, R23.reuse, UR10, PT ;  /* 0x0000000a17007c0c */ /* 0x040fe2000bf06270 */
[----:B------:R-:W-:Y:S01]  /*f380*/  VIADD R10, R23, 0x180 ;  /* 0x00000180170a7836 */ /* 0x000fe20000000000 */
[----:B------:R-:W-:Y:S02]  /*f390*/  SEL R9, RZ, 0xffffffff, P3 ;  /* 0xffffffffff097807 */ /* 0x000fe40001800000 */
[----:B------:R-:W-:Y:S02]  /*f3a0*/  SEL R8, RZ, 0x1, P0 ;  /* 0x00000001ff087807 */ /* 0x000fe40000000000 */
[----:B------:R-:W-:Y:S01]  /*f3b0*/  ISETP.GE.AND P4, PT, R13, UR10, PT ;  /* 0x0000000a0d007c0c */ /* 0x000fe2000bf86270 */
[----:B------:R-:W-:Y:S01]  /*f3c0*/  IMAD.SHL.U32 R9, R9, 0x2, RZ ;  /* 0x0000000209097824 */ /* 0x000fe200078e00ff */
[----:B------:R-:W-:-:S02]  /*f3d0*/  ISETP.GE.AND P5, PT, R14, UR10, PT ;  /* 0x0000000a0e007c0c */ /* 0x000fc4000bfa6270 */
[----:B0-----:R-:W-:Y:S02]  /*f3e0*/  SEL R7, RZ, 0x4, P4 ;  /* 0x00000004ff077807 */ /* 0x001fe40002000000 */
[----:B------:R-:W-:Y:S02]  /*f3f0*/  LOP3.LUT R8, R9, 0x2, R8, 0xe2, !PT ;  /* 0x0000000209087812 */ /* 0x000fe400078ee208 */
[----:B------:R-:W-:Y:S02]  /*f400*/  SEL R6, RZ, 0x8, P5 ;  /* 0x00000008ff067807 */ /* 0x000fe40002800000 */
[----:B------:R-:W-:Y:S02]  /*f410*/  ISETP.GE.AND P0, PT, R10, UR10, PT ;  /* 0x0000000a0a007c0c */ /* 0x000fe4000bf06270 */
[----:B------:R-:W-:Y:S02]  /*f420*/  ISETP.GT.AND P3, PT, R198, 0x3f, PT ;  /* 0x0000003fc600780c */ /* 0x000fe40003f64270 */
[----:B------:R-:W-:Y:S01]  /*f430*/  LOP3.LUT R9, R6, R8, R7, 0xfe, !PT ;  /* 0x0000000806097212 */ /* 0x000fe200078efe07 */
[----:B------:R-:W-:Y:S10]  /*f440*/  @P2 BRA `(.L_x_4033) ;  /* 0x0000000000142947 */ /* 0x000ff40003800000 */
[----:B------:R-:W-:Y:S05]  /*f450*/  @!P1 BRA `(.L_x_4033) ;  /* 0x0000000000109947 */ /* 0x000fea0003800000 */
[----:B------:R-:W-:Y:S02]  /*f460*/  ULDC.64 UR6, c[0x0][0x208] ;  /* 0x0000820000067ab9 */ /* 0x000fe40000000a00 */
[----:B------:R-:W2:Y:S04]  /*f470*/  LDG.E R7, desc[UR6][R4.64] ;  /* 0x0000000604077981 */ /* 0x000ea8000c1e1900 */
[----:B-----5:R-:W2:Y:S02]  /*f480*/  LDG.E R0, desc[UR6][R4.64+0x4] ;  /* 0x0000040604007981 */ /* 0x020ea4000c1e1900 */
[----:B--2---:R-:W-:-:S07]  /*f490*/  IADD3 R0, -R7, R0, RZ ;  /* 0x0000000007007210 */ /* 0x004fce0007ffe1ff */
.L_x_4033:
[----:B------:R-:W-:Y:S01]  /*f4a0*/  USHF.R.S32.HI UR7, URZ, 0x1f, UR40 ;  /* 0x0000001f3f077899 */ /* 0x000fe20008011428 */
[----:B------:R-:W-:Y:S01]  /*f4b0*/  BSSY B1, `(.L_x_4034) ;  /* 0x0000021000017945 */ /* 0x000fe20003800000 */
[----:B------:R-:W-:Y:S01]  /*f4c0*/  USEL UR38, UR38, URZ, !UP0 ;  /* 0x0000003f26267287 */ /* 0x000fe2000c000000 */
[C---:B------:R-:W-:Y:S01]  /*f4d0*/  VIADD R19, R23.reuse, 0x100 ;  /* 0x0000010017137836 */ /* 0x040fe20000000000 */
[----:B------:R-:W-:Y:S01]  /*f4e0*/  USEL UR39, UR39, URZ, !UP0 ;  /* 0x0000003f27277287 */ /* 0x000fe2000c000000 */
[----:B------:R-:W-:Y:S01]  /*f4f0*/  VIADD R24, R23, 0x140 ;  /* 0x0000014017187836 */ /* 0x000fe20000000000 */
[----:B------:R-:W-:Y:S02]  /*f500*/  SHF.R.S32.HI R10, RZ, 0x1f, R23 ;  /* 0x0000001fff0a7819 */ /* 0x000fe40000011417 */
[----:B-----5:R-:W-:Y:S01]  /*f510*/  SHF.R.S32.HI R8, RZ, 0x1f, R3 ;  /* 0x0000001fff087819 */ /* 0x020fe20000011403 */
[----:B------:R-:W-:Y:S07]  /*f520*/  @P3 BRA `(.L_x_4035) ;  /* 0x0000000000643947 */ /* 0x000fee0003800000 */
        /* <DEDUP_REMOVED lines=25> */
.L_x_4035:
[----:B------:R-:W-:Y:S05]  /*f6c0*/  BSYNC B1 ;  /* 0x0000000000017941 */ /* 0x000fea0003800000 */
.L_x_4034:
[----:B------:R-:W-:Y:S01]  /*f6d0*/  ULDC.64 UR8, c[0x0][0xba0] ;  /* 0x0002e80000087ab9 */ /* 0x000fe20000000a00 */
[----:B------:R-:W-:Y:S01]  /*f6e0*/  IMAD.MOV.U32 R4, RZ, RZ, R23 ;  /* 0x000000ffff047224 */ /* 0x000fe200078e0017 */
[----:B------:R-:W-:Y:S01]  /*f6f0*/  ISETP.GE.AND P1, PT, R19, UR10, PT ;  /* 0x0000000a13007c0c */ /* 0x000fe2000bf26270 */
[----:B0-----:R-:W-:Y:S01]  /*f700*/  IMAD.MOV.U32 R5, RZ, RZ, R10 ;  /* 0x000000ffff057224 */ /* 0x001fe200078e000a */
[----:B------:R-:W-:Y:S01]  /*f710*/  ISETP.GE.AND P2, PT, R24, UR10, PT ;  /* 0x0000000a18007c0c */ /* 0x000fe2000bf46270 */
[----:B------:R-:W-:Y:S01]  /*f720*/  IMAD R6, R8, UR8, RZ ;  /* 0x0000000808067c24 */ /* 0x000fe2000f8e02ff */
[----:B------:R-:W-:Y:S01]  /*f730*/  IADD3 R8, R23, 0x1c0, RZ ;  /* 0x000001c017087810 */ /* 0x000fe20007ffe0ff */
[C---:B------:R-:W-:Y:S01]  /*f740*/  IMAD.WIDE.U32 R4, R3.reuse, UR8, R4 ;  /* 0x0000000803047c25 */ /* 0x040fe2000f8e0004 */
[----:B------:R-:W-:Y:S01]  /*f750*/  SEL R7, RZ, 0x20, P2 ;  /* 0x00000020ff077807 */ /* 0x000fe20001000000 */
[----:B------:R-:W-:Y:S01]  /*f760*/  BSSY B1, `(.L_x_4036) ;  /* 0x0000039000017945 */ /* 0x000fe20003800000 */
[----:B------:R-:W-:Y:S01]  /*f770*/  ISETP.GE.AND P2, PT, R8, UR10, PT ;  /* 0x0000000a08007c0c */ /* 0x000fe2000bf46270 */
[----:B------:R-:W-:Y:S01]  /*f780*/  IMAD R3, R3, UR9, R6 ;  /* 0x0000000903037c24 */ /* 0x000fe2000f8e0206 */
[----:B------:R-:W-:Y:S01]  /*f790*/  ULDC.64 UR8, c[0x0][0xbe0] ;  /* 0x0002f80000087ab9 */ /* 0x000fe20000000a00 */
[----:B------:R-:W-:Y:S01]  /*f7a0*/  SEL R6, RZ, 0x10, P1 ;  /* 0x00000010ff067807 */ /* 0x000fe20000800000 */
[----:B------:R-:W-:Y:S01]  /*f7b0*/  UIMAD UR4, UR7, UR8, URZ ;  /* 0x00000008070472a4 */ /* 0x000fe2000f8e023f */
[----:B------:R-:W-:Y:S01]  /*f7c0*/  IMAD.IADD R5, R5, 0x1, R3 ;  /* 0x0000000105057824 */ /* 0x000fe200078e0203 */
[----:B------:R-:W-:Y:S01]  /*f7d0*/  MOV R8, R194 ;  /* 0x000000c200087202 */ /* 0x000fe20000000f00 */
[----:B------:R-:W-:Y:S01]  /*f7e0*/  IMAD.U32 R3, RZ, RZ, UR8 ;  /* 0x00000008ff037e24 */ /* 0x000fe2000f8e00ff */
[----:B------:R-:W-:Y:S01]  /*f7f0*/  UIMAD UR4, UR40, UR9, UR4 ;  /* 0x00000009280472a4 */ /* 0x000fe2000f8e0204 */
[----:B------:R-:W-:Y:S01]  /*f800*/  LOP3.LUT R7, R7, R9, R6, 0xfe, !PT ;  /* 0x0000000907077212 */ /* 0x000fe200078efe06 */
[----:B------:R-:W-:Y:S01]  /*f810*/  ULDC.64 UR6, c[0x0][0xbe8] ;  /* 0x0002fa0000067ab9 */ /* 0x000fe20000000a00 */
[----:B------:R-:W-:Y:S01]  /*f820*/  IMAD.WIDE.U32 R4, R3, UR40, R4 ;  /* 0x0000002803047c25 */ /* 0x000fe2000f8e0004 */
[----:B------:R-:W-:-:S02]  /*f830*/  SEL R6, RZ, 0x40, P0 ;  /* 0x00000040ff067807 */ /* 0x000fc40000000000 */
[----:B------:R-:W-:Y:S01]  /*f840*/  SHF.R.S32.HI R9, RZ, 0x1f, R194 ;  /* 0x0000001fff097819 */ /* 0x000fe200000114c2 */
[----:B------:R-:W-:Y:S01]  /*f850*/  IMAD R3, R193, -0x40, R0 ;  /* 0xffffffc0c1037824 */ /* 0x000fe200078e0200 */
[----:B------:R-:W-:Y:S01]  /*f860*/  LOP3.LUT R15, R7, R6, RZ, 0xfc, !PT ;  /* 0x00000006070f7212 */ /* 0x000fe200078efcff */
[----:B------:R-:W-:Y:S01]  /*f870*/  VIADD R5, R5, UR4 ;  /* 0x0000000405057c36 */ /* 0x000fe20008000000 */
[----:B------:R-:W-:Y:S02]  /*f880*/  UIMAD UR4, UR39, UR6, URZ ;  /* 0x00000006270472a4 */ /* 0x000fe4000f8e023f */
[----:B------:R-:W-:Y:S01]  /*f890*/  IMAD.U32 R7, RZ, RZ, UR6 ;  /* 0x00000006ff077e24 */ /* 0x000fe2000f8e00ff */
[C---:B------:R-:W-:Y:S01]  /*f8a0*/  ISETP.GE.AND P1, PT, R194.reuse, R3, PT ;  /* 0x00000003c200720c */ /* 0x040fe20003f26270 */
[----:B------:R-:W-:Y:S01]  /*f8b0*/  VIADD R0, R194, 0x20 ;  /* 0x00000020c2007836 */ /* 0x000fe20000000000 */
[----:B------:R-:W-:Y:S02]  /*f8c0*/  UIMAD UR4, UR38, UR7, UR4 ;  /* 0x00000007260472a4 */ /* 0x000fe4000f8e0204 */
[----:B------:R-:W-:-:S02]  /*f8d0*/  IMAD.WIDE.U32 R6, R7, UR38, R4 ;  /* 0x0000002607067c25 */ /* 0x000fc4000f8e0004 */
[----:B------:R-:W-:Y:S02]  /*f8e0*/  ISETP.GE.AND P0, PT, R0, R3, PT ;  /* 0x000000030000720c */ /* 0x000fe40003f06270 */
[----:B------:R-:W-:Y:S01]  /*f8f0*/  IMAD.WIDE R8, R193, 0x40, R8 ;  /* 0x00000040c1087825 */ /* 0x000fe200078e0208 */
[----:B------:R-:W-:-:S03]  /*f900*/  SEL R0, RZ, 0x80, P2 ;  /* 0x00000080ff007807 */ /* 0x000fc60001000000 */
[----:B------:R-:W-:Y:S01]  /*f910*/  VIADD R11, R7, UR4 ;  /* 0x00000004070b7c36 */ /* 0x000fe20008000000 */
        /* <DEDUP_REMOVED lines=29> */
.L_x_4037:
[----:B------:R-:W-:Y:S05]  /*faf0*/  BSYNC B1 ;  /* 0x0000000000017941 */ /* 0x000fea0003800000 */
.L_x_4036:
[----:B------:R-:W-:Y:S05]  /*fb00*/  @P0 BRA `(.L_x_4032) ;  /* 0x0000000000740947 */ /* 0x000fea0003800000 */
[----:B------:R-:W-:Y:S01]  /*fb10*/  IADD3 R3, P0, R8, 0x20, RZ ;  /* 0x0000002008037810 */ /* 0x000fe20007f1e0ff */
[----:B------:R-:W-:Y:S01]  /*fb20*/  ULDC.64 UR6, c[0x0][0xbd8] ;  /* 0x0002f60000067ab9 */ /* 0x000fe20000000a00 */
[----:B------:R-:W-:Y:S01]  /*fb30*/  MOV R4, R6 ;  /* 0x0000000600047202 */ /* 0x000fe20000000f00 */
        /* <DEDUP_REMOVED lines=11> */
[----:B------:R-:W-:Y:S01]  /*fbf0*/  ULDC.64 UR6, c[0x0][0xb80] ;  /* 0x0002e00000067ab9 */ /* 0x000fe20000000a00 */
[----:B------:R-:W-:Y:S02]  /*fc00*/  LOP3.LUT P4, RZ, R15, 0x40, RZ, 0xc0, !PT ;  /* 0x000000400fff7812 */ /* 0x000fe4000788c0ff */
[----:B------:R-:W-:Y:S01]  /*fc10*/  IMAD.IADD R3, R5, 0x1, R3 ;  /* 0x0000000105037824 */ /* 0x000fe200078e0203 */
[----:B------:R-:W-:-:S04]  /*fc20*/  LEA R6, P3, R4, UR6, 0x1 ;  /* 0x0000000604067c11 */ /* 0x000fc8000f8608ff */
        /* <DEDUP_REMOVED lines=11> */
.L_x_4032:
[----:B------:R-:W-:Y:S05]  /*fce0*/  BSYNC B0 ;  /* 0x0000000000007941 */ /* 0x000fea0003800000 */
.L_x_4026:
[----:B------:R-:W-:Y:S02]  /*fcf0*/  ULDC UR4, c[0x0][0xd14] ;  /* 0x0003450000047ab9 */ /* 0x000fe40000000800 */
[----:B------:R-:W-:-:S13]  /*fd00*/  ISETP.GE.AND P0, PT, R187, UR4, PT ;  /* 0x00000004bb007c0c */ /* 0x000fda000bf06270 */
[----:B------:R-:W-:Y:S05]  /*fd10*/  @!P0 BRA `(.L_x_4038) ;  /* 0xffffff1000a08947 */ /* 0x000fea000383ffff */
[----:B------:R-:W-:Y:S05]  /*fd20*/  EXIT ;  /* 0x000000000000794d */ /* 0x000fea0003800000 */
.L_x_3986:
[----:B------:R-:W-:-:S08]  /*fd30*/  NOP ;  /* 0x0000000000007918 */ /* 0x000fd00000000000 */
[----:B0-----:R-:W0:-:S00]  /*fd40*/  USETMAXREG.DEALLOC.CTAPOOL 0x18 ;  /* 0x00000018000079c8 */ /* 0x001e0000080e0500 */
        /* <DEDUP_REMOVED lines=60> */
.L_x_4043:
[----:B------:R-:W-:Y:S02]  /*10110*/  VIADD R6, R6, 0x1f ;  /* 0x0000001f06067836 */ /* 0x000fe40000000000 */
[----:B------:R-:W-:-:S03]  /*10120*/  IMAD.U32 R19, RZ, RZ, UR7 ;  /* 0x00000007ff137e24 */ /* 0x000fc6000f8e00ff */
        /* <DEDUP_REMOVED lines=14> */
.L_x_4042:
[----:B------:R-:W-:Y:S05]  /*10210*/  BSYNC B0 ;  /* 0x0000000000007941 */ /* 0x000fea0003800000 */
.L_x_4041:
        /* <DEDUP_REMOVED lines=25> */
.L_x_4039:
[----:B------:R-:W-:Y:S01]  /*103b0*/  IADD3 R7, -R2, R5, RZ ;  /* 0x0000000502077210 */ /* 0x000fe20007ffe1ff */
[----:B------:R-:W-:-:S04]  /*103c0*/  ULDC.64 UR8, c[0x0][0x208] ;  /* 0x0000820000087ab9 */ /* 0x000fc80000000a00 */
        /* <DEDUP_REMOVED lines=19> */
.L_x_4044:
[----:B-1----:R-:W-:Y:S01]  /*10500*/  IMAD.MOV R2, RZ, RZ, -R3 ;  /* 0x000000ffff027224 */ /* 0x002fe200078e0a03 */
[----:B--2---:R-:W-:Y:S01]  /*10510*/  IABS R4, R6 ;  /* 0x0000000600047213 */ /* 0x004fe20000000000 */
[----:B---3--:R-:W-:Y:S02]  /*10520*/  IMAD R16, R16, UR4, R7 ;  /* 0x0000000410107c24 */ /* 0x008fe4000f8e0207 */
[----:B------:R-:W-:Y:S01]  /*10530*/  IMAD R5, R2, R11, RZ ;  /* 0x0000000b02057224 */ /* 0x000fe200078e02ff */
[----:B------:R-:W-:Y:S01]  /*10540*/  IADD3 R4, RZ, -R4, RZ ;  /* 0x80000004ff047210 */ /* 0x000fe20007ffe0ff */
[----:B------:R-:W-:-:S04]  /*10550*/  IMAD.MOV.U32 R2, RZ, RZ, RZ ;  /* 0x000000ffff027224 */ /* 0x000fc800078e00ff */
        /* <DEDUP_REMOVED lines=19> */
[----:B------:R-:W-:Y:S01]  /*10690*/  VIADDMNMX R8, R3, UR4, R8, PT ;  /* 0x0000000403087c46 */ /* 0x000fe2000b800108 */
[----:B------:R-:W-:-:S03]  /*106a0*/  IMAD.IADD R4, R5, 0x1, R4 ;  /* 0x0000000105047824 */ /* 0x000fc600078e0204 */
[----:B------:R-:W-:-:S04]  /*106b0*/  IABS R7, R8 ;  /* 0x0000000800077213 */ /* 0x000fc80000000000 */
[----:B------:R-:W1:Y:S08]  /*106c0*/  I2F.RP R10, R7 ;  /* 0x00000007000a7306 */ /* 0x000e700000209400 */
[----:B-1----:R-:W1:Y:S02]  /*106d0*/  MUFU.RCP R10, R10 ;  /* 0x0000000a000a7308 */ /* 0x002e640000001000 */
[----:B-1----:R-:W-:-:S06]  /*106e0*/  IADD3 R2, R10, 0xffffffe, RZ ;  /* 0x0ffffffe0a027810 */ /* 0x002fcc0007ffe0ff */
[----:B------:R1:W2:Y:S02]  /*106f0*/  F2I.FTZ.U32.TRUNC.NTZ R3, R2 ;  /* 0x0000000200037305 */ /* 0x0002a4000021f000 */
[----:B-1----:R-:W-:Y:S02]  /*10700*/  IMAD.MOV.U32 R2, RZ, RZ, RZ ;  /* 0x000000ffff027224 */ /* 0x002fe400078e00ff */
        /* <DEDUP_REMOVED lines=23> */
.L_x_4040:
[----:B------:R-:W-:Y:S01]  /*10880*/  MOV R17, RZ ;  /* 0x000000ff00117202 */ /* 0x000fe20000000f00 */
[----:B------:R-:W-:Y:S02]  /*10890*/  IMAD.U32 R16, RZ, RZ, UR6 ;  /* 0x00000006ff107e24 */ /* 0x000fe4000f8e00ff */
[----:B------:R-:W-:-:S07]  /*108a0*/  IMAD.MOV.U32 R18, RZ, RZ, RZ ;  /* 0x000000ffff127224 */ /* 0x000fce00078e00ff */
.L_x_4045:
        /* <DEDUP_REMOVED lines=16> */
[----:B------:R-:W-:Y:S01]  /*109b0*/  ULDC UR4, c[0x0][0xc] ;  /* 0x0000030000047ab9 */ /* 0x000fe20000000800 */
[----:B------:R-:W-:Y:S01]  /*109c0*/  IMAD.MOV.U32 R2, RZ, RZ, 0x1 ;  /* 0x00000001ff027424 */ /* 0x000fe200078e00ff */
[----:B-1----:R-:W-:Y:S01]  /*109d0*/  MOV R0, UR4 ;  /* 0x0000000400007c02 */ /* 0x002fe20008000f00 */
[----:B------:R-:W-:Y:S01]  /*109e0*/  UMOV UR4, URZ ;  /* 0x0000003f00047c82 */ /* 0x000fe20008000000 */
[----:B------:R-:W-:Y:S02]  /*109f0*/  ULDC.64 UR54, c[0x0][0x198] ;  /* 0x0000660000367ab9 */ /* 0x000fe40000000a00 */
[----:B------:R-:W-:Y:S04]  /*10a00*/  STL [R1+0x4], R2 ;  /* 0x0000040201007387 */ /* 0x000fe80000100800 */
[----:B------:R-:W-:Y:S04]  /*10a10*/  STL [R1], RZ ;  /* 0x000000ff01007387 */ /* 0x000fe80000100800 */
[----:B------:R1:W-:Y:S02]  /*10a20*/  STL [R1+0x28], R0 ;  /* 0x0000280001007387 */ /* 0x0003e40000100800 */
[----:B-1----:R-:W-:-:S05]  /*10a30*/  IMAD.U32 R0, RZ, RZ, UR4 ;  /* 0x00000004ff007e24 */ /* 0x002fca000f8e00ff */
[----:B------:R1:W-:Y:S02]  /*10a40*/  STL [R1+0x24], R0 ;  /* 0x0000240001007387 */ /* 0x0003e40000100800 */
.L_x_4112:
[----:B--2---:R-:W2:Y:S01]  /*10a50*/  LDC.64 R2, c[0x0][0xd60] ;  /* 0x00035800ff027b82 */ /* 0x004ea20000000a00 */
[----:B------:R-:W-:Y:S01]  /*10a60*/  ULDC.64 UR4, c[0x0][0x208] ;  /* 0x0000820000047ab9 */ /* 0x000fe20000000a00 */
[----:B--2---:R-:W-:-:S05]  /*10a70*/  IMAD.WIDE R2, R19, 0x4, R2 ;  /* 0x0000000413027825 */ /* 0x004fca00078e0202 */
[----:B------:R-:W2:Y:S01]  /*10a80*/  LDG.E R5, desc[UR4][R2.64] ;  /* 0x0000000402057981 */ /* 0x000ea2000c1e1900 */
[----:B------:R-:W-:Y:S05]  /*10a90*/  YIELD ;  /* 0x0000000000007946 */ /* 0x000fea0003800000 */
[----:B------:R-:W-:Y:S01]  /*10aa0*/  ULDC.64 UR4, c[0x0][0xb20] ;  /* 0x0002c80000047ab9 */ /* 0x000fe20000000a00 */
[----:B-1----:R-:W-:Y:S01]  /*10ab0*/  IMAD.MOV.U32 R0, RZ, RZ, RZ ;  /* 0x000000ffff007224 */ /* 0x002fe200078e00ff */
[----:B------:R-:W-:Y:S01]  /*10ac0*/  ISETP.NE.U32.AND P0, PT, RZ, UR4, PT ;  /* 0x00000004ff007c0c */ /* 0x000fe2000bf05070 */
[----:B------:R-:W-:Y:S01]  /*10ad0*/  ULDC.64 UR8, c[0x0][0x208] ;  /* 0x0000820000087ab9 */ /* 0x000fe20000000a00 */
[----:B------:R-:W-:Y:S01]  /*10ae0*/  IMAD.MOV.U32 R8, RZ, RZ, RZ ;  /* 0x000000ffff087224 */ /* 0x000fe200078e00ff */
[----:B------:R-:W-:Y:S01]  /*10af0*/  ULDC.64 UR6, c[0x0][0xb00] ;  /* 0x0002c00000067ab9 */ /* 0x000fe20000000a00 */
[----:B------:R-:W-:-:S02]  /*10b00*/  ISETP.NE.AND.EX P0, PT, RZ, UR5, PT, P0 ;  /* 0x00000005ff007c0c */ /* 0x000fc4000bf05300 */
        /* <DEDUP_REMOVED lines=23> */
[----:B------:R-:W-:-:S04]  /*10c80*/  ISETP.NE.U32.AND P0, PT, RZ, UR6, PT ;  /* 0x00000006ff007c0c */ /* 0x000fc8000bf05070 */
[----:B------:R-:W-:Y:S01]  /*10c90*/  ISETP.NE.AND.EX P0, PT, RZ, UR7, PT, P0 ;  /* 0x00000007ff007c0c */ /* 0x000fe2000bf05300 */
[----:B--2---:R1:W-:Y:S02]  /*10ca0*/  STL [R1+0x20], R8 ;  /* 0x0000200801007387 */ /* 0x0043e40000100800 */
[----:B-1----:R-:W-:Y:S01]  /*10cb0*/  IMAD.U32 R8, RZ, RZ, UR4 ;  /* 0x00000004ff087e24 */ /* 0x002fe2000f8e00ff */
[----:B------:R-:W-:Y:S02]  /*10cc0*/  ULDC.64 UR4, c[0x0][0x3f8] ;  /* 0x0000fe0000047ab9 */ /* 0x000fe40000000a00 */
[----:B------:R-:W-:-:S03]  /*10cd0*/  UISETP.NE.U32.AND UP0, UPT, UR4, URZ, UPT ;  /* 0x0000003f0400728c */ /* 0x000fc6000bf05070 */
[----:B------:R-:W-:Y:S01]  /*10ce0*/  ULDC UR4, c[0x0][0x404] ;  /* 0x0001010000047ab9 */ /* 0x000fe20000000800 */
[----:B------:R-:W-:Y:S01]  /*10cf0*/  UISETP.NE.AND.EX UP0, UPT, UR5, URZ, UPT, UP0 ;  /* 0x0000003f0500728c */ /* 0x000fe2000bf05300 */
[----:B------:R1:W5:Y:S02]  /*10d00*/  @P1 LDG.E R8, desc[UR8][R6.64] ;  /* 0x0000000806081981 */ /* 0x000364000c1e1900 */
[----:B------:R-:W-:Y:S01]  /*10d10*/  ULDC UR5, c[0x0][0x2e0] ;  /* 0x0000b80000057ab9 */ /* 0x000fe20000000800 */
[----:B------:R-:W-:-:S04]  /*10d20*/  USEL UR4, UR4, 0x1, UP0 ;  /* 0x0000000104047887 */ /* 0x000fc80008000000 */
[----:B------:R-:W-:-:S06]  /*10d30*/  UIMAD UR4, UR4, UR5, URZ ;  /* 0x00000005040472a4 */ /* 0x000fcc000f8e023f */
[----:B-1----:R-:W-:Y:S01]  /*10d40*/  MOV R6, UR4 ;  /* 0x0000000400067c02 */ /* 0x002fe20008000f00 */
[----:B------:R-:W-:Y:S06]  /*10d50*/  @P1 BRA `(.L_x_4047) ;  /* 0x0000000000141947 */ /* 0x000fec0003800000 */
[----:B------:R-:W-:Y:S05]  /*10d60*/  @!P2 BRA `(.L_x_4047) ;  /* 0x000000000010a947 */ /* 0x000fea0003800000 */
[----:B------:R-:W-:Y:S02]  /*10d70*/  ULDC.64 UR4, c[0x0][0x208] ;  /* 0x0000820000047ab9 */ /* 0x000fe40000000a00 */
[----:B-----5:R-:W2:Y:S04]  /*10d80*/  LDG.E R8, desc[UR4][R2.64] ;  /* 0x0000000402087981 */ /* 0x020ea8000c1e1900 */
[----:B------:R-:W2:Y:S02]  /*10d90*/  LDG.E R2, desc[UR4][R2.64+0x4] ;  /* 0x0000040402027981 */ /* 0x000ea4000c1e1900 */
[----:B--2---:R-:W-:-:S07]  /*10da0*/  IMAD.IADD R8, R2, 0x1, -R8 ;  /* 0x0000000102087824 */ /* 0x004fce00078e0a08 */
.L_x_4047:
[----:B------:R-:W-:Y:S01]  /*10db0*/  IMAD.MOV.U32 R2, RZ, RZ, RZ ;  /* 0x000000ffff027224 */ /* 0x000fe200078e00ff */
[----:B------:R-:W-:-:S05]  /*10dc0*/  ULDC.64 UR4, c[0x0][0x208] ;  /* 0x0000820000047ab9 */ /* 0x000fca0000000a00 */
[----:B------:R-:W2:Y:S01]  /*10dd0*/  @P0 LDG.E R2, desc[UR4][R4.64] ;  /* 0x0000000404020981 */ /* 0x000ea2000c1e1900 */
[----:B------:R-:W-:Y:S02]  /*10de0*/  ULDC.64 UR4, c[0x0][0xb18] ;  /* 0x0002c60000047ab9 */ /* 0x000fe40000000a00 */
[----:B------:R-:W-:-:S04]  /*10df0*/  ISETP.NE.U32.AND P1, PT, RZ, UR4, PT ;  /* 0x00000004ff007c0c */ /* 0x000fc8000bf25070 */
[----:B------:R-:W-:Y:S01]  /*10e00*/  ISETP.NE.AND.EX P1, PT, RZ, UR5, PT, P1 ;  /* 0x00000005ff007c0c */ /* 0x000fe2000bf25310 */
[----:B--2--5:R-:W-:-:S05]  /*10e10*/  IMAD.IADD R2, R2, 0x1, R0 ;  /* 0x0000000102027824 */ /* 0x024fca00078e0200 */
[----:B------:R1:W-:Y:S07]  /*10e20*/  STL [R1+0x8], R2 ;  /* 0x0000080201007387 */ /* 0x0003ee0000100800 */
[----:B------:R-:W-:Y:S05]  /*10e30*/  @!P1 BRA `(.L_x_4048) ;  /* 0x0000000000149947 */ /* 0x000fea0003800000 */
[----:B-1----:R-:W-:Y:S01]  /*10e40*/  IADD3 R2, P0, R10, UR4, RZ ;  /* 0x000000040a027c10 */ /* 0x002fe2000ff1e0ff */
[----:B------:R-:W-:-:S03]  /*10e50*/  ULDC.64 UR6, c[0x0][0x208] ;  /* 0x0000820000067ab9 */ /* 0x000fc60000000a00 */
[----:B------:R-:W-:-:S05]  /*10e60*/  IADD3.X R3, R9, UR5, RZ, P0, !PT ;  /* 0x0000000509037c10 */ /* 0x000fca00087fe4ff */
[----:B------:R1:W5:Y:S01]  /*10e70*/  LDG.E R6, desc[UR6][R2.64] ;  /* 0x0000000602067981 */ /* 0x000362000c1e1900 */
[----:B------:R-:W-:Y:S05]  /*10e80*/  BRA `(.L_x_4049) ;  /* 0x0000000000147947 */ /* 0x000fea0003800000 */
.L_x_4048:
[----:B------:R-:W-:Y:S05]  /*10e90*/  @!P0 BRA `(.L_x_4049) ;  /* 0x0000000000108947 */ /* 0x000fea0003800000 */
[----:B------:R-:W-:Y:S02]  /*10ea0*/  ULDC.64 UR4, c[0x0][0x208] ;  /* 0x0000820000047ab9 */ /* 0x000fe40000000a00 */
[----:B------:R-:W2:Y:S04]  /*10eb0*/  LDG.E R6, desc[UR4][R4.64] ;  /* 0x0000000404067981 */ /* 0x000ea8000c1e1900 */
[----:B------:R-:W2:Y:S02]  /*10ec0*/  LDG.E R3, desc[UR4][R4.64+0x4] ;  /* 0x0000040404037981 */ /* 0x000ea4000c1e1900 */
[----:B--2---:R-:W-:-:S07]  /*10ed0*/  IMAD.IADD R6, R3, 0x1, -R6 ;  /* 0x0000000103067824 */ /* 0x004fce00078e0a06 */
.L_x_4049:
[----:B-1---5:R-:W-:Y:S01]  /*10ee0*/  IMAD.IADD R3, R6, 0x1, -R0 ;  /* 0x0000000106037824 */ /* 0x022fe200078e0a00 */
[----:B------:R-:W-:Y:S01]  /*10ef0*/  LEA R0, R17, 0x7f, 0x6 ;  /* 0x0000007f11007811 */ /* 0x000fe200078e30ff */
[----:B------:R-:W-:Y:S03]  /*10f00*/  BSSY B6, `(.L_x_4050) ;  /* 0x0000349000067945 */ /* 0x000fe60003800000 */
[C---:B------:R-:W-:Y:S02]  /*10f10*/  IADD3 R8, R3.reuse, R0, -R8 ;  /* 0x0000000003087210 */ /* 0x040fe40007ffe808 */
[----:B------:R-:W-:-:S04]  /*10f20*/  IADD3 R3, R3, 0x3f, RZ ;  /* 0x0000003f03037810 */ /* 0x000fc80007ffe0ff */
[----:B------:R-:W-:-:S04]  /*10f30*/  SHF.R.S32.HI R0, RZ, 0x1f, R3 ;  /* 0x0000001fff007819 */ /* 0x000fc80000011403 */
[----:B------:R-:W-:Y:S02]  /*10f40*/  LEA.HI R0, R0, R3, RZ, 0x6 ;  /* 0x0000000300007211 */ /* 0x000fe400078f30ff */
[----:B------:R-:W-:Y:S02]  /*10f50*/  SHF.R.S32.HI R3, RZ, 0x1f, R8 ;  /* 0x0000001fff037819 */ /* 0x000fe40000011408 */
[----:B------:R-:W-:Y:S02]  /*10f60*/  SHF.R.S32.HI R0, RZ, 0x6, R0 ;  /* 0x00000006ff007819 */ /* 0x000fe40000011400 */
[----:B------:R-:W-:-:S04]  /*10f70*/  LEA.HI R3, R3, R8, RZ, 0x6 ;  /* 0x0000000803037211 */ /* 0x000fc800078f30ff */
[----:B------:R-:W-:-:S04]  /*10f80*/  SHF.R.S32.HI R3, RZ, 0x6, R3 ;  /* 0x00000006ff037819 */ /* 0x000fc80000011403 */
[----:B------:R-:W-:-:S04]  /*10f90*/  VIMNMX R2, R0, R3, PT ;  /* 0x0000000300027248 */ /* 0x000fc80003fe0100 */
[----:B------:R-:W-:Y:S01]  /*10fa0*/  ISETP.GT.AND P0, PT, R2, RZ, PT ;  /* 0x000000ff0200720c */ /* 0x000fe20003f04270 */
[----:B------:R1:W-:-:S12]  /*10fb0*/  STL [R1+0x14], R2 ;  /* 0x0000140201007387 */ /* 0x0003d80000100800 */
[----:B-1----:R-:W-:Y:S05]  /*10fc0*/  @P0 BRA `(.L_x_4051) ;  /* 0x0000000000500947 */ /* 0x002fea0003800000 */
[----:B------:R-:W1:Y:S02]  /*10fd0*/  S2R R2, SR_TID.X ;  /* 0x0000000000027919 */ /* 0x000e640000002100 */
[----:B-1----:R-:W-:-:S04]  /*10fe0*/  LOP3.LUT R2, R2, 0x1f, RZ, 0xc0, !PT ;  /* 0x0000001f02027812 */ /* 0x002fc800078ec0ff */
[----:B------:R-:W-:-:S13]  /*10ff0*/  ISETP.NE.AND P1, PT, R2, RZ, PT ;  /* 0x000000ff0200720c */ /* 0x000fda0003f25270 */
[----:B------:R-:W-:Y:S05]  /*11000*/  @P1 BRA `(.L_x_4052) ;  /* 0x0000003000e01947 */ /* 0x000fea0003800000 */
[----:B------:R-:W2:Y:S01]  /*11010*/  LDL R2, [R1+0x28] ;  /* 0x0000280001027983 */ /* 0x000ea20000100800 */
[----:B------:R-:W-:Y:S01]  /*11020*/  VOTEU.ANY UR4, UPT, PT ;  /* 0x0000000000047886 */ /* 0x000fe200038e0100 */
[----:B------:R-:W-:Y:S01]  /*11030*/  ULDC.64 UR6, c[0x0][0x208] ;  /* 0x0000820000067ab9 */ /* 0x000fe20000000a00 */
[----:B------:R-:W1:Y:S01]  /*11040*/  FLO.U32 R0, UR4 ;  /* 0x0000000400007d00 */ /* 0x000e6200080e0000 */
[----:B------:R-:W1:Y:S07]  /*11050*/  S2R R7, SR_LANEID ;  /* 0x0000000000077919 */ /* 0x000e6e0000000000 */
[----:B------:R-:W3:Y:S01]  /*11060*/  POPC R5, UR4 ;  /* 0x0000000400057d09 */ /* 0x000ee20008000000 */
[----:B-1----:R-:W-:-:S02]  /*11070*/  ISETP.EQ.U32.AND P0, PT, R0, R7, PT ;  /* 0x000000070000720c */ /* 0x002fc40003f02070 */
[----:B--2---:R-:W-:Y:S02]  /*11080*/  R2UR UR5, R2 ;  /* 0x00000000020572ca */ /* 0x004fe400000e0000 */
[----:B------:R-:W3:Y:S09]  /*11090*/  LDC.64 R2, c[0x0][0xd38] ;  /* 0x00034e00ff027b82 */ /* 0x000ef20000000a00 */
[----:B---3--:R-:W2:Y:S01]  /*110a0*/  @P0 ATOMG.E.ADD.STRONG.GPU PT, R3, desc[UR6][R2.64], R5 ;  /* 0x00000005020309a8 */ /* 0x008ea200081ee1c6 */
[----:B------:R-:W1:Y:S02]  /*110b0*/  S2R R4, SR_LTMASK ;  /* 0x0000000000047919 */ /* 0x000e640000003900 */
[----:B-1----:R-:W-:-:S04]  /*110c0*/  LOP3.LUT R4, R4, UR4, RZ, 0xc0, !PT ;  /* 0x0000000404047c12 */ /* 0x002fc8000f8ec0ff */
[----:B------:R-:W1:Y:S01]  /*110d0*/  POPC R7, R4 ;  /* 0x0000000400077309 */ /* 0x000e620000000000 */
[----:B--2---:R-:W1:Y:S02]  /*110e0*/  SHFL.IDX PT, R0, R3, R0, 0x1f ;  /* 0x00001f0003007589 */ /* 0x004e6400000e0000 */
[----:B-1----:R-:W-:Y:S01]  /*110f0*/  IADD3 R16, R0, UR5, R7 ;  /* 0x0000000500107c10 */ /* 0x002fe2000fffe007 */
[----:B------:R-:W-:Y:S06]  /*11100*/  BRA `(.L_x_4052) ;  /* 0x0000003000a07947 */ /* 0x000fec0003800000 */
.L_x_4051:
        /* <DEDUP_REMOVED lines=23> */
.L_x_4053:
        /* <DEDUP_REMOVED lines=11> */
[----:B------:R-:W-:Y:S01]  /*11330*/  MOV R8, 0x70 ;  /* 0x0000007000087802 */ /* 0x000fe20000000f00 */
[----:B------:R-:W-:Y:S02]  /*11340*/  IMAD.U32 R6, RZ, RZ, UR8 ;  /* 0x00000008ff067e24 */ /* 0x000fe4000f8e00ff */
[----:B------:R-:W-:-:S02]  /*11350*/  IMAD.U32 R7, RZ, RZ, UR9 ;  /* 0x00000009ff077e24 */ /* 0x000fc4000f8e00ff */
[----:B------:R-:W-:Y:S02]  /*11360*/  IMAD.U32 R10, RZ, RZ, UR4 ;  /* 0x00000004ff0a7e24 */ /* 0x000fe4000f8e00ff */
[----:B------:R-:W-:Y:S02]  /*11370*/  IMAD.U32 R11, RZ, RZ, UR5 ;  /* 0x00000005ff0b7e24 */ /* 0x000fe4000f8e00ff */
[----:B------:R-:W-:Y:S02]  /*11380*/  IMAD.MOV.U32 R12, RZ, RZ, 0x1 ;  /* 0x00000001ff0c7424 */ /* 0x000fe400078e00ff */
[----:B01----:R-:W-:-:S07]  /*11390*/  IMAD.MOV.U32 R13, RZ, RZ, RZ ;  /* 0x000000ffff0d7224 */ /* 0x003fce00078e00ff */
[----:B------:R-:W-:-:S07]  /*113a0*/  LEPC R20, `(.L_x_4055) ;  /* 0x000000001014794e */ /* 0x000fce0000000000 */
[----:B--2---:R-:W-:Y:S05]  /*113b0*/  CALL.ABS.NOINC R2 ;  /* 0x0000000002007343 */ /* 0x004fea0003c00000 */
.L_x_4055:
        /* <DEDUP_REMOVED lines=16> */
.L_x_4054:
[----:B------:R-:W2:Y:S01]  /*114c0*/  LDL.LU R2, [R1+0x18] ;  /* 0x0000180001027983 */ /* 0x000ea20000300800 */
[----:B------:R-:W-:Y:S01]  /*114d0*/  ULDC.64 UR4, c[0x0][0xaf0] ;  /* 0x0002bc0000047ab9 */ /* 0x000fe20000000a00 */
[----:B------:R-:W1:Y:S02]  /*114e0*/  LDC R4, c[0x0][0x428] ;  /* 0x00010a00ff047b82 */ /* 0x000e640000000800 */
[----:B------:R-:W3:Y:S04]  /*114f0*/  LDL.LU R0, [R1+0x1c] ;  /* 0x00001c0001007983 */ /* 0x000ee80000300800 */
[----:B------:R-:W4:Y:S04]  /*11500*/  LDL.LU R9, [R1+0x10] ;  /* 0x0000100001097983 */ /* 0x000f280000300800 */
[----:B------:R-:W4:Y:S01]  /*11510*/  LDL.LU R8, [R1+0x20] ;  /* 0x0000200001087983 */ /* 0x000f220000300800 */
[----:B------:R-:W-:Y:S01]  /*11520*/  ISETP.NE.U32.AND P0, PT, RZ, UR4, PT ;  /* 0x00000004ff007c0c */ /* 0x000fe2000bf05070 */
[----:B------:R-:W-:-:S03]  /*11530*/  ULDC.64 UR6, c[0x0][0x208] ;  /* 0x0000820000067ab9 */ /* 0x000fc60000000a00 */
        /* <DEDUP_REMOVED lines=11> */
[----:B----4-:R-:W-:-:S06]  /*115f0*/  MOV R0, R9 ;  /* 0x0000000900007202 */ /* 0x010fcc0000000f00 */
[----:B------:R0:W5:Y:S01]  /*11600*/  @P0 LDG.E R0, desc[UR6][R2.64] ;  /* 0x0000000602000981 */ /* 0x000162000c1e1900 */
[----:B-1----:R-:W-:Y:S01]  /*11610*/  ISETP.NE.AND P0, PT, R4, 0x1, PT ;  /* 0x000000010400780c */ /* 0x002fe20003f05270 */
[----:B------:R-:W-:Y:S01]  /*11620*/  IMAD.MOV.U32 R4, RZ, RZ, R18 ;  /* 0x000000ffff047224 */ /* 0x000fe200078e0012 */
[----:B------:R-:W-:Y:S01]  /*11630*/  PLOP3.LUT P1, PT, P6, PT, PT, 0x8, 0x0 ;  /* 0x000000000000781c */ /* 0x000fe2000372e170 */
[----:B------:R-:W-:-:S10]  /*11640*/  IMAD R17, R17, 0x40, R8 ;  /* 0x0000004011117824 */ /* 0x000fd400078e0208 */
[----:B------:R-:W1:Y:S08]  /*11650*/  @P0 LDC R7, c[0x0][0x42c] ;  /* 0x00010b00ff070b82 */ /* 0x000e700000000800 */
[----:B------:R-:W2:Y:S01]  /*11660*/  @P0 LDC R5, c[0x0][0x430] ;  /* 0x00010c00ff050b82 */ /* 0x000ea20000000800 */
[----:B-1----:R-:W-:-:S05]  /*11670*/  @P0 IMAD.HI.U32 R6, R18, R7, RZ ;  /* 0x0000000712060227 */ /* 0x002fca00078e00ff */
[----:B--2---:R-:W-:Y:S02]  /*11680*/  @P0 SHF.R.U32.HI R4, RZ, R5, R6 ;  /* 0x00000005ff040219 */ /* 0x004fe40000011606 */
[----:B------:R-:W-:-:S04]  /*11690*/  ISETP.NE.U32.AND P0, PT, RZ, UR4, PT ;  /* 0x00000004ff007c0c */ /* 0x000fc8000bf05070 */
[----:B------:R-:W-:-:S04]  /*116a0*/  ISETP.NE.AND.EX P0, PT, RZ, UR5, PT, P0 ;  /* 0x00000005ff007c0c */ /* 0x000fc8000bf05300 */
[----:B0-----:R-:W-:-:S09]  /*116b0*/  SEL R6, R9, RZ, !P0 ;  /* 0x000000ff09067207 */ /* 0x001fd20004000000 */
.L_x_4056:
        /* <DEDUP_REMOVED lines=19> */
.L_x_4128:
[----:B------:R-:W-:Y:S01]  /*117f0*/  UMOV UR4, 0xffffffff ;  /* 0xffffffff00047882 */ /* 0x000fe20000000000 */
[----:B------:R-:W-:Y:S02]  /*11800*/  SHF.R.S32.HI R5, RZ, 0x1f, R0 ;  /* 0x0000001fff057819 */ /* 0x000fe40000011400 */
[----:B------:R-:W-:Y:S05]  /*11810*/  BRA.DIV UR4, `(.L_x_4058) ;  /* 0x0000003e04bc7947 */ /* 0x000fea000b800000 */
[----:B------:R-:W-:-:S13]  /*11820*/  ELECT P6, URZ, PT ;  /* 0x00000000003f782f */ /* 0x000fda00038c0000 */
.L_x_4131:
[----:B------:R-:W-:Y:S05]  /*11830*/  @!P6 BRA `(.L_x_4059) ;  /* 0x0000000000fce947 */ /* 0x000fea0003800000 */
[----:B------:R-:W-:-:S04]  /*11840*/  ISETP.NE.U32.AND P0, PT, R2, RZ, PT ;  /* 0x000000ff0200720c */ /* 0x000fc80003f05070 */
[----:B------:R-:W-:-:S13]  /*11850*/  ISETP.NE.AND.EX P0, PT, R3, RZ, PT, P0 ;  /* 0x000000ff0300720c */ /* 0x000fda0003f05300 */
[----:B------:R-:W-:Y:S05]  /*11860*/  @!P0 BRA `(.L_x_4060) ;  /* 0x0000000000488947 */ /* 0x000fea0003800000 */
[----:B------:R-:W0:Y:S01]  /*11870*/  LDC R11, c[0x0][0x41c] ;  /* 0x00010700ff0b7b82 */ /* 0x000e220000000800 */
[----:B------:R-:W-:Y:S01]  /*11880*/  ULDC.64 UR4, c[0x0][0x408] ;  /* 0x0001020000047ab9 */ /* 0x000fe20000000a00 */
[----:B------:R-:W-:Y:S01]  /*11890*/  ULDC.64 UR6, c[0x0][0x208] ;  /* 0x0000820000067ab9 */ /* 0x000fe20000000a00 */
[----:B0-----:R-:W-:-:S13]  /*118a0*/  ISETP.NE.AND P0, PT, R11, 0x1, PT ;  /* 0x000000010b00780c */ /* 0x001fda0003f05270 */
[----:B------:R-:W0:Y:S02]  /*118b0*/  @P0 LDC.64 R8, c[0x0][0x420] ;  /* 0x00010800ff080b82 */ /* 0x000e240000000a00 */
[----:B0-----:R-:W-:-:S04]  /*118c0*/  @P0 IMAD.HI.U32 R10, R7, R8, RZ ;  /* 0x00000008070a0227 */ /* 0x001fc800078e00ff */
        /* <DEDUP_REMOVED lines=9> */
[----:B------:R-:W-:-:S04]  /*11960*/  LEA R10, P0, R8, R2, 0x2 ;  /* 0x00000002080a7211 */ /* 0x000fc800078010ff */
[----:B------:R-:W-:-:S05]  /*11970*/  LEA.HI.X R11, R8, R3, R9, 0x2, P0 ;  /* 0x00000003080b7211 */ /* 0x000fca00000f1409 */
[----:B------:R0:W5:Y:S04]  /*11980*/  LDG.E R9, desc[UR6][R10.64] ;  /* 0x000000060a097981 */ /* 0x000168000c1e1900 */
.L_x_4060:
        /* <DEDUP_REMOVED lines=9> */
.L_x_4132:
        /* <DEDUP_REMOVED lines=11> */
.L_x_4062:
        /* <DEDUP_REMOVED lines=22> */
.L_x_4059:
        /* <DEDUP_REMOVED lines=81> */
.L_x_4064:
[----:B------:R-:W-:Y:S05]  /*12140*/  BSYNC B0 ;  /* 0x0000000000007941 */ /* 0x000fea0003800000 */
.L_x_4063:
        /* <DEDUP_REMOVED lines=12> */
.L_x_4133:
        /* <DEDUP_REMOVED lines=13> */
.L_x_4134:
        /* <DEDUP_REMOVED lines=11> */
.L_x_4069:
        /* <DEDUP_REMOVED lines=57> */
.L_x_4067:
[----:B------:R-:W-:Y:S05]  /*12720*/  BSYNC B0 ;  /* 0x0000000000007941 */ /* 0x000fea0003800000 */
.L_x_4066:
        /* <DEDUP_REMOVED lines=44> */
.L_x_4076:
[----:B-1----:R-:W1:Y:S01]  /*129f0*/  S2R R3, SR_CgaCtaId ;  /* 0x0000000000037919 */ /* 0x002e620000008800 */
[----:B------:R-:W-:-:S04]  /*12a00*/  MOV R2, 0x400 ;  /* 0x0000040000027802 */ /* 0x000fc80000000f00 */
[----:B-1----:R-:W-:Y:S02]  /*12a10*/  LEA R2, R3, R2, 0x18 ;  /* 0x0000000203027211 */ /* 0x002fe400078ec0ff */
[----:B------:R-:W-:-:S03]  /*12a20*/  SHF.L.U32 R3, R12, 0x1f, RZ ;  /* 0x0000001f0c037819 */ /* 0x000fc600000006ff */
[----:B------:R-:W-:-:S04]  /*12a30*/  IMAD R2, R13, 0x8, R2 ;  /* 0x000000080d027824 */ /* 0x000fc800078e0202 */
[----:B------:R-:W1:Y:S02]  /*12a40*/  SYNCS.PHASECHK.TRANS64.TRYWAIT P0, [R2+URZ+0x38840], R3 ;  /* 0x03884003020075a7 */ /* 0x000e64000800017f */
[----:B-1----:R-:W-:Y:S05]  /*12a50*/  @!P0 BRA `(.L_x_4077) ;  /* 0x0000002c00948947 */ /* 0x002fea0003800000 */
.L_x_4135:
        /* <DEDUP_REMOVED lines=11> */
.L_x_4078:
[----:B--2---:R-:W2:Y:S01]  /*12b10*/  LDL R6, [R1] ;  /* 0x0000000001067983 */ /* 0x004ea20000100800 */
        /* <DEDUP_REMOVED lines=19> */
[----:B------:R-:W2:Y:S02]  /*12c50*/  SYNCS.PHASECHK.TRANS64.TRYWAIT P0, [R2+URZ+0x38860], R3 ;  /* 0x03886003020075a7 */ /* 0x000ea4000800017f */
[----:B0-2---:R-:W-:Y:S05]  /*12c60*/  @!P0 BRA `(.L_x_4079) ;  /* 0x0000002c00248947 */ /* 0x005fea0003800000 */
.L_x_4136:
        /* <DEDUP_REMOVED lines=8> */
.L_x_4080:
        /* <DEDUP_REMOVED lines=54> */
.L_x_4075:
[----:B------:R-:W-:Y:S05]  /*13050*/  BSYNC B2 ;  /* 0x0000000000027941 */ /* 0x000fea0003800000 */
.L_x_4074:
[----:B------:R-:W2:Y:S02]  /*13060*/  LDL.LU R2, [R1+0x14] ;  /* 0x0000140001027983 */ /* 0x000ea40000300800 */
[----:B--2---:R-:W-:-:S07]  /*13070*/  VIADD R8, R2, 0xfffffffd ;  /* 0xfffffffd02087836 */ /* 0x004fce0000000000 */
.L_x_4073:
[----:B------:R-:W-:Y:S05]  /*13080*/  BSYNC B1 ;  /* 0x0000000000017941 */ /* 0x000fea0003800000 */
.L_x_4072:
[----:B------:R-:W-:-:S13]  /*13090*/  ISETP.NE.AND P0, PT, R10, RZ, PT ;  /* 0x000000ff0a00720c */ /* 0x000fda0003f05270 */
[----:B------:R-:W-:Y:S05]  /*130a0*/  @!P0 BRA `(.L_x_4071) ;  /* 0x00000010003c8947 */ /* 0x000fea0003800000 */
.L_x_4095:
        /* <DEDUP_REMOVED lines=10> */
[----:B------:R-:W-:Y:S01]  /*13150*/  ISETP.NE.U32.AND P0, PT, RZ, UR38, PT ;  /* 0x00000026ff007c0c */ /* 0x000fe2000bf05070 */
[----:B0-----:R-:W-:-:S03]  /*13160*/  IMAD.MOV.U32 R12, RZ, RZ, R8 ;  /* 0x000000ffff0c7224 */ /* 0x001fc600078e0008 */
[----:B------:R-:W-:-:S13]  /*13170*/  ISETP.NE.AND.EX P0, PT, RZ, UR39, PT, P0 ;  /* 0x00000027ff007c0c */ /* 0x000fda000bf05300 */
[----:B------:R-:W-:Y:S05]  /*13180*/  @!P0 BRA `(.L_x_4083) ;  /* 0x0000000000488947 */ /* 0x000fea0003800000 */
[----:B------:R-:W0:Y:S01]  /*13190*/  LDC R12, c[0x0][0x41c] ;  /* 0x00010700ff0c7b82 */ /* 0x000e220000000800 */
[----:B------:R-:W-:Y:S01]  /*131a0*/  IMAD.MOV.U32 R9, RZ, RZ, R8 ;  /* 0x000000ffff097224 */ /* 0x000fe200078e0008 */
[----:B------:R-:W-:Y:S01]  /*131b0*/  ULDC.64 UR4, c[0x0][0x208] ;  /* 0x0000820000047ab9 */ /* 0x000fe20000000a00 */
[----:B------:R-:W-:-:S04]  /*131c0*/  IMAD R7, R5, UR46, RZ ;  /* 0x0000002e05077c24 */ /* 0x000fc8000f8e02ff */
[----:B------:R-:W-:Y:S01]  /*131d0*/  IMAD R6, R0, UR47, R7 ;  /* 0x0000002f00067c24 */ /* 0x000fe2000f8e0207 */
[----:B0-----:R-:W-:-:S13]  /*131e0*/  ISETP.NE.AND P0, PT, R12, 0x1, PT ;  /* 0x000000010c00780c */ /* 0x001fda0003f05270 */
        /* <DEDUP_REMOVED lines=10> */
[----:B------:R0:W5:Y:S01]  /*13290*/  LDG.E R9, desc[UR4][R6.64] ;  /* 0x0000000406097981 */ /* 0x000162000c1e1900 */
[----:B------:R-:W-:-:S07]  /*132a0*/  IMAD R12, R12, R3, R8 ;  /* 0x000000030c0c7224 */ /* 0x000fce00078e0208 */
.L_x_4083:
[----:B------:R-:W1:Y:S01]  /*132b0*/  S2R R3, SR_CgaCtaId ;  /* 0x0000000000037919 */ /* 0x000e620000008800 */
[----:B------:R-:W-:-:S04]  /*132c0*/  MOV R2, 0x400 ;  /* 0x0000040000027802 */ /* 0x000fc80000000f00 */
[----:B-1----:R-:W-:Y:S02]  /*132d0*/  LEA R2, R3, R2, 0x18 ;  /* 0x0000000203027211 */ /* 0x002fe400078ec0ff */
[----:B------:R-:W-:-:S03]  /*132e0*/  SHF.L.U32 R3, R11, 0x1f, RZ ;  /* 0x0000001f0b037819 */ /* 0x000fc600000006ff */
[----:B------:R-:W-:-:S04]  /*132f0*/  IMAD R2, R10, 0x8, R2 ;  /* 0x000000080a027824 */ /* 0x000fc800078e0202 */
[----:B------:R-:W1:Y:S02]  /*13300*/  SYNCS.PHASECHK.TRANS64.TRYWAIT P0, [R2+URZ+0x38840], R3 ;  /* 0x03884003020075a7 */ /* 0x000e64000800017f */
[----:B-1----:R-:W-:Y:S05]  /*13310*/  @!P0 BRA `(.L_x_4084) ;  /* 0x00000024008c8947 */ /* 0x002fea0003800000 */
.L_x_4137:
[----:B0-----:R-:W0:Y:S02]  /*13320*/  S2R R6, SR_TID.X ;  /* 0x0000000000067919 */ /* 0x001e240000002100 */
[----:B0-----:R-:W-:-:S04]  /*13330*/  LOP3.LUT R6, R6, 0x7f, RZ, 0xc0, !PT ;  /* 0x0000007f06067812 */ /* 0x001fc800078ec0ff */
[----:B------:R-:W-:-:S13]  /*13340*/  ISETP.NE.AND P0, PT, R6, RZ, PT ;  /* 0x000000ff0600720c */ /* 0x000fda0003f05270 */
[----:B------:R-:W-:Y:S05]  /*13350*/  @P0 BRA `(.L_x_4085) ;  /* 0x00000000001c0947 */ /* 0x000fea0003800000 */
[----:B------:R-:W0:Y:S01]  /*13360*/  S2R R6, SR_TID.X ;  /* 0x0000000000067919 */ /* 0x000e220000002100 */
[----:B------:R-:W-:-:S04]  /*13370*/  IMAD.MOV.U32 R7, RZ, RZ, 0x2000 ;  /* 0x00002000ff077424 */ /* 0x000fc800078e00ff */
[----:B------:R2:W-:Y:S01]  /*13380*/  SYNCS.ARRIVE.TRANS64 RZ, [R2+URZ+0x38830], R7 ;  /* 0x0388300702ff79a7 */ /* 0x0005e2000800003f */
[----:B0-----:R-:W-:-:S04]  /*13390*/  LOP3.LUT R6, R6, 0x1f, RZ, 0xc0, !PT ;  /* 0x0000001f06067812 */ /* 0x001fc800078ec0ff */
[----:B------:R-:W-:-:S13]  /*133a0*/  ISETP.NE.AND P1, PT, R6, RZ, PT ;  /* 0x000000ff0600720c */ /* 0x000fda0003f25270 */
[----:B--2---:R-:W-:Y:S05]  /*133b0*/  @!P1 BRA `(.L_x_4085) ;  /* 0x0000000000049947 */ /* 0x004fea0003800000 */
[----:B------:R-:W-:Y:S01]  /*133c0*/  BPT.TRAP 0x1 ;  /* 0x000000040000795c */ /* 0x000fe20000300000 */
.L_x_4085:
[----:B------:R-:W2:Y:S01]  /*133d0*/  LDL R7, [R1+0x8] ;  /* 0x0000080001077983 */ /* 0x000ea20000100800 */
        /* <DEDUP_REMOVED lines=20> */
.L_x_4138:
[----:B------:R-:W-:Y:S05]  /*13520*/  @P0 BRA `(.L_x_4087) ;  /* 0x00000000001c0947 */ /* 0x000fea0003800000 */
[----:B------:R-:W2:Y:S01]  /*13530*/  S2R R7, SR_TID.X ;  /* 0x0000000000077919 */ /* 0x000ea20000002100 */
[----:B01----:R-:W-:-:S04]  /*13540*/  MOV R3, 0x10000 ;  /* 0x0001000000037802 */ /* 0x003fc80000000f00 */
[----:B------:R3:W-:Y:S01]  /*13550*/  SYNCS.ARRIVE.TRANS64 RZ, [R2+URZ+0x38850], R3 ;  /* 0x0388500302ff79a7 */ /* 0x0007e2000800003f */
[----:B--2---:R-:W-:-:S04]  /*13560*/  LOP3.LUT R7, R7, 0x1f, RZ, 0xc0, !PT ;  /* 0x0000001f07077812 */ /* 0x004fc800078ec0ff */
[----:B------:R-:W-:-:S13]  /*13570*/  ISETP.NE.AND P1, PT, R7, RZ, PT ;  /* 0x000000ff0700720c */ /* 0x000fda0003f25270 */
[----:B---3--:R-:W-:Y:S05]  /*13580*/  @!P1 BRA `(.L_x_4087) ;  /* 0x0000000000049947 */ /* 0x008fea0003800000 */
[----:B------:R-:W-:Y:S01]  /*13590*/  BPT.TRAP 0x1 ;  /* 0x000000040000795c */ /* 0x000fe20000300000 */
.L_x_4087:
[----:B------:R-:W2:Y:S01]  /*135a0*/  S2R R7, SR_CgaCtaId ;  /* 0x0000000000077919 */ /* 0x000ea20000008800 */
[----:B01----:R-:W-:Y:S01]  /*135b0*/  MOV R3, 0x400 ;  /* 0x0000040000037802 */ /* 0x003fe20000000f00 */
        /* <DEDUP_REMOVED lines=51> */
.L_x_4082:
[----:B------:R-:W-:Y:S05]  /*138f0*/  BSYNC B1 ;  /* 0x0000000000017941 */ /* 0x000fea0003800000 */
.L_x_4081:
        /* <DEDUP_REMOVED lines=13> */
[----:B------:R-:W1:Y:S01]  /*139d0*/  LDC R11, c[0x0][0x41c] ;  /* 0x00010700ff0b7b82 */ /* 0x000e620000000800 */
[----:B------:R-:W-:Y:S01]  /*139e0*/  IMAD.MOV.U32 R9, RZ, RZ, R10 ;  /* 0x000000ffff097224 */ /* 0x000fe200078e000a */
        /* <DEDUP_REMOVED lines=16> */
.L_x_4090:
[----:B------:R-:W2:Y:S01]  /*13af0*/  S2R R3, SR_CgaCtaId ;  /* 0x0000000000037919 */ /* 0x000ea20000008800 */
[----:B------:R-:W-:-:S04]  /*13b00*/  MOV R2, 0x400 ;  /* 0x0000040000027802 */ /* 0x000fc80000000f00 */
[----:B--2---:R-:W-:Y:S02]  /*13b10*/  LEA R2, R3, R2, 0x18 ;  /* 0x0000000203027211 */ /* 0x004fe400078ec0ff */
[----:B------:R-:W-:-:S03]  /*13b20*/  SHF.L.U32 R3, R12, 0x1f, RZ ;  /* 0x0000001f0c037819 */ /* 0x000fc600000006ff */
[----:B------:R-:W-:-:S04]  /*13b30*/  IMAD R2, R13, 0x8, R2 ;  /* 0x000000080d027824 */ /* 0x000fc800078e0202 */
[----:B------:R-:W2:Y:S02]  /*13b40*/  SYNCS.PHASECHK.TRANS64.TRYWAIT P0, [R2+URZ+0x38840], R3 ;  /* 0x03884003020075a7 */ /* 0x000ea4000800017f */
[----:B--2---:R-:W-:Y:S05]  /*13b50*/  @!P0 BRA `(.L_x_4091) ;  /* 0x0000001c00a48947 */ /* 0x004fea0003800000 */
.L_x_4139:
        /* <DEDUP_REMOVED lines=11> */
.L_x_4092:
[----:B------:R-:W3:Y:S01]  /*13c10*/  LDL R6, [R1] ;  /* 0x0000000001067983 */ /* 0x000ee20000100800 */
        /* <DEDUP_REMOVED lines=19> */
[----:B------:R-:W1:Y:S02]  /*13d50*/  SYNCS.PHASECHK.TRANS64.TRYWAIT P1, [R2+URZ+0x38860], R3 ;  /* 0x03886003020075a7 */ /* 0x000e64000802017f */
[----:B01----:R-:W-:Y:S05]  /*13d60*/  @!P1 BRA `(.L_x_4093) ;  /* 0x0000001c00349947 */ /* 0x003fea0003800000 */
.L_x_4140:
[----:B------:R-:W-:Y:S05]  /*13d70*/  @P0 BRA `(.L_x_4094) ;  /* 0x00000000001c0947 */ /* 0x000fea0003800000 */
[----:B------:R-:W1:Y:S01]  /*13d80*/  S2R R6, SR_TID.X ;  /* 0x0000000000067919 */ /* 0x000e620000002100 */
[----:B0-2---:R-:W-:-:S04]  /*13d90*/  MOV R3, 0x10000 ;  /* 0x0001000000037802 */ /* 0x005fc80000000f00 */
[----:B------:R3:W-:Y:S01]  /*13da0*/  SYNCS.ARRIVE.TRANS64 RZ, [R2+URZ+0x38850], R3 ;  /* 0x0388500302ff79a7 */ /* 0x0007e2000800003f */
[----:B-1----:R-:W-:-:S04]  /*13db0*/  LOP3.LUT R6, R6, 0x1f, RZ, 0xc0, !PT ;  /* 0x0000001f06067812 */ /* 0x002fc800078ec0ff */
[----:B------:R-:W-:-:S13]  /*13dc0*/  ISETP.NE.AND P1, PT, R6, RZ, PT ;  /* 0x000000ff0600720c */ /* 0x000fda0003f25270 */
[----:B---3--:R-:W-:Y:S05]  /*13dd0*/  @!P1 BRA `(.L_x_4094) ;  /* 0x0000000000049947 */ /* 0x008fea0003800000 */
[----:B------:R-:W-:Y:S01]  /*13de0*/  BPT.TRAP 0x1 ;  /* 0x000000040000795c */ /* 0x000fe20000300000 */
.L_x_4094:
        /* <DEDUP_REMOVED lines=54> */
.L_x_4089:
[----:B------:R-:W-:Y:S05]  /*14150*/  BSYNC B1 ;  /* 0x0000000000017941 */ /* 0x000fea0003800000 */
.L_x_4088:
[C---:B------:R-:W-:Y:S01]  /*14160*/  ISETP.GT.AND P0, PT, R8.reuse, 0x1, PT ;  /* 0x000000010800780c */ /* 0x040fe20003f04270 */
[----:B------:R-:W-:-:S04]  /*14170*/  VIADD R2, R8, 0xfffffffe ;  /* 0xfffffffe08027836 */ /* 0x000fc80000000000 */
[----:B------:R-:W-:-:S08]  /*14180*/  IMAD.MOV.U32 R8, RZ, RZ, R2 ;  /* 0x000000ffff087224 */ /* 0x000fd000078e0002 */
[----:B------:R-:W-:Y:S05]  /*14190*/  @P0 BRA `(.L_x_4095) ;  /* 0xffffffec00c40947 */ /* 0x000fea000383ffff */
.L_x_4071:
[----:B------:R-:W-:Y:S05]  /*141a0*/  BSYNC B0 ;  /* 0x0000000000007941 */ /* 0x000fea0003800000 */
.L_x_4070:
[----:B------:R-:W2:Y:S01]  /*141b0*/  LDL.LU R3, [R1] ;  /* 0x0000000001037983 */ /* 0x000ea20000300800 */
[----:B------:R-:W-:Y:S01]  /*141c0*/  BSSY B0, `(.L_x_4096) ;  /* 0x0000019000007945 */ /* 0x000fe20003800000 */
[----:B------:R-:W1:Y:S02]  /*141d0*/  S2R R2, SR_TID.X ;  /* 0x0000000000027919 */ /* 0x000e640000002100 */
[----:B-1----:R-:W-:-:S04]  /*141e0*/  LOP3.LUT R2, R2, 0x1f, RZ, 0xc0, !PT ;  /* 0x0000001f02027812 */ /* 0x002fc800078ec0ff */
[----:B------:R-:W-:Y:S01]  /*141f0*/  ISETP.NE.AND P1, PT, R2, RZ, PT ;  /* 0x000000ff0200720c */ /* 0x000fe20003f25270 */
[----:B--2---:R-:W-:-:S05]  /*14200*/  VIADD R0, R3, 0x1 ;  /* 0x0000000103007836 */ /* 0x004fca0000000000 */
[----:B------:R-:W-:-:S04]  /*14210*/  ISETP.NE.AND P0, PT, R0, 0x2, PT ;  /* 0x000000020000780c */ /* 0x000fc80003f05270 */
[----:B------:R-:W-:Y:S02]  /*14220*/  SEL R2, R0, RZ, P0 ;  /* 0x000000ff00027207 */ /* 0x000fe40000000000 */
[----:B------:R-:W-:-:S03]  /*14230*/  SEL R0, RZ, 0x1, P0 ;  /* 0x00000001ff007807 */ /* 0x000fc60000000000 */
[----:B------:R1:W-:Y:S01]  /*14240*/  STL [R1], R2 ;  /* 0x0000000201007387 */ /* 0x0003e20000100800 */
[----:B------:R-:W-:Y:S05]  /*14250*/  @P1 BRA `(.L_x_4097) ;  /* 0x00000000003c1947 */ /* 0x000fea0003800000 */
[----:B-1----:R-:W2:Y:S01]  /*14260*/  LDL R2, [R1+0x28] ;  /* 0x0000280001027983 */ /* 0x002ea20000100800 */
        /* <DEDUP_REMOVED lines=9> */
[----:B0-----:R-:W0:Y:S02]  /*14300*/  S2R R6, SR_LTMASK ;  /* 0x0000000000067919 */ /* 0x001e240000003900 */
[----:B0-----:R-:W-:-:S04]  /*14310*/  LOP3.LUT R6, R6, UR4, RZ, 0xc0, !PT ;  /* 0x0000000406067c12 */ /* 0x001fc8000f8ec0ff */
[----:B------:R-:W0:Y:S01]  /*14320*/  POPC R7, R6 ;  /* 0x0000000600077309 */ /* 0x000e220000000000 */
[----:B--2---:R-:W0:Y:S02]  /*14330*/  SHFL.IDX PT, R4, R3, R4, 0x1f ;  /* 0x00001f0403047589 */ /* 0x004e2400000e0000 */
[----:B0-----:R-:W-:-:S07]  /*14340*/  IADD3 R16, R4, UR5, R7 ;  /* 0x0000000504107c10 */ /* 0x001fce000fffe007 */
.L_x_4097:
[----:B------:R-:W-:Y:S05]  /*14350*/  BSYNC B0 ;  /* 0x0000000000007941 */ /* 0x000fea0003800000 */
.L_x_4096:
[----:B-1----:R-:W2:Y:S02]  /*14360*/  LDL.LU R2, [R1+0x4] ;  /* 0x0000040001027983 */ /* 0x002ea40000300800 */
[----:B--2---:R-:W-:-:S05]  /*14370*/  LOP3.LUT R2, R2, R0, RZ, 0x3c, !PT ;  /* 0x0000000002027212 */ /* 0x004fca00078e3cff */
[----:B------:R1:W-:Y:S02]  /*14380*/  STL [R1+0x4], R2 ;  /* 0x0000040201007387 */ /* 0x0003e40000100800 */
.L_x_4052:
[----:B------:R-:W-:Y:S05]  /*14390*/  BSYNC B6 ;  /* 0x0000000000067941 */ /* 0x000fea0003800000 */
.L_x_4050:
[----:B------:R-:W-:-:S03]  /*143a0*/  UMOV UR4, 0xffffffff ;  /* 0xffffffff00047882 */ /* 0x000fc60000000000 */
[----:B------:R-:W-:Y:S05]  /*143b0*/  BRA.DIV UR4, `(.L_x_4098) ;  /* 0x0000001604b47947 */ /* 0x000fea000b800000 */
[----:B------:R2:W3:Y:S04]  /*143c0*/  SHFL.IDX PT, R4, R16, RZ, 0x1f ;  /* 0x00001fff10047589 */ /* 0x0004e800000e0000 */
[----:B------:R-:W4:Y:S02]  /*143d0*/  SHFL.IDX PT, R16, R16, 0x1, 0x1f ;  /* 0x00201f0010107f89 */ /* 0x000f2400000e0000 */
.L_x_4144:
[----:B------:R-:W0:Y:S01]  /*143e0*/  S2R R0, SR_TID.X ;  /* 0x0000000000007919 */ /* 0x000e220000002100 */
[----:B------:R-:W-:Y:S01]  /*143f0*/  ULDC UR4, c[0x0][0xd14] ;  /* 0x0003450000047ab9 */ /* 0x000fe20000000800 */
[----:B------:R-:W-:Y:S01]  /*14400*/  BSSY B0, `(.L_x_4099) ;  /* 0x000000c000007945 */ /* 0x000fe20003800000 */
[----:B------:R-:W-:Y:S01]  /*14410*/  IMAD.MOV.U32 R3, RZ, RZ, RZ ;  /* 0x000000ffff037224 */ /* 0x000fe200078e00ff */
[----:B0-----:R-:W-:Y:S02]  /*14420*/  LOP3.LUT R8, R0, 0x1f, RZ, 0xc0, !PT ;  /* 0x0000001f00087812 */ /* 0x001fe400078ec0ff */
[----:B------:R-:W-:Y:S02]  /*14430*/  MOV R0, UR4 ;  /* 0x0000000400007c02 */ /* 0x000fe40008000f00 */
[C---:B------:R-:W-:Y:S01]  /*14440*/  ISETP.NE.AND P0, PT, R8.reuse, 0x1f, PT ;  /* 0x0000001f0800780c */ /* 0x040fe20003f05270 */
[----:B------:R-:W-:-:S05]  /*14450*/  IMAD.IADD R5, R8, 0x1, R19 ;  /* 0x0000000108057824 */ /* 0x000fca00078e0213 */
[----:B------:R-:W-:-:S13]  /*14460*/  ISETP.GE.OR P0, PT, R5, R0, !P0 ;  /* 0x000000000500720c */ /* 0x000fda0004706670 */
[----:B------:R-:W-:Y:S05]  /*14470*/  @P0 BRA `(.L_x_4100) ;  /* 0x0000000000100947 */ /* 0x000fea0003800000 */
[----:B-1----:R-:W0:Y:S01]  /*14480*/  LDC.64 R2, c[0x0][0xd58] ;  /* 0x00035600ff027b82 */ /* 0x002e220000000a00 */
[----:B------:R-:W-:Y:S01]  /*14490*/  ULDC.64 UR4, c[0x0][0x208] ;  /* 0x0000820000047ab9 */ /* 0x000fe20000000a00 */
[----:B0-----:R-:W-:-:S06]  /*144a0*/  IMAD.WIDE R2, R5, 0x4, R2 ;  /* 0x0000000405027825 */ /* 0x001fcc00078e0202 */
[----:B------:R0:W5:Y:S02]  /*144b0*/  LDG.E R3, desc[UR4][R2.64] ;  /* 0x0000000402037981 */ /* 0x000164000c1e1900 */
.L_x_4100:
[----:B------:R-:W-:Y:S05]  /*144c0*/  BSYNC B0 ;  /* 0x0000000000007941 */ /* 0x000fea0003800000 */
.L_x_4099:
        /* <DEDUP_REMOVED lines=20> */
[----:B-1----:R-:W-:-:S04]  /*14610*/  SEL R2, R14, RZ, P0 ;  /* 0x000000ff0e027207 */ /* 0x002fc80000000000 */
[----:B------:R-:W-:-:S05]  /*14620*/  IADD3 R2, R7, R2, RZ ;  /* 0x0000000207027210 */ /* 0x000fca0007ffe0ff */
[----:B------:R0:W1:Y:S02]  /*14630*/  SHFL.IDX PT, R14, R2, 0x1f, 0x1f ;  /* 0x03e01f00020e7f89 */ /* 0x00006400000e0000 */
.L_x_4152:
[----:B------:R-:W-:Y:S02]  /*14640*/  ULDC UR4, c[0x0][0xd10] ;  /* 0x0003440000047ab9 */ /* 0x000fe40000000800 */
[----:B------:R-:W-:-:S04]  /*14650*/  IMAD.U32 R5, RZ, RZ, UR4 ;  /* 0x00000004ff057e24 */ /* 0x000fc8000f8e00ff */
[----:B-1----:R-:W-:-:S04]  /*14660*/  IMAD R7, R14, R5, RZ ;  /* 0x000000050e077224 */ /* 0x002fc800078e02ff */
[----:B--2-4-:R-:W-:-:S05]  /*14670*/  IMAD.IADD R16, R16, 0x1, R7 ;  /* 0x0000000110107824 */ /* 0x014fca00078e0207 */
[----:B---3--:R-:W-:-:S13]  /*14680*/  ISETP.GT.AND P0, PT, R16, R4, PT ;  /* 0x000000041000720c */ /* 0x008fda0003f04270 */
[----:B------:R-:W-:Y:S05]  /*14690*/  @P0 BRA `(.L_x_4102) ;  /* 0x0000000000b80947 */ /* 0x000fea0003800000 */
[----:B------:R-:W1:Y:S02]  /*146a0*/  LDC R0, c[0x0][0xd14] ;  /* 0x00034500ff007b82 */ /* 0x000e640000000800 */
.L_x_4107:
        /* <DEDUP_REMOVED lines=15> */
.L_x_4105:
[----:B------:R-:W-:Y:S05]  /*147a0*/  BSYNC B0 ;  /* 0x0000000000007941 */ /* 0x000fea0003800000 */
.L_x_4104:
[----:B------:R-:W-:-:S03]  /*147b0*/  UMOV UR4, 0xffffffff ;  /* 0xffffffff00047882 */ /* 0x000fc60000000000 */
[----:B------:R-:W-:Y:S05]  /*147c0*/  BRA.DIV UR4, `(.L_x_4106) ;  /* 0x0000001604cc7947 */ /* 0x000fea000b800000 */
[----:B-----5:R-:W1:Y:S01]  /*147d0*/  SHFL.UP PT, R14, R3, 0x1, RZ ;  /* 0x04200000030e7989 */ /* 0x020e6200000e00ff */
[C---:B------:R-:W-:Y:S02]  /*147e0*/  ISETP.NE.AND P0, PT, R7.reuse, RZ, PT ;  /* 0x000000ff0700720c */ /* 0x040fe40003f05270 */
[C---:B------:R-:W-:Y:S02]  /*147f0*/  ISETP.GE.U32.AND P1, PT, R7.reuse, 0x2, PT ;  /* 0x000000020700780c */ /* 0x040fe40003f26070 */
[----:B-1----:R-:W-:Y:S02]  /*14800*/  SEL R14, R14, RZ, P0 ;  /* 0x000000ff0e0e7207 */ /* 0x002fe40000000000 */
        /* <DEDUP_REMOVED lines=16> */
[----:B------:R0:W1:Y:S02]  /*14910*/  SHFL.IDX PT, R14, R2, 0x1f, 0x1f ;  /* 0x03e01f00020e7f89 */ /* 0x00006400000e0000 */
.L_x_4160:
[----:B------:R-:W-:Y:S02]  /*14920*/  ULDC UR4, c[0x0][0xd10] ;  /* 0x0003440000047ab9 */ /* 0x000fe40000000800 */
[----:B------:R-:W-:-:S04]  /*14930*/  IMAD.U32 R5, RZ, RZ, UR4 ;  /* 0x00000004ff057e24 */ /* 0x000fc8000f8e00ff */
[----:B-1----:R-:W-:-:S05]  /*14940*/  IMAD R7, R14, R5, RZ ;  /* 0x000000050e077224 */ /* 0x002fca00078e02ff */
[----:B------:R-:W-:-:S04]  /*14950*/  IADD3 R16, R7, R16, RZ ;  /* 0x0000001007107210 */ /* 0x000fc80007ffe0ff */
[----:B------:R-:W-:-:S13]  /*14960*/  ISETP.GT.AND P0, PT, R16, R4, PT ;  /* 0x000000041000720c */ /* 0x000fda0003f04270 */
[----:B------:R-:W-:Y:S05]  /*14970*/  @!P0 BRA `(.L_x_4107) ;  /* 0xfffffffc004c8947 */ /* 0x000fea000383ffff */
.L_x_4102:
        /* <DEDUP_REMOVED lines=8> */
.L_x_4164:
[----:B------:R-:W-:Y:S01]  /*14a00*/  ISETP.NE.AND P0, PT, R6, RZ, PT ;  /* 0x000000ff0600720c */ /* 0x000fe20003f05270 */
[----:B------:R-:W-:-:S12]  /*14a10*/  IMAD.MOV.U32 R8, RZ, RZ, RZ ;  /* 0x000000ffff087224 */ /* 0x000fd800078e00ff */
[----:B------:R-:W-:Y:S05]  /*14a20*/  @!P0 BRA `(.L_x_4109) ;  /* 0x0000000000108947 */ /* 0x000fea0003800000 */
[----:B------:R-:W-:Y:S01]  /*14a30*/  UMOV UR4, 0xffffffff ;  /* 0xffffffff00047882 */ /* 0x000fe20000000000 */
[----:B------:R-:W-:Y:S02]  /*14a40*/  VIADD R12, R7, 0xffffffff ;  /* 0xffffffff070c7836 */ /* 0x000fe40000000000 */
[----:B------:R-:W-:Y:S05]  /*14a50*/  BRA.DIV UR4, `(.L_x_4110) ;  /* 0x0000001a04407947 */ /* 0x000fea000b800000 */
[----:B------:R3:W4:Y:S02]  /*14a60*/  SHFL.IDX PT, R8, R2, R12, 0x1f ;  /* 0x00001f0c02087589 */ /* 0x00072400000e0000 */
.L_x_4109:
[----:B01-3--:R-:W0:Y:S01]  /*14a70*/  LDC.64 R2, c[0x0][0xd68] ;  /* 0x00035a00ff027b82 */ /* 0x00be220000000a00 */
[----:B------:R-:W-:Y:S01]  /*14a80*/  IMAD.IADD R19, R7, 0x1, R19 ;  /* 0x0000000107137824 */ /* 0x000fe200078e0213 */
[----:B------:R-:W-:-:S03]  /*14a90*/  ULDC.64 UR4, c[0x0][0x208] ;  /* 0x0000820000047ab9 */ /* 0x000fc60000000a00 */
[----:B0-----:R-:W-:-:S05]  /*14aa0*/  IMAD.WIDE R2, R19, 0x4, R2 ;  /* 0x0000000413027825 */ /* 0x001fca00078e0202 */
[----:B------:R-:W2:Y:S01]  /*14ab0*/  LDG.E R7, desc[UR4][R2.64] ;  /* 0x0000000402077981 */ /* 0x000ea2000c1e1900 */
[----:B----4-:R-:W-:Y:S02]  /*14ac0*/  IMAD R16, R8, R5, R16 ;  /* 0x0000000508107224 */ /* 0x010fe400078e0210 */
[----:B--2---:R-:W-:-:S05]  /*14ad0*/  IMAD R6, R17, R7, RZ ;  /* 0x0000000711067224 */ /* 0x004fca00078e02ff */
[----:B------:R-:W-:-:S04]  /*14ae0*/  IABS R9, R6 ;  /* 0x0000000600097213 */ /* 0x000fc80000000000 */
[----:B------:R-:W0:Y:S08]  /*14af0*/  I2F.RP R10, R9 ;  /* 0x00000009000a7306 */ /* 0x000e300000209400 */
[----:B0-----:R-:W0:Y:S02]  /*14b00*/  MUFU.RCP R10, R10 ;  /* 0x0000000a000a7308 */ /* 0x001e240000001000 */
[----:B0-----:R-:W-:-:S06]  /*14b10*/  VIADD R12, R10, 0xffffffe ;  /* 0x0ffffffe0a0c7836 */ /* 0x001fcc0000000000 */
[----:B------:R-:W0:Y:S02]  /*14b20*/  F2I.FTZ.U32.TRUNC.NTZ R3, R12 ;  /* 0x0000000c00037305 */ /* 0x000e24000021f000 */
[----:B0-----:R-:W-:-:S05]  /*14b30*/  IADD3 R2, RZ, -R3, RZ ;  /* 0x80000003ff027210 */ /* 0x001fca0007ffe0ff */
[----:B------:R-:W-:Y:S02]  /*14b40*/  IMAD R11, R2, R9, RZ ;  /* 0x00000009020b7224 */ /* 0x000fe400078e02ff */
[----:B------:R-:W-:-:S04]  /*14b50*/  IMAD.MOV.U32 R2, RZ, RZ, RZ ;  /* 0x000000ffff027224 */ /* 0x000fc800078e00ff */
[----:B------:R-:W-:-:S04]  /*14b60*/  IMAD.HI.U32 R2, R3, R11, R2 ;  /* 0x0000000b03027227 */ /* 0x000fc800078e0002 */
[----:B------:R-:W-:Y:S01]  /*14b70*/  IMAD.IADD R11, R4, 0x1, -R16 ;  /* 0x00000001040b7824 */ /* 0x000fe200078e0a10 */
[----:B------:R-:W-:-:S04]  /*14b80*/  IABS R4, R6 ;  /* 0x0000000600047213 */ /* 0x000fc80000000000 */
[----:B------:R-:W-:Y:S01]  /*14b90*/  IABS R3, R11 ;  /* 0x0000000b00037213 */ /* 0x000fe20000000000 */
[----:B------:R-:W-:-:S04]  /*14ba0*/  IMAD.MOV R4, RZ, RZ, -R4 ;  /* 0x000000ffff047224 */ /* 0x000fc800078e0a04 */
        /* <DEDUP_REMOVED lines=21> */
[----:B0-----:R-:W-:Y:S01]  /*14d00*/  VIADD R9, R8, 0xffffffe ;  /* 0x0ffffffe08097836 */ /* 0x001fe20000000000 */
[----:B------:R-:W-:-:S05]  /*14d10*/  IABS R8, R5 ;  /* 0x0000000500087213 */ /* 0x000fca0000000000 */
[----:B------:R-:W0:Y:S01]  /*14d20*/  F2I.FTZ.U32.TRUNC.NTZ R3, R9 ;  /* 0x0000000900037305 */ /* 0x000e22000021f000 */
[----:B------:R-:W-:Y:S02]  /*14d30*/  IMAD.MOV R8, RZ, RZ, -R8 ;  /* 0x000000ffff087224 */ /* 0x000fe400078e0a08 */
[----:B0-----:R-:W-:-:S04]  /*14d40*/  IMAD.MOV R2, RZ, RZ, -R3 ;  /* 0x000000ffff027224 */ /* 0x001fc800078e0a03 */
[----:B------:R-:W-:Y:S01]  /*14d50*/  IMAD R11, R2, R7, RZ ;  /* 0x00000007020b7224 */ /* 0x000fe200078e02ff */
[----:B------:R-:W-:-:S05]  /*14d60*/  MOV R2, RZ ;  /* 0x000000ff00027202 */ /* 0x000fca0000000f00 */
[----:B------:R-:W-:Y:S01]  /*14d70*/  IMAD.HI.U32 R3, R3, R11, R2 ;  /* 0x0000000b03037227 */ /* 0x000fe200078e0002 */
        /* <DEDUP_REMOVED lines=18> */
.L_x_4103:
[----:B------:R-:W-:Y:S01]  /*14ea0*/  UMOV UR4, URZ ;  /* 0x0000003f00047c82 */ /* 0x000fe20008000000 */
[----:B------:R-:W-:Y:S01]  /*14eb0*/  UMOV UR5, URZ ;  /* 0x0000003f00057c82 */ /* 0x000fe20008000000 */
[----:B------:R-:W-:Y:S01]  /*14ec0*/  ULDC UR6, c[0x0][0xd14] ;  /* 0x0003450000067ab9 */ /* 0x000fe20000000800 */
[----:B------:R-:W-:Y:S01]  /*14ed0*/  IMAD.MOV.U32 R16, RZ, RZ, R4 ;  /* 0x000000ffff107224 */ /* 0x000fe200078e0004 */
[----:B------:R-:W-:Y:S01]  /*14ee0*/  MOV R19, UR6 ;  /* 0x0000000600137c02 */ /* 0x000fe20008000f00 */
[----:B------:R-:W-:Y:S02]  /*14ef0*/  IMAD.U32 R17, RZ, RZ, UR4 ;  /* 0x00000004ff117e24 */ /* 0x000fe4000f8e00ff */
[----:B------:R-:W-:-:S07]  /*14f00*/  IMAD.U32 R18, RZ, RZ, UR5 ;  /* 0x00000005ff127e24 */ /* 0x000fce000f8e00ff */
.L_x_4111:
        /* <DEDUP_REMOVED lines=12> */
.L_x_4046:
        /* <DEDUP_REMOVED lines=13> */
.L_x_4167:
[----:B------:R-:W-:-:S03]  /*150a0*/  UMOV UR4, 0xffffffff ;  /* 0xffffffff00047882 */ /* 0x000fc60000000000 */
[----:B------:R-:W-:Y:S05]  /*150b0*/  BRA.DIV UR4, `(.L_x_4114) ;  /* 0x0000001204e47947 */ /* 0x000fea000b800000 */
[----:B--2---:R-:W2:Y:S02]  /*150c0*/  S2R R2, SR_TID.X ;  /* 0x0000000000027919 */ /* 0x004ea40000002100 */
[----:B--2---:R-:W-:-:S04]  /*150d0*/  SHF.R.U32.HI R2, RZ, 0x5, R2 ;  /* 0x00000005ff027819 */ /* 0x004fc80000011602 */
[----:B------:R-:W-:-:S05]  /*150e0*/  LOP3.LUT R2, R2, 0x3, RZ, 0xc0, !PT ;  /* 0x0000000302027812 */ /* 0x000fca00078ec0ff */
[----:B------:R2:W3:Y:S02]  /*150f0*/  SHFL.IDX PT, R14, R2, RZ, 0x1f ;  /* 0x00001fff020e7589 */ /* 0x0004e400000e0000 */
.L_x_4170:
[----:B---3--:R-:W-:Y:S01]  /*15100*/  ISETP.NE.AND P0, PT, R14, RZ, PT ;  /* 0x000000ff0e00720c */ /* 0x008fe20003f05270 */
[----:B------:R-:W-:-:S12]  /*15110*/  BSSY B0, `(.L_x_4115) ;  /* 0x0000029000007945 */ /* 0x000fd80003800000 */
[----:B------:R-:W-:Y:S05]  /*15120*/  @P0 BRA `(.L_x_4116) ;  /* 0x00000000009c0947 */ /* 0x000fea0003800000 */
[----:B------:R-:W-:-:S03]  /*15130*/  UMOV UR4, 0xffffffff ;  /* 0xffffffff00047882 */ /* 0x000fc60000000000 */
[----:B------:R-:W-:Y:S05]  /*15140*/  BRA.DIV UR4, `(.L_x_4117) ;  /* 0x0000001204f47947 */ /* 0x000fea000b800000 */
[----:B------:R-:W-:-:S13]  /*15150*/  ELECT P6, URZ, PT ;  /* 0x00000000003f782f */ /* 0x000fda00038c0000 */
.L_x_4173:
[----:B------:R-:W-:Y:S05]  /*15160*/  @!P6 BRA `(.L_x_4116) ;  /* 0x00000000008ce947 */ /* 0x000fea0003800000 */
[----:B--2---:R-:W2:Y:S02]  /*15170*/  LDL R2, [R1+0x2c] ;  /* 0x00002c0001027983 */ /* 0x004ea40000100800 */
[----:B--2---:R-:W-:-:S13]  /*15180*/  R2UR UR4, R2 ;  /* 0x00000000020472ca */ /* 0x004fda00000e0000 */
[----:B------:R-:W-:-:S06]  /*15190*/  ULOP3.LUT UR4, UR4, 0x2, URZ, 0xfc, !UPT ;  /* 0x0000000204047892 */ /* 0x000fcc000f8efc3f */
[----:B------:R-:W-:-:S05]  /*151a0*/  IMAD.U32 R2, RZ, RZ, UR4 ;  /* 0x00000004ff027e24 */ /* 0x000fca000f8e00ff */
[----:B------:R-:W-:-:S13]  /*151b0*/  ISETP.NE.AND P2, PT, R2, 0x3, PT ;  /* 0x000000030200780c */ /* 0x000fda0003f45270 */
[----:B------:R-:W-:Y:S05]  /*151c0*/  @!P2 BRA `(.L_x_4118) ;  /* 0x000000000004a947 */ /* 0x000fea0003800000 */
[----:B------:R-:W-:Y:S01]  /*151d0*/  BPT.TRAP 0x1 ;  /* 0x000000040000795c */ /* 0x000fe20000300000 */
.L_x_4118:
        /* <DEDUP_REMOVED lines=14> */
.L_x_4174:
[----:B------:R-:W2:Y:S02]  /*152c0*/  SYNCS.PHASECHK.TRANS64.TRYWAIT P0, [R7+URZ], R2 ;  /* 0x00000002070075a7 */ /* 0x000ea4000800017f */
[----:B--2---:R-:W-:Y:S05]  /*152d0*/  @!P0 BRA `(.L_x_4120) ;  /* 0x0000001000c48947 */ /* 0x004fea0003800000 */
.L_x_4175:
[----:B------:R-:W-:Y:S05]  /*152e0*/  @!P2 BRA `(.L_x_4121) ;  /* 0x000000000004a947 */ /* 0x000fea0003800000 */
[----:B------:R-:W-:Y:S01]  /*152f0*/  BPT.TRAP 0x1 ;  /* 0x000000040000795c */ /* 0x000fe20000300000 */
.L_x_4121:
[----:B------:R-:W3:Y:S01]  /*15300*/  LDL.LU R4, [R1] ;  /* 0x0000000001047983 */ /* 0x000ee20000300800 */
[----:B------:R-:W-:-:S04]  /*15310*/  VIADD R0, R0, 0x38860 ;  /* 0x0003886000007836 */ /* 0x000fc80000000000 */
[----:B---3--:R-:W-:-:S04]  /*15320*/  IMAD R4, R4, 0x8, R0 ;  /* 0x0000000804047824 */ /* 0x008fc800078e0200 */
[----:B------:R-:W3:Y:S02]  /*15330*/  SYNCS.PHASECHK.TRANS64.TRYWAIT P0, [R4+URZ], R5 ;  /* 0x00000005040075a7 */ /* 0x000ee4000800017f */
[----:B---3--:R-:W-:Y:S05]  /*15340*/  @!P0 BRA `(.L_x_4122) ;  /* 0x0000001000bc8947 */ /* 0x008fea0003800000 */
.L_x_4176:
[----:B------:R-:W-:-:S07]  /*15350*/  IMAD R3, R3, 0x8, R0 ;  /* 0x0000000803037824 */ /* 0x000fce00078e0200 */
.L_x_4123:
[----:B----4-:R4:W0:Y:S02]  /*15360*/  SYNCS.PHASECHK.TRANS64.TRYWAIT P0, [R3+URZ], R2 ;  /* 0x00000002030075a7 */ /* 0x010824000800017f */
[----:B0-----:R-:W-:Y:S05]  /*15370*/  @!P0 NANOSLEEP.SYNCS 0x989680 ;  /* 0x009896800000895d */ /* 0x001fea0003900000 */
[----:B------:R-:W0:Y:S02]  /*15380*/  @!P0 SYNCS.PHASECHK.TRANS64 P0, [R3+URZ], R2 ;  /* 0x00000002030085a7 */ /* 0x000e24000800007f */
[----:B0-----:R-:W-:Y:S05]  /*15390*/  @!P0 BRA `(.L_x_4123) ;  /* 0xfffffffc00f08947 */ /* 0x001fea000383ffff */
.L_x_4116:
[----:B------:R-:W-:Y:S05]  /*153a0*/  BSYNC B0 ;  /* 0x0000000000007941 */ /* 0x000fea0003800000 */
.L_x_4115:
[----:B------:R-:W-:Y:S05]  /*153b0*/  EXIT ;  /* 0x000000000000794d */ /* 0x000fea0003800000 */
.L_x_3996:
[----:B0-----:R0:W1:Y:S02]  /*153c0*/  SYNCS.PHASECHK.TRANS64.TRYWAIT P1, [R17+URZ+0x38800], R4 ;  /* 0x03880004110075a7 */ /* 0x001064000802017f */
[----:B-1----:R-:W-:Y:S05]  /*153d0*/  @!P1 NANOSLEEP.SYNCS 0x989680 ;  /* 0x009896800000995d */ /* 0x002fea0003900000 */
[----:B------:R-:W1:Y:S02]  /*153e0*/  @!P1 SYNCS.PHASECHK.TRANS64 P1, [R17+URZ+0x38800], R4 ;  /* 0x03880004110095a7 */ /* 0x000e64000802007f */
[----:B-1----:R-:W-:Y:S05]  /*153f0*/  @!P1 BRA `(.L_x_3996) ;  /* 0xfffffffc00f09947 */ /* 0x002fea000383ffff */
[----:B------:R-:W-:Y:S05]  /*15400*/  BRA `(.L_x_4124) ;  /* 0xfffffedc00d47947 */ /* 0x000fea000383ffff */
.L_x_4000:
[----:B--2---:R2:W3:Y:S02]  /*15410*/  SYNCS.PHASECHK.TRANS64.TRYWAIT P1, [R5+URZ+0x38830], R8 ;  /* 0x03883008050075a7 */ /* 0x0044e4000802017f */
[----:B---3--:R-:W-:Y:S05]  /*15420*/  @!P1 NANOSLEEP.SYNCS 0x989680 ;  /* 0x009896800000995d */ /* 0x008fea0003900000 */
[----:B------:R-:W3:Y:S02]  /*15430*/  @!P1 SYNCS.PHASECHK.TRANS64 P1, [R5+URZ+0x38830], R8 ;  /* 0x03883008050095a7 */ /* 0x000ee4000802007f */
[----:B---3--:R-:W-:Y:S05]  /*15440*/  @!P1 BRA `(.L_x_4000) ;  /* 0xfffffffc00f09947 */ /* 0x008fea000383ffff */
[----:B------:R-:W-:Y:S05]  /*15450*/  BRA `(.L_x_3999) ;  /* 0xfffffedc00f47947 */ /* 0x000fea000383ffff */
.L_x_4001:
[----:B---3--:R3:W4:Y:S02]  /*15460*/  SYNCS.PHASECHK.TRANS64.TRYWAIT P1, [R17+URZ+0x38810], R4 ;  /* 0x03881004110075a7 */ /* 0x008724000802017f */
[----:B----4-:R-:W-:Y:S05]  /*15470*/  @!P1 NANOSLEEP.SYNCS 0x989680 ;  /* 0x009896800000995d */ /* 0x010fea0003900000 */
[----:B------:R-:W4:Y:S02]  /*15480*/  @!P1 SYNCS.PHASECHK.TRANS64 P1, [R17+URZ+0x38810], R4 ;  /* 0x03881004110095a7 */ /* 0x000f24000802007f */
[----:B----4-:R-:W-:Y:S05]  /*15490*/  @!P1 BRA `(.L_x_4001) ;  /* 0xfffffffc00f09947 */ /* 0x010fea000383ffff */
[----:B------:R-:W-:Y:S05]  /*154a0*/  BRA `(.L_x_4125) ;  /* 0xfffffee000807947 */ /* 0x000fea000383ffff */
.L_x_4005:
[----:B0-----:R0:W3:Y:S02]  /*154b0*/  SYNCS.PHASECHK.TRANS64.TRYWAIT P1, [R5+URZ+0x38850], R8 ;  /* 0x03885008050075a7 */ /* 0x0010e4000802017f */
[----:B---3--:R-:W-:Y:S05]  /*154c0*/  @!P1 NANOSLEEP.SYNCS 0x989680 ;  /* 0x009896800000995d */ /* 0x008fea0003900000 */
[----:B------:R-:W3:Y:S02]  /*154d0*/  @!P1 SYNCS.PHASECHK.TRANS64 P1, [R5+URZ+0x38850], R8 ;  /* 0x03885008050095a7 */ /* 0x000ee4000802007f */
[----:B---3--:R-:W-:Y:S05]  /*154e0*/  @!P1 BRA `(.L_x_4005) ;  /* 0xfffffffc00f09947 */ /* 0x008fea000383ffff */
[----:B------:R-:W-:Y:S05]  /*154f0*/  BRA `(.L_x_4004) ;  /* 0xfffffee000b07947 */ /* 0x000fea000383ffff */
.L_x_4010:
[----:B-1----:R1:W2:Y:S02]  /*15500*/  SYNCS.PHASECHK.TRANS64.TRYWAIT P2, [R10+URZ+0x38830], R7 ;  /* 0x038830070a0075a7 */ /* 0x0022a4000804017f */
[----:B--2---:R-:W-:Y:S05]  /*15510*/  @!P2 NANOSLEEP.SYNCS 0x989680 ;  /* 0x009896800000a95d */ /* 0x004fea0003900000 */
[----:B------:R-:W2:Y:S02]  /*15520*/  @!P2 SYNCS.PHASECHK.TRANS64 P2, [R10+URZ+0x38830], R7 ;  /* 0x038830070a00a5a7 */ /* 0x000ea4000804007f */
[----:B--2---:R-:W-:Y:S05]  /*15530*/  @!P2 BRA `(.L_x_4010) ;  /* 0xfffffffc00f0a947 */ /* 0x004fea000383ffff */
[----:B------:R-:W-:Y:S05]  /*15540*/  BRA `(.L_x_4009) ;  /* 0xffffff0c00807947 */ /* 0x000fea000383ffff */
.L_x_4014:
[----:B---3--:R3:W4:Y:S02]  /*15550*/  SYNCS.PHASECHK.TRANS64.TRYWAIT P2, [R10+URZ+0x38850], R7 ;  /* 0x038850070a0075a7 */ /* 0x008724000804017f */
[----:B----4-:R-:W-:Y:S05]  /*15560*/  @!P2 NANOSLEEP.SYNCS 0x989680 ;  /* 0x009896800000a95d */ /* 0x010fea0003900000 */
[----:B------:R-:W4:Y:S02]  /*15570*/  @!P2 SYNCS.PHASECHK.TRANS64 P2, [R10+URZ+0x38850], R7 ;  /* 0x038850070a00a5a7 */ /* 0x000f24000804007f */
[----:B----4-:R-:W-:Y:S05]  /*15580*/  @!P2 BRA `(.L_x_4014) ;  /* 0xfffffffc00f0a947 */ /* 0x010fea000383ffff */
[----:B------:R-:W-:Y:S05]  /*15590*/  BRA `(.L_x_4013) ;  /* 0xffffff0c00dc7947 */ /* 0x000fea000383ffff */
.L_x_4020:
[----:B-1----:R1:W2:Y:S02]  /*155a0*/  SYNCS.PHASECHK.TRANS64.TRYWAIT P2, [R9+URZ+0x38830], R8 ;  /* 0x03883008090075a7 */ /* 0x0022a4000804017f */
[----:B--2---:R-:W-:Y:S05]  /*155b0*/  @!P2 NANOSLEEP.SYNCS 0x989680 ;  /* 0x009896800000a95d */ /* 0x004fea0003900000 */
[----:B------:R-:W2:Y:S02]  /*155c0*/  @!P2 SYNCS.PHASECHK.TRANS64 P2, [R9+URZ+0x38830], R8 ;  /* 0x038830080900a5a7 */ /* 0x000ea4000804007f */
[----:B--2---:R-:W-:Y:S05]  /*155d0*/  @!P2 BRA `(.L_x_4020) ;  /* 0xfffffffc00f0a947 */ /* 0x004fea000383ffff */
[----:B------:R-:W-:Y:S05]  /*155e0*/  BRA `(.L_x_4019) ;  /* 0xffffff4000d87947 */ /* 0x000fea000383ffff */
.L_x_4024:
[----:B---3--:R3:W4:Y:S02]  /*155f0*/  SYNCS.PHASECHK.TRANS64.TRYWAIT P2, [R9+URZ+0x38850], R8 ;  /* 0x03885008090075a7 */ /* 0x008724000804017f */
[----:B----4-:R-:W-:Y:S05]  /*15600*/  @!P2 NANOSLEEP.SYNCS 0x989680 ;  /* 0x009896800000a95d */ /* 0x010fea0003900000 */
[----:B------:R-:W4:Y:S02]  /*15610*/  @!P2 SYNCS.PHASECHK.TRANS64 P2, [R9+URZ+0x38850], R8 ;  /* 0x038850080900a5a7 */ /* 0x000f24000804007f */
[----:B----4-:R-:W-:Y:S05]  /*15620*/  @!P2 BRA `(.L_x_4024) ;  /* 0xfffffffc00f0a947 */ /* 0x010fea000383ffff */
[----:B------:R-:W-:Y:S05]  /*15630*/  BRA `(.L_x_4023) ;  /* 0xffffff4400347947 */ /* 0x000fea000383ffff */
.L_x_4057:
        /* <DEDUP_REMOVED lines=11> */
.L_x_4127:
[----:B------:R-:W-:Y:S05]  /*156f0*/  BSYNC B0 ;  /* 0x0000000000007941 */ /* 0x000fea0003800000 */
.L_x_4126:
[----:B------:R-:W-:Y:S05]  /*15700*/  BRA `(.L_x_4128) ;  /* 0xffffffc000387947 */ /* 0x000fea000383ffff */
.L_x_4058:
[----:B------:R-:W-:Y:S01]  /*15710*/  BSSY B0, `(.L_x_4129) ;  /* 0x0000006000007945 */ /* 0x000fe20003800000 */
[----:B------:R-:W-:-:S07]  /*15720*/  IMAD.MOV.U32 R15, RZ, RZ, -0x1 ;  /* 0xffffffffff0f7424 */ /* 0x000fce00078e00ff */
[----:B------:R-:W-:Y:S05]  /*15730*/  WARPSYNC.COLLECTIVE R15, `(.L_x_4130) ;  /* 0x000000000f0c7348 */ /* 0x000fea0003c00000 */
[----:B------:R-:W-:Y:S02]  /*15740*/  ELECT P6, UR62, PT ;  /* 0x00000000003e782f */ /* 0x000fe400038c0000 */
[----:B------:R-:W-:Y:S01]  /*15750*/  MOV R14, UR62 ;  /* 0x0000003e000e7c02 */ /* 0x000fe20008000f00 */
[----:B------:R-:W-:Y:S10]  /*15760*/  ENDCOLLECTIVE ;  /* 0x000000000000791b */ /* 0x000ff40003800000 */
.L_x_4130:
[----:B------:R-:W-:Y:S05]  /*15770*/  BSYNC B0 ;  /* 0x0000000000007941 */ /* 0x000fea0003800000 */
.L_x_4129:
[----:B------:R-:W-:Y:S05]  /*15780*/  BRA `(.L_x_4131) ;  /* 0xffffffc000287947 */ /* 0x000fea000383ffff */
.L_x_4061:
[----:B0-----:R0:W1:Y:S02]  /*15790*/  SYNCS.PHASECHK.TRANS64.TRYWAIT P0, [R8+URZ+0x38840], R10 ;  /* 0x0388400a080075a7 */ /* 0x001064000800017f */
[----:B-1----:R-:W-:Y:S05]  /*157a0*/  @!P0 NANOSLEEP.SYNCS 0x989680 ;  /* 0x009896800000895d */ /* 0x002fea0003900000 */
[----:B------:R-:W1:Y:S02]  /*157b0*/  @!P0 SYNCS.PHASECHK.TRANS64 P0, [R8+URZ+0x38840], R10 ;  /* 0x0388400a080085a7 */ /* 0x000e64000800007f */
[----:B-1----:R-:W-:Y:S05]  /*157c0*/  @!P0 BRA `(.L_x_4061) ;  /* 0xfffffffc00f08947 */ /* 0x002fea000383ffff */
[----:B------:R-:W-:Y:S05]  /*157d0*/  BRA `(.L_x_4132) ;  /* 0xffffffc000907947 */ /* 0x000fea000383ffff */
.L_x_4065:
        /* <DEDUP_REMOVED lines=8> */
.L_x_4068:
[----:B0-----:R0:W1:Y:S02]  /*15860*/  SYNCS.PHASECHK.TRANS64.TRYWAIT P0, [R6+URZ+0x38860], R8 ;  /* 0x03886008060075a7 */ /* 0x001064000800017f */
[----:B-1----:R-:W-:Y:S05]  /*15870*/  @!P0 NANOSLEEP.SYNCS 0x989680 ;  /* 0x009896800000895d */ /* 0x002fea0003900000 */
[----:B------:R-:W1:Y:S02]  /*15880*/  @!P0 SYNCS.PHASECHK.TRANS64 P0, [R6+URZ+0x38860], R8 ;  /* 0x03886008060085a7 */ /* 0x000e64000800007f */
[----:B-1----:R-:W-:Y:S05]  /*15890*/  @!P0 BRA `(.L_x_4068) ;  /* 0xfffffffc00f08947 */ /* 0x002fea000383ffff */
[----:B------:R-:W-:Y:S05]  /*158a0*/  BRA `(.L_x_4134) ;  /* 0xffffffc8008c7947 */ /* 0x000fea000383ffff */
.L_x_4077:
[----:B-1----:R1:W2:Y:S02]  /*158b0*/  SYNCS.PHASECHK.TRANS64.TRYWAIT P0, [R2+URZ+0x38840], R3 ;  /* 0x03884003020075a7 */ /* 0x0022a4000800017f */
[----:B--2---:R-:W-:Y:S05]  /*158c0*/  @!P0 NANOSLEEP.SYNCS 0x989680 ;  /* 0x009896800000895d */ /* 0x004fea0003900000 */
[----:B------:R-:W2:Y:S02]  /*158d0*/  @!P0 SYNCS.PHASECHK.TRANS64 P0, [R2+URZ+0x38840], R3 ;  /* 0x03884003020085a7 */ /* 0x000ea4000800007f */
[----:B--2---:R-:W-:Y:S05]  /*158e0*/  @!P0 BRA `(.L_x_4077) ;  /* 0xfffffffc00f08947 */ /* 0x004fea000383ffff */
[----:B------:R-:W-:Y:S05]  /*158f0*/  BRA `(.L_x_4135) ;  /* 0xffffffd000587947 */ /* 0x000fea000383ffff */
.L_x_4079:
[----:B0-----:R0:W2:Y:S02]  /*15900*/  SYNCS.PHASECHK.TRANS64.TRYWAIT P0, [R2+URZ+0x38860], R3 ;  /* 0x03886003020075a7 */ /* 0x0010a4000800017f */
[----:B--2---:R-:W-:Y:S05]  /*15910*/  @!P0 NANOSLEEP.SYNCS 0x989680 ;  /* 0x009896800000895d */ /* 0x004fea0003900000 */
[----:B------:R-:W2:Y:S02]  /*15920*/  @!P0 SYNCS.PHASECHK.TRANS64 P0, [R2+URZ+0x38860], R3 ;  /* 0x03886003020085a7 */ /* 0x000ea4000800007f */
[----:B--2---:R-:W-:Y:S05]  /*15930*/  @!P0 BRA `(.L_x_4079) ;  /* 0xfffffffc00f08947 */ /* 0x004fea000383ffff */
[----:B------:R-:W-:Y:S05]  /*15940*/  BRA `(.L_x_4136) ;  /* 0xffffffd000c87947 */ /* 0x000fea000383ffff */
.L_x_4084:
[----:B-1----:R1:W2:Y:S02]  /*15950*/  SYNCS.PHASECHK.TRANS64.TRYWAIT P0, [R2+URZ+0x38840], R3 ;  /* 0x03884003020075a7 */ /* 0x0022a4000800017f */
[----:B--2---:R-:W-:Y:S05]  /*15960*/  @!P0 NANOSLEEP.SYNCS 0x989680 ;  /* 0x009896800000895d */ /* 0x004fea0003900000 */
[----:B------:R-:W2:Y:S02]  /*15970*/  @!P0 SYNCS.PHASECHK.TRANS64 P0, [R2+URZ+0x38840], R3 ;  /* 0x03884003020085a7 */ /* 0x000ea4000800007f */
[----:B--2---:R-:W-:Y:S05]  /*15980*/  @!P0 BRA `(.L_x_4084) ;  /* 0xfffffffc00f08947 */ /* 0x004fea000383ffff */
[----:B------:R-:W-:Y:S05]  /*15990*/  BRA `(.L_x_4137) ;  /* 0xffffffd800607947 */ /* 0x000fea000383ffff */
.L_x_4086:
[----:B0-----:R0:W2:Y:S02]  /*159a0*/  SYNCS.PHASECHK.TRANS64.TRYWAIT P1, [R2+URZ+0x38860], R3 ;  /* 0x03886003020075a7 */ /* 0x0010a4000802017f */
[----:B--2---:R-:W-:Y:S05]  /*159b0*/  @!P1 NANOSLEEP.SYNCS 0x989680 ;  /* 0x009896800000995d */ /* 0x004fea0003900000 */
[----:B------:R-:W2:Y:S02]  /*159c0*/  @!P1 SYNCS.PHASECHK.TRANS64 P1, [R2+URZ+0x38860], R3 ;  /* 0x03886003020095a7 */ /* 0x000ea4000802007f */
[----:B--2---:R-:W-:Y:S05]  /*159d0*/  @!P1 BRA `(.L_x_4086) ;  /* 0xfffffffc00f09947 */ /* 0x004fea000383ffff */
[----:B------:R-:W-:Y:S05]  /*159e0*/  BRA `(.L_x_4138) ;  /* 0xffffffd800cc7947 */ /* 0x000fea000383ffff */
.L_x_4091:
[----:B--2---:R2:W3:Y:S02]  /*159f0*/  SYNCS.PHASECHK.TRANS64.TRYWAIT P0, [R2+URZ+0x38840], R3 ;  /* 0x03884003020075a7 */ /* 0x0044e4000800017f */
[----:B---3--:R-:W-:Y:S05]  /*15a00*/  @!P0 NANOSLEEP.SYNCS 0x989680 ;  /* 0x009896800000895d */ /* 0x008fea0003900000 */
[----:B------:R-:W3:Y:S02]  /*15a10*/  @!P0 SYNCS.PHASECHK.TRANS64 P0, [R2+URZ+0x38840], R3 ;  /* 0x03884003020085a7 */ /* 0x000ee4000800007f */
[----:B---3--:R-:W-:Y:S05]  /*15a20*/  @!P0 BRA `(.L_x_4091) ;  /* 0xfffffffc00f08947 */ /* 0x008fea000383ffff */
[----:B------:R-:W-:Y:S05]  /*15a30*/  BRA `(.L_x_4139) ;  /* 0xffffffe000487947 */ /* 0x000fea000383ffff */
.L_x_4093:
[----:B0-----:R0:W1:Y:S02]  /*15a40*/  SYNCS.PHASECHK.TRANS64.TRYWAIT P1, [R2+URZ+0x38860], R3 ;  /* 0x03886003020075a7 */ /* 0x001064000802017f */
[----:B-1----:R-:W-:Y:S05]  /*15a50*/  @!P1 NANOSLEEP.SYNCS 0x989680 ;  /* 0x009896800000995d */ /* 0x002fea0003900000 */
[----:B------:R-:W1:Y:S02]  /*15a60*/  @!P1 SYNCS.PHASECHK.TRANS64 P1, [R2+URZ+0x38860], R3 ;  /* 0x03886003020095a7 */ /* 0x000e64000802007f */
[----:B-1----:R-:W-:Y:S05]  /*15a70*/  @!P1 BRA `(.L_x_4093) ;  /* 0xfffffffc00f09947 */ /* 0x002fea000383ffff */
[----:B------:R-:W-:Y:S05]  /*15a80*/  BRA `(.L_x_4140) ;  /* 0xffffffe000b87947 */ /* 0x000fea000383ffff */
.L_x_4098:
[----:B------:R-:W-:Y:S01]  /*15a90*/  BSSY B0, `(.L_x_4141) ;  /* 0x0000008000007945 */ /* 0x000fe20003800000 */
[----:B0-----:R-:W-:Y:S01]  /*15aa0*/  IMAD.MOV.U32 R13, RZ, RZ, R16 ;  /* 0x000000ffff0d7224 */ /* 0x001fe200078e0010 */
[----:B------:R-:W-:Y:S01]  /*15ab0*/  MOV R15, 0xffffffff ;  /* 0xffffffff000f7802 */ /* 0x000fe20000000f00 */
[----:B------:R-:W-:Y:S02]  /*15ac0*/  IMAD.MOV.U32 R12, RZ, RZ, RZ ;  /* 0x000000ffff0c7224 */ /* 0x000fe400078e00ff */
[----:B------:R-:W-:-:S07]  /*15ad0*/  IMAD.MOV.U32 R11, RZ, RZ, 0x1f ;  /* 0x0000001fff0b7424 */ /* 0x000fce00078e00ff */
[----:B-1----:R-:W-:Y:S05]  /*15ae0*/  WARPSYNC.COLLECTIVE R15, `(.L_x_4142) ;  /* 0x000000000f087348 */ /* 0x002fea0003c00000 */
[----:B------:R0:W2:Y:S02]  /*15af0*/  SHFL.IDX P6, R14, R13, R12, R11 ;  /* 0x0000000c0d0e7389 */ /* 0x0000a400000c000b */
[----:B012---:R-:W-:Y:S01]  /*15b00*/  ENDCOLLECTIVE ;  /* 0x000000000000791b */ /* 0x007fe20003800000 */
.L_x_4142:
[----:B------:R-:W-:Y:S05]  /*15b10*/  BSYNC B0 ;  /* 0x0000000000007941 */ /* 0x000fea0003800000 */
.L_x_4141:
        /* <DEDUP_REMOVED lines=8> */
.L_x_4143:
[----:B------:R-:W-:Y:S01]  /*15ba0*/  MOV R16, R14 ;  /* 0x0000000e00107202 */ /* 0x000fe20000000f00 */
[----:B------:R-:W-:Y:S06]  /*15bb0*/  BRA `(.L_x_4144) ;  /* 0xffffffe800087947 */ /* 0x000fec000383ffff */
.L_x_4101:
[----:B------:R-:W-:Y:S01]  /*15bc0*/  BSSY B0, `(.L_x_4145) ;  /* 0x0000008000007945 */ /* 0x000fe20003800000 */
[----:B-----5:R-:W-:Y:S02]  /*15bd0*/  IMAD.MOV.U32 R13, RZ, RZ, R3 ;  /* 0x000000ffff0d7224 */ /* 0x020fe400078e0003 */
[----:B------:R-:W-:Y:S02]  /*15be0*/  IMAD.MOV.U32 R12, RZ, RZ, 0x1 ;  /* 0x00000001ff0c7424 */ /* 0x000fe400078e00ff */
[----:B------:R-:W-:Y:S02]  /*15bf0*/  IMAD.MOV.U32 R11, RZ, RZ, RZ ;  /* 0x000000ffff0b7224 */ /* 0x000fe400078e00ff */
[----:B------:R-:W-:-:S07]  /*15c00*/  IMAD.MOV.U32 R15, RZ, RZ, -0x1 ;  /* 0xffffffffff0f7424 */ /* 0x000fce00078e00ff */
[----:B01234-:R-:W-:Y:S05]  /*15c10*/  WARPSYNC.COLLECTIVE R15, `(.L_x_4146) ;  /* 0x000000000f087348 */ /* 0x01ffea0003c00000 */
[----:B------:R0:W0:Y:S02]  /*15c20*/  SHFL.UP P6, R14, R13, R12, R11 ;  /* 0x0400000c0d0e7389 */ /* 0x00002400000c000b */
[----:B01234-:R-:W-:Y:S01]  /*15c30*/  ENDCOLLECTIVE ;  /* 0x000000000000791b */ /* 0x01ffe20003800000 */
.L_x_4146:
[----:B------:R-:W-:Y:S05]  /*15c40*/  BSYNC B0 ;  /* 0x0000000000007941 */ /* 0x000fea0003800000 */
.L_x_4145:
        /* <DEDUP_REMOVED lines=10> */
.L_x_4147:
        /* <DEDUP_REMOVED lines=8> */
.L_x_4148:
        /* <DEDUP_REMOVED lines=8> */
.L_x_4149:
        /* <DEDUP_REMOVED lines=8> */
.L_x_4150:
        /* <DEDUP_REMOVED lines=8> */
.L_x_4151:
[----:B------:R-:W-:Y:S05]  /*15ef0*/  BRA `(.L_x_4152) ;  /* 0xffffffe400d07947 */ /* 0x000fea000383ffff */
.L_x_4106:
        /* <DEDUP_REMOVED lines=8> */
.L_x_4154:
[----:B------:R-:W-:Y:S05]  /*15f80*/  BSYNC B0 ;  /* 0x0000000000007941 */ /* 0x000fea0003800000 */
.L_x_4153:
        /* <DEDUP_REMOVED lines=10> */
.L_x_4155:
        /* <DEDUP_REMOVED lines=8> */
.L_x_4156:
        /* <DEDUP_REMOVED lines=8> */
.L_x_4157:
        /* <DEDUP_REMOVED lines=8> */
.L_x_4158:
        /* <DEDUP_REMOVED lines=8> */
.L_x_4159:
[----:B------:R-:W-:Y:S05]  /*16230*/  BRA `(.L_x_4160) ;  /* 0xffffffe400b87947 */ /* 0x000fea000383ffff */
.L_x_4108:
[----:B------:R-:W-:Y:S01]  /*16240*/  BSSY B0, `(.L_x_4161) ;  /* 0x0000006000007945 */ /* 0x000fe20003800000 */
[----:B------:R-:W-:Y:S01]  /*16250*/  PLOP3.LUT P6, PT, P6, PT, PT, 0x8, 0x0 ;  /* 0x000000000000781c */ /* 0x000fe200037ce170 */
[----:B------:R-:W-:-:S12]  /*16260*/  IMAD.MOV.U32 R15, RZ, RZ, -0x1 ;  /* 0xffffffffff0f7424 */ /* 0x000fd800078e00ff */
[----:B0-----:R-:W-:Y:S05]  /*16270*/  WARPSYNC.COLLECTIVE R15, `(.L_x_4162) ;  /* 0x000000000f087348 */ /* 0x001fea0003c00000 */
[----:B------:R-:W-:Y:S01]  /*16280*/  VOTE.ANY R14, PT, P6 ;  /* 0x00000000000e7806 */ /* 0x000fe200030e0100 */
[----:B0-----:R-:W-:Y:S06]  /*16290*/  ENDCOLLECTIVE ;  /* 0x000000000000791b */ /* 0x001fec0003800000 */
.L_x_4162:
[----:B------:R-:W-:Y:S05]  /*162a0*/  BSYNC B0 ;  /* 0x0000000000007941 */ /* 0x000fea0003800000 */
.L_x_4161:
        /* <DEDUP_REMOVED lines=9> */
.L_x_4163:
[----:B------:R-:W-:Y:S01]  /*16340*/  IMAD.MOV.U32 R17, RZ, RZ, R14 ;  /* 0x000000ffff117224 */ /* 0x000fe200078e000e */
[----:B------:R-:W-:Y:S06]  /*16350*/  BRA `(.L_x_4164) ;  /* 0xffffffe400a87947 */ /* 0x000fec000383ffff */
.L_x_4110:
[----:B------:R-:W-:Y:S01]  /*16360*/  BSSY B0, `(.L_x_4165) ;  /* 0x0000007000007945 */ /* 0x000fe20003800000 */
[----:B------:R-:W-:Y:S02]  /*16370*/  IMAD.MOV.U32 R13, RZ, RZ, R2 ;  /* 0x000000ffff0d7224 */ /* 0x000fe400078e0002 */
[----:B------:R-:W-:Y:S02]  /*16380*/  IMAD.MOV.U32 R11, RZ, RZ, 0x1f ;  /* 0x0000001fff0b7424 */ /* 0x000fe400078e00ff */
[----:B------:R-:W-:-:S07]  /*16390*/  IMAD.MOV.U32 R15, RZ, RZ, -0x1 ;  /* 0xffffffffff0f7424 */ /* 0x000fce00078e00ff */
[----:B012---:R-:W-:Y:S05]  /*163a0*/  WARPSYNC.COLLECTIVE R15, `(.L_x_4166) ;  /* 0x000000000f087348 */ /* 0x007fea0003c00000 */
[----:B------:R3:W4:Y:S02]  /*163b0*/  SHFL.IDX P6, R14, R13, R12, R11 ;  /* 0x0000000c0d0e7389 */ /* 0x00072400000c000b */
[----:B01234-:R-:W-:Y:S01]  /*163c0*/  ENDCOLLECTIVE ;  /* 0x000000000000791b */ /* 0x01ffe20003800000 */
.L_x_4166:
[----:B------:R-:W-:Y:S05]  /*163d0*/  BSYNC B0 ;  /* 0x0000000000007941 */ /* 0x000fea0003800000 */
.L_x_4165:
[----:B------:R-:W-:Y:S01]  /*163e0*/  IMAD.MOV.U32 R8, RZ, RZ, R14 ;  /* 0x000000ffff087224 */ /* 0x000fe200078e000e */
[----:B------:R-:W-:Y:S06]  /*163f0*/  BRA `(.L_x_4109) ;  /* 0xffffffe4009c7947 */ /* 0x000fec000383ffff */
.L_x_4113:
[----:B-1----:R1:W3:Y:S02]  /*16400*/  SYNCS.PHASECHK.TRANS64.TRYWAIT P0, [R0+URZ+0x38820], R3 ;  /* 0x03882003000075a7 */ /* 0x0022e4000800017f */
[----:B---3--:R-:W-:Y:S05]  /*16410*/  @!P0 NANOSLEEP.SYNCS 0x989680 ;  /* 0x009896800000895d */ /* 0x008fea0003900000 */
[----:B------:R-:W3:Y:S02]  /*16420*/  @!P0 SYNCS.PHASECHK.TRANS64 P0, [R0+URZ+0x38820], R3 ;  /* 0x03882003000085a7 */ /* 0x000ee4000800007f */
[----:B---3--:R-:W-:Y:S05]  /*16430*/  @!P0 BRA `(.L_x_4113) ;  /* 0xfffffffc00f08947 */ /* 0x008fea000383ffff */
[----:B------:R-:W-:Y:S05]  /*16440*/  BRA `(.L_x_4167) ;  /* 0xffffffec00147947 */ /* 0x000fea000383ffff */
.L_x_4114:
        /* <DEDUP_REMOVED lines=11> */
.L_x_4169:
[----:B------:R-:W-:Y:S05]  /*16500*/  BSYNC B0 ;  /* 0x0000000000007941 */ /* 0x000fea0003800000 */
.L_x_4168:
[----:B------:R-:W-:Y:S05]  /*16510*/  BRA `(.L_x_4170) ;  /* 0xffffffe800f87947 */ /* 0x000fea000383ffff */
.L_x_4117:
[----:B------:R-:W-:Y:S01]  /*16520*/  BSSY B1, `(.L_x_4171) ;  /* 0x0000006000017945 */ /* 0x000fe20003800000 */
[----:B------:R-:W-:-:S07]  /*16530*/  IMAD.MOV.U32 R15, RZ, RZ, -0x1 ;  /* 0xffffffffff0f7424 */ /* 0x000fce00078e00ff */
[----:B012---:R-:W-:Y:S05]  /*16540*/  WARPSYNC.COLLECTIVE R15, `(.L_x_4172) ;  /* 0x000000000f0c7348 */ /* 0x007fea0003c00000 */
[----:B------:R-:W-:Y:S02]  /*16550*/  ELECT P6, UR62, PT ;  /* 0x00000000003e782f */ /* 0x000fe400038c0000 */
[----:B------:R-:W-:Y:S01]  /*16560*/  MOV R14, UR62 ;  /* 0x0000003e000e7c02 */ /* 0x000fe20008000f00 */
[----:B012---:R-:W-:Y:S10]  /*16570*/  ENDCOLLECTIVE ;  /* 0x000000000000791b */ /* 0x007ff40003800000 */
.L_x_4172:
[----:B------:R-:W-:Y:S05]  /*16580*/  BSYNC B1 ;  /* 0x0000000000017941 */ /* 0x000fea0003800000 */
.L_x_4171:
[----:B------:R-:W-:Y:S05]  /*16590*/  BRA `(.L_x_4173) ;  /* 0xffffffe800f07947 */ /* 0x000fea000383ffff */
.L_x_4119:
[----:B-1----:R1:W2:Y:S02]  /*165a0*/  SYNCS.PHASECHK.TRANS64.TRYWAIT P0, [R6+URZ], R5 ;  /* 0x00000005060075a7 */ /* 0x0022a4000800017f */
[----:B--2---:R-:W-:Y:S05]  /*165b0*/  @!P0 NANOSLEEP.SYNCS 0x989680 ;  /* 0x009896800000895d */ /* 0x004fea0003900000 */
[----:B------:R-:W2:Y:S02]  /*165c0*/  @!P0 SYNCS.PHASECHK.TRANS64 P0, [R6+URZ], R5 ;  /* 0x00000005060085a7 */ /* 0x000ea4000800007f */
[----:B--2---:R-:W-:Y:S05]  /*165d0*/  @!P0 BRA `(.L_x_4119) ;  /* 0xfffffffc00f08947 */ /* 0x004fea000383ffff */
[----:B------:R-:W-:Y:S05]  /*165e0*/  BRA `(.L_x_4174) ;  /* 0xffffffec00347947 */ /* 0x000fea000383ffff */
.L_x_4120:
[----:B--2---:R2:W3:Y:S02]  /*165f0*/  SYNCS.PHASECHK.TRANS64.TRYWAIT P0, [R7+URZ], R2 ;  /* 0x00000002070075a7 */ /* 0x0044e4000800017f */
[----:B---3--:R-:W-:Y:S05]  /*16600*/  @!P0 NANOSLEEP.SYNCS 0x989680 ;  /* 0x009896800000895d */ /* 0x008fea0003900000 */
[----:B------:R-:W3:Y:S02]  /*16610*/  @!P0 SYNCS.PHASECHK.TRANS64 P0, [R7+URZ], R2 ;  /* 0x00000002070085a7 */ /* 0x000ee4000800007f */
[----:B---3--:R-:W-:Y:S05]  /*16620*/  @!P0 BRA `(.L_x_4120) ;  /* 0xfffffffc00f08947 */ /* 0x008fea000383ffff */
[----:B------:R-:W-:Y:S05]  /*16630*/  BRA `(.L_x_4175) ;  /* 0xffffffec00287947 */ /* 0x000fea000383ffff */
.L_x_4122:
[----:B---3--:R3:W4:Y:S02]  /*16640*/  SYNCS.PHASECHK.TRANS64.TRYWAIT P0, [R4+URZ], R5 ;  /* 0x00000005040075a7 */ /* 0x008724000800017f */
[----:B----4-:R-:W-:Y:S05]  /*16650*/  @!P0 NANOSLEEP.SYNCS 0x989680 ;  /* 0x009896800000895d */ /* 0x010fea0003900000 */
[----:B------:R-:W4:Y:S02]  /*16660*/  @!P0 SYNCS.PHASECHK.TRANS64 P0, [R4+URZ], R5 ;  /* 0x00000005040085a7 */ /* 0x000f24000800007f */
[----:B----4-:R-:W-:Y:S05]  /*16670*/  @!P0 BRA `(.L_x_4122) ;  /* 0xfffffffc00f08947 */ /* 0x010fea000383ffff */
[----:B------:R-:W-:Y:S05]  /*16680*/  BRA `(.L_x_4176) ;  /* 0xffffffec00307947 */ /* 0x000fea000383ffff */
.L_x_4177:
        /* <DEDUP_REMOVED lines=15> */
.L_x_4565:


//--------------------- .text._ZN7cutlass13device_kernelIN5flash11enable_sm90INS1_16FlashAttnFwdSm90INS1_25CollectiveMainloopFwdSm90ILi2EN4cute5tupleIJNS5_1CILi1EEES8_S8_EEENS6_IJNS7_ILi64EEESA_SA_EEELi512ENS_6half_tEfNS_4arch4Sm90ELb1ELb0ELb1ELb1ELb0ELb1ELb1ELb0ELb0ELb0ELb0ELb0EEENS1_21CollectiveEpilogueFwdINS6_IJSA_NS7_ILi512EEESA_EEES9_SC_SE_Li256ELb1ELb0ELb0ELb0EEENS1_36VarlenDynamicPersistentTileSchedulerILi64ELi64ELi256ELi32ELb0ELb0ELb1ELb1ELb1ELb1EEEEEEEEEvNT_6ParamsE --------------------------
	.section	.text._ZN7cutlass13device_kernelIN5flash11enable_sm90INS1_16FlashAttnFwdSm90INS1_25CollectiveMainloopFwdSm90ILi2EN4cute5tupleIJNS5_1CILi1EEES8_S8_EEENS6_IJNS7_ILi64EEESA_SA_EEELi512ENS_6half_tEfNS_4arch4Sm90ELb1ELb0ELb1ELb1ELb0ELb1ELb1ELb0ELb0ELb0ELb0ELb0EEENS1_21CollectiveEpilogueFwdINS6_IJSA_NS7_ILi512EEESA_EEES9_SC_SE_Li256ELb1ELb0ELb0ELb0EEENS1_36VarlenDynamicPersistentTileSchedulerILi64ELi64ELi256ELi32ELb0ELb0ELb1ELb1ELb1ELb1EEEEEEEEEvNT_6ParamsE,"ax",@progbits
	.align	128
.text._ZN7cutlass13device_kernelIN5flash11enable_sm90INS1_16FlashAttnFwdSm90INS1_25CollectiveMainloopFwdSm90ILi2EN4cute5tupleIJNS5_1CILi1EEES8_S8_EEENS6_IJNS7_ILi64EEESA_SA_EEELi512ENS_6half_tEfNS_4arch4Sm90ELb1ELb0ELb1ELb1ELb0ELb1ELb1ELb0ELb0ELb0ELb0ELb0EEENS1_21CollectiveEpilogueFwdINS6_IJSA_NS7_ILi512EEESA_EEES9_SC_SE_Li256ELb1ELb0ELb0ELb0EEENS1_36VarlenDynamicPersistentTileSchedulerILi64ELi64ELi256ELi32ELb0ELb0ELb1ELb1ELb1ELb1EEEEEEEEEvNT_6ParamsE:
        .type           _ZN7cutlass13device_kernelIN5flash11enable_sm90INS1_16FlashAttnFwdSm90INS1_25CollectiveMainloopFwdSm90ILi2EN4cute5tupleIJNS5_1CILi1EEES8_S8_EEENS6_IJNS7_ILi64EEESA_SA_EEELi512ENS_6half_tEfNS_4arch4Sm90ELb1ELb0ELb1ELb1ELb0ELb1ELb1ELb0ELb0ELb0ELb0ELb0EEENS1_21CollectiveEpilogueFwdINS6_IJSA_NS7_ILi512EEESA_EEES9_SC_SE_Li256ELb1ELb0ELb0ELb0EEENS1_36VarlenDynamicPersistentTileSchedulerILi64ELi64ELi256ELi32ELb0ELb0ELb1ELb1ELb1ELb1EEEEEEEEEvNT_6ParamsE,@function
        .size           _ZN7cutlass13device_kernelIN5flash11enable_sm90INS1_16FlashAttnFwdSm90INS1_25CollectiveMainloopFwdSm90ILi2EN4cute5tupleIJNS5_1CILi1EEES8_S8_EEENS6_IJNS7_ILi64EEESA_SA_EEELi512ENS_6half_tEfNS_4arch4Sm90ELb1ELb0ELb1ELb1ELb0ELb1ELb1ELb0ELb0ELb0ELb0ELb0EEENS1_21CollectiveEpilogueFwdINS6_IJSA_NS7_ILi512EEESA_EEES9_SC_SE_Li256ELb1ELb0ELb0ELb0EEENS1_36VarlenDynamicPersistentTileSchedulerILi64ELi64ELi256ELi32ELb0ELb0ELb1ELb1ELb1ELb1EEEEEEEEEvNT_6ParamsE,(.L_x_4566 - _ZN7cutlass13device_kernelIN5flash11enable_sm90INS1_16FlashAttnFwdSm90INS1_25CollectiveMainloopFwdSm90ILi2EN4cute5tupleIJNS5_1CILi1EEES8_S8_EEENS6_IJNS7_ILi64EEESA_SA_EEELi512ENS_6half_tEfNS_4arch4Sm90ELb1ELb0ELb1ELb1ELb0ELb1ELb1ELb0ELb0ELb0ELb0ELb0EEENS1_21CollectiveEpilogueFwdINS6_IJSA_NS7_ILi512EEESA_EEES9_SC_SE_Li256ELb1ELb0ELb0ELb0EEENS1_36VarlenDynamicPersistentTileSchedulerILi64ELi64ELi256ELi32ELb0ELb0ELb1ELb1ELb1ELb1EEEEEEEEEvNT_6ParamsE)
        .other          _ZN7cutlass13device_kernelIN5flash11enable_sm90INS1_16FlashAttnFwdSm90INS1_25CollectiveMainloopFwdSm90ILi2EN4cute5tupleIJNS5_1CILi1EEES8_S8_EEENS6_IJNS7_ILi64EEESA_SA_EEELi512ENS_6half_tEfNS_4arch4Sm90ELb1ELb0ELb1ELb1ELb0ELb1ELb1ELb0ELb0ELb0ELb0ELb0EEENS1_21CollectiveEpilogueFwdINS6_IJSA_NS7_ILi512EEESA_EEES9_SC_SE_Li256ELb1ELb0ELb0ELb0EEENS1_36VarlenDynamicPersistentTileSchedulerILi64ELi64ELi256ELi32ELb0ELb0ELb1ELb1ELb1ELb1EEEEEEEEEvNT_6ParamsE,@"STO_CUDA_ENTRY STV_DEFAULT"
_ZN7cutlass13device_kernelIN5flash11enable_sm90INS1_16FlashAttnFwdSm90INS1_25CollectiveMainloopFwdSm90ILi2EN4cute5tupleIJNS5_1CILi1EEES8_S8_EEENS6_IJNS7_ILi64EEESA_SA_EEELi512ENS_6half_tEfNS_4arch4Sm90ELb1ELb0ELb1ELb1ELb0ELb1ELb1ELb0ELb0ELb0ELb0ELb0EEENS1_21CollectiveEpilogueFwdINS6_IJSA_NS7_ILi512EEESA_EEES9_SC_SE_Li256ELb1ELb0ELb0ELb0EEENS1_36VarlenDynamicPersistentTileSchedulerILi64ELi64ELi256ELi32ELb0ELb0ELb1ELb1ELb1ELb1EEEEEEEEEvNT_6ParamsE:
        /* <DEDUP_REMOVED lines=29> */
.L_x_4179:
[----:B------:R-:W-:Y:S05]  /*01d0*/  BSYNC B0 ;  /* 0x0000000000007941 */ /* 0x000fea0003800000 */
.L_x_4178:
        /* <DEDUP_REMOVED lines=39> */
.L_x_4180:
        /* <DEDUP_REMOVED lines=22> */
.L_x_4181:
        /* <DEDUP_REMOVED lines=18> */
.L_x_4182:
        /* <DEDUP_REMOVED lines=22> */
.L_x_4183:
        /* <DEDUP_REMOVED lines=22> */
.L_x_4184:
        /* <DEDUP_REMOVED lines=9> */
.L_x_4187:
        /* <DEDUP_REMOVED lines=25> */
[CC--:B------:R-:W-:Y:S02]  /*0bb0*/  LEA.HI R6, R3.reuse, R234.reuse, RZ, 0x4 ;  /* 0x000000ea03067211 */ /* 0x0c0fe400078f20ff */
        /* <DEDUP_REMOVED lines=24> */
[----:B------:R-:W-:Y:S02]  /*0d40*/  SHF.R.S32.HI R4, RZ, 0x5, R4 ;  /* 0x00000005ff047819 */ /* 0x000fe40000011404 */
[----:B------:R-:W-:Y:S01]  /*0d50*/  LOP3.LUT R6, R6, 0x7ffffffc, RZ, 0xc0, !PT ;  /* 0x7ffffffc06067812 */ /* 0x000fe200078ec0ff */
[----:B------:R-:W-:Y:S02]  /*0d60*/  IMAD.IADD R11, R10, 0x1, -R11 ;  /* 0x000000010a0b7824 */ /* 0x000fe400078e0a0b */
[----:B------:R-:W-:Y:S01]  /*0d70*/  IMAD R14, R223, 0x100, R10 ;  /* 0x00000100df0e7824 */ /* 0x000fe200078e020a */
[----:B------:R-:W-:Y:S01]  /*0d80*/  IADD3 R6, R5, -R6, RZ ;  /* 0x8000000605067210 */ /* 0x000fe20007ffe0ff */
[----:B------:R-:W-:Y:S01]  /*0d90*/  IMAD.IADD R15, R212, 0x1, -R15 ;  /* 0x00000001d40f7824 */ /* 0x000fe200078e0a0f */
[CC--:B------:R-:W-:Y:S01]  /*0da0*/  LEA.HI R5, R3.reuse, R234.reuse, RZ, 0x2 ;  /* 0x000000ea03057211 */ /* 0x0c0fe200078f10ff */
        /* <DEDUP_REMOVED lines=10> */
[----:B------:R-:W-:Y:S02]  /*0e50*/  IMAD.U32 R233, R14, 0x40, R13 ;  /* 0x000000400ee97824 */ /* 0x000fe400078e000d */
[----:B------:R-:W-:Y:S01]  /*0e60*/  IMAD.IADD R3, R234, 0x1, -R3 ;  /* 0x00000001ea037824 */ /* 0x000fe200078e0a03 */
[----:B------:R-:W-:Y:S01]  /*0e70*/  LOP3.LUT R13, R10, 0x8, R13, 0xf8, !PT ;  /* 0x000000080a0d7812 */ /* 0x000fe200078ef80d */
[----:B------:R-:W-:Y:S01]  /*0e80*/  VIADD R236, R19, 0x20 ;  /* 0x0000002013ec7836 */ /* 0x000fe20000000000 */
[----:B------:R-:W-:-:S02]  /*0e90*/  SHF.R.U32.HI R10, RZ, 0x3, R10 ;  /* 0x00000003ff0a7819 */ /* 0x000fc4000001160a */
[----:B------:R-:W-:Y:S01]  /*0ea0*/  LOP3.LUT R9, R9, 0x7ffffe00, RZ, 0xc0, !PT ;  /* 0x7ffffe0009097812 */ /* 0x000fe200078ec0ff */
[----:B------:R-:W-:Y:S01]  /*0eb0*/  IMAD.SHL.U32 R193, R3, 0x8, RZ ;  /* 0x0000000803c17824 */ /* 0x000fe200078e00ff */
        /* <DEDUP_REMOVED lines=11> */
[----:B------:R-:W-:Y:S01]  /*0f70*/  SHF.R.S32.HI R4, RZ, 0x1f, R5 ;  /* 0x0000001fff047819 */ /* 0x000fe20000011405 */
[----:B------:R-:W-:Y:S01]  /*0f80*/  IMAD R195, R9, 0x2, R2 ;  /* 0x0000000209c37824 */ /* 0x000fe200078e0202 */
[----:B------:R-:W-:-:S02]  /*0f90*/  LEA.HI R0, R0, R223, RZ, 0x1 ;  /* 0x000000df00007211 */ /* 0x000fc400078f08ff */
[----:B------:R-:W-:Y:S01]  /*0fa0*/  LOP3.LUT R231, R231, 0x1c0, RZ, 0xc0, !PT ;  /* 0x000001c0e7e77812 */ /* 0x000fe200078ec0ff */
[----:B------:R-:W-:Y:S01]  /*0fb0*/  IMAD.MOV.U32 R209, RZ, RZ, 0x40 ;  /* 0x00000040ffd17424 */ /* 0x000fe200078e00ff */
[----:B------:R-:W-:Y:S01]  /*0fc0*/  LEA.HI R4, R4, R19, RZ, 0x3 ;  /* 0x0000001304047211 */ /* 0x000fe200078f18ff */
[C---:B------:R-:W-:Y:S01]  /*0fd0*/  VIADD R210, R195.reuse, 0x36400 ;  /* 0x00036400c3d27836 */ /* 0x040fe20000000000 */
[----:B------:R-:W-:Y:S02]  /*0fe0*/  LOP3.LUT R0, R0, 0xfffffe, RZ, 0xc0, !PT ;  /* 0x00fffffe00007812 */ /* 0x000fe400078ec0ff */
[----:B------:R-:W-:Y:S02]  /*0ff0*/  SHF.R.U32.HI R235, RZ, 0x3, R231 ;  /* 0x00000003ffeb7819 */ /* 0x000fe400000116e7 */
[----:B------:R-:W-:Y:S02]  /*1000*/  LOP3.LUT R232, R232, 0xfffffe00, RZ, 0xc0, !PT ;  /* 0xfffffe00e8e87812 */ /* 0x000fe400078ec0ff */
[----:B------:R-:W-:Y:S01]  /*1010*/  IADD3 R208, R195, 0x36420, RZ ;  /* 0x00036420c3d07810 */ /* 0x000fe20007ffe0ff */
[----:B------:R-:W-:Y:S01]  /*1020*/  @P1 VIADD R208, R210, 0xffffffe0 ;  /* 0xffffffe0d2d01836 */ /* 0x000fe20000000000 */
[----:B------:R-:W-:Y:S01]  /*1030*/  SEL R209, R209, 0xffffffc0, !P2 ;  /* 0xffffffc0d1d17807 */ /* 0x000fe20005000000 */
[----:B------:R-:W-:Y:S01]  /*1040*/  IMAD.IADD R0, R223, 0x1, -R0 ;  /* 0x00000001df007824 */ /* 0x000fe200078e0a00 */
[----:B------:R-:W-:-:S02]  /*1050*/  LOP3.LUT R4, R4, 0xfffffff8, RZ, 0xc0, !PT ;  /* 0xfffffff804047812 */ /* 0x000fc400078ec0ff */
[----:B------:R-:W-:Y:S01]  /*1060*/  CS2R R22, SRZ ;  /* 0x0000000000167805 */ /* 0x000fe2000001ff00 */
[----:B------:R-:W-:Y:S01]  /*1070*/  IMAD.MOV.U32 R188, RZ, RZ, RZ ;  /* 0x000000ffffbc7224 */ /* 0x000fe200078e00ff */
[----:B------:R-:W-:Y:S01]  /*1080*/  MOV R219, RZ ;  /* 0x000000ff00db7202 */ /* 0x000fe20000000f00 */
[----:B------:R-:W-:Y:S01]  /*1090*/  IMAD.IADD R210, R210, 0x1, R209 ;  /* 0x00000001d2d27824 */ /* 0x000fe200078e02d1 */
[----:B------:R-:W-:Y:S01]  /*10a0*/  SHF.R.S32.HI R224, RZ, 0x1f, R19 ;  /* 0x0000001fffe07819 */ /* 0x000fe20000011413 */
[----:B------:R-:W-:Y:S01]  /*10b0*/  IMAD.MOV.U32 R18, RZ, RZ, RZ ;  /* 0x000000ffff127224 */ /* 0x000fe200078e00ff */
[----:B------:R-:W-:Y:S01]  /*10c0*/  IADD3 R209, R209, R208, RZ ;  /* 0x000000d0d1d17210 */ /* 0x000fe20007ffe0ff */
[----:B------:R-:W-:Y:S02]  /*10d0*/  IMAD.IADD R191, R19, 0x1, -R4 ;  /* 0x0000000113bf7824 */ /* 0x000fe400078e0a04 */
[----:B------:R-:W-:Y:S02]  /*10e0*/  IMAD.SHL.U32 R194, R0, 0x100, RZ ;  /* 0x0000010000c27824 */ /* 0x000fe400078e00ff */
[----:B------:R-:W-:Y:S01]  /*10f0*/  IMAD.SHL.U32 R192, R6, 0x2, RZ ;  /* 0x0000000206c07824 */ /* 0x000fe200078e00ff */
[----:B--2---:R-:W-:-:S02]  /*1100*/  LOP3.LUT R189, R16, 0x1, RZ, 0xfc, !PT ;  /* 0x0000000110bd7812 */ /* 0x004fc400078efcff */
[----:B------:R-:W-:-:S04]  /*1110*/  SHF.L.U32 R16, R222, 0x3, RZ ;  /* 0x00000003de107819 */ /* 0x000fc800000006ff */
[----:B------:R-:W-:-:S04]  /*1120*/  LOP3.LUT R3, R231, 0x38, R16, 0xf8, !PT ;  /* 0x00000038e7037812 */ /* 0x000fc800078ef810 */
[----:B------:R-:W-:-:S05]  /*1130*/  LOP3.LUT R3, R232, R3, R235, 0xf6, !PT ;  /* 0x00000003e8037212 */ /* 0x000fca00078ef6eb */
[----:B------:R-:W-:-:S07]  /*1140*/  IMAD R230, R3, 0x2, R2 ;  /* 0x0000000203e67824 */ /* 0x000fce00078e0202 */
.L_x_4329:
        /* <DEDUP_REMOVED lines=9> */
[----:B----4-:R-:W-:Y:S01]  /*11e0*/  IMAD.MOV.U32 R27, RZ, RZ, RZ ;  /* 0x000000ffff1b7224 */ /* 0x010fe200078e00ff */
        /* <DEDUP_REMOVED lines=42> */
.L_x_4189:
[----:B------:R-:W-:Y:S02]  /*1490*/  IMAD.U32 R32, RZ, RZ, UR5 ;  /* 0x00000005ff207e24 */ /* 0x000fe4000f8e00ff */
[----:B------:R-:W-:Y:S01]  /*14a0*/  IMAD.U32 R24, RZ, RZ, UR4 ;  /* 0x00000004ff187e24 */ /* 0x000fe2000f8e00ff */
[----:B------:R-:W-:Y:S06]  /*14b0*/  @!P2 BRA `(.L_x_4190) ;  /* 0x000000000010a947 */ /* 0x000fec0003800000 */
[----:B------:R-:W-:-:S04]  /*14c0*/  IADD3 R4, P0, R216, UR8, RZ ;  /* 0x00000008d8047c10 */ /* 0x000fc8000ff1e0ff */
[----:B------:R-:W-:-:S05]  /*14d0*/  IADD3.X R5, R217, UR9, RZ, P0, !PT ;  /* 0x00000009d9057c10 */ /* 0x000fca00087fe4ff */
[----:B------:R0:W5:Y:S01]  /*14e0*/  LDG.E R24, desc[UR54][R4.64] ;  /* 0x0000003604187981 */ /* 0x000162000c1e1900 */
[----:B------:R-:W-:Y:S05]  /*14f0*/  BRA `(.L_x_4191) ;  /* 0x0000000000107947 */ /* 0x000fea0003800000 */
.L_x_4190:
[----:B------:R-:W-:Y:S05]  /*1500*/  @!P0 BRA `(.L_x_4191) ;  /* 0x00000000000c8947 */ /* 0x000fea0003800000 */
[----:B------:R-:W2:Y:S04]  /*1510*/  LDG.E R5, desc[UR54][R8.64] ;  /* 0x0000003608057981 */ /* 0x000ea8000c1e1900 */
[----:B------:R-:W2:Y:S02]  /*1520*/  LDG.E R24, desc[UR54][R8.64+0x4] ;  /* 0x0000043608187981 */ /* 0x000ea4000c1e1900 */
[----:B--2---:R-:W-:-:S07]  /*1530*/  IMAD.IADD R24, R24, 0x1, -R5 ;  /* 0x0000000118187824 */ /* 0x004fce00078e0a05 */
.L_x_4191:
        /* <DEDUP_REMOVED lines=18> */
[----:B------:R-:W-:Y:S01]  /*1660*/  VIMNMX R46, RZ, R46, !PT ;  /* 0x0000002eff2e7248 */ /* 0x000fe20007fe0100 */
[----:B--2---:R-:W-:-:S04]  /*1670*/  @P0 IMAD.IADD R32, R9, 0x1, -R0 ;  /* 0x0000000109200824 */ /* 0x004fc800078e0a00 */
        /* <DEDUP_REMOVED lines=40> */
[----:B-1---5:R-:W-:Y:S05]  /*1900*/  CALL.ABS.NOINC R14 ;  /* 0x000000000e007343 */ /* 0x022fea0003c00000 */
.L_x_4194:
[----:B------:R-:W-:Y:S05]  /*1910*/  BSYNC B6 ;  /* 0x0000000000067941 */ /* 0x000fea0003800000 */
.L_x_4193:
        /* <DEDUP_REMOVED lines=20> */
.L_x_4196:
[----:B------:R-:W-:Y:S05]  /*1a60*/  BSYNC B6 ;  /* 0x0000000000067941 */ /* 0x000fea0003800000 */
.L_x_4195:
[----:B------:R-:W-:Y:S01]  /*1a70*/  ULDC.64 UR4, c[0x0][0xaf0] ;  /* 0x0002bc0000047ab9 */ /* 0x000fe20000000a00 */
[----:B------:R-:W0:Y:S01]  /*1a80*/  LDC R0, c[0x0][0x428] ;  /* 0x00010a00ff007b82 */ /* 0x000e220000000800 */
[----:B------:R-:W-:-:S07]  /*1a90*/  ISETP.NE.U32.AND P0, PT, RZ, UR4, PT ;  /* 0x00000004ff007c0c */ /* 0x000fce000bf05070 */
[----:B------:R-:W1:Y:S01]  /*1aa0*/  LDC.64 R28, c[0x0][0x2f0] ;  /* 0x0000bc00ff1c7b82 */ /* 0x000e620000000a00 */
[----:B------:R-:W-:Y:S01]  /*1ab0*/  ISETP.NE.AND.EX P0, PT, RZ, UR5, PT, P0 ;  /* 0x00000005ff007c0c */ /* 0x000fe2000bf05300 */
[----:B------:R-:W-:Y:S01]  /*1ac0*/  IMAD.IADD R44, R27, 0x1, R24 ;  /* 0x000000011b2c7824 */ /* 0x000fe200078e0218 */
[----:B------:R-:W-:-:S05]  /*1ad0*/  ULDC.64 UR6, c[0x0][0xb00] ;  /* 0x0002c00000067ab9 */ /* 0x000fca0000000a00 */
        /* <DEDUP_REMOVED lines=10> */
[----:B------:R-:W-:Y:S01]  /*1b80*/  SHF.R.S32.HI R17, RZ, 0x1f, R16 ;  /* 0x0000001fff117819 */ /* 0x000fe20000011410 */
[----:B------:R-:W3:Y:S01]  /*1b90*/  S2R R45, SR_TID.X ;  /* 0x00000000002d7919 */ /* 0x000ee20000002100 */
[----:B------:R-:W-:Y:S01]  /*1ba0*/  SHF.L.U32 R58, R191, 0x6, RZ ;  /* 0x00000006bf3a7819 */ /* 0x000fe200000006ff */
[-C--:B-1----:R-:W-:Y:S01]  /*1bb0*/  IMAD R3, R15, R28.reuse, RZ ;  /* 0x0000001c0f037224 */ /* 0x082fe200078e02ff */
[----:B--2---:R-:W-:Y:S01]  /*1bc0*/  ISETP.GE.AND P2, PT, R16, R63, PT ;  /* 0x0000003f1000720c */ /* 0x004fe20003f46270 */
[CC--:B----4-:R-:W-:Y:S01]  /*1bd0*/  IMAD.WIDE.U32 R4, R44.reuse, R28.reuse, RZ ;  /* 0x0000001c2c047225 */ /* 0x0d0fe200078e00ff */
[----:B------:R-:W-:Y:S01]  /*1be0*/  SHF.R.S32.HI R39, RZ, 0x1f, R38 ;  /* 0x0000001fff277819 */ /* 0x000fe20000011426 */
[----:B------:R-:W1:Y:S01]  /*1bf0*/  LDC R61, c[0x0][0x3d4] ;  /* 0x0000f500ff3d7b82 */ /* 0x000e620000000800 */
[----:B------:R-:W-:Y:S01]  /*1c00*/  SEL R13, R63, RZ, P2 ;  /* 0x000000ff3f0d7207 */ /* 0x000fe20001000000 */
[----:B------:R-:W-:Y:S01]  /*1c10*/  IMAD R3, R44, R29, R3 ;  /* 0x0000001d2c037224 */ /* 0x000fe200078e0203 */
[----:B------:R-:W-:Y:S01]  /*1c20*/  SHF.L.U64.HI R50, R28, 0x6, R29 ;  /* 0x000000061c327819 */ /* 0x000fe2000001021d */
[----:B------:R-:W-:Y:S01]  /*1c30*/  IMAD.WIDE.U32 R48, R19, R28, R16 ;  /* 0x0000001c13307225 */ /* 0x000fe200078e0010 */
[----:B------:R-:W-:-:S02]  /*1c40*/  LOP3.LUT R58, R58, 0x1c0, RZ, 0xc0, !PT ;  /* 0x000001c03a3a7812 */ /* 0x000fc400078ec0ff */
[----:B------:R-:W-:Y:S01]  /*1c50*/  IADD3 R5, R5, R3, RZ ;  /* 0x0000000305057210 */ /* 0x000fe20007ffe0ff */
[----:B------:R-:W2:Y:S01]  /*1c60*/  @P0 LDC R7, c[0x0][0x42c] ;  /* 0x00010b00ff070b82 */ /* 0x000ea20000000800 */
[----:B------:R-:W-:Y:S01]  /*1c70*/  IMAD.IADD R13, R16, 0x1, R13 ;  /* 0x00000001100d7824 */ /* 0x000fe200078e020d */
[----:B------:R-:W-:Y:S01]  /*1c80*/  SHF.R.U32.HI R62, RZ, 0x3, R58 ;  /* 0x00000003ff3e7819 */ /* 0x000fe2000001163a */
[----:B------:R-:W-:Y:S01]  /*1c90*/  IMAD.SHL.U32 R51, R28, 0x40, RZ ;  /* 0x000000401c337824 */ /* 0x000fe200078e00ff */
[----:B------:R-:W-:Y:S01]  /*1ca0*/  P2R R72, PR, RZ, 0x4 ;  /* 0x00000004ff487803 */ /* 0x000fe20000000000 */
[----:B------:R-:W-:Y:S01]  /*1cb0*/  VIADD R80, R16, 0x20 ;  /* 0x0000002010507836 */ /* 0x000fe20000000000 */
[----:B------:R-:W-:Y:S01]  /*1cc0*/  SHF.R.S32.HI R12, RZ, 0x1f, R13 ;  /* 0x0000001fff0c7819 */ /* 0x000fe2000001140d */
[----:B0-----:R-:W-:Y:S01]  /*1cd0*/  IMAD.WIDE.U32 R10, R19, R42, R16 ;  /* 0x0000002a130a7225 */ /* 0x001fe200078e0010 */
[----:B------:R-:W0:Y:S01]  /*1ce0*/  @P0 LDC R9, c[0x0][0x430] ;  /* 0x00010c00ff090b82 */ /* 0x000e220000000800 */
[----:B------:R-:W-:-:S02]  /*1cf0*/  SHF.L.U64.HI R54, R42, 0x6, R43 ;  /* 0x000000062a367819 */ /* 0x000fc4000001022b */
[----:B------:R-:W-:Y:S01]  /*1d00*/  IMAD.SHL.U32 R55, R42, 0x40, RZ ;  /* 0x000000402a377824 */ /* 0x000fe200078e00ff */
[----:B------:R-:W-:Y:S01]  /*1d10*/  IADD3 R44, P2, R19, R44, RZ ;  /* 0x0000002c132c7210 */ /* 0x000fe20007f5e0ff */
[C---:B---3--:R-:W-:Y:S01]  /*1d20*/  IMAD.SHL.U32 R53, R26.reuse, 0x40, RZ ;  /* 0x000000401a357824 */ /* 0x048fe200078e00ff */
[----:B------:R-:W-:Y:S01]  /*1d30*/  SHF.L.U64.HI R52, R26, 0x6, R27 ;  /* 0x000000061a347819 */ /* 0x000fe2000001021b */
[----:B------:R-:W-:Y:S01]  /*1d40*/  IMAD.SHL.U32 R63, R63, 0x2, RZ ;  /* 0x000000023f3f7824 */ /* 0x000fe200078e00ff */
[----:B------:R-:W3:Y:S01]  /*1d50*/  LDC R60, c[0x0][0x2e4] ;  /* 0x0000b900ff3c7b82 */ /* 0x000ee20000000800 */
[----:B------:R-:W-:-:S05]  /*1d60*/  SHF.R.U32.HI R45, RZ, 0x7, R45 ;  /* 0x00000007ff2d7819 */ /* 0x000fca000001162d */
[----:B------:R-:W-:Y:S02]  /*1d70*/  VIADD R59, R45, 0x8 ;  /* 0x000000082d3b7836 */ /* 0x000fe40000000000 */
[----:B--2---:R-:W-:-:S04]  /*1d80*/  @P0 IMAD.HI.U32 R0, R186, R7, RZ ;  /* 0x00000007ba000227 */ /* 0x004fc800078e00ff */
[----:B------:R-:W-:Y:S01]  /*1d90*/  IMAD.X R45, R224, 0x1, R15, P2 ;  /* 0x00000001e02d7824 */ /* 0x000fe200010e060f */
[----:B0-----:R-:W-:Y:S02]  /*1da0*/  @P0 SHF.R.U32.HI R186, RZ, R9, R0 ;  /* 0x00000009ffba0219 */ /* 0x001fe40000011600 */
        /* <DEDUP_REMOVED lines=22> */
[----:B------:R-:W-:Y:S02]  /*1f10*/  IMAD R8, R0, UR4, RZ ;  /* 0x0000000400087c24 */ /* 0x000fe4000f8e02ff */
[----:B------:R-:W-:Y:S01]  /*1f20*/  IMAD.IADD R0, R41, 0x1, R3 ;  /* 0x0000000129007824 */ /* 0x000fe200078e0203 */
[----:B------:R-:W-:Y:S01]  /*1f30*/  IADD3 R3, P0, R40, R48, RZ ;  /* 0x0000003028037210 */ /* 0x000fe20007f1e0ff */
[----:B------:R-:W-:-:S02]  /*1f40*/  IMAD R4, R224, R26, RZ ;  /* 0x0000001ae0047224 */ /* 0x000fc400078e02ff */
[----:B------:R-:W-:Y:S01]  /*1f50*/  IMAD.WIDE.U32 R36, R9, UR4, R6 ;  /* 0x0000000409247c25 */ /* 0x000fe2000f8e0006 */
[----:B------:R-:W-:Y:S01]  /*1f60*/  IADD3.X R48, R0, R49, R5, P0, !PT ;  /* 0x0000003100307210 */ /* 0x000fe200007fe405 */
[----:B------:R-:W-:Y:S01]  /*1f70*/  ULDC UR4, c[0x0][0x2e4] ;  /* 0x0000b90000047ab9 */ /* 0x000fe20000000800 */
[----:B------:R-:W-:Y:S01]  /*1f80*/  LEA.HI R49, R12, R13, RZ, 0x3 ;  /* 0x0000000d0c317211 */ /* 0x000fe200078f18ff */
[----:B------:R-:W-:Y:S01]  /*1f90*/  IMAD R21, R19, R27, R4 ;  /* 0x0000001b13157224 */ /* 0x000fe200078e0204 */
[----:B------:R-:W-:Y:S01]  /*1fa0*/  ISETP.GE.AND P0, PT, R16, UR4, PT ;  /* 0x0000000410007c0c */ /* 0x000fe2000bf06270 */
[----:B------:R-:W-:Y:S01]  /*1fb0*/  IMAD R75, R9, UR5, R8 ;  /* 0x00000005094b7c24 */ /* 0x000fe2000f8e0208 */
[----:B------:R-:W-:Y:S01]  /*1fc0*/  LOP3.LUT R69, R49, 0xfffffff8, RZ, 0xc0, !PT ;  /* 0xfffffff831457812 */ /* 0x000fe200078ec0ff */
[CC--:B------:R-:W-:Y:S01]  /*1fd0*/  IMAD.WIDE.U32 R4, R19.reuse, R26.reuse, R38 ;  /* 0x0000001a13047225 */ /* 0x0c0fe200078e0026 */
[----:B------:R-:W-:Y:S02]  /*1fe0*/  ISETP.GE.AND P1, PT, R80, UR4, PT ;  /* 0x0000000450007c0c */ /* 0x000fe4000bf26270 */
[----:B------:R-:W-:Y:S01]  /*1ff0*/  SHF.R.S32.HI R73, RZ, 0x1f, R69 ;  /* 0x0000001fff497819 */ /* 0x000fe20000011445 */
[----:B------:R-:W-:Y:S01]  /*2000*/  IMAD.WIDE.U32 R8, R19, R26, R16 ;  /* 0x0000001a13087225 */ /* 0x000fe200078e0010 */
[----:B------:R-:W-:-:S02]  /*2010*/  IADD3 R5, R5, R21, RZ ;  /* 0x0000001505057210 */ /* 0x000fc40007ffe0ff */
[----:B------:R-:W-:Y:S01]  /*2020*/  IADD3 R75, R37, R75, RZ ;  /* 0x0000004b254b7210 */ /* 0x000fe20007ffe0ff */
[-C--:B------:R-:W-:Y:S02]  /*2030*/  IMAD R6, R224, R42.reuse, RZ ;  /* 0x0000002ae0067224 */ /* 0x080fe400078e02ff */
[----:B------:R-:W-:Y:S01]  /*2040*/  IMAD.IADD R9, R21, 0x1, R9 ;  /* 0x0000000115097824 */ /* 0x000fe200078e0209 */
[----:B-----5:R-:W-:Y:S01]  /*2050*/  SHF.R.S32.HI R21, RZ, 0x1f, R33 ;  /* 0x0000001fff157819 */ /* 0x020fe20000011421 */
[C---:B------:R-:W-:Y:S02]  /*2060*/  IMAD R25, R19.reuse, R43, R6 ;  /* 0x0000002b13197224 */ /* 0x040fe400078e0206 */
[----:B------:R-:W-:-:S04]  /*2070*/  IMAD.WIDE.U32 R6, R19, R42, R38 ;  /* 0x0000002a13067225 */ /* 0x000fc800078e0026 */
[----:B------:R-:W-:Y:S02]  /*2080*/  IMAD.IADD R11, R25, 0x1, R11 ;  /* 0x00000001190b7824 */ /* 0x000fe400078e020b */
[----:B------:R-:W-:Y:S02]  /*2090*/  IMAD.IADD R7, R7, 0x1, R25 ;  /* 0x0000000107077824 */ /* 0x000fe400078e0219 */
[C---:B------:R-:W-:Y:S02]  /*20a0*/  IMAD R12, R21.reuse, R42, RZ ;  /* 0x0000002a150c7224 */ /* 0x040fe400078e02ff */
[----:B------:R-:W-:Y:S02]  /*20b0*/  IMAD R14, R21, R26, RZ ;  /* 0x0000001a150e7224 */ /* 0x000fe400078e02ff */
[C---:B------:R-:W-:Y:S02]  /*20c0*/  IMAD R71, R33.reuse, R43, R12 ;  /* 0x0000002b21477224 */ /* 0x040fe400078e020c */
[----:B------:R-:W-:-:S04]  /*20d0*/  IMAD.WIDE.U32 R28, R33, R42, R10 ;  /* 0x0000002a211c7225 */ /* 0x000fc800078e000a */
[C---:B------:R-:W-:Y:S02]  /*20e0*/  IMAD.WIDE.U32 R20, R33.reuse, R42, R6 ;  /* 0x0000002a21147225 */ /* 0x040fe400078e0006 */
[----:B------:R-:W0:Y:S02]  /*20f0*/  LDC.64 R42, c[0x0][0x2d8] ;  /* 0x0000b600ff2a7b82 */ /* 0x000e240000000a00 */
[----:B------:R-:W-:Y:S01]  /*2100*/  IMAD.WIDE.U32 R30, R33, R26, R4 ;  /* 0x0000001a211e7225 */ /* 0x000fe200078e0004 */
[----:B------:R-:W-:-:S03]  /*2110*/  LOP3.LUT R5, R58, 0x18, R16, 0xf8, !PT ;  /* 0x000000183a057812 */ /* 0x000fc600078ef810 */
[----:B------:R-:W-:Y:S01]  /*2120*/  IMAD R13, R33, R27, R14 ;  /* 0x0000001b210d7224 */ /* 0x000fe200078e020e */
[----:B------:R-:W-:Y:S01]  /*2130*/  LOP3.LUT R5, R5, R62, RZ, 0x3c, !PT ;  /* 0x0000003e05057212 */ /* 0x000fe200078e3cff */
[----:B------:R-:W-:-:S03]  /*2140*/  IMAD.WIDE.U32 R34, R33, R26, R8 ;  /* 0x0000001a21227225 */ /* 0x000fc600078e0008 */
[----:B------:R-:W-:Y:S01]  /*2150*/  LEA R64, R212, R5, 0x9 ;  /* 0x00000005d4407211 */ /* 0x000fe200078e48ff */
[----:B------:R-:W-:Y:S01]  /*2160*/  IMAD.IADD R67, R71, 0x1, R29 ;  /* 0x0000000147437824 */ /* 0x000fe200078e021d */
[----:B------:R-:W-:Y:S01]  /*2170*/  LOP3.LUT R5, R58, 0x38, R49, 0xf8, !PT ;  /* 0x000000383a057812 */ /* 0x000fe200078ef831 */
[----:B------:R-:W-:Y:S02]  /*2180*/  IMAD.IADD R65, R13, 0x1, R35 ;  /* 0x000000010d417824 */ /* 0x000fe400078e0223 */
[----:B------:R-:W-:Y:S01]  /*2190*/  IMAD.IADD R66, R31, 0x1, R13 ;  /* 0x000000011f427824 */ /* 0x000fe200078e020d */
[----:B------:R-:W-:Y:S01]  /*21a0*/  LOP3.LUT R5, R5, R62, RZ, 0x3c, !PT ;  /* 0x0000003e05057212 */ /* 0x000fe200078e3cff */
[----:B------:R-:W-:-:S04]  /*21b0*/  IMAD.IADD R71, R21, 0x1, R71 ;  /* 0x0000000115477824 */ /* 0x000fc800078e0247 */
[----:B-1-3--:R-:W-:-:S07]  /*21c0*/  IMAD R68, R212, 0x200, R5 ;  /* 0x00000200d4447824 */ /* 0x00afce00078e0205 */
.L_x_4226:
        /* <DEDUP_REMOVED lines=11> */
[----:B0-----:R-:W-:Y:S01]  /*2280*/  LEA R12, P4, R4, R42, 0x1 ;  /* 0x0000002a040c7211 */ /* 0x001fe200078808ff */
        /* <DEDUP_REMOVED lines=44> */
.L_x_4201:
[----:B------:R-:W-:Y:S05]  /*2550*/  BSYNC B1 ;  /* 0x0000000000017941 */ /* 0x000fea0003800000 */
.L_x_4200:
[----:B------:R-:W-:Y:S01]  /*2560*/  ISETP.NE.AND P3, PT, R189, 0x3, PT ;  /* 0x00000003bd00780c */ /* 0x000fe20003f65270 */
[----:B-----5:R-:W-:Y:S01]  /*2570*/  IMAD.MOV.U32 R5, RZ, RZ, R9 ;  /* 0x000000ffff057224 */ /* 0x020fe200078e0009 */
[----:B------:R-:W-:Y:S01]  /*2580*/  MOV R4, R8 ;  /* 0x0000000800047202 */ /* 0x000fe20000000f00 */
[----:B0-----:R-:W-:Y:S02]  /*2590*/  IMAD.MOV.U32 R6, RZ, RZ, R26 ;  /* 0x000000ffff067224 */ /* 0x001fe400078e001a */
[----:B------:R-:W-:Y:S01]  /*25a0*/  IMAD.MOV.U32 R7, RZ, RZ, R27 ;  /* 0x000000ffff077224 */ /* 0x000fe200078e001b */
[----:B------:R-:W-:Y:S01]  /*25b0*/  PRMT R82, R4, 0x5410, R5 ;  /* 0x0000541004527816 */ /* 0x000fe20000000005 */
[----:B------:R-:W-:Y:S02]  /*25c0*/  IMAD.MOV.U32 R4, RZ, RZ, R10 ;  /* 0x000000ffff047224 */ /* 0x000fe400078e000a */
[----:B------:R-:W-:Y:S01]  /*25d0*/  IMAD.MOV.U32 R5, RZ, RZ, R11 ;  /* 0x000000ffff057224 */ /* 0x000fe200078e000b */
[----:B------:R-:W-:Y:S01]  /*25e0*/  PRMT R77, R6, 0x5410, R7 ;  /* 0x00005410064d7816 */ /* 0x000fe20000000007 */
[----:B------:R-:W-:Y:S01]  /*25f0*/  IMAD.MOV.U32 R7, RZ, RZ, R15 ;  /* 0x000000ffff077224 */ /* 0x000fe200078e000f */
[----:B------:R-:W-:-:S02]  /*2600*/  MOV R6, R14 ;  /* 0x0000000e00067202 */ /* 0x000fc40000000f00 */
[----:B------:R-:W-:Y:S02]  /*2610*/  PRMT R84, R4, 0x5410, R5 ;  /* 0x0000541004547816 */ /* 0x000fe40000000005 */
[----:B------:R-:W-:Y:S01]  /*2620*/  PRMT R81, R6, 0x5410, R7 ;  /* 0x0000541006517816 */ /* 0x000fe20000000007 */
[----:B------:R-:W-:Y:S06]  /*2630*/  @!P3 BRA `(.L_x_4202) ;  /* 0x000000000004b947 */ /* 0x000fec0003800000 */
[----:B------:R-:W-:Y:S01]  /*2640*/  BPT.TRAP 0x1 ;  /* 0x000000040000795c */ /* 0x000fe20000300000 */
.L_x_4202:
[----:B------:R-:W-:Y:S01]  /*2650*/  IMAD R70, R23, 0x8, R2 ;  /* 0x0000000817467824 */ /* 0x000fe200078e0202 */
[----:B------:R-:W-:Y:S01]  /*2660*/  SHF.L.U32 R57, R188, 0x1f, RZ ;  /* 0x0000001fbc397819 */ /* 0x000fe200000006ff */
[----:B------:R-:W-:Y:S03]  /*2670*/  BSSY B1, `(.L_x_4203) ;  /* 0x0000003000017945 */ /* 0x000fe60003800000 */
[----:B------:R-:W0:Y:S02]  /*2680*/  SYNCS.PHASECHK.TRANS64.TRYWAIT P5, [R70+URZ+0x38890], R57 ;  /* 0x03889039460075a7 */ /* 0x000e2400080a017f */
[----:B0-----:R-:W-:Y:S05]  /*2690*/  @!P5 BRA `(.L_x_4204) ;  /* 0x000001a8000cd947 */ /* 0x001fea0003800000 */
.L_x_4431:
[----:B------:R-:W-:Y:S05]  /*26a0*/  BSYNC B1 ;  /* 0x0000000000017941 */ /* 0x000fea0003800000 */
.L_x_4203:
        /* <DEDUP_REMOVED lines=48> */
.L_x_4209:
[----:B------:R-:W-:Y:S05]  /*29b0*/  BSYNC B2 ;  /* 0x0000000000027941 */ /* 0x000fea0003800000 */
.L_x_4208:
[----:B--2---:R1:W-:Y:S02]  /*29c0*/  STG.E.128 desc[UR54][R12.64], R4 ;  /* 0x000000040c007986 */ /* 0x0043e4000c101d36 */
.L_x_4207:
[----:B------:R-:W-:Y:S05]  /*29d0*/  BSYNC B1 ;  /* 0x0000000000017941 */ /* 0x000fea0003800000 */
.L_x_4206:
        /* <DEDUP_REMOVED lines=52> */
.L_x_4211:
[----:B------:R-:W-:Y:S05]  /*2d20*/  BSYNC B1 ;  /* 0x0000000000017941 */ /* 0x000fea0003800000 */
.L_x_4210:
[----:B-1----:R1:W-:Y:S01]  /*2d30*/  STG.E.128 desc[UR54][R12.64+0x40], R4 ;  /* 0x000040040c007986 */ /* 0x0023e2000c101d36 */
[----:B------:R-:W-:Y:S05]  /*2d40*/  BRA `(.L_x_4205) ;  /* 0x0000000c000c7947 */ /* 0x000fea0003800000 */
.L_x_4199:
        /* <DEDUP_REMOVED lines=41> */
.L_x_4212:
[----:B------:R-:W-:Y:S01]  /*2fe0*/  IMAD R70, R23, 0x8, R2 ;  /* 0x0000000817467824 */ /* 0x000fe200078e0202 */
[----:B------:R-:W-:Y:S01]  /*2ff0*/  SHF.L.U32 R57, R188, 0x1f, RZ ;  /* 0x0000001fbc397819 */ /* 0x000fe200000006ff */
[----:B------:R-:W-:Y:S03]  /*3000*/  BSSY B1, `(.L_x_4213) ;  /* 0x0000003000017945 */ /* 0x000fe60003800000 */
[----:B------:R-:W0:Y:S02]  /*3010*/  SYNCS.PHASECHK.TRANS64.TRYWAIT P5, [R70+URZ+0x38890], R57 ;  /* 0x03889039460075a7 */ /* 0x000e2400080a017f */
[----:B0-----:R-:W-:Y:S05]  /*3020*/  @!P5 BRA `(.L_x_4214) ;  /* 0x0000019c00bcd947 */ /* 0x001fea0003800000 */
.L_x_4432:
[----:B------:R-:W-:Y:S05]  /*3030*/  BSYNC B1 ;  /* 0x0000000000017941 */ /* 0x000fea0003800000 */
.L_x_4213:
        /* <DEDUP_REMOVED lines=19> */
[----:B------:R-:W-:-:S04]  /*3170*/  LEA.HI.SX32 R12, R49, R12, 0x1d ;  /* 0x0000000c310c7211 */ /* 0x000fc800078feaff */
[----:B------:R-:W-:-:S04]  /*3180*/  SHF.L.U32 R81, R12, 0x3, RZ ;  /* 0x000000030c517819 */ /* 0x000fc800000006ff */
[----:B------:R-:W-:-:S04]  /*3190*/  LOP3.LUT R13, R58, 0x38, R81, 0xf8, !PT ;  /* 0x000000383a0d7812 */ /* 0x000fc800078ef851 */
[----:B------:R-:W-:-:S05]  /*31a0*/  LOP3.LUT R13, R13, R62, RZ, 0x3c, !PT ;  /* 0x0000003e0d0d7212 */ /* 0x000fca00078e3cff */
[----:B------:R-:W-:Y:S02]  /*31b0*/  IMAD R12, R212, 0x200, R13 ;  /* 0x00000200d40c7824 */ /* 0x000fe400078e020d */
[----:B------:R-:W-:Y:S02]  /*31c0*/  IMAD.IADD R13, R68, 0x1, R25 ;  /* 0x00000001440d7824 */ /* 0x000fe400078e0219 */
[----:B------:R-:W-:Y:S02]  /*31d0*/  IMAD.IADD R25, R25, 0x1, R12 ;  /* 0x0000000119197824 */ /* 0x000fe400078e020c */
[--C-:B------:R-:W-:Y:S02]  /*31e0*/  IMAD R13, R13, 0x2, R2.reuse ;  /* 0x000000020d0d7824 */ /* 0x100fe400078e0202 */
[----:B------:R-:W-:-:S04]  /*31f0*/  IMAD R25, R25, 0x2, R2 ;  /* 0x0000000219197824 */ /* 0x000fc800078e0202 */
        /* <DEDUP_REMOVED lines=85> */
.L_x_4216:
[----:B------:R-:W-:Y:S05]  /*3750*/  BSYNC B1 ;  /* 0x0000000000017941 */ /* 0x000fea0003800000 */
.L_x_4215:
        /* <DEDUP_REMOVED lines=10> */
.L_x_4198:
[----:B------:R-:W-:-:S13]  /*3800*/  ISETP.NE.AND P3, PT, R189, 0x3, PT ;  /* 0x00000003bd00780c */ /* 0x000fda0003f65270 */
[----:B------:R-:W-:Y:S05]  /*3810*/  @!P3 BRA `(.L_x_4217) ;  /* 0x000000000004b947 */ /* 0x000fea0003800000 */
[----:B------:R-:W-:Y:S01]  /*3820*/  BPT.TRAP 0x1 ;  /* 0x000000040000795c */ /* 0x000fe20000300000 */
.L_x_4217:
        /* <DEDUP_REMOVED lines=8> */
.L_x_4433:
[----:B------:R-:W-:Y:S05]  /*38b0*/  BSYNC B1 ;  /* 0x0000000000017941 */ /* 0x000fea0003800000 */
.L_x_4218:
[----:B------:R-:W-:Y:S05]  /*38c0*/  @P4 BRA `(.L_x_4205) ;  /* 0x00000000002c4947 */ /* 0x000fea0003800000 */
[----:B------:R-:W-:Y:S01]  /*38d0*/  @!P1 LOP3.LUT P4, RZ, R191, 0x4, RZ, 0xc0, !PT ;  /* 0x00000004bfff9812 */ /* 0x000fe2000788c0ff */
[----:B------:R-:W-:Y:S01]  /*38e0*/  @!P1 VIADD R4, R64, 0x20 ;  /* 0x0000002040049836 */ /* 0x000fe20000000000 */
[----:B------:R-:W-:Y:S02]  /*38f0*/  PLOP3.LUT P5, PT, PT, PT, PT, 0x8, 0x0 ;  /* 0x000000000000781c */ /* 0x000fe40003fae170 */
[----:B------:R-:W-:-:S13]  /*3900*/  @!P1 PLOP3.LUT P5, PT, P4, PT, PT, 0x80, 0x0 ;  /* 0x000000000000981c */ /* 0x000fda00027af070 */
[----:B------:R-:W-:-:S04]  /*3910*/  @P5 VIADD R4, R64, 0xffffffe0 ;  /* 0xffffffe040045836 */ /* 0x000fc80000000000 */
[----:B------:R-:W-:Y:S02]  /*3920*/  @!P1 IMAD.IADD R25, R25, 0x1, R4 ;  /* 0x0000000119199824 */ /* 0x000fe400078e0204 */
[----:B------:R-:W1:Y:S03]  /*3930*/  @!P0 LDS.128 R4, [R24+0x22400] ;  /* 0x0224000018048984 */ /* 0x000e660000000c00 */
[----:B------:R-:W-:-:S06]  /*3940*/  @!P1 LEA R8, R25, R2, 0x1 ;  /* 0x0000000219089211 */ /* 0x000fcc00078e08ff */
[----:B------:R-:W2:Y:S04]  /*3950*/  @!P1 LDS.128 R8, [R8+0x22400] ;  /* 0x0224000008089984 */ /* 0x000ea80000000c00 */
[----:B-1----:R1:W-:Y:S04]  /*3960*/  @!P0 STG.E.128 desc[UR54][R12.64], R4 ;  /* 0x000000040c008986 */ /* 0x0023e8000c101d36 */
[----:B--2---:R1:W-:Y:S02]  /*3970*/  @!P1 STG.E.128 desc[UR54][R12.64+0x40], R8 ;  /* 0x000040080c009986 */ /* 0x0043e4000c101d36 */
.L_x_4205:
[----:B------:R-:W-:Y:S05]  /*3980*/  BSYNC B0 ;  /* 0x0000000000007941 */ /* 0x000fea0003800000 */
.L_x_4197:
        /* <DEDUP_REMOVED lines=17> */
.L_x_4221:
[----:B------:R-:W-:Y:S05]  /*3aa0*/  BSYNC B0 ;  /* 0x0000000000007941 */ /* 0x000fea0003800000 */
.L_x_4220:
[----:B------:R-:W4:Y:S01]  /*3ab0*/  SYNCS.PHASECHK.TRANS64.TRYWAIT P5, [R70+URZ+0x388b0], R57 ;  /* 0x0388b039460075a7 */ /* 0x000f2200080a017f */
[----:B------:R-:W-:Y:S01]  /*3ac0*/  BSSY B0, `(.L_x_4222) ;  /* 0x0000003000007945 */ /* 0x000fe20003800000 */
[----:B------:R-:W-:-:S03]  /*3ad0*/  ISETP.GE.AND P3, PT, R19, R56, PT ;  /* 0x000000381300720c */ /* 0x000fc60003f66270 */
[----:B----4-:R-:W-:Y:S10]  /*3ae0*/  @!P5 BRA `(.L_x_4223) ;  /* 0x000001940034d947 */ /* 0x010ff40003800000 */
.L_x_4434:
[----:B------:R-:W-:Y:S05]  /*3af0*/  BSYNC B0 ;  /* 0x0000000000007941 */ /* 0x000fea0003800000 */
.L_x_4222:
[----:B------:R-:W-:Y:S04]  /*3b00*/  BSSY B0, `(.L_x_4224) ;  /* 0x0000051000007945 */ /* 0x000fe80003800000 */
[----:B------:R-:W-:Y:S05]  /*3b10*/  @P3 BRA `(.L_x_4225) ;  /* 0x00000004003c3947 */ /* 0x000fea0003800000 */
[----:B-1----:R-:W-:Y:S01]  /*3b20*/  IMAD.WIDE R4, R47, 0x40, R44 ;  /* 0x000000402f047825 */ /* 0x002fe200078e022c */
[----:B------:R-:W-:Y:S01]  /*3b30*/  ULDC.64 UR4, c[0x0][0x318] ;  /* 0x0000c60000047ab9 */ /* 0x000fe20000000a00 */
[----:B------:R-:W-:Y:S02]  /*3b40*/  LOP3.LUT P3, RZ, R191, 0x4, RZ, 0xc0, !PT ;  /* 0x00000004bfff7812 */ /* 0x000fe4000786c0ff */
[----:B------:R-:W-:Y:S01]  /*3b50*/  IMAD R5, R5, UR4, RZ ;  /* 0x0000000405057c24 */ /* 0x000fe2000f8e02ff */
[----:B------:R-:W-:Y:S01]  /*3b60*/  IADD3 R76, R16, 0x140, RZ ;  /* 0x00000140104c7810 */ /* 0x000fe20007ffe0ff */
[----:B------:R-:W-:Y:S02]  /*3b70*/  IMAD.MOV.U32 R74, RZ, RZ, R36 ;  /* 0x000000ffff4a7224 */ /* 0x000fe400078e0024 */
        /* <DEDUP_REMOVED lines=10> */
[----:B0---4-:R-:W-:Y:S01]  /*3c20*/  LEA.HI.X R57, R6, UR5, R5, 0x1, P5 ;  /* 0x0000000506397c11 */ /* 0x011fe2000a8f0c05 */
[----:B---3--:R-:W-:Y:S01]  /*3c30*/  IMAD R78, R9, 0x2, R2 ;  /* 0x00000002094e7824 */ /* 0x008fe200078e0202 */
        /* <DEDUP_REMOVED lines=61> */
.L_x_4225:
[----:B------:R-:W-:Y:S05]  /*4010*/  BSYNC B0 ;  /* 0x0000000000007941 */ /* 0x000fea0003800000 */
.L_x_4224:
        /* <DEDUP_REMOVED lines=16> */
[----:B----4-:R-:W-:Y:S06]  /*4120*/  @P2 BRA `(.L_x_4226) ;  /* 0xffffffe000282947 */ /* 0x010fec000383ffff */
.L_x_4192:
        /* <DEDUP_REMOVED lines=44> */
[----:B---3--:R-:W-:-:S02]  /*43f0*/  CS2R R78, SRZ ;  /* 0x00000000004e7805 */ /* 0x008fc4000001ff00 */
        /* <DEDUP_REMOVED lines=18> */
[----:B--2---:R-:W-:Y:S01]  /*4520*/  CS2R R24, SRZ ;  /* 0x0000000000187805 */ /* 0x004fe2000001ff00 */
        /* <DEDUP_REMOVED lines=10> */
.L_x_4228:
[----:B------:R-:W-:Y:S05]  /*45d0*/  BSYNC B0 ;  /* 0x0000000000007941 */ /* 0x000fea0003800000 */
.L_x_4227:
        /* <DEDUP_REMOVED lines=9> */
[----:B------:R-:W-:Y:S01]  /*4670*/  ISETP.GE.AND P0, PT, R168, 0x2, PT ;  /* 0x00000002a800780c */ /* 0x000fe20003f06270 */
[----:B------:R-:W-:Y:S01]  /*4680*/  IMAD.MOV.U32 R7, RZ, RZ, 0x40000040 ;  /* 0x40000040ff077424 */ /* 0x000fe200078e00ff */
[----:B------:R-:W-:Y:S01]  /*4690*/  BAR.SYNC.DEFER_BLOCKING 0xe, 0x100 ;  /* 0x0384000000007b1d */ /* 0x000fe20000010000 */
[----:B------:R-:W-:Y:S01]  /*46a0*/  IMAD.MOV.U32 R11, RZ, RZ, 0x40000040 ;  /* 0x40000040ff0b7424 */ /* 0x000fe200078e00ff */
[----:B------:R-:W-:Y:S01]  /*46b0*/  R2UR UR5, R5 ;  /* 0x00000000050572ca */ /* 0x000fe200000e0000 */
[----:B------:R-:W-:Y:S01]  /*46c0*/  IMAD.MOV.U32 R9, RZ, RZ, 0x40000040 ;  /* 0x40000040ff097424 */ /* 0x000fe200078e00ff */
[----:B------:R-:W-:Y:S01]  /*46d0*/  R2UR UR7, R7 ;  /* 0x00000000070772ca */ /* 0x000fe200000e0000 */
[----:B------:R-:W-:Y:S01]  /*46e0*/  IMAD.MOV.U32 R13, RZ, RZ, 0x40000040 ;  /* 0x40000040ff0d7424 */ /* 0x000fe200078e00ff */
[----:B------:R-:W-:Y:S01]  /*46f0*/  BSSY B0, `(.L_x_4232) ;  /* 0x00000f6000007945 */ /* 0x000fe20003800000 */
[----:B------:R-:W-:Y:S01]  /*4700*/  IMAD.MOV.U32 R7, RZ, RZ, 0x40000040 ;  /* 0x40000040ff077424 */ /* 0x000fe200078e00ff */
[----:B------:R-:W1:Y:S01]  /*4710*/  S2R R20, SR_TID.X ;  /* 0x0000000000147919 */ /* 0x000e620000002100 */
[----:B0-----:R-:W-:-:S04]  /*4720*/  LEA.HI R3, R0, R0, RZ, 0x1 ;  /* 0x0000000000037211 */ /* 0x001fc800078f08ff */
[----:B------:R-:W-:Y:S01]  /*4730*/  LOP3.LUT R3, R3, 0x1fffe, RZ, 0xc0, !PT ;  /* 0x0001fffe03037812 */ /* 0x000fe200078ec0ff */
[----:B-----5:R-:W-:-:S04]  /*4740*/  WARPGROUP.ARRIVE ;  /* 0x00000000000079c5 */ /* 0x020fc80000000000 */
[----:B------:R-:W-:Y:S02]  /*4750*/  IMAD.IADD R3, R0, 0x1, -R3 ;  /* 0x0000000100037824 */ /* 0x000fe400078e0a03 */
[----:B------:R-:W-:-:S03]  /*4760*/  VIADD R0, R2, 0x36400 ;  /* 0x0003640002007836 */ /* 0x000fc60000000000 */
[----:B------:R-:W-:Y:S02]  /*4770*/  LEA R3, R3, R2, 0xf ;  /* 0x0000000203037211 */ /* 0x000fe400078e78ff */
[----:B------:R-:W-:-:S03]  /*4780*/  SHF.R.U32.HI R0, RZ, 0x4, R0 ;  /* 0x00000004ff007819 */ /* 0x000fc60000011600 */
[----:B------:R-:W-:Y:S01]  /*4790*/  VIADD R3, R3, 0x400 ;  /* 0x0000040003037836 */ /* 0x000fe20000000000 */
[----:B------:R-:W-:Y:S02]  /*47a0*/  LOP3.LUT R0, R0, 0x3fff, RZ, 0xc0, !PT ;  /* 0x00003fff00007812 */ /* 0x000fe400078ec0ff */
[----:B-1----:R-:W-:Y:S02]  /*47b0*/  LOP3.LUT R20, R20, 0x7f, RZ, 0xc0, !PT ;  /* 0x0000007f14147812 */ /* 0x002fe400078ec0ff */
[----:B------:R-:W-:Y:S02]  /*47c0*/  SHF.R.U32.HI R3, RZ, 0x4, R3 ;  /* 0x00000004ff037819 */ /* 0x000fe40000011603 */
[----:B------:R-:W-:Y:S02]  /*47d0*/  LOP3.LUT R4, R0, 0x10000, RZ, 0xfc, !PT ;  /* 0x0001000000047812 */ /* 0x000fe400078efcff */
[----:B------:R-:W-:Y:S02]  /*47e0*/  LOP3.LUT R3, R3, 0x3fff, RZ, 0xc0, !PT ;  /* 0x00003fff03037812 */ /* 0x000fe400078ec0ff */
[----:B------:R-:W-:-:S02]  /*47f0*/  R2UR UR4, R4 ;  /* 0x00000000040472ca */ /* 0x000fc400000e0000 */
[----:B------:R-:W-:Y:S02]  /*4800*/  LOP3.LUT R15, R3, 0x2000000, RZ, 0xfc, !PT ;  /* 0x02000000030f7812 */ /* 0x000fe400078efcff */
[----:B------:R-:W-:Y:S02]  /*4810*/  IADD3 R10, R4, 0x2, RZ ;  /* 0x00000002040a7810 */ /* 0x000fe40007ffe0ff */
[----:B------:R-:W-:Y:S01]  /*4820*/  ISETP.NE.AND P2, PT, R20, RZ, PT ;  /* 0x000000ff1400720c */ /* 0x000fe20003f45270 */
[----:B------:R-:W-:-:S04]  /*4830*/  IMAD R6, R18, 0x1000, R15 ;  /* 0x0000100012067824 */ /* 0x000fc800078e020f */
[C---:B------:R-:W-:Y:S01]  /*4840*/  VIADD R8, R6.reuse, 0x80 ;  /* 0x0000008006087836 */ /* 0x040fe20000000000 */
[C---:B------:R-:W-:Y:S01]  /*4850*/  R2UR UR6, R6.reuse ;  /* 0x00000000060672ca */ /* 0x040fe200000e0000 */
[C---:B------:R-:W-:Y:S02]  /*4860*/  VIADD R12, R6.reuse, 0x100 ;  /* 0x00000100060c7836 */ /* 0x040fe40000000000 */
[----:B------:R-:W-:-:S04]  /*4870*/  VIADD R6, R6, 0x180 ;  /* 0x0000018006067836 */ /* 0x000fc80000000000 */
[----:B------:R-:W-:-:S05]  /*4880*/  @!P2 LEA R0, R18, R2, 0x3 ;  /* 0x000000021200a211 */ /* 0x000fca00078e18ff */
[----:B------:R-:W-:Y:S01]  /*4890*/  @!P2 VIADD R0, R0, 0x38860 ;  /* 0x000388600000a836 */ /* 0x000fe20000000000 */
[----:B------:R-:W-:Y:S01]  /*48a0*/  HGMMA.64x256x16.F32 R24, gdesc[UR4].tnspB, RZ, !UPT, gsb0 ;  /* 0x43e00000041879f0 */ /* 0x000fe2000c0008ff */
[----:B------:R-:W-:Y:S02]  /*48b0*/  R2UR UR4, R10 ;  /* 0x000000000a0472ca */ /* 0x000fe400000e0000 */
[----:B------:R-:W-:Y:S02]  /*48c0*/  R2UR UR5, R11 ;  /* 0x000000000b0572ca */ /* 0x000fe400000e0000 */
[----:B------:R-:W-:Y:S01]  /*48d0*/  R2UR UR6, R8 ;  /* 0x00000000080672ca */ /* 0x000fe200000e0000 */
[----:B------:R-:W-:Y:S01]  /*48e0*/  VIADD R8, R4, 0x4 ;  /* 0x0000000404087836 */ /* 0x000fe20000000000 */
[----:B------:R-:W-:Y:S02]  /*48f0*/  R2UR UR7, R9 ;  /* 0x00000000090772ca */ /* 0x000fe400000e0000 */
[----:B------:R-:W-:-:S02]  /*4900*/  MOV R9, 0x40000040 ;  /* 0x4000004000097802 */ /* 0x000fc40000000f00 */
[----:B------:R-:W-:Y:S01]  /*4910*/  @!P2 PRMT R0, RZ, 0x654, R0 ;  /* 0x00000654ff00a816 */ /* 0x000fe20000000000 */
[----:B------:R-:W-:Y:S02]  /*4920*/  WARPGROUP.DEPBAR.LE gsb0, 0x0 ;  /* 0x00008000000079c5 */ /* 0x000fe40000010000 */
[----:B------:R-:W-:-:S14]  /*4930*/  WARPGROUP.ARRIVE ;  /* 0x00000000000079c5 */ /* 0x000fdc0000000000 */
        /* <DEDUP_REMOVED lines=24> */
.L_x_4234:
[----:B------:R-:W-:Y:S01]  /*4ac0*/  BAR.SYNC.DEFER_BLOCKING 0xe, 0x100 ;  /* 0x0384000000007b1d */ /* 0x000fe20000010000 */
[----:B------:R-:W-:Y:S01]  /*4ad0*/  IMAD R3, R18, 0x40, R190 ;  /* 0x0000004012037824 */ /* 0x000fe200078e02be */
[----:B------:R-:W-:Y:S01]  /*4ae0*/  R2UR UR4, R4 ;  /* 0x00000000040472ca */ /* 0x000fe200000e0000 */
[----:B------:R-:W-:Y:S01]  /*4af0*/  VIADD R18, R18, 0x1 ;  /* 0x0000000112127836 */ /* 0x000fe20000000000 */
[----:B------:R-:W-:Y:S01]  /*4b00*/  R2UR UR5, R5 ;  /* 0x00000000050572ca */ /* 0x000fe200000e0000 */
[----:B------:R-:W-:Y:S01]  /*4b10*/  IMAD R3, R3, 0x4, R2 ;  /* 0x0000000403037824 */ /* 0x000fe200078e0202 */
[----:B------:R-:W-:Y:S01]  /*4b20*/  ISETP.GT.AND P1, PT, R168, RZ, PT ;  /* 0x000000ffa800720c */ /* 0x000fe20003f24270 */
[----:B------:R-:W-:Y:S01]  /*4b30*/  IMAD.MOV.U32 R7, RZ, RZ, 0x40000040 ;  /* 0x40000040ff077424 */ /* 0x000fe200078e00ff */
[----:B------:R-:W-:Y:S01]  /*4b40*/  ISETP.NE.AND P0, PT, R18, 0x2, PT ;  /* 0x000000021200780c */ /* 0x000fe20003f05270 */
[----:B------:R-:W-:Y:S02]  /*4b50*/  IMAD.MOV.U32 R21, RZ, RZ, 0x40000040 ;  /* 0x40000040ff157424 */ /* 0x000fe400078e00ff */
[----:B------:R-:W-:Y:S01]  /*4b60*/  VIADD R168, R168, 0xffffffff ;  /* 0xffffffffa8a87836 */ /* 0x000fe20000000000 */
[----:B------:R-:W-:-:S02]  /*4b70*/  SEL R18, R18, RZ, P0 ;  /* 0x000000ff12127207 */ /* 0x000fc40000000000 */
[----:B------:R-:W-:Y:S01]  /*4b80*/  R2UR UR7, R7 ;  /* 0x00000000070772ca */ /* 0x000fe200000e0000 */
[----:B------:R-:W-:Y:S01]  /*4b90*/  IMAD.MOV.U32 R7, RZ, RZ, 0x40000040 ;  /* 0x40000040ff077424 */ /* 0x000fe200078e00ff */
[----:B------:R-:W-:-:S04]  /*4ba0*/  LEA R6, R18, R15, 0xc ;  /* 0x0000000f12067211 */ /* 0x000fc800078e60ff */
[C---:B------:R-:W-:Y:S01]  /*4bb0*/  R2UR UR6, R6.reuse ;  /* 0x00000000060672ca */ /* 0x040fe200000e0000 */
[----:B------:R-:W-:Y:S01]  /*4bc0*/  VIADD R20, R6, 0x80 ;  /* 0x0000008006147836 */ /* 0x000fe20000000000 */
[----:B01----:R-:W0:Y:S04]  /*4bd0*/  LDS R0, [R3+0x38400] ;  /* 0x0384000003007984 */ /* 0x003e280000000800 */
[----:B------:R1:W2:Y:S02]  /*4be0*/  LDS R14, [R3+0x38420] ;  /* 0x03842000030e7984 */ /* 0x0002a40000000800 */
[----:B-1----:R-:W-:-:S04]  /*4bf0*/  SEL R3, RZ, 0x1, P0 ;  /* 0x00000001ff037807 */ /* 0x002fc80000000000 */
[----:B------:R-:W-:Y:S01]  /*4c00*/  LOP3.LUT R22, R22, R3, RZ, 0x3c, !PT ;  /* 0x0000000316167212 */ /* 0x000fe200078e3cff */
        /* <DEDUP_REMOVED lines=138> */
[----:B------:R-:W-:Y:S01]  /*54b0*/  IMAD.MOV.U32 R21, RZ, RZ, 0x40000040 ;  /* 0x40000040ff157424 */ /* 0x000fe200078e00ff */
        /* <DEDUP_REMOVED lines=25> */
.L_x_4233:
[----:B------:R-:W-:Y:S05]  /*5650*/  BSYNC B0 ;  /* 0x0000000000007941 */ /* 0x000fea0003800000 */
.L_x_4232:
[----:B------:R-:W-:Y:S01]  /*5660*/  BAR.SYNC.DEFER_BLOCKING 0xe, 0x100 ;  /* 0x0384000000007b1d */ /* 0x000fe20000010000 */
[C---:B------:R-:W-:Y:S01]  /*5670*/  IMAD R3, R18.reuse, 0x40, R190 ;  /* 0x0000004012037824 */ /* 0x040fe200078e02be */
[----:B------:R-:W-:Y:S01]  /*5680*/  PLOP3.LUT P0, PT, PT, PT, PT, 0x8, 0x0 ;  /* 0x000000000000781c */ /* 0x000fe20003f0e170 */
[----:B------:R-:W-:-:S03]  /*5690*/  VIADD R18, R18, 0x1 ;  /* 0x0000000112127836 */ /* 0x000fc60000000000 */
[----:B------:R-:W-:Y:S02]  /*56a0*/  LEA R3, R3, R2, 0x2 ;  /* 0x0000000203037211 */ /* 0x000fe400078e10ff */
[----:B------:R-:W-:-:S04]  /*56b0*/  ISETP.NE.AND P1, PT, R18, 0x2, PT ;  /* 0x000000021200780c */ /* 0x000fc80003f25270 */
        /* <DEDUP_REMOVED lines=135> */
.L_x_4230:
        /* <DEDUP_REMOVED lines=13> */
[----:B------:R-:W-:-:S03]  /*6000*/  LOP3.LUT R56, R3, 0x3fff, RZ, 0xc0, !PT ;  /* 0x00003fff03387812 */ /* 0x000fc600078ec0ff */
        /* <DEDUP_REMOVED lines=17> */
.L_x_4236:
[----:B------:R-:W-:Y:S05]  /*6120*/  BSYNC B6 ;  /* 0x0000000000067941 */ /* 0x000fea0003800000 */
.L_x_4235:
        /* <DEDUP_REMOVED lines=12> */
.L_x_4240:
[----:B-1----:R1:W2:Y:S02]  /*61f0*/  SYNCS.PHASECHK.TRANS64.TRYWAIT P0, [R2+URZ+0x38800], R3 ;  /* 0x03880003020075a7 */ /* 0x0022a4000800017f */
[----:B--2---:R-:W-:Y:S05]  /*6200*/  @!P0 NANOSLEEP.SYNCS 0x989680 ;  /* 0x009896800000895d */ /* 0x004fea0003900000 */
[----:B------:R-:W2:Y:S02]  /*6210*/  @!P0 SYNCS.PHASECHK.TRANS64 P0, [R2+URZ+0x38800], R3 ;  /* 0x03880003020085a7 */ /* 0x000ea4000800007f */
[----:B--2---:R-:W-:Y:S05]  /*6220*/  @!P0 BRA `(.L_x_4240) ;  /* 0xfffffffc00f08947 */ /* 0x004fea000383ffff */
.L_x_4239:
[----:B------:R-:W-:Y:S05]  /*6230*/  BSYNC B0 ;  /* 0x0000000000007941 */ /* 0x000fea0003800000 */
.L_x_4238:
[----:B------:R-:W-:Y:S05]  /*6240*/  BRA `(.L_x_4241) ;  /* 0x0000002c004c7947 */ /* 0x000fea0003800000 */
.L_x_4237:
[----:B------:R-:W0:Y:S01]  /*6250*/  LDC.64 R46, c[0x0][0x3d8] ;  /* 0x0000f600ff2e7b82 */ /* 0x000e220000000a00 */
[----:B------:R-:W-:Y:S01]  /*6260*/  VIADD R0, R2, 0x20400 ;  /* 0x0002040002007836 */ /* 0x000fe20000000000 */
[----:B-----5:R-:W-:Y:S01]  /*6270*/  SHF.R.S32.HI R3, RZ, 0x1f, R33 ;  /* 0x0000001fff037819 */ /* 0x020fe20000011421 */
[----:B------:R-:W-:Y:S01]  /*6280*/  IMAD.SHL.U32 R24, R222, 0x4, RZ ;  /* 0x00000004de187824 */ /* 0x000fe200078e00ff */
[----:B------:R-:W-:Y:S01]  /*6290*/  SHF.R.S32.HI R5, RZ, 0x1f, R16 ;  /* 0x0000001fff057819 */ /* 0x000fe20000011410 */
[----:B------:R-:W-:Y:S01]  /*62a0*/  BSSY B6, `(.L_x_4242) ;  /* 0x0000032000067945 */ /* 0x000fe20003800000 */
[----:B------:R-:W-:Y:S02]  /*62b0*/  LOP3.LUT P0, RZ, R0, 0x3ff, RZ, 0xc0, !PT ;  /* 0x000003ff00ff7812 */ /* 0x000fe4000780c0ff */
[----:B------:R-:W1:Y:S01]  /*62c0*/  LDC.64 R44, c[0x0][0x3e8] ;  /* 0x0000fa00ff2c7b82 */ /* 0x000e620000000a00 */
[----:B------:R-:W-:Y:S02]  /*62d0*/  MOV R4, R16 ;  /* 0x0000001000047202 */ /* 0x000fe40000000f00 */
        /* <DEDUP_REMOVED lines=13> */
[----:B------:R-:W-:-:S04]  /*63b0*/  IMAD.WIDE.U32 R8, R19, R46, R4 ;  /* 0x0000002e13087225 */ /* 0x000fc800078e0004 */
[----:B------:R-:W-:Y:S01]  /*63c0*/  IMAD.WIDE.U32 R10, R19, R44, R4 ;  /* 0x0000002c130a7225 */ /* 0x000fe200078e0004 */
[----:B------:R-:W-:-:S03]  /*63d0*/  IADD3 R27, P3, R8, R42, RZ ;  /* 0x0000002a081b7210 */ /* 0x000fc60007f7e0ff */
        /* <DEDUP_REMOVED lines=30> */
.L_x_4243:
[----:B------:R-:W-:Y:S05]  /*65c0*/  BSYNC B6 ;  /* 0x0000000000067941 */ /* 0x000fea0003800000 */
.L_x_4242:
        /* <DEDUP_REMOVED lines=22> */
[----:B------:R-:W-:Y:S01]  /*6730*/  LEA R3, R185, R19, 0x6 ;  /* 0x00000013b9037211 */ /* 0x000fe200078e30ff */
[----:B------:R-:W-:Y:S01]  /*6740*/  BSSY B1, `(.L_x_4246) ;  /* 0x000002d000017945 */ /* 0x000fe20003800000 */
[-C--:B------:R-:W-:Y:S01]  /*6750*/  ISETP.GE.AND P0, PT, R19, R8.reuse, PT ;  /* 0x000000081300720c */ /* 0x080fe20003f06270 */
[----:B------:R-:W-:Y:S01]  /*6760*/  IMAD.MOV.U32 R10, RZ, RZ, R42 ;  /* 0x000000ffff0a7224 */ /* 0x000fe200078e002a */
        /* <DEDUP_REMOVED lines=32> */
[C---:B------:R-:W-:Y:S02]  /*6970*/  LEA R38, P5, R0.reuse, UR8, 0x1 ;  /* 0x0000000800267c11 */ /* 0x040fe4000f8a08ff */
[----:B------:R-:W-:Y:S02]  /*6980*/  CS2R R32, SRZ ;  /* 0x0000000000207805 */ /* 0x000fe4000001ff00 */
[----:B------:R-:W-:Y:S02]  /*6990*/  LEA.HI.X R15, R15, UR7, R30, 0x1, P4 ;  /* 0x000000070f0f7c11 */ /* 0x000fe4000a0f0c1e */
[----:B------:R-:W-:Y:S02]  /*69a0*/  CS2R R34, SRZ ;  /* 0x0000000000227805 */ /* 0x000fe4000001ff00 */
[----:B------:R-:W-:-:S02]  /*69b0*/  LEA.HI.X R39, R0, UR9, R31, 0x1, P5 ;  /* 0x0000000900277c11 */ /* 0x000fc4000a8f0c1f */
[----:B------:R-:W-:Y:S01]  /*69c0*/  CS2R R30, SRZ ;  /* 0x00000000001e7805 */ /* 0x000fe2000001ff00 */
[----:B------:R0:W5:Y:S04]  /*69d0*/  @!P2 LDG.E.64 R32, desc[UR54][R14.64+0x20] ;  /* 0x000020360e20a981 */ /* 0x000168000c1e1b00 */
[----:B------:R0:W5:Y:S04]  /*69e0*/  @!P3 LDG.E.64 R36, desc[UR54][R14.64] ;  /* 0x000000360e24b981 */ /* 0x000168000c1e1b00 */
[----:B------:R0:W5:Y:S04]  /*69f0*/  @!P3 LDG.E.64 R34, desc[UR54][R38.64] ;  /* 0x000000362622b981 */ /* 0x000168000c1e1b00 */
[----:B------:R0:W5:Y:S02]  /*6a00*/  @!P2 LDG.E.64 R30, desc[UR54][R38.64+0x20] ;  /* 0x00002036261ea981 */ /* 0x000164000c1e1b00 */
.L_x_4247:
[----:B------:R-:W-:Y:S05]  /*6a10*/  BSYNC B1 ;  /* 0x0000000000017941 */ /* 0x000fea0003800000 */
.L_x_4246:
        /* <DEDUP_REMOVED lines=24> */
.L_x_4249:
[----:B------:R-:W-:Y:S05]  /*6ba0*/  BSYNC B1 ;  /* 0x0000000000017941 */ /* 0x000fea0003800000 */
.L_x_4248:
        /* <DEDUP_REMOVED lines=9> */
[----:B------:R-:W-:Y:S01]  /*6c40*/  LEA R4, P2, R10, UR4, 0x1 ;  /* 0x000000040a047c11 */ /* 0x000fe2000f8408ff */
[----:B------:R-:W-:Y:S01]  /*6c50*/  IMAD R3, R3, R7, R6 ;  /* 0x0000000703037224 */ /* 0x000fe200078e0206 */
[----:B------:R-:W-:Y:S01]  /*6c60*/  LOP3.LUT R6, R0, 0xfffffffe, RZ, 0xc0, !PT ;  /* 0xfffffffe00067812 */ /* 0x000fe200078ec0ff */
[----:B------:R-:W-:Y:S01]  /*6c70*/  IMAD.IADD R5, R11, 0x1, R5 ;  /* 0x000000010b057824 */ /* 0x000fe200078e0205 */
[----:B------:R-:W-:Y:S01]  /*6c80*/  LOP3.LUT R15, R14, 0x1c0, RZ, 0xc0, !PT ;  /* 0x000001c00e0f7812 */ /* 0x000fe200078ec0ff */
[----:B------:R-:W-:Y:S01]  /*6c90*/  UMOV UR4, 0xffffffff ;  /* 0xffffffff00047882 */ /* 0x000fe20000000000 */
[----:B------:R-:W-:Y:S01]  /*6ca0*/  LEA R0, P3, R12, UR6, 0x1 ;  /* 0x000000060c007c11 */ /* 0x000fe2000f8608ff */
[----:B------:R-:W-:Y:S01]  /*6cb0*/  IMAD.IADD R57, R219, 0x1, -R6 ;  /* 0x00000001db397824 */ /* 0x000fe200078e0a06 */
[----:B------:R-:W-:-:S02]  /*6cc0*/  IADD3 R3, R13, R3, RZ ;  /* 0x000000030d037210 */ /* 0x000fc40007ffe0ff */
[----:B------:R-:W-:Y:S02]  /*6cd0*/  LOP3.LUT R7, R15, 0x18, R16, 0xf8, !PT ;  /* 0x000000180f077812 */ /* 0x000fe400078ef810 */
[----:B------:R-:W-:Y:S02]  /*6ce0*/  SHF.R.U32.HI R14, RZ, 0x3, R15 ;  /* 0x00000003ff0e7819 */ /* 0x000fe4000001160f */
[----:B------:R-:W-:Y:S02]  /*6cf0*/  LEA.HI.X R5, R10, UR5, R5, 0x1, P2 ;  /* 0x000000050a057c11 */ /* 0x000fe400090f0c05 */
[----:B------:R-:W-:Y:S02]  /*6d00*/  LEA.HI.X R3, R12, UR7, R3, 0x1, P3 ;  /* 0x000000070c037c11 */ /* 0x000fe400098f0c03 */
[----:B------:R-:W-:Y:S02]  /*6d10*/  LOP3.LUT R39, R7, R14, RZ, 0x3c, !PT ;  /* 0x0000000e07277212 */ /* 0x000fe400078e3cff */
[----:B------:R-:W-:Y:S01]  /*6d20*/  SHF.L.U32 R7, R57, 0x1f, RZ ;  /* 0x0000001f39077819 */ /* 0x000fe200000006ff */
[----:B------:R-:W-:Y:S06]  /*6d30*/  BRA.DIV UR4, `(.L_x_4250) ;  /* 0x0000016204b47947 */ /* 0x000fec000b800000 */
.L_x_4437:
[----:B------:R-:W-:-:S03]  /*6d40*/  UMOV UR4, 0xffffffff ;  /* 0xffffffff00047882 */ /* 0x000fc60000000000 */
[----:B------:R-:W-:Y:S05]  /*6d50*/  BRA.DIV UR4, `(.L_x_4251) ;  /* 0x0000016204d47947 */ /* 0x000fea000b800000 */
.L_x_4440:
[----:B------:R-:W-:-:S03]  /*6d60*/  UMOV UR4, 0xffffffff ;  /* 0xffffffff00047882 */ /* 0x000fc60000000000 */
[----:B------:R-:W-:Y:S05]  /*6d70*/  BRA.DIV UR4, `(.L_x_4252) ;  /* 0x0000016204f47947 */ /* 0x000fea000b800000 */
.L_x_4443:
[----:B------:R-:W-:-:S03]  /*6d80*/  UMOV UR4, 0xffffffff ;  /* 0xffffffff00047882 */ /* 0x000fc60000000000 */
[----:B------:R-:W-:Y:S05]  /*6d90*/  BRA.DIV UR4, `(.L_x_4253) ;  /* 0x0000016604147947 */ /* 0x000fea000b800000 */
.L_x_4446:
[----:B------:R-:W-:-:S03]  /*6da0*/  UMOV UR4, 0xffffffff ;  /* 0xffffffff00047882 */ /* 0x000fc60000000000 */
[----:B------:R-:W-:Y:S05]  /*6db0*/  BRA.DIV UR4, `(.L_x_4254) ;  /* 0x0000016604347947 */ /* 0x000fea000b800000 */
.L_x_4449:
[----:B------:R-:W-:-:S03]  /*6dc0*/  UMOV UR4, 0xffffffff ;  /* 0xffffffff00047882 */ /* 0x000fc60000000000 */
[----:B------:R-:W-:Y:S05]  /*6dd0*/  BRA.DIV UR4, `(.L_x_4255) ;  /* 0x0000016604547947 */ /* 0x000fea000b800000 */
.L_x_4452:
[----:B------:R-:W-:-:S03]  /*6de0*/  UMOV UR4, 0xffffffff ;  /* 0xffffffff00047882 */ /* 0x000fc60000000000 */
[----:B------:R-:W-:Y:S05]  /*6df0*/  BRA.DIV UR4, `(.L_x_4256) ;  /* 0x0000016604747947 */ /* 0x000fea000b800000 */
.L_x_4455:
[----:B------:R-:W-:-:S03]  /*6e00*/  UMOV UR4, 0xffffffff ;  /* 0xffffffff00047882 */ /* 0x000fc60000000000 */
[----:B------:R-:W-:Y:S05]  /*6e10*/  BRA.DIV UR4, `(.L_x_4257) ;  /* 0x0000016604947947 */ /* 0x000fea000b800000 */
.L_x_4458:
[----:B------:R-:W0:Y:S01]  /*6e20*/  SYNCS.PHASECHK.TRANS64.TRYWAIT P2, [R2+URZ+0x38800], R7 ;  /* 0x03880007020075a7 */ /* 0x000e22000804017f */
[----:B-----5:R-:W-:Y:S01]  /*6e30*/  IMAD.MOV.U32 R3, RZ, RZ, R35 ;  /* 0x000000ffff037224 */ /* 0x020fe200078e0023 */
[----:B------:R-:W-:Y:S01]  /*6e40*/  LOP3.LUT P3, RZ, R191, 0x4, RZ, 0xc0, !PT ;  /* 0x00000004bfff7812 */ /* 0x000fe2000786c0ff */
[----:B------:R-:W-:Y:S01]  /*6e50*/  IMAD.MOV.U32 R4, RZ, RZ, R30 ;  /* 0x000000ffff047224 */ /* 0x000fe200078e001e */
[----:B------:R-:W-:Y:S01]  /*6e60*/  BSSY B1, `(.L_x_4258) ;  /* 0x000001f000017945 */ /* 0x000fe20003800000 */
[----:B------:R-:W-:Y:S02]  /*6e70*/  IMAD.MOV.U32 R5, RZ, RZ, R31 ;  /* 0x000000ffff057224 */ /* 0x000fe400078e001f */
[----:B------:R-:W-:Y:S01]  /*6e80*/  IMAD.MOV.U32 R0, RZ, RZ, R34 ;  /* 0x000000ffff007224 */ /* 0x000fe200078e0022 */
[----:B------:R-:W-:Y:S01]  /*6e90*/  PRMT R42, R3, 0x5410, R4 ;  /* 0x00005410032a7816 */ /* 0x000fe20000000004 */
[----:B------:R-:W-:Y:S01]  /*6ea0*/  IMAD R3, R212, 0x200, R39 ;  /* 0x00000200d4037824 */ /* 0x000fe200078e0227 */
[----:B------:R-:W-:Y:S01]  /*6eb0*/  PRMT R43, R5, 0x7610, R43 ;  /* 0x00007610052b7816 */ /* 0x000fe2000000002b */
[----:B------:R-:W-:Y:S01]  /*6ec0*/  IMAD.MOV.U32 R4, RZ, RZ, R37 ;  /* 0x000000ffff047224 */ /* 0x000fe200078e0025 */
[----:B------:R-:W-:Y:S01]  /*6ed0*/  PRMT R10, R0, 0x7610, R10 ;  /* 0x00007610000a7816 */ /* 0x000fe2000000000a */
[----:B------:R-:W-:Y:S01]  /*6ee0*/  IMAD.MOV.U32 R5, RZ, RZ, R32 ;  /* 0x000000ffff057224 */ /* 0x000fe200078e0020 */
[----:B------:R-:W-:Y:S01]  /*6ef0*/  MOV R0, R36 ;  /* 0x0000002400007202 */ /* 0x000fe20000000f00 */
[----:B------:R-:W-:Y:S01]  /*6f00*/  IMAD R3, R3, 0x2, R2 ;  /* 0x0000000203037824 */ /* 0x000fe200078e0202 */
[----:B------:R-:W-:Y:S01]  /*6f10*/  PRMT R43, R43, 0x5410, R4 ;  /* 0x000054102b2b7816 */ /* 0x000fe20000000004 */
[----:B------:R-:W-:Y:S01]  /*6f20*/  IMAD.MOV.U32 R6, RZ, RZ, R26 ;  /* 0x000000ffff067224 */ /* 0x000fe200078e001a */
[----:B------:R-:W-:Y:S01]  /*6f30*/  PRMT R44, R5, 0x7610, R44 ;  /* 0x00007610052c7816 */ /* 0x000fe2000000002c */
[C---:B------:R-:W-:Y:S01]  /*6f40*/  VIADD R4, R3.reuse, 0x20400 ;  /* 0x0002040003047836 */ /* 0x040fe20000000000 */
[----:B------:R-:W-:Y:S01]  /*6f50*/  MOV R5, R33 ;  /* 0x0000002100057202 */ /* 0x000fe20000000f00 */
[----:B------:R-:W-:Y:S01]  /*6f60*/  IMAD.MOV.U32 R11, RZ, RZ, R27 ;  /* 0x000000ffff0b7224 */ /* 0x000fe200078e001b */
[----:B------:R-:W-:Y:S01]  /*6f70*/  PRMT R14, R0, 0x7610, R14 ;  /* 0x00007610000e7816 */ /* 0x000fe2000000000e */
[----:B------:R-:W-:Y:S01]  /*6f80*/  VIADD R0, R3, 0x20440 ;  /* 0x0002044003007836 */ /* 0x000fe20000000000 */
[----:B------:R-:W-:Y:S01]  /*6f90*/  PRMT R44, R44, 0x5410, R5 ;  /* 0x000054102c2c7816 */ /* 0x000fe20000000005 */
[----:B------:R-:W-:Y:S01]  /*6fa0*/  IMAD.MOV.U32 R5, RZ, RZ, R9 ;  /* 0x000000ffff057224 */ /* 0x000fe200078e0009 */
[----:B------:R-:W-:Y:S01]  /*6fb0*/  @P3 IADD3 R0, R4, -0x40, RZ ;  /* 0xffffffc004003810 */ /* 0x000fe20007ffe0ff */
[----:B------:R-:W-:Y:S01]  /*6fc0*/  IMAD.MOV.U32 R4, RZ, RZ, R8 ;  /* 0x000000ffff047224 */ /* 0x000fe200078e0008 */
[----:B------:R-:W-:Y:S01]  /*6fd0*/  PRMT R45, R6, 0x5410, R11 ;  /* 0x00005410062d7816 */ /* 0x000fe2000000000b */
[----:B------:R-:W-:-:S02]  /*6fe0*/  IMAD.MOV.U32 R6, RZ, RZ, R28 ;  /* 0x000000ffff067224 */ /* 0x000fc400078e001c */
[----:B------:R-:W-:Y:S01]  /*6ff0*/  IMAD.MOV.U32 R11, RZ, RZ, R29 ;  /* 0x000000ffff0b7224 */ /* 0x000fe200078e001d */
[----:B------:R-:W-:Y:S01]  /*7000*/  PRMT R46, R4, 0x5410, R5 ;  /* 0x00005410042e7816 */ /* 0x000fe20000000005 */
[----:B------:R-:W-:Y:S01]  /*7010*/  IMAD.MOV.U32 R5, RZ, RZ, R21 ;  /* 0x000000ffff057224 */ /* 0x000fe200078e0015 */
[----:B------:R-:W-:Y:S02]  /*7020*/  MOV R4, R20 ;  /* 0x0000001400047202 */ /* 0x000fe40000000f00 */
[----:B------:R-:W-:Y:S01]  /*7030*/  PRMT R47, R6, 0x5410, R11 ;  /* 0x00005410062f7816 */ /* 0x000fe2000000000b */
[----:B0-----:R-:W-:Y:S06]  /*7040*/  @!P2 BRA `(.L_x_4259) ;  /* 0x000001640030a947 */ /* 0x001fec0003800000 */
.L_x_4459:
[----:B------:R-:W-:Y:S05]  /*7050*/  BSYNC B1 ;  /* 0x0000000000017941 */ /* 0x000fea0003800000 */
.L_x_4258:
        /* <DEDUP_REMOVED lines=51> */
.L_x_4263:
[----:B------:R-:W-:Y:S05]  /*7390*/  BSYNC B2 ;  /* 0x0000000000027941 */ /* 0x000fea0003800000 */
.L_x_4262:
        /* <DEDUP_REMOVED lines=43> */
.L_x_4261:
[----:B------:R-:W-:Y:S05]  /*7650*/  BSYNC B1 ;  /* 0x0000000000017941 */ /* 0x000fea0003800000 */
.L_x_4260:
        /* <DEDUP_REMOVED lines=49> */
.L_x_4266:
[----:B------:R-:W-:Y:S05]  /*7970*/  BSYNC B1 ;  /* 0x0000000000017941 */ /* 0x000fea0003800000 */
.L_x_4265:
        /* <DEDUP_REMOVED lines=44> */
.L_x_4245:
        /* <DEDUP_REMOVED lines=17> */
[----:B------:R-:W-:Y:S02]  /*7d50*/  @!P0 LEA.HI.X R9, R9, UR5, R10, 0x1, P4 ;  /* 0x0000000509098c11 */ /* 0x000fe4000a0f0c0a */
[----:B------:R-:W-:-:S03]  /*7d60*/  @!P0 IADD3 R11, P5, R54, R29, RZ ;  /* 0x0000001d360b8210 */ /* 0x000fc60007fbe0ff */
[----:B------:R2:W5:Y:S01]  /*7d70*/  @!P0 LDG.E.128 R32, desc[UR54][R8.64] ;  /* 0x0000003608208981 */ /* 0x000562000c1e1d00 */
[----:B------:R-:W-:Y:S02]  /*7d80*/  @!P0 IADD3.X R24, R59, R28, RZ, P5, !PT ;  /* 0x0000001c3b188210 */ /* 0x000fe40002ffe4ff */
[----:B0-----:R-:W-:Y:S02]  /*7d90*/  @!P1 LEA R12, P3, R13, R14, 0x1 ;  /* 0x0000000e0d0c9211 */ /* 0x001fe400078608ff */
[----:B------:R-:W-:Y:S02]  /*7da0*/  CS2R R28, SRZ ;  /* 0x00000000001c7805 */ /* 0x000fe4000001ff00 */
[----:B------:R-:W-:Y:S02]  /*7db0*/  @!P0 LEA R10, P2, R11, UR6, 0x1 ;  /* 0x000000060b0a8c11 */ /* 0x000fe4000f8408ff */
[----:B------:R-:W-:Y:S02]  /*7dc0*/  @!P1 LEA.HI.X R13, R13, R15, R20, 0x1, P3 ;  /* 0x0000000f0d0d9211 */ /* 0x000fe400018f0c14 */
[----:B------:R-:W-:-:S02]  /*7dd0*/  @!P0 LEA.HI.X R11, R11, UR7, R24, 0x1, P2 ;  /* 0x000000070b0b8c11 */ /* 0x000fc400090f0c18 */
[----:B-1----:R-:W-:-:S04]  /*7de0*/  @!P1 LEA R14, P4, R0, R30, 0x1 ;  /* 0x0000001e000e9211 */ /* 0x002fc800078808ff */
[----:B------:R-:W-:Y:S02]  /*7df0*/  @!P1 LEA.HI.X R15, R0, R31, R3, 0x1, P4 ;  /* 0x0000001f000f9211 */ /* 0x000fe400020f0c03 */
[----:B------:R-:W-:Y:S01]  /*7e00*/  CS2R R30, SRZ ;  /* 0x00000000001e7805 */ /* 0x000fe2000001ff00 */
[----:B------:R-:W0:Y:S05]  /*7e10*/  LDC R0, c[0x0][0x428] ;  /* 0x00010a00ff007b82 */ /* 0x000e2a0000000800 */
[----:B------:R-:W5:Y:S01]  /*7e20*/  @!P1 LDG.E.128 R28, desc[UR54][R14.64] ;  /* 0x000000360e1c9981 */ /* 0x000f62000c1e1d00 */
[----:B0-----:R-:W-:-:S13]  /*7e30*/  ISETP.NE.AND P2, PT, R0, 0x1, PT ;  /* 0x000000010000780c */ /* 0x001fda0003f45270 */
[----:B------:R-:W0:Y:S08]  /*7e40*/  @P2 LDC R0, c[0x0][0x42c] ;  /* 0x00010b00ff002b82 */ /* 0x000e300000000800 */
[----:B--2---:R-:W1:Y:S01]  /*7e50*/  @P2 LDC R9, c[0x0][0x430] ;  /* 0x00010c00ff092b82 */ /* 0x004e620000000800 */
[----:B------:R-:W-:-:S04]  /*7e60*/  IMAD R3, R185, 0x40, R19 ;  /* 0x00000040b9037824 */ /* 0x000fc800078e0213 */
[----:B------:R-:W-:Y:S01]  /*7e70*/  IMAD R3, R222, 0x20, R3 ;  /* 0x00000020de037824 */ /* 0x000fe200078e0203 */
[----:B------:R-:W-:Y:S02]  /*7e80*/  CS2R R36, SRZ ;  /* 0x0000000000247805 */ /* 0x000fe4000001ff00 */
[----:B------:R-:W-:Y:S02]  /*7e90*/  CS2R R38, SRZ ;  /* 0x0000000000267805 */ /* 0x000fe4000001ff00 */
[----:B------:R-:W-:Y:S02]  /*7ea0*/  CS2R R24, SRZ ;  /* 0x0000000000187805 */ /* 0x000fe4000001ff00 */
[----:B------:R-:W-:Y:S01]  /*7eb0*/  CS2R R26, SRZ ;  /* 0x00000000001a7805 */ /* 0x000fe2000001ff00 */
[----:B------:R-:W-:Y:S01]  /*7ec0*/  IMAD.MOV.U32 R8, RZ, RZ, R42 ;  /* 0x000000ffff087224 */ /* 0x000fe200078e002a */
        /* <DEDUP_REMOVED lines=23> */
.L_x_4462:
[----:B------:R-:W-:-:S03]  /*8040*/  UMOV UR4, 0xffffffff ;  /* 0xffffffff00047882 */ /* 0x000fc60000000000 */
[----:B------:R-:W-:Y:S05]  /*8050*/  BRA.DIV UR4, `(.L_x_4268) ;  /* 0x0000015604687947 */ /* 0x000fea000b800000 */
.L_x_4465:
[----:B------:R-:W-:-:S03]  /*8060*/  UMOV UR4, 0xffffffff ;  /* 0xffffffff00047882 */ /* 0x000fc60000000000 */
[----:B------:R-:W-:Y:S05]  /*8070*/  BRA.DIV UR4, `(.L_x_4269) ;  /* 0x0000015604887947 */ /* 0x000fea000b800000 */
.L_x_4468:
[----:B------:R-:W-:-:S03]  /*8080*/  UMOV UR4, 0xffffffff ;  /* 0xffffffff00047882 */ /* 0x000fc60000000000 */
[----:B------:R-:W-:Y:S05]  /*8090*/  BRA.DIV UR4, `(.L_x_4270) ;  /* 0x0000015604a87947 */ /* 0x000fea000b800000 */
.L_x_4471:
[----:B------:R-:W-:-:S03]  /*80a0*/  UMOV UR4, 0xffffffff ;  /* 0xffffffff00047882 */ /* 0x000fc60000000000 */
[----:B------:R-:W-:Y:S05]  /*80b0*/  BRA.DIV UR4, `(.L_x_4271) ;  /* 0x0000015604c87947 */ /* 0x000fea000b800000 */
.L_x_4474:
[----:B------:R-:W-:Y:S01]  /*80c0*/  UMOV UR4, 0xffffffff ;  /* 0xffffffff00047882 */ /* 0x000fe20000000000 */
[----:B------:R-:W-:Y:S02]  /*80d0*/  LOP3.LUT R6, R6, 0xfffffffe, RZ, 0xc0, !PT ;  /* 0xfffffffe06067812 */ /* 0x000fe400078ec0ff */
[----:B------:R-:W-:Y:S05]  /*80e0*/  BRA.DIV UR4, `(.L_x_4272) ;  /* 0x0000015604e47947 */ /* 0x000fea000b800000 */
.L_x_4477:
[----:B------:R-:W-:Y:S01]  /*80f0*/  UMOV UR4, 0xffffffff ;  /* 0xffffffff00047882 */ /* 0x000fe20000000000 */
[----:B------:R-:W-:Y:S02]  /*8100*/  IMAD.IADD R57, R219, 0x1, -R6 ;  /* 0x00000001db397824 */ /* 0x000fe400078e0a06 */
[----:B------:R-:W-:Y:S05]  /*8110*/  BRA.DIV UR4, `(.L_x_4273) ;  /* 0x0000015a04007947 */ /* 0x000fea000b800000 */
.L_x_4480:
[----:B------:R-:W-:Y:S01]  /*8120*/  UMOV UR4, 0xffffffff ;  /* 0xffffffff00047882 */ /* 0x000fe20000000000 */
[----:B------:R-:W-:Y:S02]  /*8130*/  SHF.L.U32 R3, R57, 0x1f, RZ ;  /* 0x0000001f39037819 */ /* 0x000fe400000006ff */
[----:B------:R-:W-:Y:S05]  /*8140*/  BRA.DIV UR4, `(.L_x_4274) ;  /* 0x0000015a041c7947 */ /* 0x000fea000b800000 */
.L_x_4483:
[----:B------:R-:W0:Y:S01]  /*8150*/  SYNCS.PHASECHK.TRANS64.TRYWAIT P2, [R2+URZ+0x38800], R3 ;  /* 0x03880003020075a7 */ /* 0x000e22000804017f */
[----:B-----5:R-:W-:Y:S01]  /*8160*/  MOV R0, R32 ;  /* 0x0000002000007202 */ /* 0x020fe20000000f00 */
[----:B------:R-:W-:Y:S01]  /*8170*/  IMAD.MOV.U32 R4, RZ, RZ, R33 ;  /* 0x000000ffff047224 */ /* 0x000fe200078e0021 */
[----:B------:R-:W-:Y:S01]  /*8180*/  BSSY B1, `(.L_x_4275) ;  /* 0x0000019000017945 */ /* 0x000fe20003800000 */
        /* <DEDUP_REMOVED lines=24> */
.L_x_4484:
[----:B------:R-:W-:Y:S05]  /*8310*/  BSYNC B1 ;  /* 0x0000000000017941 */ /* 0x000fea0003800000 */
.L_x_4275:
[----:B------:R-:W-:Y:S01]  /*8320*/  BSSY B1, `(.L_x_4277) ;  /* 0x0000063000017945 */ /* 0x000fe20003800000 */
[----:B------:R-:W-:Y:S01]  /*8330*/  MOV R55, R30 ;  /* 0x0000001e00377202 */ /* 0x000fe20000000f00 */
[----:B------:R-:W-:Y:S01]  /*8340*/  IMAD.MOV.U32 R58, RZ, RZ, R31 ;  /* 0x000000ffff3a7224 */ /* 0x000fe200078e001f */
        /* <DEDUP_REMOVED lines=22> */
[----:B------:R-:W-:Y:S01]  /*84b0*/  LEA R3, R212, R3, 0x9 ;  /* 0x00000003d4037211 */ /* 0x000fe200078e48ff */
[----:B------:R-:W0:Y:S04]  /*84c0*/  LDS.128 R4, [R41+0x20400] ;  /* 0x0204000029047984 */ /* 0x000e280000000c00 */
[----:B------:R-:W-:-:S05]  /*84d0*/  IMAD R43, R3, 0x2, R2 ;  /* 0x00000002032b7824 */ /* 0x000fca00078e0202 */
[----:B------:R-:W1:Y:S01]  /*84e0*/  LDS.128 R8, [R43+0x20400] ;  /* 0x020400002b087984 */ /* 0x000e620000000c00 */
[--C-:B0-----:R-:W-:Y:S02]  /*84f0*/  HADD2.F32 R12, -RZ, R5.reuse.H0_H0 ;  /* 0x20000005ff0c7230 */ /* 0x101fe40000004100 */
[----:B------:R-:W-:Y:S02]  /*8500*/  HADD2.F32 R5, -RZ, R5.H1_H1 ;  /* 0x30000005ff057230 */ /* 0x000fe40000004100 */
[--C-:B------:R-:W-:Y:S02]  /*8510*/  HADD2.F32 R13, -RZ, R7.reuse.H0_H0 ;  /* 0x20000007ff0d7230 */ /* 0x100fe40000004100 */
[----:B------:R-:W-:Y:S02]  /*8520*/  HADD2.F32 R14, -RZ, R7.H1_H1 ;  /* 0x30000007ff0e7230 */ /* 0x000fe40000004100 */
[----:B------:R-:W-:Y:S02]  /*8530*/  HADD2.F32 R3, -RZ, R4.H0_H0 ;  /* 0x20000004ff037230 */ /* 0x000fe40000004100 */
[----:B-1----:R-:W-:-:S02]  /*8540*/  HADD2.F32 R15, -RZ, R9.H0_H0 ;  /* 0x20000009ff0f7230 */ /* 0x002fc40000004100 */
        /* <DEDUP_REMOVED lines=32> */
[----:B------:R-:W-:Y:S02]  /*8750*/  HADD2.F32 R7, -RZ, R6.H0_H0 ;  /* 0x20000006ff077230 */ /* 0x000fe40000004100 */
[----:B------:R-:W-:Y:S01]  /*8760*/  FMUL.FTZ R14, R11, R32 ;  /* 0x000000200b0e7220 */ /* 0x000fe20000410000 */
[----:B------:R-:W-:Y:S01]  /*8770*/  FFMA.FTZ R34, R3, R34, R9 ;  /* 0x0000002203227223 */ /* 0x000fe20000010009 */
[----:B------:R-:W-:Y:S01]  /*8780*/  FMUL.FTZ R12, R11, R20 ;  /* 0x000000140b0c7220 */ /* 0x000fe20000410000 */
[----:B------:R-:W-:-:S02]  /*8790*/  HADD2.F32 R8, -RZ, R8.H1_H1 ;  /* 0x30000008ff087230 */ /* 0x000fc40000004100 */
[C---:B------:R-:W-:Y:S01]  /*87a0*/  FFMA.FTZ R14, R7.reuse, R20, -R14 ;  /* 0x00000014070e7223 */ /* 0x040fe2000001080e */
[----:B------:R-:W-:Y:S02]  /*87b0*/  HADD2.F32 R10, -RZ, R10.H1_H1 ;  /* 0x3000000aff0a7230 */ /* 0x000fe40000004100 */
[----:B------:R-:W-:Y:S01]  /*87c0*/  FFMA.FTZ R12, R7, R32, R12 ;  /* 0x00000020070c7223 */ /* 0x000fe2000001000c */
[----:B------:R-:W-:Y:S02]  /*87d0*/  HADD2.F32 R9, -RZ, R46.H0_H0 ;  /* 0x2000002eff097230 */ /* 0x000fe40000004100 */
[----:B------:R-:W-:Y:S02]  /*87e0*/  HADD2.F32 R11, -RZ, R45.H0_H0 ;  /* 0x2000002dff0b7230 */ /* 0x000fe40000004100 */
[----:B------:R-:W-:Y:S02]  /*87f0*/  HADD2.F32 R3, -RZ, R48.H0_H0 ;  /* 0x20000030ff037230 */ /* 0x000fe40000004100 */
[----:B------:R-:W-:Y:S01]  /*8800*/  FMUL.FTZ R7, R8, R9 ;  /* 0x0000000908077220 */ /* 0x000fe20000410000 */
[----:B------:R-:W-:-:S02]  /*8810*/  HADD2.F32 R5, -RZ, R47.H0_H0 ;  /* 0x2000002fff057230 */ /* 0x000fc40000004100 */
        /* <DEDUP_REMOVED lines=19> */
.L_x_4278:
[----:B------:R-:W-:Y:S05]  /*8950*/  BSYNC B1 ;  /* 0x0000000000017941 */ /* 0x000fea0003800000 */
.L_x_4277:
        /* <DEDUP_REMOVED lines=43> */
[----:B------:R-:W-:Y:S02]  /*8c10*/  HADD2.F32 R12, -RZ, R54.H0_H0 ;  /* 0x20000036ff0c7230 */ /* 0x000fe40000004100 */
[----:B------:R-:W-:Y:S01]  /*8c20*/  FFMA.FTZ R30, R5, R27, R30 ;  /* 0x0000001b051e7223 */ /* 0x000fe2000001001e */
[----:B------:R-:W-:Y:S02]  /*8c30*/  HADD2.F32 R24, -RZ, R11.H0_H0 ;  /* 0x2000000bff187230 */ /* 0x000fe40000004100 */
[----:B------:R-:W-:Y:S01]  /*8c40*/  FFMA.FTZ R26, R0, R25, R26 ;  /* 0x00000019001a7223 */ /* 0x000fe2000001001a */
[----:B------:R-:W-:-:S02]  /*8c50*/  HADD2.F32 R9, -RZ, R39.H1_H1 ;  /* 0x30000027ff097230 */ /* 0x000fc40000004100 */
[C---:B------:R-:W-:Y:S01]  /*8c60*/  FMUL.FTZ R0, R21.reuse, R20 ;  /* 0x0000001415007220 */ /* 0x040fe20000410000 */
[----:B------:R-:W-:Y:S02]  /*8c70*/  HADD2.F32 R5, -RZ, R54.H1_H1 ;  /* 0x30000036ff057230 */ /* 0x000fe40000004100 */
[-C--:B------:R-:W-:Y:S01]  /*8c80*/  FMUL.FTZ R32, R21, R12.reuse ;  /* 0x0000000c15207220 */ /* 0x080fe20000410000 */
[----:B------:R-:W-:Y:S02]  /*8c90*/  HADD2.F32 R11, -RZ, R11.H1_H1 ;  /* 0x3000000bff0b7230 */ /* 0x000fe40000004100 */
[----:B------:R-:W-:Y:S01]  /*8ca0*/  FFMA.FTZ R25, R13, R12, -R0 ;  /* 0x0000000c0d197223 */ /* 0x000fe20000010800 */
[C---:B------:R-:W-:Y:S01]  /*8cb0*/  FMUL.FTZ R21, R24.reuse, R9 ;  /* 0x0000000918157220 */ /* 0x040fe20000410000 */
[----:B------:R-:W-:Y:S02]  /*8cc0*/  HADD2.F32 R12, -RZ, R33.H0_H0 ;  /* 0x20000021ff0c7230 */ /* 0x000fe40000004100 */
[----:B------:R-:W-:Y:S01]  /*8cd0*/  FMUL.FTZ R24, R24, R5 ;  /* 0x0000000518187220 */ /* 0x000fe20000410000 */
[----:B------:R-:W-:-:S02]  /*8ce0*/  HADD2.F32 R0, -RZ, R34.H0_H0 ;  /* 0x20000022ff007230 */ /* 0x000fc40000004100 */
[----:B------:R-:W-:Y:S01]  /*8cf0*/  FFMA.FTZ R32, R13, R20, R32 ;  /* 0x000000140d207223 */ /* 0x000fe20000010020 */
[C---:B------:R-:W-:Y:S01]  /*8d00*/  FFMA.FTZ R20, R14.reuse, R5, -R21 ;  /* 0x000000050e147223 */ /* 0x040fe20000010815 */
[----:B------:R-:W-:Y:S01]  /*8d10*/  FFMA.FTZ R24, R14, R9, R24 ;  /* 0x000000090e187223 */ /* 0x000fe20000010018 */
[C---:B------:R-:W-:Y:S01]  /*8d20*/  FMUL.FTZ R34, R11.reuse, R12 ;  /* 0x0000000c0b227220 */ /* 0x040fe20000410000 */
[-C--:B------:R-:W-:Y:S01]  /*8d30*/  FMUL.FTZ R14, R11, R0.reuse ;  /* 0x000000000b0e7220 */ /* 0x080fe20000410000 */
[----:B------:R-:W-:Y:S02]  /*8d40*/  HADD2.F32 R8, -RZ, R8.H1_H1 ;  /* 0x30000008ff087230 */ /* 0x000fe40000004100 */
[----:B------:R-:W-:Y:S02]  /*8d50*/  HADD2.F32 R10, -RZ, R10.H1_H1 ;  /* 0x3000000aff0a7230 */ /* 0x000fe40000004100 */
[----:B------:R-:W-:Y:S01]  /*8d60*/  FFMA.FTZ R33, R7, R0, -R34 ;  /* 0x0000000007217223 */ /* 0x000fe20000010822 */
[----:B------:R-:W-:-:S02]  /*8d70*/  HADD2.F32 R11, -RZ, R36.H0_H0 ;  /* 0x20000024ff0b7230 */ /* 0x000fc40000004100 */
[----:B------:R-:W-:Y:S02]  /*8d80*/  HADD2.F32 R13, -RZ, R35.H0_H0 ;  /* 0x20000023ff0d7230 */ /* 0x000fe40000004100 */
[----:B------:R-:W-:Y:S01]  /*8d90*/  FFMA.FTZ R35, R7, R12, R14 ;  /* 0x0000000c07237223 */ /* 0x000fe2000001000e */
[----:B------:R-:W-:Y:S02]  /*8da0*/  HADD2.F32 R5, -RZ, R38.H0_H0 ;  /* 0x20000026ff057230 */ /* 0x000fe40000004100 */
[----:B------:R-:W-:Y:S01]  /*8db0*/  FMUL.FTZ R7, R8, R11 ;  /* 0x0000000b08077220 */ /* 0x000fe20000410000 */
[----:B------:R-:W-:Y:S02]  /*8dc0*/  HADD2.F32 R9, -RZ, R37.H0_H0 ;  /* 0x20000025ff097230 */ /* 0x000fe40000004100 */
[----:B------:R-:W-:Y:S01]  /*8dd0*/  FMUL.FTZ R27, R10, R13 ;  /* 0x0000000d0a1b7220 */ /* 0x000fe20000410000 */
[----:B------:R-:W-:Y:S02]  /*8de0*/  HADD2.F32 R6, -RZ, R6.H1_H1 ;  /* 0x30000006ff067230 */ /* 0x000fe40000004100 */
[-C--:B------:R-:W-:Y:S01]  /*8df0*/  FMUL.FTZ R8, R8, R5.reuse ;  /* 0x0000000508087220 */ /* 0x080fe20000410000 */
[----:B------:R-:W-:Y:S01]  /*8e00*/  FFMA.FTZ R0, R4, R5, -R7 ;  /* 0x0000000504007223 */ /* 0x000fe20000010807 */
[-C--:B------:R-:W-:Y:S01]  /*8e10*/  FMUL.FTZ R12, R10, R9.reuse ;  /* 0x000000090a0c7220 */ /* 0x080fe20000410000 */
[----:B------:R-:W-:Y:S01]  /*8e20*/  F2FP.F16.F32.PACK_AB R7, R33, R20 ;  /* 0x000000142107723e */ /* 0x000fe200000000ff */
[----:B------:R-:W-:Y:S01]  /*8e30*/  FFMA.FTZ R10, R6, R9, -R27 ;  /* 0x00000009060a7223 */ /* 0x000fe2000001081b */
[----:B------:R-:W-:Y:S01]  /*8e40*/  FFMA.FTZ R21, R4, R11, R8 ;  /* 0x0000000b04157223 */ /* 0x000fe20000010008 */
[----:B------:R-:W-:Y:S01]  /*8e50*/  FFMA.FTZ R13, R6, R13, R12 ;  /* 0x0000000d060d7223 */ /* 0x000fe2000001000c */
        /* <DEDUP_REMOVED lines=9> */
.L_x_4264:
[----:B------:R-:W-:Y:S05]  /*8ef0*/  BSYNC B0 ;  /* 0x0000000000007941 */ /* 0x000fea0003800000 */
.L_x_4244:
        /* <DEDUP_REMOVED lines=8> */
.L_x_4241:
[----:B------:R-:W-:-:S13]  /*8f80*/  ISETP.NE.AND P0, PT, R189, 0x3, PT ;  /* 0x00000003bd00780c */ /* 0x000fda0003f05270 */
[----:B------:R-:W-:Y:S05]  /*8f90*/  @!P0 BRA `(.L_x_4279) ;  /* 0x0000000000048947 */ /* 0x000fea0003800000 */
[----:B------:R-:W-:Y:S01]  /*8fa0*/  BPT.TRAP 0x1 ;  /* 0x000000040000795c */ /* 0x000fe20000300000 */
.L_x_4279:
[----:B---3--:R-:W-:Y:S01]  /*8fb0*/  IMAD R15, R18, 0x8, R2 ;  /* 0x00000008120f7824 */ /* 0x008fe200078e0202 */
[----:B------:R-:W-:-:S04]  /*8fc0*/  SHF.L.U32 R20, R22, 0x1f, RZ ;  /* 0x0000001f16147819 */ /* 0x000fc800000006ff */
[----:B------:R3:W0:Y:S01]  /*8fd0*/  SYNCS.PHASECHK.TRANS64.TRYWAIT P1, [R15+URZ+0x38830], R20 ;  /* 0x038830140f0075a7 */ /* 0x000622000802017f */
[----:B------:R-:W-:Y:S05]  /*8fe0*/  @!P0 BRA `(.L_x_4280) ;  /* 0x0000000000048947 */ /* 0x000fea0003800000 */
[----:B------:R-:W-:Y:S01]  /*8ff0*/  BPT.TRAP 0x1 ;  /* 0x000000040000795c */ /* 0x000fe20000300000 */
.L_x_4280:
[C---:B--2---:R-:W-:Y:S01]  /*9000*/  IADD3 R0, R2.reuse, 0x22400, RZ ;  /* 0x0002240002007810 */ /* 0x044fe20007ffe0ff */
        /* <DEDUP_REMOVED lines=9> */
.L_x_4281:
[----:B------:R-:W-:Y:S01]  /*90a0*/  IMAD R4, R18, 0x200, R3 ;  /* 0x0000020012047824 */ /* 0x000fe200078e0203 */
[----:B------:R-:W-:Y:S01]  /*90b0*/  LOP3.LUT R6, R6, 0x10000, RZ, 0xfc, !PT ;  /* 0x0001000006067812 */ /* 0x000fe200078efcff */
[----:B------:R-:W-:Y:S01]  /*90c0*/  IMAD.MOV.U32 R7, RZ, RZ, 0x40000040 ;  /* 0x40000040ff077424 */ /* 0x000fe200078e00ff */
[----:B------:R-:W-:Y:S05]  /*90d0*/  WARPSYNC.ALL ;  /* 0x0000000000007948 */ /* 0x000fea0003800000 */
[----:B------:R-:W-:Y:S01]  /*90e0*/  IMAD.MOV.U32 R5, RZ, RZ, 0x40000040 ;  /* 0x40000040ff057424 */ /* 0x000fe200078e00ff */
[----:B------:R-:W-:Y:S01]  /*90f0*/  R2UR UR4, R6 ;  /* 0x00000000060472ca */ /* 0x000fe200000e0000 */
[----:B-----5:R-:W-:Y:S01]  /*9100*/  WARPGROUP.ARRIVE ;  /* 0x00000000000079c5 */ /* 0x020fe20000000000 */
[----:B------:R-:W-:Y:S01]  /*9110*/  R2UR UR5, R7 ;  /* 0x00000000070572ca */ /* 0x000fe200000e0000 */
[C---:B------:R-:W-:Y:S01]  /*9120*/  VIADD R8, R4.reuse, 0x2 ;  /* 0x0000000204087836 */ /* 0x040fe20000000000 */
[----:B------:R-:W-:Y:S01]  /*9130*/  R2UR UR6, R4 ;  /* 0x00000000040672ca */ /* 0x000fe200000e0000 */
[----:B------:R-:W-:Y:S01]  /*9140*/  IMAD.MOV.U32 R13, RZ, RZ, 0x40000040 ;  /* 0x40000040ff0d7424 */ /* 0x000fe200078e00ff */
[----:B------:R-:W-:Y:S01]  /*9150*/  R2UR UR7, R5 ;  /* 0x00000000050772ca */ /* 0x000fe200000e0000 */
[----:B------:R-:W-:Y:S01]  /*9160*/  IMAD.MOV.U32 R9, RZ, RZ, 0x40000040 ;  /* 0x40000040ff097424 */ /* 0x000fe200078e00ff */
[C---:B------:R-:W-:Y:S01]  /*9170*/  IADD3 R12, R6.reuse, 0x2, RZ ;  /* 0x00000002060c7810 */ /* 0x040fe20007ffe0ff */
[----:B------:R-:W-:Y:S01]  /*9180*/  VIADD R10, R6, 0x4 ;  /* 0x00000004060a7836 */ /* 0x000fe20000000000 */
[----:B------:R-:W-:Y:S01]  /*9190*/  SHF.L.U32 R57, R57, 0x1f, RZ ;  /* 0x0000001f39397819 */ /* 0x000fe200000006ff */
[----:B------:R-:W-:Y:S01]  /*91a0*/  IMAD.MOV.U32 R11, RZ, RZ, 0x40000040 ;  /* 0x40000040ff0b7424 */ /* 0x000fe200078e00ff */
[----:B------:R-:W-:Y:S01]  /*91b0*/  BSSY B0, `(.L_x_4283) ;  /* 0x0000020000007945 */ /* 0x000fe20003800000 */
[----:B------:R-:W-:-:S06]  /*91c0*/  IMAD.MOV.U32 R5, RZ, RZ, 0x40000040 ;  /* 0x40000040ff057424 */ /* 0x000fcc00078e00ff */
        /* <DEDUP_REMOVED lines=30> */
.L_x_4485:
[----:B------:R-:W-:Y:S05]  /*93b0*/  BSYNC B0 ;  /* 0x0000000000007941 */ /* 0x000fea0003800000 */
.L_x_4283:
[----:B------:R-:W-:Y:S05]  /*93c0*/  @!P0 BRA `(.L_x_4285) ;  /* 0x0000000000048947 */ /* 0x000fea0003800000 */
[----:B------:R-:W-:Y:S01]  /*93d0*/  BPT.TRAP 0x1 ;  /* 0x000000040000795c */ /* 0x000fe20000300000 */
.L_x_4285:
[----:B------:R2:W4:Y:S01]  /*93e0*/  SYNCS.PHASECHK.TRANS64.TRYWAIT P1, [R15+URZ+0x38850], R20 ;  /* 0x038850140f0075a7 */ /* 0x000522000802017f */
[----:B------:R-:W-:Y:S05]  /*93f0*/  @!P0 BRA `(.L_x_4286) ;  /* 0x0000000000048947 */ /* 0x000fea0003800000 */
[----:B------:R-:W-:Y:S01]  /*9400*/  BPT.TRAP 0x1 ;  /* 0x000000040000795c */ /* 0x000fe20000300000 */
.L_x_4286:
[C---:B------:R-:W-:Y:S01]  /*9410*/  VIADD R0, R2.reuse, 0x400 ;  /* 0x0000040002007836 */ /* 0x040fe20000000000 */
[----:B------:R-:W-:Y:S01]  /*9420*/  BSSY B0, `(.L_x_4287) ;  /* 0x000000a000007945 */ /* 0x000fe20003800000 */
[----:B------:R-:W-:-:S03]  /*9430*/  VIADD R4, R2, 0x26400 ;  /* 0x0002640002047836 */ /* 0x000fc60000000000 */
[----:B------:R-:W-:Y:S02]  /*9440*/  SHF.R.U32.HI R0, RZ, 0x4, R0 ;  /* 0x00000004ff007819 */ /* 0x000fe40000011600 */
[----:B------:R-:W-:Y:S02]  /*9450*/  SHF.R.U32.HI R4, RZ, 0x4, R4 ;  /* 0x00000004ff047819 */ /* 0x000fe40000011604 */
[----:B------:R-:W-:Y:S02]  /*9460*/  LOP3.LUT R0, R0, 0x3fff, RZ, 0xc0, !PT ;  /* 0x00003fff00007812 */ /* 0x000fe400078ec0ff */
[----:B------:R-:W-:Y:S02]  /*9470*/  LOP3.LUT R4, R4, 0x3fff, RZ, 0xc0, !PT ;  /* 0x00003fff04047812 */ /* 0x000fe400078ec0ff */
[----:B------:R-:W-:Y:S01]  /*9480*/  LOP3.LUT R14, R0, 0x10000, RZ, 0xfc, !PT ;  /* 0x00010000000e7812 */ /* 0x000fe200078efcff */
[----:B----4-:R-:W-:Y:S06]  /*9490*/  @P1 BRA `(.L_x_4288) ;  /* 0x0000000000081947 */ /* 0x010fec0003800000 */
[----:B------:R-:W4:Y:S02]  /*94a0*/  SYNCS.PHASECHK.TRANS64.TRYWAIT P1, [R15+URZ+0x38850], R20 ;  /* 0x038850140f0075a7 */ /* 0x000f24000802017f */
[----:B----4-:R-:W-:Y:S05]  /*94b0*/  @!P1 BRA `(.L_x_4289) ;  /* 0x0000014400a49947 */ /* 0x010fea0003800000 */
.L_x_4288:
[----:B------:R-:W-:Y:S05]  /*94c0*/  BSYNC B0 ;  /* 0x0000000000007941 */ /* 0x000fea0003800000 */
.L_x_4287:
[----:B0-234-:R-:W-:Y:S01]  /*94d0*/  IMAD R20, R18, 0x1000, R14 ;  /* 0x0000100012147824 */ /* 0x01dfe200078e020e */
[----:B------:R-:W-:Y:S01]  /*94e0*/  LOP3.LUT R4, R4, 0x10000, RZ, 0xfc, !PT ;  /* 0x0001000004047812 */ /* 0x000fe200078efcff */
[----:B------:R-:W-:Y:S01]  /*94f0*/  IMAD.MOV.U32 R21, RZ, RZ, 0x40000040 ;  /* 0x40000040ff157424 */ /* 0x000fe200078e00ff */
[----:B------:R-:W-:Y:S01]  /*9500*/  MOV R5, 0x40000040 ;  /* 0x4000004000057802 */ /* 0x000fe20000000f00 */
[----:B------:R-:W-:Y:S05]  /*9510*/  WARPSYNC.ALL ;  /* 0x0000000000007948 */ /* 0x000fea0003800000 */
[C---:B------:R-:W-:Y:S01]  /*9520*/  R2UR UR4, R4.reuse ;  /* 0x00000000040472ca */ /* 0x040fe200000e0000 */
[----:B------:R-:W-:Y:S01]  /*9530*/  WARPGROUP.ARRIVE ;  /* 0x00000000000079c5 */ /* 0x000fe20000000000 */
[----:B------:R-:W-:Y:S01]  /*9540*/  R2UR UR5, R5 ;  /* 0x00000000050572ca */ /* 0x000fe200000e0000 */
[----:B------:R-:W-:Y:S01]  /*9550*/  VIADD R60, R4, 0x2 ;  /* 0x00000002043c7836 */ /* 0x000fe20000000000 */
[C---:B------:R-:W-:Y:S01]  /*9560*/  R2UR UR6, R20.reuse ;  /* 0x00000000140672ca */ /* 0x040fe200000e0000 */
[C---:B------:R-:W-:Y:S01]  /*9570*/  VIADD R58, R20.reuse, 0x2 ;  /* 0x00000002143a7836 */ /* 0x040fe20000000000 */
[----:B------:R-:W-:Y:S01]  /*9580*/  R2UR UR7, R21 ;  /* 0x00000000150772ca */ /* 0x000fe200000e0000 */
[----:B------:R-:W-:Y:S01]  /*9590*/  IMAD.MOV.U32 R61, RZ, RZ, 0x40000040 ;  /* 0x40000040ff3d7424 */ /* 0x000fe200078e00ff */
[----:B------:R-:W-:Y:S01]  /*95a0*/  MOV R59, 0x40000040 ;  /* 0x40000040003b7802 */ /* 0x000fe20000000f00 */
[----:B------:R-:W0:Y:S01]  /*95b0*/  S2R R0, SR_TID.X ;  /* 0x0000000000007919 */ /* 0x000e220000002100 */
[----:B-1----:R-:W-:Y:S01]  /*95c0*/  VIADD R57, R20, 0x800 ;  /* 0x0000080014397836 */ /* 0x002fe20000000000 */
[----:B------:R-:W-:Y:S01]  /*95d0*/  MOV R67, 0x40000040 ;  /* 0x4000004000437802 */ /* 0x000fe20000000f00 */
[----:B------:R-:W-:Y:S01]  /*95e0*/  VIADD R21, R4, 0x800 ;  /* 0x0000080004157836 */ /* 0x000fe20000000000 */
[----:B------:R-:W1:Y:S01]  /*95f0*/  S2R R70, SR_TID.X ;  /* 0x0000000000467919 */ /* 0x000e620000002100 */
[----:B------:R-:W-:Y:S01]  /*9600*/  IMAD.MOV.U32 R64, RZ, RZ, 0x4 ;  /* 0x00000004ff407424 */ /* 0x000fe200078e00ff */
[----:B------:R-:W-:Y:S01]  /*9610*/  BSSY B1, `(.L_x_4290) ;  /* 0x0000690000017945 */ /* 0x000fe20003800000 */
[----:B------:R-:W-:-:S03]  /*9620*/  IMAD.MOV.U32 R69, RZ, RZ, 0x40000040 ;  /* 0x40000040ff457424 */ /* 0x000fc600078e00ff */
        /* <DEDUP_REMOVED lines=9> */
[----:B0-----:R-:W-:Y:S02]  /*96c0*/  SHF.R.U32.HI R0, RZ, 0x7, R0 ;  /* 0x00000007ff007819 */ /* 0x001fe40000011600 */
[----:B-1----:R-:W-:-:S04]  /*96d0*/  LOP3.LUT R70, R70, 0x7f, RZ, 0xc0, !PT ;  /* 0x0000007f46467812 */ /* 0x002fc800078ec0ff */
        /* <DEDUP_REMOVED lines=195> */
[CC--:B------:R-:W-:Y:S02]  /*a310*/  IADD3 R60, R21.reuse, R57.reuse, R4 ;  /* 0x00000039153c7210 */ /* 0x0c0fe40007ffe004 */
[----:B------:R-:W-:Y:S01]  /*a320*/  IADD3 R58, R21, R57, R20 ;  /* 0x00000039153a7210 */ /* 0x000fe20007ffe014 */
[----:B------:R-:W-:Y:S01]  /*a330*/  IMAD.MOV.U32 R57, RZ, RZ, 0xc00 ;  /* 0x00000c00ff397424 */ /* 0x000fe200078e00ff */
[----:B------:R-:W-:-:S02]  /*a340*/  MOV R59, 0x40000040 ;  /* 0x40000040003b7802 */ /* 0x000fc40000000f00 */
[----:B------:R-:W-:Y:S02]  /*a350*/  MOV R21, 0x30 ;  /* 0x0000003000157802 */ /* 0x000fe40000000f00 */
        /* <DEDUP_REMOVED lines=12> */
[----:B------:R-:W-:Y:S02]  /*a420*/  VIADD R59, R4, 0xa00 ;  /* 0x00000a00043b7836 */ /* 0x000fe40000000000 */
[----:B------:R-:W-:-:S02]  /*a430*/  IMAD.IADD R68, R0, 0x1, R61 ;  /* 0x0000000100447824 */ /* 0x000fc400078e023d */
[--C-:B------:R-:W-:Y:S02]  /*a440*/  IMAD.IADD R66, R0, 0x1, R59.reuse ;  /* 0x0000000100427824 */ /* 0x100fe400078e023b */
[C---:B------:R-:W-:Y:S02]  /*a450*/  IMAD.IADD R58, R64.reuse, 0x1, R59 ;  /* 0x00000001403a7824 */ /* 0x040fe400078e023b */
[----:B------:R-:W-:Y:S01]  /*a460*/  IMAD.IADD R60, R64, 0x1, R61 ;  /* 0x00000001403c7824 */ /* 0x000fe200078e023d */
        /* <DEDUP_REMOVED lines=12> */
[----:B------:R-:W-:Y:S01]  /*a530*/  IMAD.MOV.U32 R61, RZ, RZ, 0x40000040 ;  /* 0x40000040ff3d7424 */ /* 0x000fe200078e00ff */
[----:B------:R-:W-:-:S02]  /*a540*/  WARPGROUP.DEPBAR.LE gsb0, 0x0 ;  /* 0x00008000000079c5 */ /* 0x000fc40000010000 */
[----:B------:R-:W-:-:S07]  /*a550*/  WARPGROUP.ARRIVE ;  /* 0x00000000000079c5 */ /* 0x000fce0000000000 */
        /* <DEDUP_REMOVED lines=31> */
[----:B------:R-:W-:Y:S01]  /*a750*/  VIADD R59, R4, 0xc00 ;  /* 0x00000c00043b7836 */ /* 0x000fe20000000000 */
[----:B------:R-:W-:-:S03]  /*a760*/  IADD3 R61, R20, 0xc00, RZ ;  /* 0x00000c00143d7810 */ /* 0x000fc60007ffe0ff */
[----:B------:R-:W-:Y:S01]  /*a770*/  IMAD.IADD R66, R0, 0x1, R59 ;  /* 0x0000000100427824 */ /* 0x000fe200078e023b */
[----:B------:R-:W-:Y:S01]  /*a780*/  IADD3 R60, R64, R61, RZ ;  /* 0x0000003d403c7210 */ /* 0x000fe20007ffe0ff */
[----:B------:R-:W-:Y:S02]  /*a790*/  IMAD.IADD R68, R0, 0x1, R61 ;  /* 0x0000000100447824 */ /* 0x000fe400078e023d */
[----:B------:R-:W-:Y:S01]  /*a7a0*/  IMAD.IADD R58, R64, 0x1, R59 ;  /* 0x00000001403a7824 */ /* 0x000fe200078e023b */
[----:B------:R-:W-:Y:S02]  /*a7b0*/  WARPGROUP.DEPBAR.LE gsb0, 0x0 ;  /* 0x00008000000079c5 */ /* 0x000fe40000010000 */
[----:B------:R-:W-:-:S06]  /*a7c0*/  WARPGROUP.ARRIVE ;  /* 0x00000000000079c5 */ /* 0x000fcc0000000000 */
        /* <DEDUP_REMOVED lines=24> */
[----:B------:R-:W-:Y:S01]  /*a950*/  IMAD.MOV.U32 R59, RZ, RZ, 0x40000040 ;  /* 0x40000040ff3b7424 */ /* 0x000fe200078e00ff */
[----:B------:R-:W-:Y:S02]  /*a960*/  R2UR UR6, R60 ;  /* 0x000000003c0672ca */ /* 0x000fe400000e0000 */
[----:B------:R-:W-:Y:S02]  /*a970*/  R2UR UR7, R61 ;  /* 0x000000003d0772ca */ /* 0x000fe400000e0000 */
[CC--:B------:R-:W-:Y:S02]  /*a980*/  IADD3 R60, R21.reuse, R57.reuse, R4 ;  /* 0x00000039153c7210 */ /* 0x0c0fe40007ffe004 */
[----:B------:R-:W-:Y:S01]  /*a990*/  IADD3 R58, R21, R57, R20 ;  /* 0x00000039153a7210 */ /* 0x000fe20007ffe014 */
[----:B------:R-:W-:Y:S01]  /*a9a0*/  VIADD R21, R4, 0xe00 ;  /* 0x00000e0004157836 */ /* 0x000fe20000000000 */
[----:B------:R-:W-:Y:S01]  /*a9b0*/  MOV R61, 0x40000040 ;  /* 0x40000040003d7802 */ /* 0x000fe20000000f00 */
        /* <DEDUP_REMOVED lines=11> */
[C---:B------:R-:W-:Y:S01]  /*aa70*/  IMAD.IADD R66, R0.reuse, 0x1, R61 ;  /* 0x0000000100427824 */ /* 0x040fe200078e023d */
[----:B------:R-:W-:Y:S01]  /*aa80*/  IADD3 R58, R0, R21, RZ ;  /* 0x00000015003a7210 */ /* 0x000fe20007ffe0ff */
[----:B------:R-:W-:-:S02]  /*aa90*/  IMAD.MOV.U32 R59, RZ, RZ, 0x40000040 ;  /* 0x40000040ff3b7424 */ /* 0x000fc400078e00ff */
[----:B------:R-:W-:Y:S01]  /*aaa0*/  IMAD.IADD R60, R64, 0x1, R61 ;  /* 0x00000001403c7824 */ /* 0x000fe200078e023d */
[----:B------:R-:W-:Y:S02]  /*aab0*/  WARPGROUP.DEPBAR.LE gsb0, 0x0 ;  /* 0x00008000000079c5 */ /* 0x000fe40000010000 */
[----:B------:R-:W-:-:S06]  /*aac0*/  WARPGROUP.ARRIVE ;  /* 0x00000000000079c5 */ /* 0x000fcc0000000000 */
[----:B------:R-:W-:Y:S01]  /*aad0*/  HGMMA.64x64x16.F32 R24, gdesc[UR4], R24, gsb0 ;  /* 0x00e00000041879f0 */ /* 0x000fe20008000818 */
[----:B------:R-:W-:Y:S01]  /*aae0*/  R2UR UR6, R66 ;  /* 0x00000000420672ca */ /* 0x000fe200000e0000 */
[----:B------:R-:W-:Y:S01]  /*aaf0*/  IMAD.IADD R66, R62, 0x1, R21 ;  /* 0x000000013e427824 */ /* 0x000fe200078e0215 */
[----:B------:R-:W-:Y:S02]  /*ab00*/  R2UR UR7, R67 ;  /* 0x00000000430772ca */ /* 0x000fe400000e0000 */
[----:B------:R-:W-:Y:S01]  /*ab10*/  R2UR UR4, R58 ;  /* 0x000000003a0472ca */ /* 0x000fe200000e0000 */
[----:B------:R-:W-:Y:S01]  /*ab20*/  IMAD.IADD R58, R62, 0x1, R61 ;  /* 0x000000013e3a7824 */ /* 0x000fe200078e023d */
[----:B------:R-:W-:Y:S01]  /*ab30*/  R2UR UR5, R59 ;  /* 0x000000003b0572ca */ /* 0x000fe200000e0000 */
[----:B------:R-:W-:Y:S01]  /*ab40*/  IMAD.MOV.U32 R59, RZ, RZ, 0x40000040 ;  /* 0x40000040ff3b7424 */ /* 0x000fe200078e00ff */
[----:B------:R-:W-:Y:S02]  /*ab50*/  MOV R67, 0x40000040 ;  /* 0x4000004000437802 */ /* 0x000fe40000000f00 */
[----:B------:R-:W-:Y:S01]  /*ab60*/  MOV R61, 0x40000040 ;  /* 0x40000040003d7802 */ /* 0x000fe20000000f00 */
[----:B------:R-:W-:-:S02]  /*ab70*/  WARPGROUP.DEPBAR.LE gsb0, 0x0 ;  /* 0x00008000000079c5 */ /* 0x000fc40000010000 */
        /* <DEDUP_REMOVED lines=17> */
[----:B------:R-:W-:-:S04]  /*ac90*/  SEL R0, R59, 0x3e, P1 ;  /* 0x0000003e3b007807 */ /* 0x000fc80000800000 */
[----:B------:R-:W-:Y:S01]  /*aca0*/  LOP3.LUT R21, R0, 0x6, RZ, 0xc0, !PT ;  /* 0x0000000600157812 */ /* 0x000fe200078ec0ff */
[----:B------:R-:W-:-:S03]  /*acb0*/  IMAD R0, R168, -0x40, R59 ;  /* 0xffffffc0a8007824 */ /* 0x000fc600078e023b */
        /* <DEDUP_REMOVED lines=9> */
[----:B------:R-:W-:Y:S02]  /*ad50*/  R2UR UR7, R21 ;  /* 0x00000000150772ca */ /* 0x000fe400000e0000 */
[----:B------:R-:W-:Y:S02]  /*ad60*/  IADD3 R21, R187, 0x1, R0 ;  /* 0x00000001bb157810 */ /* 0x000fe40007ffe000 */
[----:B------:R-:W-:-:S02]  /*ad70*/  LEA R20, R185, R190, 0x6 ;  /* 0x000000beb9147211 */ /* 0x000fc400078e30ff */
[C---:B------:R-:W-:Y:S02]  /*ad80*/  IADD3 R0, -R192.reuse, R0, R187 ;  /* 0x00000000c0007210 */ /* 0x040fe40007ffe1bb */
[----:B------:R-:W-:-:S04]  /*ad90*/  IADD3 R21, -R192, R21, -R184 ;  /* 0x00000015c0157210 */ /* 0x000fc80007ffe9b8 */
[----:B------:R-:W-:Y:S02]  /*ada0*/  VIADDMNMX R57, R20, R21, R0, PT ;  /* 0x0000001514397246 */ /* 0x000fe40003800100 */
[----:B------:R-:W-:Y:S02]  /*adb0*/  IADD3 R21, R21, 0x8, R20 ;  /* 0x0000000815157810 */ /* 0x000fe40007ffe014 */
[C---:B------:R-:W-:Y:S02]  /*adc0*/  ISETP.GT.AND P1, PT, R57.reuse, RZ, PT ;  /* 0x000000ff3900720c */ /* 0x040fe40003f24270 */
[C---:B------:R-:W-:Y:S02]  /*add0*/  ISETP.GT.AND P2, PT, R57.reuse, 0x1, PT ;  /* 0x000000013900780c */ /* 0x040fe40003f44270 */
[----:B------:R-:W-:Y:S02]  /*ade0*/  ISETP.GT.AND P3, PT, R57, 0x8, PT ;  /* 0x000000083900780c */ /* 0x000fe40003f64270 */
[----:B------:R-:W-:-:S04]  /*adf0*/  VIMNMX R21, R0, R21, PT ;  /* 0x0000001500157248 */ /* 0x000fc80003fe0100 */
        /* <DEDUP_REMOVED lines=51> */
[----:B------:R-:W-:Y:S01]  /*b130*/  ULDC UR4, c[0x0][0xa80] ;  /* 0x0002a00000047ab9 */ /* 0x000fe20000000800 */
[----:B------:R-:W2:Y:S01]  /*b140*/  MUFU.TANH R33, R33 ;  /* 0x0000002100217308 */ /* 0x000ea20000002400 */
[----:B0-----:R-:W-:Y:S01]  /*b150*/  FSEL R29, R29, -INF , P1 ;  /* 0xff8000001d1d7808 */ /* 0x001fe20000800000 */
[----:B------:R-:W-:Y:S01]  /*b160*/  IMAD.U32 R170, RZ, RZ, UR4 ;  /* 0x00000004ffaa7e24 */ /* 0x000fe2000f8e00ff */
[----:B------:R-:W-:-:S02]  /*b170*/  ISETP.GT.AND P1, PT, R57, 0x11, PT ;  /* 0x000000113900780c */ /* 0x000fc40003f24270 */
        /* <DEDUP_REMOVED lines=41> */
[----:B------:R-:W-:Y:S01]  /*b410*/  MUFU.TANH R26, R26 ;  /* 0x0000001a001a7308 */ /* 0x000fe20000002400 */
[----:B--2---:R-:W-:Y:S02]  /*b420*/  FSEL R57, R52, -INF , P2 ;  /* 0xff80000034397808 */ /* 0x004fe40001000000 */
[----:B------:R-:W-:Y:S02]  /*b430*/  ISETP.GT.AND P2, PT, R21, 0x1, PT ;  /* 0x000000011500780c */ /* 0x000fe40003f44270 */
[----:B------:R-:W-:-:S03]  /*b440*/  FMNMX.FTZ R24, R57, R24, !PT ;  /* 0x0000001839187209 */ /* 0x000fc60007810000 */
[----:B------:R-:W1:Y:S01]  /*b450*/  MUFU.TANH R27, R27 ;  /* 0x0000001b001b7308 */ /* 0x000e620000002400 */
[----:B0-----:R-:W-:Y:S02]  /*b460*/  FSEL R53, R53, -INF , P1 ;  /* 0xff80000035357808 */ /* 0x001fe40000800000 */
[----:B------:R-:W-:Y:S02]  /*b470*/  ISETP.GT.AND P1, PT, R21, RZ, PT ;  /* 0x000000ff1500720c */ /* 0x000fe40003f24270 */
[----:B------:R-:W-:-:S03]  /*b480*/  FMNMX.FTZ R24, R53, R24, !PT ;  /* 0x0000001835187209 */ /* 0x000fc60007810000 */
[----:B------:R-:W0:Y:S02]  /*b490*/  MUFU.TANH R30, R30 ;  /* 0x0000001e001e7308 */ /* 0x000e240000002400 */
[----:B------:R-:W2:Y:S06]  /*b4a0*/  SHFL.BFLY PT, R73, R24, 0x2, 0x1f ;  /* 0x0c401f0018497f89 */ /* 0x000eac00000e0000 */
[----:B------:R-:W-:Y:S01]  /*b4b0*/  MUFU.TANH R31, R31 ;  /* 0x0000001f001f7308 */ /* 0x000fe20000002400 */
[----:B-1----:R-:W-:Y:S02]  /*b4c0*/  FSEL R27, R27, -INF , P2 ;  /* 0xff8000001b1b7808 */ /* 0x002fe40001000000 */
[----:B------:R-:W-:-:S05]  /*b4d0*/  ISETP.GT.AND P2, PT, R21, 0x10, PT ;  /* 0x000000101500780c */ /* 0x000fca0003f44270 */
[----:B------:R-:W1:Y:S01]  /*b4e0*/  MUFU.TANH R34, R34 ;  /* 0x0000002200227308 */ /* 0x000e620000002400 */
[----:B0-----:R-:W-:Y:S02]  /*b4f0*/  FSEL R75, R30, -INF , P3 ;  /* 0xff8000001e4b7808 */ /* 0x001fe40001800000 */
[----:B------:R-:W-:-:S05]  /*b500*/  ISETP.GT.AND P3, PT, R21, 0x20, PT ;  /* 0x000000201500780c */ /* 0x000fca0003f64270 */
[----:B------:R-:W-:Y:S01]  /*b510*/  MUFU.TANH R35, R35 ;  /* 0x0000002300237308 */ /* 0x000fe20000002400 */
[----:B--2---:R-:W-:-:S05]  /*b520*/  FMNMX.FTZ R73, R24, R73, !PT ;  /* 0x0000004918497209 */ /* 0x004fca0007810000 */
[----:B------:R-:W0:Y:S02]  /*b530*/  SHFL.BFLY PT, R24, R73, 0x1, 0x1f ;  /* 0x0c201f0049187f89 */ /* 0x000e2400000e0000 */
[----:B------:R-:W2:Y:S01]  /*b540*/  MUFU.TANH R38, R38 ;  /* 0x0000002600267308 */ /* 0x000ea20000002400 */
[----:B-1----:R-:W-:Y:S02]  /*b550*/  FSEL R77, R34, -INF , P2 ;  /* 0xff800000224d7808 */ /* 0x002fe40001000000 */
[----:B------:R-:W-:-:S05]  /*b560*/  ISETP.GT.AND P2, PT, R21, 0x18, PT ;  /* 0x000000181500780c */ /* 0x000fca0003f44270 */
[----:B------:R-:W1:Y:S08]  /*b570*/  MUFU.TANH R39, R39 ;  /* 0x0000002700277308 */ /* 0x000e700000002400 */
[----:B------:R-:W3:Y:S01]  /*b580*/  MUFU.TANH R42, R42 ;  /* 0x0000002a002a7308 */ /* 0x000ee20000002400 */
[----:B--2---:R-:W-:Y:S02]  /*b590*/  FSEL R79, R38, -INF , P2 ;  /* 0xff800000264f7808 */ /* 0x004fe40001000000 */
[----:B------:R-:W-:-:S02]  /*b5a0*/  ISETP.GT.AND P2, PT, R21, 0x21, PT ;  /* 0x000000211500780c */ /* 0x000fc40003f44270 */
[----:B0-----:R-:W-:-:S03]  /*b5b0*/  FMNMX.FTZ R169, R73, R24, !PT ;  /* 0x0000001849a97209 */ /* 0x001fc60007810000 */
[----:B------:R-:W0:Y:S01]  /*b5c0*/  MUFU.TANH R43, R43 ;  /* 0x0000002b002b7308 */ /* 0x000e220000002400 */
[----:B------:R-:W-:Y:S02]  /*b5d0*/  FSEL R73, R26, -INF , P1 ;  /* 0xff8000001a497808 */ /* 0x000fe40000800000 */
[----:B------:R-:W-:Y:S01]  /*b5e0*/  ISETP.GT.AND P1, PT, R21, 0x9, PT ;  /* 0x000000091500780c */ /* 0x000fe20003f24270 */
[----:B------:R-:W-:Y:S01]  /*b5f0*/  FMUL.FTZ R20, R169, R170 ;  /* 0x000000aaa9147220 */ /* 0x000fe20000410000 */
[----:B------:R-:W-:Y:S02]  /*b600*/  FMNMX.FTZ R0, R73, R27, !PT ;  /* 0x0000001b49007209 */ /* 0x000fe40007810000 */
[----:B------:R-:W-:Y:S01]  /*b610*/  FSEL R31, R31, -INF , P1 ;  /* 0xff8000001f1f7808 */ /* 0x000fe20000800000 */
[----:B------:R-:W2:Y:S01]  /*b620*/  MUFU.TANH R46, R46 ;  /* 0x0000002e002e7308 */ /* 0x000ea20000002400 */
[----:B------:R-:W-:Y:S02]  /*b630*/  FMNMX.FTZ R0, R75, R0, !PT ;  /* 0x000000004b007209 */ /* 0x000fe40007810000 */
[----:B------:R-:W-:-:S02]  /*b640*/  ISETP.GT.AND P1, PT, R21, 0x11, PT ;  /* 0x000000111500780c */ /* 0x000fc40003f24270 */
[----:B------:R-:W-:Y:S02]  /*b650*/  FMNMX.FTZ R0, R31, R0, !PT ;  /* 0x000000001f007209 */ /* 0x000fe40007810000 */
[----:B------:R-:W-:Y:S01]  /*b660*/  FSEL R35, R35, -INF , P1 ;  /* 0xff80000023237808 */ /* 0x000fe20000800000 */
[----:B------:R-:W4:Y:S01]  /*b670*/  MUFU.TANH R47, R47 ;  /* 0x0000002f002f7308 */ /* 0x000f220000002400 */
[----:B------:R-:W-:Y:S02]  /*b680*/  FMNMX.FTZ R0, R77, R0, !PT ;  /* 0x000000004d007209 */ /* 0x000fe40007810000 */
[----:B------:R-:W-:Y:S02]  /*b690*/  ISETP.GT.AND P1, PT, R21, 0x19, PT ;  /* 0x000000191500780c */ /* 0x000fe40003f24270 */
[----:B------:R-:W-:Y:S02]  /*b6a0*/  FMNMX.FTZ R0, R35, R0, !PT ;  /* 0x0000000023007209 */ /* 0x000fe40007810000 */
[----:B-1----:R-:W-:Y:S01]  /*b6b0*/  FSEL R39, R39, -INF , P1 ;  /* 0xff80000027277808 */ /* 0x002fe20000800000 */
[----:B------:R-:W1:Y:S01]  /*b6c0*/  MUFU.TANH R50, R50 ;  /* 0x0000003200327308 */ /* 0x000e620000002400 */
[----:B------:R-:W-:-:S02]  /*b6d0*/  FMNMX.FTZ R0, R79, R0, !PT ;  /* 0x000000004f007209 */ /* 0x000fc40007810000 */
[----:B---3--:R-:W-:Y:S02]  /*b6e0*/  FSEL R81, R42, -INF , P3 ;  /* 0xff8000002a517808 */ /* 0x008fe40001800000 */
[----:B------:R-:W-:Y:S02]  /*b6f0*/  FMNMX.FTZ R0, R39, R0, !PT ;  /* 0x0000000027007209 */ /* 0x000fe40007810000 */
[----:B------:R-:W-:Y:S01]  /*b700*/  ISETP.GT.AND P1, PT, R21, 0x28, PT ;  /* 0x000000281500780c */ /* 0x000fe20003f24270 */
[----:B------:R-:W3:Y:S01]  /*b710*/  MUFU.TANH R51, R51 ;  /* 0x0000003300337308 */ /* 0x000ee20000002400 */
[----:B0-----:R-:W-:Y:S02]  /*b720*/  FSEL R43, R43, -INF , P2 ;  /* 0xff8000002b2b7808 */ /* 0x001fe40001000000 */
[----:B------:R-:W-:Y:S02]  /*b730*/  FMNMX.FTZ R0, R81, R0, !PT ;  /* 0x0000000051007209 */ /* 0x000fe40007810000 */
[----:B--2---:R-:W-:-:S02]  /*b740*/  FSEL R83, R46, -INF , P1 ;  /* 0xff8000002e537808 */ /* 0x004fc40000800000 */
[----:B------:R-:W-:Y:S01]  /*b750*/  FMNMX.FTZ R0, R43, R0, !PT ;  /* 0x000000002b007209 */ /* 0x000fe20007810000 */
[----:B------:R-:W0:Y:S01]  /*b760*/  MUFU.TANH R54, R54 ;  /* 0x0000003600367308 */ /* 0x000e220000002400 */
[----:B------:R-:W-:Y:S02]  /*b770*/  ISETP.GT.AND P3, PT, R21, 0x30, PT ;  /* 0x000000301500780c */ /* 0x000fe40003f64270 */
[----:B----4-:R-:W-:Y:S02]  /*b780*/  FSEL R47, R47, -INF , P4 ;  /* 0xff8000002f2f7808 */ /* 0x010fe40002000000 */
[----:B------:R-:W-:Y:S02]  /*b790*/  FMNMX.FTZ R0, R83, R0, !PT ;  /* 0x0000000053007209 */ /* 0x000fe40007810000 */
[----:B------:R-:W-:Y:S01]  /*b7a0*/  FSETP.NEU.FTZ.AND P2, PT, R169, -INF , PT ;  /* 0xff800000a900780b */ /* 0x000fe20003f5d000 */
[----:B------:R-:W2:Y:S01]  /*b7b0*/  MUFU.TANH R55, R55 ;  /* 0x0000003700377308 */ /* 0x000ea20000002400 */
[----:B------:R-:W-:-:S02]  /*b7c0*/  ISETP.GT.AND P1, PT, R21, 0x31, PT ;  /* 0x000000311500780c */ /* 0x000fc40003f24270 */
[----:B-1----:R-:W-:Y:S02]  /*b7d0*/  FSEL R85, R50, -INF , P3 ;  /* 0xff80000032557808 */ /* 0x002fe40001800000 */
[----:B------:R-:W-:Y:S02]  /*b7e0*/  FMNMX.FTZ R0, R47, R0, !PT ;  /* 0x000000002f007209 */ /* 0x000fe40007810000 */
[----:B------:R-:W-:Y:S02]  /*b7f0*/  FSEL R20, R20, RZ, P2 ;  /* 0x000000ff14147208 */ /* 0x000fe40001000000 */
[----:B------:R-:W-:Y:S02]  /*b800*/  ISETP.GT.AND P2, PT, R21, 0x38, PT ;  /* 0x000000381500780c */ /* 0x000fe40003f44270 */
[----:B---3--:R-:W-:Y:S01]  /*b810*/  FSEL R51, R51, -INF , P1 ;  /* 0xff80000033337808 */ /* 0x008fe20000800000 */
[--C-:B------:R-:W-:Y:S01]  /*b820*/  FFMA.FTZ R24, R59, R170, -R20.reuse ;  /* 0x000000aa3b187223 */ /* 0x100fe20000010814 */
[----:B------:R-:W-:Y:S01]  /*b830*/  FMNMX.FTZ R0, R85, R0, !PT ;  /* 0x0000000055007209 */ /* 0x000fe20007810000 */
[-CC-:B------:R-:W-:Y:S01]  /*b840*/  FFMA.FTZ R177, R61, R170.reuse, -R20.reuse ;  /* 0x000000aa3db17223 */ /* 0x180fe20000010814 */
[----:B------:R-:W-:Y:S01]  /*b850*/  ISETP.GT.AND P1, PT, R21, 0x39, PT ;  /* 0x000000391500780c */ /* 0x000fe20003f24270 */
[-CC-:B------:R-:W-:Y:S01]  /*b860*/  FFMA.FTZ R178, R29, R170.reuse, -R20.reuse ;  /* 0x000000aa1db27223 */ /* 0x180fe20000010814 */
[----:B0-----:R-:W-:Y:S01]  /*b870*/  FSEL R59, R54, -INF , P2 ;  /* 0xff800000363b7808 */ /* 0x001fe20001000000 */
[--C-:B------:R-:W-:Y:S01]  /*b880*/  FFMA.FTZ R25, R25, R170, -R20.reuse ;  /* 0x000000aa19197223 */ /* 0x100fe20000010814 */
[----:B------:R-:W-:Y:S01]  /*b890*/  FMNMX.FTZ R0, R51, R0, !PT ;  /* 0x0000000033007209 */ /* 0x000fe20007810000 */
[-CC-:B------:R-:W-:Y:S01]  /*b8a0*/  FFMA.FTZ R179, R63, R170.reuse, -R20.reuse ;  /* 0x000000aa3fb37223 */ /* 0x180fe20000010814 */
[----:B--2---:R-:W-:Y:S01]  /*b8b0*/  FSEL R55, R55, -INF , P1 ;  /* 0xff80000037377808 */ /* 0x004fe20000800000 */
        /* <DEDUP_REMOVED lines=15> */
[----:B------:R1:W2:Y:S08]  /*b9b0*/  MUFU.EX2 R87, R25 ;  /* 0x0000001900577308 */ /* 0x0002b00000000800 */
[----:B------:R-:W-:Y:S01]  /*b9c0*/  MUFU.EX2 R177, R177 ;  /* 0x000000b100b17308 */ /* 0x000fe20000000800 */
[----:B-1----:R-:W-:Y:S01]  /*b9d0*/  IMAD.MOV.U32 R25, RZ, RZ, 0x40000040 ;  /* 0x40000040ff197424 */ /* 0x002fe200078e00ff */
[----:B0-----:R-:W-:-:S04]  /*b9e0*/  FMNMX.FTZ R21, R0, R21, !PT ;  /* 0x0000001500157209 */ /* 0x001fc80007810000 */
[----:B------:R-:W-:Y:S02]  /*b9f0*/  R2UR UR11, R25 ;  /* 0x00000000190b72ca */ /* 0x000fe400000e0000 */
[----:B------:R-:W0:Y:S01]  /*ba00*/  MUFU.EX2 R178, R178 ;  /* 0x000000b200b27308 */ /* 0x000e220000000800 */
[----:B------:R-:W1:Y:S01]  /*ba10*/  SHFL.BFLY PT, R0, R21, 0x1, 0x1f ;  /* 0x0c201f0015007f89 */ /* 0x000e6200000e0000 */
[----:B--2---:R-:W-:Y:S01]  /*ba20*/  FADD.FTZ R228, R152, R87 ;  /* 0x0000005798e47221 */ /* 0x004fe20000010000 */
[----:B------:R-:W-:-:S05]  /*ba30*/  F2FP.F16.F32.PACK_AB R152, R87, R152 ;  /* 0x000000985798723e */ /* 0x000fca00000000ff */
        /* <DEDUP_REMOVED lines=12> */
[----:B------:R-:W-:Y:S02]  /*bb00*/  FSEL R26, R0, RZ, P1 ;  /* 0x000000ff001a7208 */ /* 0x000fe40000800000 */
[----:B------:R-:W-:Y:S01]  /*bb10*/  ISETP.NE.AND P1, PT, R70, RZ, PT ;  /* 0x000000ff4600720c */ /* 0x000fe20003f25270 */
[----:B------:R-:W-:Y:S01]  /*bb20*/  FADD.FTZ R180, R180, R179 ;  /* 0x000000b3b4b47221 */ /* 0x000fe20000010000 */
[----:B------:R-:W-:Y:S01]  /*bb30*/  LOP3.LUT R0, R56, 0x2000000, RZ, 0xfc, !PT ;  /* 0x0200000038007812 */ /* 0x000fe200078efcff */
        /* <DEDUP_REMOVED lines=20> */
[----:B------:R-:W-:Y:S01]  /*bc80*/  IMAD R20, R18, 0x1000, R0 ;  /* 0x0000100012147824 */ /* 0x000fe200078e0200 */
[----:B0-----:R-:W-:Y:S01]  /*bc90*/  F2FP.F16.F32.PACK_AB R158, R182, R181 ;  /* 0x000000b5b69e723e */ /* 0x001fe200000000ff */
[----:B------:R-:W-:Y:S01]  /*bca0*/  FADD.FTZ R181, R181, R180 ;  /* 0x000000b4b5b57221 */ /* 0x000fe20000010000 */
[----:B------:R-:W-:-:S02]  /*bcb0*/  @!P1 VIADD R15, R15, 0x38860 ;  /* 0x000388600f0f9836 */ /* 0x000fc40000000000 */
[C---:B------:R-:W-:Y:S01]  /*bcc0*/  R2UR UR6, R20.reuse ;  /* 0x00000000140672ca */ /* 0x040fe200000e0000 */
[----:B------:R-:W0:Y:S01]  /*bcd0*/  MUFU.EX2 R200, R200 ;  /* 0x000000c800c87308 */ /* 0x000e220000000800 */
[----:B-1----:R-:W-:Y:S01]  /*bce0*/  MOV R21, 0x40000040 ;  /* 0x4000004000157802 */ /* 0x002fe20000000f00 */
[----:B------:R-:W-:Y:S02]  /*bcf0*/  VIADD R24, R20, 0x80 ;  /* 0x0000008014187836 */ /* 0x000fe40000000000 */
[----:B------:R-:W-:Y:S01]  /*bd00*/  FADD.FTZ R182, R182, R181 ;  /* 0x000000b5b6b67221 */ /* 0x000fe20000010000 */
[----:B------:R-:W-:Y:S02]  /*bd10*/  @!P1 PRMT R15, RZ, 0x654, R15 ;  /* 0x00000654ff0f9816 */ /* 0x000fe4000000000f */
[----:B------:R-:W-:Y:S01]  /*bd20*/  R2UR UR7, R21 ;  /* 0x00000000150772ca */ /* 0x000fe200000e0000 */
[----:B------:R-:W-:Y:S01]  /*bd30*/  MUFU.EX2 R201, R201 ;  /* 0x000000c900c97308 */ /* 0x000fe20000000800 */
[----:B------:R-:W-:-:S07]  /*bd40*/  R2UR UR10, R24 ;  /* 0x00000000180a72ca */ /* 0x000fce00000e0000 */
[----:B------:R-:W1:Y:S01]  /*bd50*/  MUFU.EX2 R202, R202 ;  /* 0x000000ca00ca7308 */ /* 0x000e620000000800 */
[----:B0-----:R-:W-:Y:S01]  /*bd60*/  F2FP.F16.F32.PACK_AB R153, R200, R199 ;  /* 0x000000c7c899723e */ /* 0x001fe200000000ff */
[----:B------:R-:W-:-:S06]  /*bd70*/  FADD.FTZ R200, R199, R200 ;  /* 0x000000c8c7c87221 */ /* 0x000fcc0000010000 */
[----:B------:R-:W-:Y:S08]  /*bd80*/  MUFU.EX2 R203, R203 ;  /* 0x000000cb00cb7308 */ /* 0x000ff00000000800 */
[----:B------:R-:W0:Y:S01]  /*bd90*/  MUFU.EX2 R204, R204 ;  /* 0x000000cc00cc7308 */ /* 0x000e220000000800 */
[----:B-1----:R-:W-:Y:S01]  /*bda0*/  F2FP.F16.F32.PACK_AB R155, R202, R201 ;  /* 0x000000c9ca9b723e */ /* 0x002fe200000000ff */
[----:B------:R-:W-:Y:S01]  /*bdb0*/  BAR.SYNC.DEFER_BLOCKING 0xf, 0x100 ;  /* 0x03c4000000007b1d */ /* 0x000fe20000010000 */
[----:B------:R-:W-:-:S04]  /*bdc0*/  FADD.FTZ R201, R201, R200 ;  /* 0x000000c8c9c97221 */ /* 0x000fc80000010000 */
[----:B------:R-:W-:Y:S01]  /*bdd0*/  FADD.FTZ R202, R202, R201 ;  /* 0x000000c9caca7221 */ /* 0x000fe20000010000 */
[----:B------:R-:W-:Y:S08]  /*bde0*/  MUFU.EX2 R205, R205 ;  /* 0x000000cd00cd7308 */ /* 0x000ff00000000800 */
[----:B------:R-:W1:Y:S01]  /*bdf0*/  MUFU.EX2 R206, R206 ;  /* 0x000000ce00ce7308 */ /* 0x000e620000000800 */
[----:B0-----:R-:W-:Y:S01]  /*be00*/  F2FP.F16.F32.PACK_AB R157, R204, R203 ;  /* 0x000000cbcc9d723e */ /* 0x001fe200000000ff */
[----:B------:R-:W-:-:S04]  /*be10*/  FADD.FTZ R203, R203, R202 ;  /* 0x000000cacbcb7221 */ /* 0x000fc80000010000 */
[----:B------:R-:W-:Y:S02]  /*be20*/  FADD.FTZ R204, R204, R203 ;  /* 0x000000cbcccc7221 */ /* 0x000fe40000010000 */
[----:B------:R-:W-:Y:S01]  /*be30*/  MUFU.EX2 R183, R183 ;  /* 0x000000b700b77308 */ /* 0x000fe20000000800 */
[----:B------:R0:W-:Y:S07]  /*be40*/  STSM.16.M88.4 [R195+0x36400], R152 ;  /* 0x03640098c3007844 */ /* 0x0001ee0000000200 */
[----:B------:R-:W2:Y:S01]  /*be50*/  MUFU.EX2 R186, R186 ;  /* 0x000000ba00ba7308 */ /* 0x000ea20000000800 */
[----:B-1----:R-:W-:Y:S01]  /*be60*/  F2FP.F16.F32.PACK_AB R159, R206, R205 ;  /* 0x000000cdce9f723e */ /* 0x002fe200000000ff */
[----:B------:R-:W-:-:S04]  /*be70*/  FADD.FTZ R205, R205, R204 ;  /* 0x000000cccdcd7221 */ /* 0x000fc80000010000 */
[----:B------:R1:W-:Y:S01]  /*be80*/  STSM.16.M88.4 [R208], R156 ;  /* 0x0000009cd0007844 */ /* 0x0003e20000000200 */
[----:B------:R-:W-:Y:S01]  /*be90*/  FADD.FTZ R206, R206, R205 ;  /* 0x000000cdcece7221 */ /* 0x000fe20000010000 */
[----:B------:R-:W-:Y:S08]  /*bea0*/  MUFU.EX2 R196, R196 ;  /* 0x000000c400c47308 */ /* 0x000ff00000000800 */
[----:B------:R-:W3:Y:S01]  /*beb0*/  MUFU.EX2 R197, R197 ;  /* 0x000000c500c57308 */ /* 0x000ee20000000800 */
[----:B--2---:R-:W-:Y:S01]  /*bec0*/  F2FP.F16.F32.PACK_AB R160, R186, R183 ;  /* 0x000000b7baa0723e */ /* 0x004fe200000000ff */
[----:B------:R-:W-:-:S04]  /*bed0*/  FADD.FTZ R183, R183, R182 ;  /* 0x000000b6b7b77221 */ /* 0x000fc80000010000 */
[----:B------:R-:W-:Y:S01]  /*bee0*/  FADD.FTZ R183, R186, R183 ;  /* 0x000000b7bab77221 */ /* 0x000fe20000010000 */
[----:B------:R-:W-:Y:S01]  /*bef0*/  VIADD R186, R168, 0xfffffffe ;  /* 0xfffffffea8ba7836 */ /* 0x000fe20000000000 */
[----:B------:R-:W2:Y:S08]  /*bf00*/  MUFU.EX2 R207, R207 ;  /* 0x000000cf00cf7308 */ /* 0x000eb00000000800 */
[----:B------:R-:W4:Y:S01]  /*bf10*/  MUFU.EX2 R211, R211 ;  /* 0x000000d300d37308 */ /* 0x000f220000000800 */
[----:B---3--:R-:W-:Y:S01]  /*bf20*/  F2FP.F16.F32.PACK_AB R162, R197, R196 ;  /* 0x000000c4c5a2723e */ /* 0x008fe200000000ff */
[----:B------:R-:W-:-:S04]  /*bf30*/  FADD.FTZ R196, R196, R183 ;  /* 0x000000b7c4c47221 */ /* 0x000fc80000010000 */
[----:B------:R-:W-:Y:S02]  /*bf40*/  FADD.FTZ R197, R197, R196 ;  /* 0x000000c4c5c57221 */ /* 0x000fe40000010000 */
[----:B------:R-:W-:Y:S01]  /*bf50*/  MUFU.EX2 R225, R225 ;  /* 0x000000e100e17308 */ /* 0x000fe20000000800 */
[----:B--2---:R-:W-:-:S07]  /*bf60*/  FADD.FTZ R206, R207, R206 ;  /* 0x000000cecfce7221 */ /* 0x004fce0000010000 */
[----:B------:R-:W2:Y:S01]  /*bf70*/  MUFU.EX2 R226, R226 ;  /* 0x000000e200e27308 */ /* 0x000ea20000000800 */
[C---:B----4-:R-:W-:Y:S01]  /*bf80*/  F2FP.F16.F32.PACK_AB R161, R211.reuse, R207 ;  /* 0x000000cfd3a1723e */ /* 0x050fe200000000ff */
[----:B------:R-:W-:-:S06]  /*bf90*/  FADD.FTZ R206, R211, R206 ;  /* 0x000000ced3ce7221 */ /* 0x000fcc0000010000 */
[----:B------:R-:W3:Y:S08]  /*bfa0*/  MUFU.EX2 R198, R198 ;  /* 0x000000c600c67308 */ /* 0x000ef00000000800 */
[----:B------:R-:W4:Y:S01]  /*bfb0*/  MUFU.EX2 R172, R172 ;  /* 0x000000ac00ac7308 */ /* 0x000f220000000800 */
[----:B--2---:R-:W-:Y:S01]  /*bfc0*/  F2FP.F16.F32.PACK_AB R163, R226, R225 ;  /* 0x000000e1e2a3723e */ /* 0x004fe200000000ff */
[----:B------:R-:W-:-:S04]  /*bfd0*/  FADD.FTZ R225, R225, R206 ;  /* 0x000000cee1e17221 */ /* 0x000fc80000010000 */
[----:B------:R1:W-:Y:S01]  /*bfe0*/  STSM.16.M88.4 [R210], R160 ;  /* 0x000000a0d2007844 */ /* 0x0003e20000000200 */
[----:B------:R-:W-:Y:S01]  /*bff0*/  FADD.FTZ R226, R226, R225 ;  /* 0x000000e1e2e27221 */ /* 0x000fe20000010000 */
[----:B------:R-:W-:Y:S01]  /*c000*/  MUFU.EX2 R173, R173 ;  /* 0x000000ad00ad7308 */ /* 0x000fe20000000800 */
[----:B---3--:R-:W-:-:S07]  /*c010*/  FADD.FTZ R197, R198, R197 ;  /* 0x000000c5c6c57221 */ /* 0x008fce0000010000 */
[----:B------:R-:W2:Y:S01]  /*c020*/  MUFU.EX2 R174, R174 ;  /* 0x000000ae00ae7308 */ /* 0x000ea20000000800 */
[C---:B----4-:R-:W-:Y:S01]  /*c030*/  F2FP.F16.F32.PACK_AB R164, R172.reuse, R198 ;  /* 0x000000c6aca4723e */ /* 0x050fe200000000ff */
[----:B------:R-:W-:-:S06]  /*c040*/  FADD.FTZ R172, R172, R197 ;  /* 0x000000c5acac7221 */ /* 0x000fcc0000010000 */
[----:B------:R-:W3:Y:S08]  /*c050*/  MUFU.EX2 R227, R227 ;  /* 0x000000e300e37308 */ /* 0x000ef00000000800 */
[----:B------:R-:W4:Y:S01]  /*c060*/  MUFU.EX2 R175, R175 ;  /* 0x000000af00af7308 */ /* 0x000f220000000800 */
[----:B--2---:R-:W-:-:S07]  /*c070*/  F2FP.F16.F32.PACK_AB R166, R174, R173 ;  /* 0x000000adaea6723e */ /* 0x004fce00000000ff */
[----:B------:R-:W-:Y:S01]  /*c080*/  MUFU.EX2 R176, R176 ;  /* 0x000000b000b07308 */ /* 0x000fe20000000800 */
[----:B---3--:R-:W-:-:S07]  /*c090*/  FADD.FTZ R226, R227, R226 ;  /* 0x000000e2e3e27221 */ /* 0x008fce0000010000 */
[----:B------:R-:W2:Y:S01]  /*c0a0*/  MUFU.EX2 R21, R26 ;  /* 0x0000001a00157308 */ /* 0x000ea20000000800 */
[C---:B----4-:R-:W-:Y:S01]  /*c0b0*/  F2FP.F16.F32.PACK_AB R165, R175.reuse, R227 ;  /* 0x000000e3afa5723e */ /* 0x050fe200000000ff */
[----:B------:R-:W-:Y:S01]  /*c0c0*/  FADD.FTZ R175, R175, R226 ;  /* 0x000000e2afaf7221 */ /* 0x000fe20000010000 */
[----:B--2---:R-:W-:-:S05]  /*c0d0*/  F2FP.F16.F32.PACK_AB R167, R21, R176 ;  /* 0x000000b015a7723e */ /* 0x004fca00000000ff */
[----:B------:R1:W-:Y:S01]  /*c0e0*/  STSM.16.M88.4 [R209], R164 ;  /* 0x000000a4d1007844 */ /* 0x0003e20000000200 */
[----:B------:R-:W-:-:S06]  /*c0f0*/  WARPGROUP.ARRIVE ;  /* 0x00000000000079c5 */ /* 0x000fcc0000000000 */
[----:B------:R-:W-:Y:S03]  /*c100*/  HGMMA.64x256x16.F32 R24, R152, gdesc[UR4].tnspB, RZ, !UPT, gsb0 ;  /* 0x43e0000498187df0 */ /* 0x000fe6000c0008ff */
[----:B------:R-:W-:Y:S02]  /*c110*/  WARPGROUP.DEPBAR.LE gsb0, 0x0 ;  /* 0x00008000000079c5 */ /* 0x000fe40000010000 */
[----:B------:R-:W-:Y:S01]  /*c120*/  WARPGROUP.ARRIVE ;  /* 0x00000000000079c5 */ /* 0x000fe20000000000 */
[----:B0-----:R-:W-:Y:S02]  /*c130*/  VIADD R152, R20, 0x100 ;  /* 0x0000010014987836 */ /* 0x001fe40000000000 */
[----:B------:R-:W-:-:S15]  /*c140*/  IMAD.MOV.U32 R153, RZ, RZ, 0x40000040 ;  /* 0x40000040ff997424 */ /* 0x000fde00078e00ff */
[----:B------:R-:W-:-:S05]  /*c150*/  NOP ;  /* 0x0000000000007918 */ /* 0x000fca0000000000 */
[----:B------:R-:W-:Y:S01]  /*c160*/  HGMMA.64x256x16.F32 R24, R156, gdesc[UR8].tnspB, R24, gsb0 ;  /* 0x43e000089c187df0 */ /* 0x000fe20008000818 */
[----:B------:R-:W-:Y:S01]  /*c170*/  R2UR UR6, R152 ;  /* 0x00000000980672ca */ /* 0x000fe200000e0000 */
[----:B------:R-:W-:Y:S01]  /*c180*/  VIADD R152, R20, 0x180 ;  /* 0x0000018014987836 */ /* 0x000fe20000000000 */
[----:B------:R-:W-:Y:S01]  /*c190*/  R2UR UR7, R153 ;  /* 0x00000000990772ca */ /* 0x000fe200000e0000 */
[----:B------:R-:W-:Y:S01]  /*c1a0*/  IMAD.IADD R20, R187, 0x1, -R184 ;  /* 0x00000001bb147824 */ /* 0x000fe200078e0ab8 */
[----:B------:R-:W-:-:S03]  /*c1b0*/  MOV R153, 0x40000040 ;  /* 0x4000004000997802 */ /* 0x000fc60000000f00 */
[----:B------:R-:W-:Y:S01]  /*c1c0*/  IMAD R20, R185, 0x40, R20 ;  /* 0x00000040b9147824 */ /* 0x000fe200078e0214 */
[----:B------:R-:W-:Y:S02]  /*c1d0*/  WARPGROUP.DEPBAR.LE gsb0, 0x0 ;  /* 0x00008000000079c5 */ /* 0x000fe40000010000 */
[----:B------:R-:W-:-:S15]  /*c1e0*/  WARPGROUP.ARRIVE ;  /* 0x00000000000079c5 */ /* 0x000fde0000000000 */
[----:B------:R-:W-:-:S02]  /*c1f0*/  NOP ;  /* 0x0000000000007918 */ /* 0x000fc40000000000 */
[----:B------:R-:W-:Y:S01]  /*c200*/  HGMMA.64x256x16.F32 R24, R160, gdesc[UR4].tnspB, R24, gsb0 ;  /* 0x43e00004a0187df0 */ /* 0x000fe20008000818 */
[----:B------:R-:W-:Y:S02]  /*c210*/  R2UR UR6, R152 ;  /* 0x00000000980672ca */ /* 0x000fe400000e0000 */
[----:B------:R-:W-:Y:S02]  /*c220*/  R2UR UR7, R153 ;  /* 0x00000000990772ca */ /* 0x000fe400000e0000 */
[----:B------:R-:W-:-:S04]  /*c230*/  SHF.R.S32.HI R153, RZ, 0x1f, R20 ;  /* 0x0000001fff997819 */ /* 0x000fc80000011414 */
[----:B------:R-:W-:Y:S01]  /*c240*/  LEA.HI R153, R153, R20, RZ, 0x6 ;  /* 0x0000001499997211 */ /* 0x000fe200078f30ff */
[----:B------:R-:W-:-:S03]  /*c250*/  FADD.FTZ R20, R176, R175 ;  /* 0x000000afb0147221 */ /* 0x000fc60000010000 */
[----:B------:R-:W-:Y:S01]  /*c260*/  SHF.R.S32.HI R153, RZ, 0x6, R153 ;  /* 0x00000006ff997819 */ /* 0x000fe20000011499 */
[----:B------:R-:W-:-:S03]  /*c270*/  FADD.FTZ R20, R21, R20 ;  /* 0x0000001415147221 */ /* 0x000fc60000010000 */
[----:B------:R-:W-:-:S04]  /*c280*/  VIMNMX R211, RZ, R153, !PT ;  /* 0x00000099ffd37248 */ /* 0x000fc80007fe0100 */
[----:B------:R-:W-:Y:S01]  /*c290*/  ISETP.GE.AND P2, PT, R186, R211, PT ;  /* 0x000000d3ba00720c */ /* 0x000fe20003f46270 */
[----:B------:R-:W-:Y:S02]  /*c2a0*/  WARPGROUP.DEPBAR.LE gsb0, 0x0 ;  /* 0x00008000000079c5 */ /* 0x000fe40000010000 */
[----:B------:R-:W-:-:S06]  /*c2b0*/  WARPGROUP.ARRIVE ;  /* 0x00000000000079c5 */ /* 0x000fcc0000000000 */
        /* <DEDUP_REMOVED lines=13> */
[----:B-1----:R-:W-:Y:S06]  /*c390*/  @!P2 BRA `(.L_x_4291) ;  /* 0x0000003800dca947 */ /* 0x002fec0003800000 */
[----:B------:R-:W-:Y:S01]  /*c3a0*/  BSSY B0, `(.L_x_4292) ;  /* 0x00003b5000007945 */ /* 0x000fe20003800000 */
[----:B------:R-:W-:Y:S01]  /*c3b0*/  MOV R200, R171 ;  /* 0x000000ab00c87202 */ /* 0x000fe20000000f00 */
[----:B------:R-:W-:Y:S02]  /*c3c0*/  IMAD.MOV.U32 R198, RZ, RZ, R169 ;  /* 0x000000ffffc67224 */ /* 0x000fe400078e00a9 */
[----:B------:R-:W-:-:S07]  /*c3d0*/  IMAD.MOV.U32 R199, RZ, RZ, R18 ;  /* 0x000000ffffc77224 */ /* 0x000fce00078e0012 */
.L_x_4303:
[----:B------:R-:W-:-:S05]  /*c3e0*/  VIADD R18, R199, 0x1 ;  /* 0x00000001c7127836 */ /* 0x000fca0000000000 */
[----:B------:R-:W-:-:S04]  /*c3f0*/  ISETP.NE.AND P2, PT, R18, 0x2, PT ;  /* 0x000000021200780c */ /* 0x000fc80003f45270 */
[----:B------:R-:W-:Y:S02]  /*c400*/  SEL R21, RZ, 0x1, P2 ;  /* 0x00000001ff157807 */ /* 0x000fe40001000000 */
[----:B------:R-:W-:Y:S02]  /*c410*/  SEL R18, R18, RZ, P2 ;  /* 0x000000ff12127207 */ /* 0x000fe40001000000 */
[----:B------:R-:W-:Y:S01]  /*c420*/  LOP3.LUT R22, R22, R21, RZ, 0x3c, !PT ;  /* 0x0000001516167212 */ /* 0x000fe200078e3cff */
[----:B------:R-:W-:Y:S06]  /*c430*/  @!P0 BRA `(.L_x_4293) ;  /* 0x0000000000048947 */ /* 0x000fec0003800000 */
[----:B------:R-:W-:Y:S01]  /*c440*/  BPT.TRAP 0x1 ;  /* 0x000000040000795c */ /* 0x000fe20000300000 */
.L_x_4293:
[----:B------:R-:W-:Y:S01]  /*c450*/  IMAD R21, R18, 0x8, R2 ;  /* 0x0000000812157824 */ /* 0x000fe200078e0202 */
[----:B------:R-:W-:-:S04]  /*c460*/  SHF.L.U32 R204, R22, 0x1f, RZ ;  /* 0x0000001f16cc7819 */ /* 0x000fc800000006ff */
[----:B------:R0:W1:Y:S01]  /*c470*/  SYNCS.PHASECHK.TRANS64.TRYWAIT P2, [R21+URZ+0x38830], R204 ;  /* 0x038830cc150075a7 */ /* 0x000062000804017f */
[----:B------:R-:W-:Y:S05]  /*c480*/  @!P0 BRA `(.L_x_4294) ;  /* 0x0000000000048947 */ /* 0x000fea0003800000 */
[----:B------:R-:W-:Y:S01]  /*c490*/  BPT.TRAP 0x1 ;  /* 0x000000040000795c */ /* 0x000fe20000300000 */
.L_x_4294:
[----:B------:R-:W-:Y:S01]  /*c4a0*/  BSSY B2, `(.L_x_4295) ;  /* 0x0000006000027945 */ /* 0x000fe20003800000 */
[----:B------:R-:W-:Y:S01]  /*c4b0*/  LEA R196, R18, R3, 0x9 ;  /* 0x0000000312c47211 */ /* 0x000fe200078e48ff */
[----:B------:R-:W-:Y:S02]  /*c4c0*/  IMAD.MOV.U32 R197, RZ, RZ, 0x40000040 ;  /* 0x40000040ffc57424 */ /* 0x000fe400078e00ff */
[----:B-1----:R-:W-:Y:S05]  /*c4d0*/  @P2 BRA `(.L_x_4296) ;  /* 0x0000000000082947 */ /* 0x002fea0003800000 */
[----:B------:R-:W1:Y:S02]  /*c4e0*/  SYNCS.PHASECHK.TRANS64.TRYWAIT P2, [R21+URZ+0x38830], R204 ;  /* 0x038830cc150075a7 */ /* 0x000e64000804017f */
[----:B-1----:R-:W-:Y:S05]  /*c4f0*/  @!P2 BRA `(.L_x_4297) ;  /* 0x0000011400a8a947 */ /* 0x002fea0003800000 */
.L_x_4296:
[----:B------:R-:W-:Y:S05]  /*c500*/  BSYNC B2 ;  /* 0x0000000000027941 */ /* 0x000fea0003800000 */
.L_x_4295:
        /* <DEDUP_REMOVED lines=36> */
.L_x_4298:
[----:B------:R2:W3:Y:S01]  /*c750*/  SYNCS.PHASECHK.TRANS64.TRYWAIT P2, [R21+URZ+0x38850], R204 ;  /* 0x038850cc150075a7 */ /* 0x0004e2000804017f */
[----:B------:R-:W-:Y:S05]  /*c760*/  @!P0 BRA `(.L_x_4299) ;  /* 0x0000000000048947 */ /* 0x000fea0003800000 */
[----:B------:R-:W-:Y:S01]  /*c770*/  BPT.TRAP 0x1 ;  /* 0x000000040000795c */ /* 0x000fe20000300000 */
.L_x_4299:
[----:B------:R-:W-:Y:S04]  /*c780*/  BSSY B2, `(.L_x_4300) ;  /* 0x0000004000027945 */ /* 0x000fe80003800000 */
[----:B---3--:R-:W-:Y:S05]  /*c790*/  @P2 BRA `(.L_x_4301) ;  /* 0x0000000000082947 */ /* 0x008fea0003800000 */
[----:B------:R-:W3:Y:S02]  /*c7a0*/  SYNCS.PHASECHK.TRANS64.TRYWAIT P2, [R21+URZ+0x38850], R204 ;  /* 0x038850cc150075a7 */ /* 0x000ee4000804017f */
[----:B---3--:R-:W-:Y:S05]  /*c7b0*/  @!P2 BRA `(.L_x_4302) ;  /* 0x00000114000ca947 */ /* 0x008fea0003800000 */
.L_x_4301:
[----:B------:R-:W-:Y:S05]  /*c7c0*/  BSYNC B2 ;  /* 0x0000000000027941 */ /* 0x000fea0003800000 */
.L_x_4300:
[----:B------:R-:W-:Y:S01]  /*c7d0*/  IMAD R202, R18, 0x1000, R14 ;  /* 0x0000100012ca7824 */ /* 0x000fe200078e020e */
[----:B------:R-:W-:Y:S01]  /*c7e0*/  R2UR UR4, R4 ;  /* 0x00000000040472ca */ /* 0x000fe200000e0000 */
[----:B------:R-:W-:Y:S01]  /*c7f0*/  IMAD.MOV.U32 R203, RZ, RZ, 0x40000040 ;  /* 0x40000040ffcb7424 */ /* 0x000fe200078e00ff */
[----:B------:R-:W-:Y:S01]  /*c800*/  R2UR UR5, R5 ;  /* 0x00000000050572ca */ /* 0x000fe200000e0000 */
[----:B------:R-:W-:Y:S01]  /*c810*/  WARPGROUP.ARRIVE ;  /* 0x00000000000079c5 */ /* 0x000fe20000000000 */
[----:B------:R-:W-:Y:S01]  /*c820*/  R2UR UR6, R202 ;  /* 0x00000000ca0672ca */ /* 0x000fe200000e0000 */
[----:B------:R-:W-:Y:S01]  /*c830*/  IMAD.MOV.U32 R197, RZ, RZ, 0x40000040 ;  /* 0x40000040ffc57424 */ /* 0x000fe200078e00ff */
[----:B------:R-:W-:-:S03]  /*c840*/  R2UR UR7, R203 ;  /* 0x00000000cb0772ca */ /* 0x000fc600000e0000 */
[----:B------:R-:W4:Y:S01]  /*c850*/  S2R R201, SR_TID.X ;  /* 0x0000000000c97919 */ /* 0x000f220000002100 */
[----:B------:R-:W-:Y:S01]  /*c860*/  IADD3 R196, R4, 0x2, RZ ;  /* 0x0000000204c47810 */ /* 0x000fe20007ffe0ff */
[----:B------:R-:W-:Y:S01]  /*c870*/  IMAD.MOV.U32 R205, RZ, RZ, 0x40000040 ;  /* 0x40000040ffcd7424 */ /* 0x000fe200078e00ff */
[----:B------:R-:W-:Y:S01]  /*c880*/  IADD3 R203, R202, 0x800, RZ ;  /* 0x00000800cacb7810 */ /* 0x000fe20007ffe0ff */
[----:B------:R-:W-:Y:S02]  /*c890*/  VIADD R206, R4, 0x800 ;  /* 0x0000080004ce7836 */ /* 0x000fe40000000000 */
[----:B------:R-:W-:-:S04]  /*c8a0*/  IMAD.MOV.U32 R207, RZ, RZ, 0x40000040 ;  /* 0x40000040ffcf7424 */ /* 0x000fc800078e00ff */
        /* <DEDUP_REMOVED lines=162> */
[----:B------:R-:W4:Y:S01]  /*d2d0*/  SHFL.IDX PT, R196, R201, RZ, 0x1f ;  /* 0x00001fffc9c47589 */ /* 0x000f2200000e0000 */
[----:B------:R-:W-:Y:S01]  /*d2e0*/  IMAD.MOV.U32 R197, RZ, RZ, 0x4 ;  /* 0x00000004ffc57424 */ /* 0x000fe200078e00ff */
[----:B----4-:R-:W-:-:S04]  /*d2f0*/  ISETP.GT.AND P2, PT, R196, 0x7f, PT ;  /* 0x0000007fc400780c */ /* 0x010fc80003f44270 */
        /* <DEDUP_REMOVED lines=90> */
[----:B------:R-:W-:Y:S02]  /*d8a0*/  R2UR UR7, R205 ;  /* 0x00000000cd0772ca */ /* 0x000fe400000e0000 */
[----:B------:R-:W-:Y:S02]  /*d8b0*/  MOV R205, 0x40000040 ;  /* 0x4000004000cd7802 */ /* 0x000fe40000000f00 */
        /* <DEDUP_REMOVED lines=72> */
[----:B------:R-:W-:Y:S02]  /*dd40*/  R2UR UR7, R205 ;  /* 0x00000000cd0772ca */ /* 0x000fe400000e0000 */
[----:B------:R-:W-:Y:S02]  /*dd50*/  MOV R205, 0x40000040 ;  /* 0x4000004000cd7802 */ /* 0x000fe40000000f00 */
        /* <DEDUP_REMOVED lines=29> */
[----:B------:R-:W-:-:S04]  /*df30*/  LOP3.LUT R197, R197, 0x1e00, RZ, 0xc0, !PT ;  /* 0x00001e00c5c57812 */ /* 0x000fc800078ec0ff */
[CC--:B------:R-:W-:Y:S02]  /*df40*/  IADD3 R196, R203.reuse, R197.reuse, R4 ;  /* 0x000000c5cbc47210 */ /* 0x0c0fe40007ffe004 */
[----:B------:R-:W-:Y:S01]  /*df50*/  IADD3 R202, R203, R197, R202 ;  /* 0x000000c5cbca7210 */ /* 0x000fe20007ffe0ca */
[----:B------:R-:W-:Y:S02]  /*df60*/  IMAD.MOV.U32 R197, RZ, RZ, 0x40000040 ;  /* 0x40000040ffc57424 */ /* 0x000fe400078e00ff */
[----:B------:R-:W-:Y:S01]  /*df70*/  IMAD.MOV.U32 R203, RZ, RZ, 0x40000040 ;  /* 0x40000040ffcb7424 */ /* 0x000fe200078e00ff */
[----:B------:R-:W-:Y:S02]  /*df80*/  WARPGROUP.DEPBAR.LE gsb0, 0x0 ;  /* 0x00008000000079c5 */ /* 0x000fe40000010000 */
[----:B------:R-:W-:-:S06]  /*df90*/  WARPGROUP.ARRIVE ;  /* 0x00000000000079c5 */ /* 0x000fcc0000000000 */
        /* <DEDUP_REMOVED lines=10> */
[----:B------:R-:W-:Y:S01]  /*e040*/  ULDC UR4, c[0x0][0xad0] ;  /* 0x0002b40000047ab9 */ /* 0x000fe20000000800 */
[----:B------:R-:W-:Y:S01]  /*e050*/  R2UR UR7, R197 ;  /* 0x00000000c50772ca */ /* 0x000fe200000e0000 */
[----:B------:R-:W-:Y:S01]  /*e060*/  ULDC UR5, c[0x0][0xa80] ;  /* 0x0002a00000057ab9 */ /* 0x000fe20000000800 */
[----:B------:R-:W-:Y:S01]  /*e070*/  R2UR UR6, R196 ;  /* 0x00000000c40672ca */ /* 0x000fe200000e0000 */
[----:B------:R-:W-:Y:S02]  /*e080*/  WARPGROUP.DEPBAR.LE gsb0, 0x0 ;  /* 0x00008000000079c5 */ /* 0x000fe40000010000 */
[----:B------:R-:W-:Y:S01]  /*e090*/  FMUL.FTZ R206, R156, UR4 ;  /* 0x000000049cce7c20 */ /* 0x000fe20008410000 */
[----:B------:R-:W-:Y:S01]  /*e0a0*/  FMUL.FTZ R156, R157, UR4 ;  /* 0x000000049d9c7c20 */ /* 0x000fe20008410000 */
[----:B------:R-:W-:Y:S01]  /*e0b0*/  MOV R157, 0xffffffc0 ;  /* 0xffffffc0009d7802 */ /* 0x000fe20000000f00 */
[----:B------:R-:W-:Y:S01]  /*e0c0*/  FMUL.FTZ R207, R152, UR4 ;  /* 0x0000000498cf7c20 */ /* 0x000fe20008410000 */
[----:B------:R-:W-:Y:S01]  /*e0d0*/  FMUL.FTZ R225, R153, UR4 ;  /* 0x0000000499e17c20 */ /* 0x000fe20008410000 */
[----:B------:R-:W-:Y:S01]  /*e0e0*/  FMUL.FTZ R153, R160, UR4 ;  /* 0x00000004a0997c20 */ /* 0x000fe20008410000 */
[----:B------:R-:W-:Y:S01]  /*e0f0*/  FMUL.FTZ R197, R154, UR4 ;  /* 0x000000049ac57c20 */ /* 0x000fe20008410000 */
[----:B------:R-:W-:-:S02]  /*e100*/  IMAD R160, R186, R157, 0x1 ;  /* 0x00000001baa07424 */ /* 0x000fc400078e029d */
[----:B------:R-:W-:Y:S01]  /*e110*/  FMUL.FTZ R154, R161, UR4 ;  /* 0x00000004a19a7c20 */ /* 0x000fe20008410000 */
[----:B------:R-:W0:Y:S01]  /*e120*/  MUFU.TANH R207, R207 ;  /* 0x000000cf00cf7308 */ /* 0x000e220000002400 */
[----:B------:R-:W-:Y:S01]  /*e130*/  FMUL.FTZ R161, R165, UR4 ;  /* 0x00000004a5a17c20 */ /* 0x000fe20008410000 */
[----:B------:R-:W-:Y:S02]  /*e140*/  IMAD R160, R185, 0x40, R160 ;  /* 0x00000040b9a07824 */ /* 0x000fe400078e02a0 */
[----:B------:R-:W-:Y:S01]  /*e150*/  FMUL.FTZ R157, R169, UR4 ;  /* 0x00000004a99d7c20 */ /* 0x000fe20008410000 */
[----:B------:R-:W-:Y:S01]  /*e160*/  FMUL.FTZ R152, R164, UR4 ;  /* 0x00000004a4987c20 */ /* 0x000fe20008410000 */
[----:B------:R-:W-:Y:S01]  /*e170*/  FMUL.FTZ R164, R168, UR4 ;  /* 0x00000004a8a47c20 */ /* 0x000fe20008410000 */
[----:B------:R-:W-:Y:S01]  /*e180*/  FMUL.FTZ R201, R173, UR4 ;  /* 0x00000004adc97c20 */ /* 0x000fe20008410000 */
[----:B------:R-:W-:Y:S01]  /*e190*/  IADD3 R165, -R184, R160, R187 ;  /* 0x000000a0b8a57210 */ /* 0x000fe20007ffe1bb */
[----:B------:R-:W1:Y:S01]  /*e1a0*/  MUFU.TANH R225, R225 ;  /* 0x000000e100e17308 */ /* 0x000e620000002400 */
[----:B------:R-:W-:Y:S01]  /*e1b0*/  FMUL.FTZ R160, R172, UR4 ;  /* 0x00000004aca07c20 */ /* 0x000fe20008410000 */
[----:B------:R-:W-:Y:S01]  /*e1c0*/  FMUL.FTZ R176, R176, UR4 ;  /* 0x00000004b0b07c20 */ /* 0x000fe20008410000 */
[----:B------:R-:W-:Y:S01]  /*e1d0*/  IADD3 R169, R190, R165, -R192 ;  /* 0x000000a5bea97210 */ /* 0x000fe20007ffe8c0 */
[----:B------:R-:W-:Y:S01]  /*e1e0*/  FMUL.FTZ R162, R162, UR4 ;  /* 0x00000004a2a27c20 */ /* 0x000fe20008410000 */
[----:B------:R-:W-:Y:S01]  /*e1f0*/  FMUL.FTZ R202, R166, UR4 ;  /* 0x00000004a6ca7c20 */ /* 0x000fe20008410000 */
[----:B------:R-:W-:Y:S01]  /*e200*/  FMUL.FTZ R171, R171, UR4 ;  /* 0x00000004abab7c20 */ /* 0x000fe20008410000 */
[C---:B------:R-:W-:Y:S01]  /*e210*/  ISETP.GT.AND P2, PT, R169.reuse, RZ, PT ;  /* 0x000000ffa900720c */ /* 0x040fe20003f44270 */
[----:B------:R-:W2:Y:S01]  /*e220*/  MUFU.TANH R206, R206 ;  /* 0x000000ce00ce7308 */ /* 0x000ea20000002400 */
[----:B------:R-:W-:Y:S01]  /*e230*/  ISETP.GT.AND P3, PT, R169, 0x1, PT ;  /* 0x00000001a900780c */ /* 0x000fe20003f64270 */
[----:B------:R-:W-:Y:S01]  /*e240*/  FMUL.FTZ R204, R174, UR4 ;  /* 0x00000004aecc7c20 */ /* 0x000fe20008410000 */
[----:B0-----:R-:W-:Y:S01]  /*e250*/  FSEL R207, R207, -INF , P2 ;  /* 0xff800000cfcf7808 */ /* 0x001fe20001000000 */
[----:B------:R-:W-:Y:S01]  /*e260*/  FMUL.FTZ R205, R175, UR4 ;  /* 0x00000004afcd7c20 */ /* 0x000fe20008410000 */
[----:B------:R-:W-:Y:S01]  /*e270*/  ISETP.GT.AND P4, PT, R169, 0x8, PT ;  /* 0x00000008a900780c */ /* 0x000fe20003f84270 */
[----:B------:R-:W-:Y:S01]  /*e280*/  FMUL.FTZ R178, R178, UR4 ;  /* 0x00000004b2b27c20 */ /* 0x000fe20008410000 */
[----:B------:R-:W-:Y:S01]  /*e290*/  FMNMX.FTZ R168, R207, R198, !PT ;  /* 0x000000c6cfa87209 */ /* 0x000fe20007810000 */
[----:B------:R-:W0:Y:S01]  /*e2a0*/  MUFU.TANH R156, R156 ;  /* 0x0000009c009c7308 */ /* 0x000e220000002400 */
[----:B-1----:R-:W-:Y:S01]  /*e2b0*/  FSEL R225, R225, -INF , P3 ;  /* 0xff800000e1e17808 */ /* 0x002fe20001800000 */
[----:B------:R-:W-:Y:S01]  /*e2c0*/  FMUL.FTZ R227, R179, UR4 ;  /* 0x00000004b3e37c20 */ /* 0x000fe20008410000 */
[----:B------:R-:W-:Y:S01]  /*e2d0*/  ISETP.GT.AND P2, PT, R169, 0x9, PT ;  /* 0x00000009a900780c */ /* 0x000fe20003f44270 */
[----:B------:R-:W-:Y:S01]  /*e2e0*/  FMUL.FTZ R228, R182, UR4 ;  /* 0x00000004b6e47c20 */ /* 0x000fe20008410000 */
[----:B------:R-:W-:Y:S01]  /*e2f0*/  FMNMX.FTZ R173, R225, R168, !PT ;  /* 0x000000a8e1ad7209 */ /* 0x000fe20007810000 */
[----:B------:R-:W-:Y:S01]  /*e300*/  FMUL.FTZ R229, R183, UR4 ;  /* 0x00000004b7e57c20 */ /* 0x000fe20008410000 */
[----:B------:R-:W-:Y:S01]  /*e310*/  ISETP.GT.AND P3, PT, R169, 0x10, PT ;  /* 0x00000010a900780c */ /* 0x000fe20003f64270 */
[----:B------:R-:W1:Y:S01]  /*e320*/  MUFU.TANH R153, R153 ;  /* 0x0000009900997308 */ /* 0x000e620000002400 */
[----:B--2---:R-:W-:-:S07]  /*e330*/  FSEL R206, R206, -INF , P4 ;  /* 0xff800000cece7808 */ /* 0x004fce0002000000 */
[----:B------:R-:W2:Y:S01]  /*e340*/  MUFU.TANH R154, R154 ;  /* 0x0000009a009a7308 */ /* 0x000ea20000002400 */
[----:B0-----:R-:W-:Y:S02]  /*e350*/  FSEL R165, R156, -INF , P2 ;  /* 0xff8000009ca57808 */ /* 0x001fe40001000000 */
[----:B------:R-:W-:Y:S02]  /*e360*/  FMNMX.FTZ R156, R206, R173, !PT ;  /* 0x000000adce9c7209 */ /* 0x000fe40007810000 */
[----:B------:R-:W-:Y:S02]  /*e370*/  ISETP.GT.AND P2, PT, R169, 0x11, PT ;  /* 0x00000011a900780c */ /* 0x000fe40003f44270 */
[----:B------:R-:W-:Y:S01]  /*e380*/  FMNMX.FTZ R156, R165, R156, !PT ;  /* 0x0000009ca59c7209 */ /* 0x000fe20007810000 */
[----:B------:R-:W0:Y:S01]  /*e390*/  MUFU.TANH R152, R152 ;  /* 0x0000009800987308 */ /* 0x000e220000002400 */
[----:B-1----:R-:W-:Y:S02]  /*e3a0*/  FSEL R173, R153, -INF , P3 ;  /* 0xff80000099ad7808 */ /* 0x002fe40001800000 */
[----:B------:R-:W-:-:S02]  /*e3b0*/  ISETP.GT.AND P3, PT, R169, 0x18, PT ;  /* 0x00000018a900780c */ /* 0x000fc40003f64270 */
[----:B------:R-:W-:-:S03]  /*e3c0*/  FMNMX.FTZ R203, R173, R156, !PT ;  /* 0x0000009cadcb7209 */ /* 0x000fc60007810000 */
[----:B------:R-:W1:Y:S01]  /*e3d0*/  MUFU.TANH R161, R161 ;  /* 0x000000a100a17308 */ /* 0x000e620000002400 */
[----:B--2---:R-:W-:Y:S01]  /*e3e0*/  FSEL R168, R154, -INF , P2 ;  /* 0xff8000009aa87808 */ /* 0x004fe20001000000 */
[----:B------:R-:W-:Y:S01]  /*e3f0*/  FMUL.FTZ R154, R177, UR4 ;  /* 0x00000004b19a7c20 */ /* 0x000fe20008410000 */
[----:B------:R-:W-:Y:S02]  /*e400*/  ISETP.GT.AND P2, PT, R169, 0x19, PT ;  /* 0x00000019a900780c */ /* 0x000fe40003f44270 */
[----:B------:R-:W-:-:S03]  /*e410*/  FMNMX.FTZ R203, R168, R203, !PT ;  /* 0x000000cba8cb7209 */ /* 0x000fc60007810000 */
[----:B------:R-:W2:Y:S01]  /*e420*/  MUFU.TANH R164, R164 ;  /* 0x000000a400a47308 */ /* 0x000ea20000002400 */
[----:B0-----:R-:W-:Y:S01]  /*e430*/  FSEL R172, R152, -INF , P3 ;  /* 0xff80000098ac7808 */ /* 0x001fe20001800000 */
[----:B------:R-:W-:Y:S01]  /*e440*/  FMUL.FTZ R152, R180, UR4 ;  /* 0x00000004b4987c20 */ /* 0x000fe20008410000 */
[----:B------:R-:W-:Y:S02]  /*e450*/  ISETP.GT.AND P3, PT, R169, 0x20, PT ;  /* 0x00000020a900780c */ /* 0x000fe40003f64270 */
[----:B------:R-:W-:Y:S01]  /*e460*/  FMNMX.FTZ R156, R172, R203, !PT ;  /* 0x000000cbac9c7209 */ /* 0x000fe20007810000 */
[----:B------:R-:W-:Y:S02]  /*e470*/  FMUL.FTZ R203, R170, UR4 ;  /* 0x00000004aacb7c20 */ /* 0x000fe40008410000 */
[----:B------:R-:W0:Y:S01]  /*e480*/  MUFU.TANH R157, R157 ;  /* 0x0000009d009d7308 */ /* 0x000e220000002400 */
[----:B-1----:R-:W-:Y:S02]  /*e490*/  FSEL R161, R161, -INF , P2 ;  /* 0xff800000a1a17808 */ /* 0x002fe40001000000 */
[----:B------:R-:W-:-:S02]  /*e4a0*/  ISETP.GT.AND P2, PT, R169, 0x21, PT ;  /* 0x00000021a900780c */ /* 0x000fc40003f44270 */
[----:B------:R-:W-:-:S03]  /*e4b0*/  FMNMX.FTZ R177, R161, R156, !PT ;  /* 0x0000009ca1b17209 */ /* 0x000fc60007810000 */
[----:B------:R-:W1:Y:S01]  /*e4c0*/  MUFU.TANH R160, R160 ;  /* 0x000000a000a07308 */ /* 0x000e620000002400 */
[----:B--2---:R-:W-:Y:S02]  /*e4d0*/  FSEL R164, R164, -INF , P3 ;  /* 0xff800000a4a47808 */ /* 0x004fe40001800000 */
[----:B------:R-:W-:Y:S02]  /*e4e0*/  ISETP.GT.AND P3, PT, R169, 0x28, PT ;  /* 0x00000028a900780c */ /* 0x000fe40003f64270 */
[----:B------:R-:W-:Y:S01]  /*e4f0*/  FMNMX.FTZ R156, R164, R177, !PT ;  /* 0x000000b1a49c7209 */ /* 0x000fe20007810000 */
[----:B------:R-:W-:Y:S02]  /*e500*/  FMUL.FTZ R177, R181, UR4 ;  /* 0x00000004b5b17c20 */ /* 0x000fe40008410000 */
[----:B------:R-:W2:Y:S01]  /*e510*/  MUFU.TANH R201, R201 ;  /* 0x000000c900c97308 */ /* 0x000ea20000002400 */
[----:B0-----:R-:W-:Y:S02]  /*e520*/  FSEL R157, R157, -INF , P2 ;  /* 0xff8000009d9d7808 */ /* 0x001fe40001000000 */
[----:B------:R-:W-:-:S02]  /*e530*/  ISETP.GT.AND P2, PT, R169, 0x29, PT ;  /* 0x00000029a900780c */ /* 0x000fc40003f44270 */
[----:B------:R-:W-:-:S03]  /*e540*/  FMNMX.FTZ R181, R157, R156, !PT ;  /* 0x0000009c9db57209 */ /* 0x000fc60007810000 */
[----:B------:R0:W3:Y:S01]  /*e550*/  MUFU.TANH R153, R176 ;  /* 0x000000b000997308 */ /* 0x0000e20000002400 */
[----:B-1----:R-:W-:Y:S02]  /*e560*/  FSEL R160, R160, -INF , P3 ;  /* 0xff800000a0a07808 */ /* 0x002fe40001800000 */
[----:B------:R-:W-:Y:S02]  /*e570*/  ISETP.GT.AND P3, PT, R169, 0x30, PT ;  /* 0x00000030a900780c */ /* 0x000fe40003f64270 */
[----:B------:R-:W-:-:S03]  /*e580*/  FMNMX.FTZ R181, R160, R181, !PT ;  /* 0x000000b5a0b57209 */ /* 0x000fc60007810000 */
[----:B------:R-:W1:Y:S01]  /*e590*/  MUFU.TANH R154, R154 ;  /* 0x0000009a009a7308 */ /* 0x000e620000002400 */
[----:B--2---:R-:W-:Y:S01]  /*e5a0*/  FSEL R156, R201, -INF , P2 ;  /* 0xff800000c99c7808 */ /* 0x004fe20001000000 */
[----:B0-----:R-:W-:Y:S01]  /*e5b0*/  FMUL.FTZ R176, R155, UR4 ;  /* 0x000000049bb07c20 */ /* 0x001fe20008410000 */
[----:B------:R-:W-:Y:S02]  /*e5c0*/  ISETP.GT.AND P2, PT, R169, 0x31, PT ;  /* 0x00000031a900780c */ /* 0x000fe40003f44270 */
[----:B------:R-:W-:Y:S01]  /*e5d0*/  FMNMX.FTZ R180, R156, R181, !PT ;  /* 0x000000b59cb47209 */ /* 0x000fe20007810000 */
[----:B------:R-:W-:Y:S02]  /*e5e0*/  FMUL.FTZ R181, R158, UR4 ;  /* 0x000000049eb57c20 */ /* 0x000fe40008410000 */
[----:B------:R-:W0:Y:S01]  /*e5f0*/  MUFU.TANH R152, R152 ;  /* 0x0000009800987308 */ /* 0x000e220000002400 */
[----:B---3--:R-:W-:Y:S02]  /*e600*/  FSEL R155, R153, -INF , P3 ;  /* 0xff800000999b7808 */ /* 0x008fe40001800000 */
[----:B------:R-:W-:-:S02]  /*e610*/  ISETP.GT.AND P3, PT, R169, 0x38, PT ;  /* 0x00000038a900780c */ /* 0x000fc40003f64270 */
[----:B------:R-:W-:Y:S01]  /*e620*/  FMNMX.FTZ R153, R155, R180, !PT ;  /* 0x000000b49b997209 */ /* 0x000fe20007810000 */
[----:B------:R-:W-:Y:S02]  /*e630*/  FMUL.FTZ R180, R159, UR4 ;  /* 0x000000049fb47c20 */ /* 0x000fe40008410000 */
[----:B------:R-:W2:Y:S01]  /*e640*/  MUFU.TANH R177, R177 ;  /* 0x000000b100b17308 */ /* 0x000ea20000002400 */
[----:B-1----:R-:W-:Y:S02]  /*e650*/  FSEL R154, R154, -INF , P2 ;  /* 0xff8000009a9a7808 */ /* 0x002fe40001000000 */
[C---:B------:R-:W-:Y:S01]  /*e660*/  ISETP.GT.AND P2, PT, R169.reuse, 0x39, PT ;  /* 0x00000039a900780c */ /* 0x040fe20003f44270 */
[----:B------:R-:W-:Y:S01]  /*e670*/  VIADD R169, R169, 0x8 ;  /* 0x00000008a9a97836 */ /* 0x000fe20000000000 */
[----:B------:R-:W-:-:S03]  /*e680*/  FMNMX.FTZ R201, R154, R153, !PT ;  /* 0x000000999ac97209 */ /* 0x000fc60007810000 */
[----:B------:R-:W-:Y:S01]  /*e690*/  MUFU.TANH R197, R197 ;  /* 0x000000c500c57308 */ /* 0x000fe20000002400 */
[----:B0-----:R-:W-:Y:S02]  /*e6a0*/  FSEL R152, R152, -INF , P3 ;  /* 0xff80000098987808 */ /* 0x001fe40001800000 */
[----:B------:R-:W-:Y:S02]  /*e6b0*/  ISETP.GT.AND P3, PT, R169, RZ, PT ;  /* 0x000000ffa900720c */ /* 0x000fe40003f64270 */
[----:B------:R-:W-:Y:S01]  /*e6c0*/  FMNMX.FTZ R158, R152, R201, !PT ;  /* 0x000000c9989e7209 */ /* 0x000fe20007810000 */
[----:B------:R-:W-:Y:S01]  /*e6d0*/  FMUL.FTZ R201, R167, UR4 ;  /* 0x00000004a7c97c20 */ /* 0x000fe20008410000 */
[----:B------:R-:W-:Y:S01]  /*e6e0*/  ISETP.GT.AND P4, PT, R169, 0x10, PT ;  /* 0x00000010a900780c */ /* 0x000fe20003f84270 */
[----:B------:R-:W0:Y:S01]  /*e6f0*/  MUFU.TANH R180, R180 ;  /* 0x000000b400b47308 */ /* 0x000e220000002400 */
[----:B--2---:R-:W-:Y:S01]  /*e700*/  FSEL R153, R177, -INF , P2 ;  /* 0xff800000b1997808 */ /* 0x004fe20001000000 */
[----:B------:R-:W-:Y:S01]  /*e710*/  FMUL.FTZ R177, R163, UR4 ;  /* 0x00000004a3b17c20 */ /* 0x000fe20008410000 */
[----:B------:R-:W-:-:S02]  /*e720*/  ISETP.GT.AND P2, PT, R169, 0x9, PT ;  /* 0x00000009a900780c */ /* 0x000fc40003f44270 */
[----:B------:R-:W-:Y:S02]  /*e730*/  FMNMX.FTZ R158, R153, R158, !PT ;  /* 0x0000009e999e7209 */ /* 0x000fe40007810000 */
[C---:B------:R-:W-:Y:S01]  /*e740*/  ISETP.GT.AND P6, PT, R169.reuse, 0x1, PT ;  /* 0x00000001a900780c */ /* 0x040fe20003fc4270 */
[----:B------:R-:W1:Y:S01]  /*e750*/  MUFU.TANH R162, R162 ;  /* 0x000000a200a27308 */ /* 0x000e620000002400 */
[----:B------:R-:W-:Y:S01]  /*e760*/  ISETP.GT.AND P5, PT, R169, 0x8, PT ;  /* 0x00000008a900780c */ /* 0x000fe20003fa4270 */
[----:B------:R-:W2:Y:S06]  /*e770*/  SHFL.BFLY PT, R159, R158, 0x2, 0x1f ;  /* 0x0c401f009e9f7f89 */ /* 0x000eac00000e0000 */
[----:B------:R-:W3:Y:S01]  /*e780*/  MUFU.TANH R176, R176 ;  /* 0x000000b000b07308 */ /* 0x000ee20000002400 */
[----:B0-----:R-:W-:-:S02]  /*e790*/  FSEL R167, R180, -INF , P2 ;  /* 0xff800000b4a77808 */ /* 0x001fc40001000000 */
[----:B------:R-:W-:-:S05]  /*e7a0*/  ISETP.GT.AND P2, PT, R169, 0x20, PT ;  /* 0x00000020a900780c */ /* 0x000fca0003f44270 */
[----:B------:R-:W0:Y:S01]  /*e7b0*/  MUFU.TANH R181, R181 ;  /* 0x000000b500b57308 */ /* 0x000e220000002400 */
[----:B-1----:R-:W-:Y:S02]  /*e7c0*/  FSEL R163, R162, -INF , P4 ;  /* 0xff800000a2a37808 */ /* 0x002fe40002000000 */
[----:B------:R-:W-:-:S05]  /*e7d0*/  ISETP.GT.AND P4, PT, R169, 0x21, PT ;  /* 0x00000021a900780c */ /* 0x000fca0003f84270 */
[----:B------:R-:W1:Y:S01]  /*e7e0*/  MUFU.TANH R177, R177 ;  /* 0x000000b100b17308 */ /* 0x000e620000002400 */
[----:B--2---:R-:W-:Y:S02]  /*e7f0*/  FMNMX.FTZ R170, R158, R159, !PT ;  /* 0x0000009f9eaa7209 */ /* 0x004fe40007810000 */
[----:B------:R-:W-:Y:S02]  /*e800*/  FSEL R158, R197, -INF , P3 ;  /* 0xff800000c59e7808 */ /* 0x000fe40001800000 */
[----:B------:R-:W-:Y:S01]  /*e810*/  ISETP.GT.AND P3, PT, R169, 0x11, PT ;  /* 0x00000011a900780c */ /* 0x000fe20003f64270 */
[----:B------:R-:W2:Y:S02]  /*e820*/  SHFL.BFLY PT, R175, R170, 0x1, 0x1f ;  /* 0x0c201f00aaaf7f89 */ /* 0x000ea400000e0000 */
[----:B------:R-:W4:Y:S01]  /*e830*/  MUFU.TANH R203, R203 ;  /* 0x000000cb00cb7308 */ /* 0x000f220000002400 */
[----:B---3--:R-:W-:Y:S02]  /*e840*/  FSEL R159, R176, -INF , P6 ;  /* 0xff800000b09f7808 */ /* 0x008fe40003000000 */
[----:B0-----:R-:W-:-:S02]  /*e850*/  FSEL R166, R181, -INF , P5 ;  /* 0xff800000b5a67808 */ /* 0x001fc40002800000 */
[C---:B------:R-:W-:Y:S02]  /*e860*/  ISETP.GT.AND P6, PT, R169.reuse, 0x18, PT ;  /* 0x00000018a900780c */ /* 0x040fe40003fc4270 */
[----:B------:R-:W-:Y:S01]  /*e870*/  ISETP.GT.AND P5, PT, R169, 0x19, PT ;  /* 0x00000019a900780c */ /* 0x000fe20003fa4270 */
[----:B------:R-:W0:Y:S01]  /*e880*/  MUFU.TANH R202, R202 ;  /* 0x000000ca00ca7308 */ /* 0x000e220000002400 */
[----:B-1----:R-:W-:Y:S02]  /*e890*/  FSEL R162, R177, -INF , P3 ;  /* 0xff800000b1a27808 */ /* 0x002fe40001800000 */
[----:B------:R-:W-:Y:S02]  /*e8a0*/  ISETP.GT.AND P3, PT, R169, 0x28, PT ;  /* 0x00000028a900780c */ /* 0x000fe40003f64270 */
[----:B------:R-:W-:-:S03]  /*e8b0*/  FMNMX.FTZ R174, R158, R200, !PT ;  /* 0x000000c89eae7209 */ /* 0x000fc60007810000 */
[----:B------:R-:W1:Y:S01]  /*e8c0*/  MUFU.TANH R201, R201 ;  /* 0x000000c900c97308 */ /* 0x000e620000002400 */
[----:B----4-:R-:W-:Y:S02]  /*e8d0*/  FSEL R197, R203, -INF , P2 ;  /* 0xff800000cbc57808 */ /* 0x010fe40001000000 */
[----:B------:R-:W-:-:S05]  /*e8e0*/  ISETP.GT.AND P2, PT, R169, 0x31, PT ;  /* 0x00000031a900780c */ /* 0x000fca0003f44270 */
[----:B------:R-:W3:Y:S01]  /*e8f0*/  MUFU.TANH R171, R171 ;  /* 0x000000ab00ab7308 */ /* 0x000ee20000002400 */
[----:B0-----:R-:W-:Y:S02]  /*e900*/  FSEL R202, R202, -INF , P6 ;  /* 0xff800000caca7808 */ /* 0x001fe40003000000 */
[----:B------:R-:W-:-:S05]  /*e910*/  ISETP.GT.AND P6, PT, R169, 0x29, PT ;  /* 0x00000029a900780c */ /* 0x000fca0003fc4270 */
[----:B------:R-:W0:Y:S01]  /*e920*/  MUFU.TANH R204, R204 ;  /* 0x000000cc00cc7308 */ /* 0x000e220000002400 */
[----:B-1----:R-:W-:Y:S02]  /*e930*/  FSEL R201, R201, -INF , P5 ;  /* 0xff800000c9c97808 */ /* 0x002fe40002800000 */
[----:B------:R-:W-:-:S05]  /*e940*/  ISETP.GT.AND P5, PT, R169, 0x30, PT ;  /* 0x00000030a900780c */ /* 0x000fca0003fa4270 */
[----:B------:R-:W1:Y:S01]  /*e950*/  MUFU.TANH R205, R205 ;  /* 0x000000cd00cd7308 */ /* 0x000e620000002400 */
[----:B---3--:R-:W-:Y:S02]  /*e960*/  FSEL R203, R171, -INF , P4 ;  /* 0xff800000abcb7808 */ /* 0x008fe40002000000 */
[----:B------:R-:W-:-:S05]  /*e970*/  ISETP.GT.AND P4, PT, R169, 0x38, PT ;  /* 0x00000038a900780c */ /* 0x000fca0003f84270 */
[----:B------:R-:W-:Y:S01]  /*e980*/  MUFU.TANH R171, R178 ;  /* 0x000000b200ab7308 */ /* 0x000fe20000002400 */
[----:B0-----:R-:W-:Y:S02]  /*e990*/  FSEL R204, R204, -INF , P3 ;  /* 0xff800000cccc7808 */ /* 0x001fe40001800000 */
[----:B------:R-:W-:Y:S02]  /*e9a0*/  ISETP.GT.AND P3, PT, R169, 0x39, PT ;  /* 0x00000039a900780c */ /* 0x000fe40003f64270 */
[----:B------:R-:W-:-:S03]  /*e9b0*/  FMNMX.FTZ R169, R159, R174, !PT ;  /* 0x000000ae9fa97209 */ /* 0x000fc60007810000 */
[----:B------:R-:W0:Y:S01]  /*e9c0*/  MUFU.TANH R227, R227 ;  /* 0x000000e300e37308 */ /* 0x000e220000002400 */
[----:B------:R-:W-:Y:S02]  /*e9d0*/  FMNMX.FTZ R174, R166, R169, !PT ;  /* 0x000000a9a6ae7209 */ /* 0x000fe40007810000 */
[----:B--2---:R-:W-:Y:S01]  /*e9e0*/  FMNMX.FTZ R169, R170, R175, !PT ;  /* 0x000000afaaa97209 */ /* 0x004fe20007810000 */
[----:B------:R-:W-:Y:S01]  /*e9f0*/  IMAD.U32 R170, RZ, RZ, UR5 ;  /* 0x00000005ffaa7e24 */ /* 0x000fe2000f8e00ff */
[----:B------:R-:W-:Y:S02]  /*ea00*/  FMNMX.FTZ R174, R167, R174, !PT ;  /* 0x000000aea7ae7209 */ /* 0x000fe40007810000 */
[----:B-1----:R-:W-:Y:S01]  /*ea10*/  FSEL R205, R205, -INF , P6 ;  /* 0xff800000cdcd7808 */ /* 0x002fe20003000000 */
[----:B------:R-:W-:Y:S01]  /*ea20*/  FMUL.FTZ R180, R169, R170 ;  /* 0x000000aaa9b47220 */ /* 0x000fe20000410000 */
[----:B------:R-:W-:Y:S01]  /*ea30*/  FMNMX.FTZ R175, R163, R174, !PT ;  /* 0x000000aea3af7209 */ /* 0x000fe20007810000 */
[----:B------:R-:W1:Y:S01]  /*ea40*/  MUFU.TANH R228, R228 ;  /* 0x000000e400e47308 */ /* 0x000e620000002400 */
[----:B------:R-:W-:-:S02]  /*ea50*/  FSETP.NEU.FTZ.AND P6, PT, R169, -INF , PT ;  /* 0xff800000a900780b */ /* 0x000fc40003fdd000 */
[----:B------:R-:W-:Y:S02]  /*ea60*/  FMNMX.FTZ R175, R162, R175, !PT ;  /* 0x000000afa2af7209 */ /* 0x000fe40007810000 */
[----:B------:R-:W-:Y:S02]  /*ea70*/  FSEL R180, R180, RZ, P6 ;  /* 0x000000ffb4b47208 */ /* 0x000fe40003000000 */
[----:B------:R-:W-:Y:S01]  /*ea80*/  FMNMX.FTZ R174, R202, R175, !PT ;  /* 0x000000afcaae7209 */ /* 0x000fe20007810000 */
[----:B------:R-:W2:Y:S01]  /*ea90*/  MUFU.TANH R229, R229 ;  /* 0x000000e500e57308 */ /* 0x000ea20000002400 */
[----:B0-----:R-:W-:Y:S01]  /*eaa0*/  FSEL R227, R227, -INF , P2 ;  /* 0xff800000e3e37808 */ /* 0x001fe20001000000 */
[--C-:B------:R-:W-:Y:S01]  /*eab0*/  FFMA.FTZ R226, R225, R170, -R180.reuse ;  /* 0x000000aae1e27223 */ /* 0x100fe200000108b4 */
[----:B------:R-:W-:Y:S01]  /*eac0*/  FMNMX.FTZ R174, R201, R174, !PT ;  /* 0x000000aec9ae7209 */ /* 0x000fe20007810000 */
[-CC-:B------:R-:W-:Y:S01]  /*ead0*/  FFMA.FTZ R183, R206, R170.reuse, -R180.reuse ;  /* 0x000000aaceb77223 */ /* 0x180fe200000108b4 */
[----:B------:R-:W-:Y:S01]  /*eae0*/  FSEL R225, R171, -INF , P5 ;  /* 0xff800000abe17808 */ /* 0x000fe20002800000 */
[--C-:B------:R-:W-:Y:S01]  /*eaf0*/  FFMA.FTZ R206, R165, R170, -R180.reuse ;  /* 0x000000aaa5ce7223 */ /* 0x100fe200000108b4 */
[----:B------:R-:W-:Y:S01]  /*eb00*/  FMNMX.FTZ R174, R197, R174, !PT ;  /* 0x000000aec5ae7209 */ /* 0x000fe20007810000 */
[-CC-:B------:R-:W-:Y:S01]  /*eb10*/  FFMA.FTZ R165, R173, R170.reuse, -R180.reuse ;  /* 0x000000aaada57223 */ /* 0x180fe200000108b4 */
[----:B-1----:R-:W-:Y:S01]  /*eb20*/  FSEL R228, R228, -INF , P4 ;  /* 0xff800000e4e47808 */ /* 0x002fe20002000000 */
[--C-:B------:R-:W-:Y:S01]  /*eb30*/  FFMA.FTZ R173, R161, R170, -R180.reuse ;  /* 0x000000aaa1ad7223 */ /* 0x100fe200000108b4 */
[----:B------:R-:W-:Y:S01]  /*eb40*/  FMNMX.FTZ R175, R203, R174, !PT ;  /* 0x000000aecbaf7209 */ /* 0x000fe20007810000 */
[-CC-:B------:R-:W-:Y:S01]  /*eb50*/  FFMA.FTZ R177, R156, R170.reuse, -R180.reuse ;  /* 0x000000aa9cb17223 */ /* 0x180fe200000108b4 */
[-CC-:B------:R-:W-:Y:S01]  /*eb60*/  FFMA.FTZ R156, R152, R170.reuse, -R180.reuse ;  /* 0x000000aa989c7223 */ /* 0x180fe200000108b4 */
[-CC-:B------:R-:W-:Y:S01]  /*eb70*/  FFMA.FTZ R179, R154, R170.reuse, -R180.reuse ;  /* 0x000000aa9ab37223 */ /* 0x180fe200000108b4 */
[----:B------:R-:W-:Y:S01]  /*eb80*/  FMNMX.FTZ R174, R204, R175, !PT ;  /* 0x000000afccae7209 */ /* 0x000fe20007810000 */
[-CC-:B------:R-:W-:Y:S01]  /*eb90*/  FFMA.FTZ R175, R157, R170.reuse, -R180.reuse ;  /* 0x000000aa9daf7223 */ /* 0x180fe200000108b4 */
[----:B--2---:R-:W-:Y:S01]  /*eba0*/  FSEL R229, R229, -INF , P3 ;  /* 0xff800000e5e57808 */ /* 0x004fe20001800000 */
[--C-:B------:R-:W-:Y:S01]  /*ebb0*/  FFMA.FTZ R207, R207, R170, -R180.reuse ;  /* 0x000000aacfcf7223 */ /* 0x100fe200000108b4 */
[----:B------:R-:W-:Y:S01]  /*ebc0*/  FMNMX.FTZ R174, R205, R174, !PT ;  /* 0x000000aecdae7209 */ /* 0x000fe20007810000 */
[-CC-:B------:R-:W-:Y:S01]  /*ebd0*/  FFMA.FTZ R181, R153, R170.reuse, -R180.reuse ;  /* 0x000000aa99b57223 */ /* 0x180fe200000108b4 */
[----:B------:R-:W-:Y:S01]  /*ebe0*/  MUFU.EX2 R226, R226 ;  /* 0x000000e200e27308 */ /* 0x000fe20000000800 */
[--C-:B------:R-:W-:Y:S01]  /*ebf0*/  FFMA.FTZ R178, R155, R170, -R180.reuse ;  /* 0x000000aa9bb27223 */ /* 0x100fe200000108b4 */
[----:B------:R-:W-:Y:S01]  /*ec00*/  FMNMX.FTZ R174, R225, R174, !PT ;  /* 0x000000aee1ae7209 */ /* 0x000fe20007810000 */
[-CC-:B------:R-:W-:Y:S01]  /*ec10*/  FFMA.FTZ R168, R168, R170.reuse, -R180.reuse ;  /* 0x000000aaa8a87223 */ /* 0x180fe200000108b4 */
[----:B------:R-:W-:-:S02]  /*ec20*/  FFMA.FTZ R172, R172, R170, -R180 ;  /* 0x000000aaacac7223 */ /* 0x000fc400000108b4 */
[----:B------:R-:W-:Y:S02]  /*ec30*/  FMNMX.FTZ R171, R227, R174, !PT ;  /* 0x000000aee3ab7209 */ /* 0x000fe40007810000 */
[----:B------:R-:W0:Y:S02]  /*ec40*/  MUFU.EX2 R207, R207 ;  /* 0x000000cf00cf7308 */ /* 0x000e240000000800 */
[----:B------:R-:W-:-:S04]  /*ec50*/  FMNMX.FTZ R174, R228, R171, !PT ;  /* 0x000000abe4ae7209 */ /* 0x000fc80007810000 */
[----:B------:R-:W-:Y:S01]  /*ec60*/  FMNMX.FTZ R171, R229, R174, !PT ;  /* 0x000000aee5ab7209 */ /* 0x000fe20007810000 */
[--C-:B------:R-:W-:Y:S01]  /*ec70*/  FFMA.FTZ R174, R164, R170, -R180.reuse ;  /* 0x000000aaa4ae7223 */ /* 0x100fe200000108b4 */
[----:B------:R-:W-:Y:S03]  /*ec80*/  MUFU.EX2 R183, R183 ;  /* 0x000000b700b77308 */ /* 0x000fe60000000800 */
[----:B------:R-:W1:Y:S05]  /*ec90*/  SHFL.BFLY PT, R176, R171, 0x2, 0x1f ;  /* 0x0c401f00abb07f89 */ /* 0x000e6a00000e0000 */
[----:B------:R-:W-:Y:S08]  /*eca0*/  MUFU.EX2 R206, R206 ;  /* 0x000000ce00ce7308 */ /* 0x000ff00000000800 */
[----:B------:R-:W-:Y:S08]  /*ecb0*/  MUFU.EX2 R165, R165 ;  /* 0x000000a500a57308 */ /* 0x000ff00000000800 */
[----:B------:R-:W-:Y:S01]  /*ecc0*/  MUFU.EX2 R168, R168 ;  /* 0x000000a800a87308 */ /* 0x000fe20000000800 */
[----:B-1----:R-:W-:Y:S01]  /*ecd0*/  FMNMX.FTZ R161, R171, R176, !PT ;  /* 0x000000b0aba17209 */ /* 0x002fe20007810000 */
[----:B------:R-:W-:Y:S01]  /*ece0*/  FFMA.FTZ R176, R160, R170, -R180 ;  /* 0x000000aaa0b07223 */ /* 0x000fe200000108b4 */
[C---:B------:R-:W-:Y:S01]  /*ecf0*/  @!P1 IADD3 R160, R21.reuse, 0x38840, RZ ;  /* 0x0003884015a09810 */ /* 0x040fe20007ffe0ff */
[----:B------:R-:W-:-:S02]  /*ed00*/  @!P1 VIADD R21, R21, 0x38860 ;  /* 0x0003886015159836 */ /* 0x000fc40000000000 */
[----:B------:R-:W1:Y:S01]  /*ed10*/  SHFL.BFLY PT, R164, R161, 0x1, 0x1f ;  /* 0x0c201f00a1a47f89 */ /* 0x000e6200000e0000 */
[----:B------:R-:W-:Y:S01]  /*ed20*/  @!P1 PRMT R160, RZ, 0x654, R160 ;  /* 0x00000654ffa09816 */ /* 0x000fe200000000a0 */
[----:B------:R-:W-:Y:S01]  /*ed30*/  MUFU.EX2 R180, R156 ;  /* 0x0000009c00b47308 */ /* 0x000fe20000000800 */
[----:B------:R-:W-:Y:S02]  /*ed40*/  @!P1 PRMT R21, RZ, 0x654, R21 ;  /* 0x00000654ff159816 */ /* 0x000fe40000000015 */
[----:B------:R2:W-:Y:S05]  /*ed50*/  @!P1 SYNCS.ARRIVE.TRANS64.RED.A1T0 RZ, [R160+URZ], RZ ;  /* 0x000000ffa0ff99a7 */ /* 0x0005ea000810043f */
[----:B------:R-:W-:Y:S08]  /*ed60*/  MUFU.EX2 R172, R172 ;  /* 0x000000ac00ac7308 */ /* 0x000ff00000000800 */
[----:B------:R-:W-:Y:S01]  /*ed70*/  MUFU.EX2 R173, R173 ;  /* 0x000000ad00ad7308 */ /* 0x000fe20000000800 */
[----:B-1----:R-:W-:-:S07]  /*ed80*/  FMNMX.FTZ R171, R161, R164, !PT ;  /* 0x000000a4a1ab7209 */ /* 0x002fce0007810000 */
[----:B------:R-:W-:Y:S01]  /*ed90*/  MUFU.EX2 R174, R174 ;  /* 0x000000ae00ae7308 */ /* 0x000fe20000000800 */
[C---:B------:R-:W-:Y:S01]  /*eda0*/  FSETP.NEU.FTZ.AND P2, PT, R171.reuse, -INF , PT ;  /* 0xff800000ab00780b */ /* 0x040fe20003f5d000 */
[----:B------:R-:W-:-:S03]  /*edb0*/  FMUL.FTZ R152, R171, R170 ;  /* 0x000000aaab987220 */ /* 0x000fc60000410000 */
[----:B------:R-:W-:Y:S02]  /*edc0*/  FSEL R161, R171, RZ, P2 ;  /* 0x000000ffaba17208 */ /* 0x000fe40001000000 */
[----:B------:R-:W-:Y:S01]  /*edd0*/  FSEL R152, R152, RZ, P2 ;  /* 0x000000ff98987208 */ /* 0x000fe20001000000 */
[----:B------:R-:W-:Y:S02]  /*ede0*/  MUFU.EX2 R175, R175 ;  /* 0x000000af00af7308 */ /* 0x000fe40000000800 */
[----:B------:R-:W-:Y:S02]  /*edf0*/  FADD.FTZ R161, -R161, R200 ;  /* 0x000000c8a1a17221 */ /* 0x000fe40000010100 */
[-CC-:B------:R-:W-:Y:S01]  /*ee00*/  FFMA.FTZ R154, R159, R170.reuse, -R152.reuse ;  /* 0x000000aa9f9a7223 */ /* 0x180fe20000010898 */
[----:B------:R-:W-:Y:S01]  /*ee10*/  FSEL R159, R169, RZ, P6 ;  /* 0x000000ffa99f7208 */ /* 0x000fe20003000000 */
[----:B------:R-:W-:Y:S01]  /*ee20*/  FFMA.FTZ R157, R163, R170, -R152 ;  /* 0x000000aaa39d7223 */ /* 0x000fe20000010898 */
[----:B------:R-:W-:-:S02]  /*ee30*/  IMAD.MOV R163, RZ, RZ, -R194 ;  /* 0x000000ffffa37224 */ /* 0x000fc400078e0ac2 */
[-C--:B------:R-:W-:Y:S01]  /*ee40*/  FFMA.FTZ R153, R158, R170.reuse, -R152 ;  /* 0x000000aa9e997223 */ /* 0x080fe20000010898 */
[-C--:B------:R-:W-:Y:S01]  /*ee50*/  FMUL.FTZ R158, R161, R170.reuse ;  /* 0x000000aaa19e7220 */ /* 0x080fe20000410000 */
[----:B------:R-:W-:Y:S01]  /*ee60*/  FADD.FTZ R159, -R159, R198 ;  /* 0x000000c69f9f7221 */ /* 0x000fe20000010100 */
[----:B------:R-:W-:Y:S01]  /*ee70*/  MUFU.EX2 R154, R154 ;  /* 0x0000009a009a7308 */ /* 0x000fe20000000800 */
[----:B------:R-:W-:Y:S01]  /*ee80*/  ISETP.NE.AND P2, PT, R192, R163, PT ;  /* 0x000000a3c000720c */ /* 0x000fe20003f45270 */
[-CC-:B------:R-:W-:Y:S01]  /*ee90*/  FFMA.FTZ R155, R166, R170.reuse, -R152.reuse ;  /* 0x000000aaa69b7223 */ /* 0x180fe20000010898 */
[-C--:B------:R-:W-:Y:S01]  /*eea0*/  FMUL.FTZ R159, R159, R170.reuse ;  /* 0x000000aa9f9f7220 */ /* 0x080fe20000410000 */
        /* <DEDUP_REMOVED lines=9> */
[----:B------:R-:W-:Y:S01]  /*ef40*/  FFMA.FTZ R227, R227, R170, -R152 ;  /* 0x000000aae3e37223 */ /* 0x000fe20000010898 */
[----:B------:R-:W-:-:S02]  /*ef50*/  @!P2 IMAD R161, R199, 0x40, R190 ;  /* 0x00000040c7a1a824 */ /* 0x000fc400078e02be */
[-CC-:B------:R-:W-:Y:S01]  /*ef60*/  FFMA.FTZ R199, R204, R170.reuse, -R152.reuse ;  /* 0x000000aaccc77223 */ /* 0x180fe20000010898 */
[----:B------:R-:W1:Y:S01]  /*ef70*/  MUFU.EX2 R159, R159 ;  /* 0x0000009f009f7308 */ /* 0x000e620000000800 */
[-C--:B------:R-:W-:Y:S01]  /*ef80*/  FFMA.FTZ R204, R228, R170.reuse, -R152 ;  /* 0x000000aae4cc7223 */ /* 0x080fe20000010898 */
[----:B--2---:R-:W-:Y:S02]  /*ef90*/  @!P2 IMAD R160, R161, 0x4, R2 ;  /* 0x00000004a1a0a824 */ /* 0x004fe400078e0202 */
[----:B------:R-:W-:Y:S01]  /*efa0*/  FFMA.FTZ R229, R229, R170, -R152 ;  /* 0x000000aae5e57223 */ /* 0x000fe20000010898 */
[----:B0-----:R-:W-:-:S03]  /*efb0*/  F2FP.F16.F32.PACK_AB R152, R226, R207 ;  /* 0x000000cfe298723e */ /* 0x001fc600000000ff */
[----:B------:R-:W0:Y:S08]  /*efc0*/  MUFU.EX2 R158, R158 ;  /* 0x0000009e009e7308 */ /* 0x000e300000000800 */
[----:B------:R-:W2:Y:S01]  /*efd0*/  MUFU.EX2 R155, R155 ;  /* 0x0000009b009b7308 */ /* 0x000ea20000000800 */
[----:B-1----:R-:W-:Y:S01]  /*efe0*/  FFMA.FTZ R15, R159, R15, R207 ;  /* 0x0000000f9f0f7223 */ /* 0x002fe200000100cf */
[----:B------:R-:W-:Y:S01]  /*eff0*/  @!P2 STS [R160+0x38400], R159 ;  /* 0x0384009fa000a388 */ /* 0x000fe20000000800 */
[-C--:B------:R-:W-:Y:S01]  /*f000*/  FMUL.FTZ R24, R24, R159.reuse ;  /* 0x0000009f18187220 */ /* 0x080fe20000410000 */
[-C--:B------:R-:W-:Y:S01]  /*f010*/  FMUL.FTZ R25, R25, R159.reuse ;  /* 0x0000009f19197220 */ /* 0x080fe20000410000 */
[-C--:B------:R-:W-:Y:S01]  /*f020*/  FMUL.FTZ R28, R28, R159.reuse ;  /* 0x0000009f1c1c7220 */ /* 0x080fe20000410000 */
[-C--:B------:R-:W-:Y:S01]  /*f030*/  FMUL.FTZ R29, R29, R159.reuse ;  /* 0x0000009f1d1d7220 */ /* 0x080fe20000410000 */
[----:B------:R-:W-:Y:S01]  /*f040*/  FMUL.FTZ R32, R32, R159 ;  /* 0x0000009f20207220 */ /* 0x000fe20000410000 */
[----:B------:R-:W1:Y:S01]  /*f050*/  MUFU.EX2 R156, R167 ;  /* 0x000000a7009c7308 */ /* 0x000e620000000800 */
[----:B0-----:R-:W-:Y:S01]  /*f060*/  FFMA.FTZ R161, R158, R20, R153 ;  /* 0x000000149ea17223 */ /* 0x001fe20000010099 */
[----:B------:R0:W-:Y:S01]  /*f070*/  @!P2 STS [R160+0x38420], R158 ;  /* 0x0384209ea000a388 */ /* 0x0001e20000000800 */
[----:B------:R-:W-:Y:S01]  /*f080*/  FADD.FTZ R20, R226, R15 ;  /* 0x0000000fe2147221 */ /* 0x000fe20000010000 */
[C---:B------:R-:W-:Y:S01]  /*f090*/  F2FP.F16.F32.PACK_AB R153, R154.reuse, R153 ;  /* 0x000000999a99723e */ /* 0x040fe200000000ff */
[----:B------:R-:W-:Y:S01]  /*f0a0*/  FADD.FTZ R162, R154, R161 ;  /* 0x000000a19aa27221 */ /* 0x000fe20000010000 */
[----:B------:R-:W-:Y:S01]  /*f0b0*/  F2FP.F16.F32.PACK_AB R154, R206, R183 ;  /* 0x000000b7ce9a723e */ /* 0x000fe200000000ff */
[----:B------:R-:W-:Y:S01]  /*f0c0*/  FADD.FTZ R161, R183, R20 ;  /* 0x00000014b7a17221 */ /* 0x000fe20000010000 */
[----:B------:R-:W3:Y:S01]  /*f0d0*/  MUFU.EX2 R157, R157 ;  /* 0x0000009d009d7308 */ /* 0x000ee20000000800 */
[----:B--2---:R-:W-:Y:S01]  /*f0e0*/  FADD.FTZ R163, R155, R162 ;  /* 0x000000a29ba37221 */ /* 0x004fe20000010000 */
[-C--:B------:R-:W-:Y:S01]  /*f0f0*/  FMUL.FTZ R33, R33, R159.reuse ;  /* 0x0000009f21217220 */ /* 0x080fe20000410000 */
[-C--:B------:R-:W-:Y:S01]  /*f100*/  FMUL.FTZ R36, R36, R159.reuse ;  /* 0x0000009f24247220 */ /* 0x080fe20000410000 */
[----:B0-----:R-:W-:Y:S01]  /*f110*/  FADD.FTZ R160, R206, R161 ;  /* 0x000000a1cea07221 */ /* 0x001fe20000010000 */
[-C--:B------:R-:W-:Y:S01]  /*f120*/  FMUL.FTZ R37, R37, R159.reuse ;  /* 0x0000009f25257220 */ /* 0x080fe20000410000 */
[-C--:B------:R-:W-:Y:S01]  /*f130*/  FMUL.FTZ R40, R40, R159.reuse ;  /* 0x0000009f28287220 */ /* 0x080fe20000410000 */
[----:B------:R-:W-:Y:S01]  /*f140*/  FMUL.FTZ R41, R41, R159 ;  /* 0x0000009f29297220 */ /* 0x000fe20000410000 */
[----:B------:R-:W0:Y:S01]  /*f150*/  MUFU.EX2 R182, R182 ;  /* 0x000000b600b67308 */ /* 0x000e220000000800 */
[C---:B-1----:R-:W-:Y:S01]  /*f160*/  FADD.FTZ R206, R156.reuse, R163 ;  /* 0x000000a39cce7221 */ /* 0x042fe20000010000 */
        /* <DEDUP_REMOVED lines=135> */
[----:B---3--:R-:W-:Y:S01]  /*f9e0*/  FADD.FTZ R206, R157, R206 ;  /* 0x000000ce9dce7221 */ /* 0x008fe20000010000 */
[----:B------:R-:W-:Y:S01]  /*f9f0*/  FADD.FTZ R205, R165, R160 ;  /* 0x000000a0a5cd7221 */ /* 0x000fe20000010000 */
[----:B------:R-:W-:Y:S01]  /*fa00*/  F2FP.F16.F32.PACK_AB R156, R168, R165 ;  /* 0x000000a5a89c723e */ /* 0x000fe200000000ff */
[----:B------:R3:W-:Y:S01]  /*fa10*/  STSM.16.M88.4 [R195+0x36400], R152 ;  /* 0x03640098c3007844 */ /* 0x0007e20000000200 */
[----:B0-----:R-:W-:Y:S01]  /*fa20*/  F2FP.F16.F32.PACK_AB R157, R182, R157 ;  /* 0x0000009db69d723e */ /* 0x001fe200000000ff */
[----:B--2---:R-:W-:Y:S01]  /*fa30*/  IMAD.MOV.U32 R197, RZ, RZ, 0x40000040 ;  /* 0x40000040ffc57424 */ /* 0x004fe200078e00ff */
[----:B------:R-:W-:Y:S01]  /*fa40*/  F2FP.F16.F32.PACK_AB R158, R173, R172 ;  /* 0x000000acad9e723e */ /* 0x000fe200000000ff */
[----:B------:R-:W-:Y:S01]  /*fa50*/  FADD.FTZ R205, R168, R205 ;  /* 0x000000cda8cd7221 */ /* 0x000fe20000010000 */
[----:B-1----:R-:W-:-:S02]  /*fa60*/  F2FP.F16.F32.PACK_AB R159, R201, R202 ;  /* 0x000000cac99f723e */ /* 0x002fc400000000ff */
[----:B------:R-:W-:Y:S01]  /*fa70*/  F2FP.F16.F32.PACK_AB R160, R175, R174 ;  /* 0x000000aeafa0723e */ /* 0x000fe200000000ff */
[----:B------:R-:W-:Y:S01]  /*fa80*/  FADD.FTZ R172, R172, R205 ;  /* 0x000000cdacac7221 */ /* 0x000fe20000010000 */
[----:B----4-:R-:W-:Y:S01]  /*fa90*/  F2FP.F16.F32.PACK_AB R161, R200, R198 ;  /* 0x000000c6c8a1723e */ /* 0x010fe200000000ff */
[----:B------:R0:W-:Y:S01]  /*faa0*/  STSM.16.M88.4 [R208], R156 ;  /* 0x0000009cd0007844 */ /* 0x0001e20000000200 */
[----:B------:R-:W-:Y:S01]  /*fab0*/  F2FP.F16.F32.PACK_AB R162, R177, R176 ;  /* 0x000000b0b1a2723e */ /* 0x000fe200000000ff */
[----:B------:R-:W-:Y:S01]  /*fac0*/  FADD.FTZ R173, R173, R172 ;  /* 0x000000acadad7221 */ /* 0x000fe20000010000 */
[----:B-----5:R-:W-:Y:S02]  /*fad0*/  F2FP.F16.F32.PACK_AB R163, R203, R199 ;  /* 0x000000c7cba3723e */ /* 0x020fe400000000ff */
[----:B------:R-:W-:Y:S01]  /*fae0*/  F2FP.F16.F32.PACK_AB R164, R179, R178 ;  /* 0x000000b2b3a4723e */ /* 0x000fe200000000ff */
[----:B------:R-:W-:Y:S01]  /*faf0*/  FADD.FTZ R174, R174, R173 ;  /* 0x000000adaeae7221 */ /* 0x000fe20000010000 */
[----:B------:R-:W-:Y:S01]  /*fb00*/  F2FP.F16.F32.PACK_AB R165, R183, R15 ;  /* 0x0000000fb7a5723e */ /* 0x000fe200000000ff */
[----:B------:R0:W-:Y:S01]  /*fb10*/  STSM.16.M88.4 [R210], R160 ;  /* 0x000000a0d2007844 */ /* 0x0001e20000000200 */
[----:B------:R-:W-:Y:S01]  /*fb20*/  F2FP.F16.F32.PACK_AB R166, R181, R180 ;  /* 0x000000b4b5a6723e */ /* 0x000fe200000000ff */
[----:B------:R-:W-:Y:S01]  /*fb30*/  FADD.FTZ R175, R175, R174 ;  /* 0x000000aeafaf7221 */ /* 0x000fe20000010000 */
[----:B------:R-:W-:-:S02]  /*fb40*/  F2FP.F16.F32.PACK_AB R167, R20, R204 ;  /* 0x000000cc14a7723e */ /* 0x000fc400000000ff */
[----:B------:R-:W-:Y:S01]  /*fb50*/  ISETP.GT.AND P2, PT, R186, R211, PT ;  /* 0x000000d3ba00720c */ /* 0x000fe20003f44270 */
[----:B------:R-:W-:Y:S02]  /*fb60*/  FADD.FTZ R176, R176, R175 ;  /* 0x000000afb0b07221 */ /* 0x000fe40000010000 */
[----:B------:R0:W-:Y:S01]  /*fb70*/  STSM.16.M88.4 [R209], R164 ;  /* 0x000000a4d1007844 */ /* 0x0001e20000000200 */
[----:B------:R-:W-:Y:S01]  /*fb80*/  WARPGROUP.ARRIVE ;  /* 0x00000000000079c5 */ /* 0x000fe20000000000 */
[----:B------:R-:W-:-:S04]  /*fb90*/  FADD.FTZ R177, R177, R176 ;  /* 0x000000b0b1b17221 */ /* 0x000fc80000010000 */
[----:B------:R-:W-:Y:S01]  /*fba0*/  FADD.FTZ R178, R178, R177 ;  /* 0x000000b1b2b27221 */ /* 0x000fe20000010000 */
[----:B------:R-:W-:Y:S03]  /*fbb0*/  HGMMA.64x256x16.F32 R24, R152, gdesc[UR4].tnspB, R24, gsb0 ;  /* 0x43e0000498187df0 */ /* 0x000fe60008000818 */
[----:B------:R-:W-:-:S04]  /*fbc0*/  FADD.FTZ R179, R179, R178 ;  /* 0x000000b2b3b37221 */ /* 0x000fc80000010000 */
[----:B------:R-:W-:Y:S01]  /*fbd0*/  FADD.FTZ R180, R180, R179 ;  /* 0x000000b3b4b47221 */ /* 0x000fe20000010000 */
[----:B------:R-:W-:Y:S02]  /*fbe0*/  WARPGROUP.DEPBAR.LE gsb0, 0x0 ;  /* 0x00008000000079c5 */ /* 0x000fe40000010000 */
[----:B---3--:R-:W-:Y:S01]  /*fbf0*/  VIADD R152, R196, 0x80 ;  /* 0x00000080c4987836 */ /* 0x008fe20000000000 */
[----:B------:R-:W-:Y:S01]  /*fc00*/  WARPGROUP.ARRIVE ;  /* 0x00000000000079c5 */ /* 0x000fe20000000000 */
[----:B------:R-:W-:-:S03]  /*fc10*/  IMAD.MOV.U32 R153, RZ, RZ, 0x40000040 ;  /* 0x40000040ff997424 */ /* 0x000fc600078e00ff */
[----:B------:R-:W-:Y:S02]  /*fc20*/  R2UR UR6, R152 ;  /* 0x00000000980672ca */ /* 0x000fe400000e0000 */
[----:B------:R-:W-:Y:S01]  /*fc30*/  R2UR UR7, R153 ;  /* 0x00000000990772ca */ /* 0x000fe200000e0000 */
[----:B------:R-:W-:Y:S01]  /*fc40*/  IMAD.MOV.U32 R153, RZ, RZ, 0x40000040 ;  /* 0x40000040ff997424 */ /* 0x000fe200078e00ff */
[C---:B------:R-:W-:Y:S01]  /*fc50*/  IADD3 R152, R196.reuse, 0x100, RZ ;  /* 0x00000100c4987810 */ /* 0x040fe20007ffe0ff */
[----:B------:R-:W-:-:S10]  /*fc60*/  VIADD R196, R196, 0x180 ;  /* 0x00000180c4c47836 */ /* 0x000fd40000000000 */
[----:B------:R-:W-:Y:S01]  /*fc70*/  HGMMA.64x256x16.F32 R24, R156, gdesc[UR4].tnspB, R24, gsb0 ;  /* 0x43e000049c187df0 */ /* 0x000fe20008000818 */
[----:B------:R-:W-:Y:S02]  /*fc80*/  R2UR UR6, R152 ;  /* 0x00000000980672ca */ /* 0x000fe400000e0000 */
[----:B------:R-:W-:Y:S01]  /*fc90*/  R2UR UR7, R153 ;  /* 0x00000000990772ca */ /* 0x000fe200000e0000 */
[----:B------:R-:W-:-:S04]  /*fca0*/  FADD.FTZ R153, R182, R206 ;  /* 0x000000ceb6997221 */ /* 0x000fc80000010000 */
[----:B------:R-:W-:-:S04]  /*fcb0*/  FADD.FTZ R202, R202, R153 ;  /* 0x00000099caca7221 */ /* 0x000fc80000010000 */
[----:B------:R-:W-:-:S04]  /*fcc0*/  FADD.FTZ R201, R201, R202 ;  /* 0x000000cac9c97221 */ /* 0x000fc80000010000 */
[----:B------:R-:W-:Y:S01]  /*fcd0*/  FADD.FTZ R201, R198, R201 ;  /* 0x000000c9c6c97221 */ /* 0x000fe20000010000 */
[----:B------:R-:W-:-:S03]  /*fce0*/  IMAD.MOV.U32 R198, RZ, RZ, R169 ;  /* 0x000000ffffc67224 */ /* 0x000fc600078e00a9 */
[----:B------:R-:W-:-:S04]  /*fcf0*/  FADD.FTZ R200, R200, R201 ;  /* 0x000000c9c8c87221 */ /* 0x000fc80000010000 */
[----:B------:R-:W-:Y:S01]  /*fd00*/  FADD.FTZ R200, R199, R200 ;  /* 0x000000c8c7c87221 */ /* 0x000fe20000010000 */
[----:B------:R-:W-:-:S03]  /*fd10*/  IMAD.MOV.U32 R199, RZ, RZ, R18 ;  /* 0x000000ffffc77224 */ /* 0x000fc600078e0012 */
[----:B------:R-:W-:-:S04]  /*fd20*/  FADD.FTZ R200, R203, R200 ;  /* 0x000000c8cbc87221 */ /* 0x000fc80000010000 */
[----:B------:R-:W-:Y:S01]  /*fd30*/  FADD.FTZ R200, R15, R200 ;  /* 0x000000c80fc87221 */ /* 0x000fe20000010000 */
[----:B------:R-:W-:-:S03]  /*fd40*/  FADD.FTZ R15, R181, R180 ;  /* 0x000000b4b50f7221 */ /* 0x000fc60000010000 */
[----:B------:R-:W-:Y:S01]  /*fd50*/  FADD.FTZ R183, R183, R200 ;  /* 0x000000c8b7b77221 */ /* 0x000fe20000010000 */
[----:B------:R-:W-:-:S03]  /*fd60*/  IMAD.MOV.U32 R200, RZ, RZ, R171 ;  /* 0x000000ffffc87224 */ /* 0x000fc600078e00ab */
[----:B------:R-:W-:-:S04]  /*fd70*/  FADD.FTZ R183, R204, R183 ;  /* 0x000000b7ccb77221 */ /* 0x000fc80000010000 */
[----:B------:R-:W-:Y:S01]  /*fd80*/  FADD.FTZ R20, R20, R183 ;  /* 0x000000b714147221 */ /* 0x000fe20000010000 */
[----:B------:R-:W-:Y:S02]  /*fd90*/  WARPGROUP.DEPBAR.LE gsb0, 0x0 ;  /* 0x00008000000079c5 */ /* 0x000fe40000010000 */
[----:B------:R-:W-:-:S06]  /*fda0*/  WARPGROUP.ARRIVE ;  /* 0x00000000000079c5 */ /* 0x000fcc0000000000 */
        /* <DEDUP_REMOVED lines=17> */
[----:B-1----:R-:W-:-:S05]  /*fec0*/  IADD3 R21, R186, -0x1, RZ ;  /* 0xffffffffba157810 */ /* 0x002fca0007ffe0ff */
[----:B------:R-:W-:Y:S01]  /*fed0*/  IMAD.MOV.U32 R186, RZ, RZ, R21 ;  /* 0x000000ffffba7224 */ /* 0x000fe200078e0015 */
[----:B0-----:R-:W-:Y:S06]  /*fee0*/  @P2 BRA `(.L_x_4303) ;  /* 0xffffffc4003c2947 */ /* 0x001fec000383ffff */
[----:B------:R-:W-:Y:S05]  /*fef0*/  BSYNC B0 ;  /* 0x0000000000007941 */ /* 0x000fea0003800000 */
.L_x_4292:
[----:B------:R-:W-:-:S07]  /*ff00*/  MOV R186, R21 ;  /* 0x0000001500ba7202 */ /* 0x000fce0000000f00 */
.L_x_4291:
[----:B------:R-:W-:Y:S05]  /*ff10*/  BSYNC B1 ;  /* 0x0000000000017941 */ /* 0x000fea0003800000 */
.L_x_4290:
[----:B------:R-:W-:Y:S01]  /*ff20*/  ISETP.GE.AND P2, PT, R186, RZ, PT ;  /* 0x000000ffba00720c */ /* 0x000fe20003f46270 */
[----:B------:R-:W-:-:S12]  /*ff30*/  BSSY B0, `(.L_x_4304) ;  /* 0x000036b000007945 */ /* 0x000fd80003800000 */
[----:B------:R-:W-:Y:S05]  /*ff40*/  @!P2 BRA `(.L_x_4305) ;  /* 0x0000003400a4a947 */ /* 0x000fea0003800000 */
[----:B------:R-:W-:Y:S02]  /*ff50*/  IMAD.MOV.U32 R197, RZ, RZ, R171 ;  /* 0x000000ffffc57224 */ /* 0x000fe400078e00ab */
[----:B------:R-:W-:Y:S02]  /*ff60*/  IMAD.MOV.U32 R187, RZ, RZ, R169 ;  /* 0x000000ffffbb7224 */ /* 0x000fe400078e00a9 */
[----:B------:R-:W-:-:S07]  /*ff70*/  IMAD.MOV.U32 R196, RZ, RZ, R18 ;  /* 0x000000ffffc47224 */ /* 0x000fce00078e0012 */
.L_x_4316:
[----:B------:R-:W-:-:S05]  /*ff80*/  VIADD R18, R196, 0x1 ;  /* 0x00000001c4127836 */ /* 0x000fca0000000000 */
[----:B------:R-:W-:-:S04]  /*ff90*/  ISETP.NE.AND P2, PT, R18, 0x2, PT ;  /* 0x000000021200780c */ /* 0x000fc80003f45270 */
[----:B------:R-:W-:Y:S02]  /*ffa0*/  SEL R21, RZ, 0x1, P2 ;  /* 0x00000001ff157807 */ /* 0x000fe40001000000 */
[----:B------:R-:W-:Y:S02]  /*ffb0*/  SEL R18, R18, RZ, P2 ;  /* 0x000000ff12127207 */ /* 0x000fe40001000000 */
[----:B------:R-:W-:Y:S01]  /*ffc0*/  LOP3.LUT R22, R22, R21, RZ, 0x3c, !PT ;  /* 0x0000001516167212 */ /* 0x000fe200078e3cff */
[----:B------:R-:W-:Y:S06]  /*ffd0*/  @!P0 BRA `(.L_x_4306) ;  /* 0x0000000000048947 */ /* 0x000fec0003800000 */
[----:B------:R-:W-:Y:S01]  /*ffe0*/  BPT.TRAP 0x1 ;  /* 0x000000040000795c */ /* 0x000fe20000300000 */
.L_x_4306:
[----:B------:R-:W-:Y:S02]  /*fff0*/  LEA R21, R18, R2, 0x3 ;  /* 0x0000000212157211 */ /* 0x000fe400078e18ff */
[----:B------:R-:W-:-:S04]  /*10000*/  SHF.L.U32 R200, R22, 0x1f, RZ ;  /* 0x0000001f16c87819 */ /* 0x000fc800000006ff */
[----:B------:R0:W1:Y:S01]  /*10010*/  SYNCS.PHASECHK.TRANS64.TRYWAIT P2, [R21+URZ+0x38830], R200 ;  /* 0x038830c8150075a7 */ /* 0x000062000804017f */
[----:B------:R-:W-:Y:S05]  /*10020*/  @!P0 BRA `(.L_x_4307) ;  /* 0x0000000000048947 */ /* 0x000fea0003800000 */
[----:B------:R-:W-:Y:S01]  /*10030*/  BPT.TRAP 0x1 ;  /* 0x000000040000795c */ /* 0x000fe20000300000 */
.L_x_4307:
[----:B------:R-:W-:Y:S01]  /*10040*/  BSSY B1, `(.L_x_4308) ;  /* 0x0000006000017945 */ /* 0x000fe20003800000 */
[----:B------:R-:W-:Y:S02]  /*10050*/  IMAD R184, R18, 0x200, R3 ;  /* 0x0000020012b87824 */ /* 0x000fe400078e0203 */
[----:B------:R-:W-:Y:S01]  /*10060*/  IMAD.MOV.U32 R185, RZ, RZ, 0x40000040 ;  /* 0x40000040ffb97424 */ /* 0x000fe200078e00ff */
[----:B-1----:R-:W-:Y:S06]  /*10070*/  @P2 BRA `(.L_x_4309) ;  /* 0x0000000000082947 */ /* 0x002fec0003800000 */
[----:B------:R-:W1:Y:S02]  /*10080*/  SYNCS.PHASECHK.TRANS64.TRYWAIT P2, [R21+URZ+0x38830], R200 ;  /* 0x038830c8150075a7 */ /* 0x000e64000804017f */
[----:B-1----:R-:W-:Y:S05]  /*10090*/  @!P2 BRA `(.L_x_4310) ;  /* 0x000000d800e8a947 */ /* 0x002fea0003800000 */
.L_x_4309:
[----:B------:R-:W-:Y:S05]  /*100a0*/  BSYNC B1 ;  /* 0x0000000000017941 */ /* 0x000fea0003800000 */
.L_x_4308:
        /* <DEDUP_REMOVED lines=36> */
.L_x_4311:
[----:B------:R2:W3:Y:S01]  /*102f0*/  SYNCS.PHASECHK.TRANS64.TRYWAIT P2, [R21+URZ+0x38850], R200 ;  /* 0x038850c8150075a7 */ /* 0x0004e2000804017f */
[----:B------:R-:W-:Y:S05]  /*10300*/  @!P0 BRA `(.L_x_4312) ;  /* 0x0000000000048947 */ /* 0x000fea0003800000 */
[----:B------:R-:W-:Y:S01]  /*10310*/  BPT.TRAP 0x1 ;  /* 0x000000040000795c */ /* 0x000fe20000300000 */
.L_x_4312:
[----:B------:R-:W-:Y:S04]  /*10320*/  BSSY B1, `(.L_x_4313) ;  /* 0x0000004000017945 */ /* 0x000fe80003800000 */
[----:B---3--:R-:W-:Y:S05]  /*10330*/  @P2 BRA `(.L_x_4314) ;  /* 0x0000000000082947 */ /* 0x008fea0003800000 */
[----:B------:R-:W3:Y:S02]  /*10340*/  SYNCS.PHASECHK.TRANS64.TRYWAIT P2, [R21+URZ+0x38850], R200 ;  /* 0x038850c8150075a7 */ /* 0x000ee4000804017f */
[----:B---3--:R-:W-:Y:S05]  /*10350*/  @!P2 BRA `(.L_x_4315) ;  /* 0x000000d8004ca947 */ /* 0x008fea0003800000 */
.L_x_4314:
[----:B------:R-:W-:Y:S05]  /*10360*/  BSYNC B1 ;  /* 0x0000000000017941 */ /* 0x000fea0003800000 */
.L_x_4313:
[----:B0123--:R-:W-:Y:S01]  /*10370*/  IMAD R200, R18, 0x1000, R14 ;  /* 0x0000100012c87824 */ /* 0x00ffe200078e020e */
[----:B------:R-:W-:Y:S01]  /*10380*/  MOV R201, 0x40000040 ;  /* 0x4000004000c97802 */ /* 0x000fe20000000f00 */
[----:B------:R-:W-:Y:S01]  /*10390*/  WARPGROUP.ARRIVE ;  /* 0x00000000000079c5 */ /* 0x000fe20000000000 */
[C---:B------:R-:W-:Y:S01]  /*103a0*/  R2UR UR4, R4.reuse ;  /* 0x00000000040472ca */ /* 0x040fe200000e0000 */
[----:B------:R-:W-:Y:S01]  /*103b0*/  VIADD R184, R4, 0x2 ;  /* 0x0000000204b87836 */ /* 0x000fe20000000000 */
[C---:B------:R-:W-:Y:S01]  /*103c0*/  R2UR UR6, R200.reuse ;  /* 0x00000000c80672ca */ /* 0x040fe200000e0000 */
[----:B------:R-:W-:Y:S01]  /*103d0*/  IMAD.MOV.U32 R185, RZ, RZ, 0x40000040 ;  /* 0x40000040ffb97424 */ /* 0x000fe200078e00ff */
[----:B------:R-:W-:Y:S01]  /*103e0*/  R2UR UR7, R201 ;  /* 0x00000000c90772ca */ /* 0x000fe200000e0000 */
[----:B------:R-:W0:Y:S01]  /*103f0*/  S2R R198, SR_TID.X ;  /* 0x0000000000c67919 */ /* 0x000e220000002100 */
[----:B------:R-:W-:Y:S01]  /*10400*/  R2UR UR5, R5 ;  /* 0x00000000050572ca */ /* 0x000fe200000e0000 */
[----:B------:R-:W-:-:S02]  /*10410*/  VIADD R201, R200, 0x800 ;  /* 0x00000800c8c97836 */ /* 0x000fc40000000000 */
[----:B------:R-:W-:Y:S02]  /*10420*/  IMAD.MOV.U32 R199, RZ, RZ, 0x40000040 ;  /* 0x40000040ffc77424 */ /* 0x000fe400078e00ff */
[----:B------:R-:W-:Y:S02]  /*10430*/  VIADD R205, R4, 0x800 ;  /* 0x0000080004cd7836 */ /* 0x000fe40000000000 */
[----:B------:R-:W-:-:S06]  /*10440*/  IMAD.MOV.U32 R203, RZ, RZ, 0x40000040 ;  /* 0x40000040ffcb7424 */ /* 0x000fcc00078e00ff */
        /* <DEDUP_REMOVED lines=8> */
[----:B------:R-:W-:Y:S02]  /*104d0*/  IADD3 R184, R4, 0x4, RZ ;  /* 0x0000000404b87810 */ /* 0x000fe40007ffe0ff */
[----:B0-----:R-:W-:Y:S01]  /*104e0*/  SHF.R.U32.HI R198, RZ, 0x7, R198 ;  /* 0x00000007ffc67819 */ /* 0x001fe200000116c6 */
        /* <DEDUP_REMOVED lines=152> */
[----:B------:R-:W0:Y:S01]  /*10e70*/  SHFL.IDX PT, R184, R198, RZ, 0x1f ;  /* 0x00001fffc6b87589 */ /* 0x000e2200000e0000 */
[----:B------:R-:W-:Y:S01]  /*10e80*/  IMAD.MOV.U32 R185, RZ, RZ, 0x4 ;  /* 0x00000004ffb97424 */ /* 0x000fe200078e00ff */
[----:B0-----:R-:W-:-:S04]  /*10e90*/  ISETP.GT.AND P2, PT, R184, 0x7f, PT ;  /* 0x0000007fb800780c */ /* 0x001fc80003f44270 */
[----:B------:R-:W-:-:S05]  /*10ea0*/  SEL R184, RZ, 0x2, !P2 ;  /* 0x00000002ffb87807 */ /* 0x000fca0005000000 */
[----:B------:R-:W-:Y:S01]  /*10eb0*/  IMAD.IADD R198, R184, 0x1, R201 ;  /* 0x00000001b8c67824 */ /* 0x000fe200078e02c9 */
        /* <DEDUP_REMOVED lines=9> */
[----:B------:R-:W-:Y:S02]  /*10f50*/  R2UR UR4, R198 ;  /* 0x00000000c60472ca */ /* 0x000fe400000e0000 */
[----:B------:R-:W-:-:S02]  /*10f60*/  SEL R198, R185, 0x2, P2 ;  /* 0x00000002b9c67807 */ /* 0x000fc40001000000 */
        /* <DEDUP_REMOVED lines=15> */
[----:B------:R-:W-:Y:S01]  /*11060*/  IMAD.MOV.U32 R205, RZ, RZ, 0x40000040 ;  /* 0x40000040ffcd7424 */ /* 0x000fe200078e00ff */
[----:B------:R-:W-:Y:S02]  /*11070*/  WARPGROUP.DEPBAR.LE gsb0, 0x0 ;  /* 0x00008000000079c5 */ /* 0x000fe40000010000 */
[----:B------:R-:W-:-:S07]  /*11080*/  WARPGROUP.ARRIVE ;  /* 0x00000000000079c5 */ /* 0x000fce0000000000 */
        /* <DEDUP_REMOVED lines=70> */
[----:B------:R-:W-:Y:S01]  /*114f0*/  R2UR UR4, R202 ;  /* 0x00000000ca0472ca */ /* 0x000fe200000e0000 */
[----:B------:R-:W-:Y:S01]  /*11500*/  IMAD.IADD R202, R199, 0x1, R184 ;  /* 0x00000001c7ca7824 */ /* 0x000fe200078e02b8 */
[----:B------:R-:W-:Y:S02]  /*11510*/  R2UR UR5, R203 ;  /* 0x00000000cb0572ca */ /* 0x000fe400000e0000 */
[----:B------:R-:W-:Y:S02]  /*11520*/  R2UR UR6, R204 ;  /* 0x00000000cc0672ca */ /* 0x000fe400000e0000 */
[----:B------:R-:W-:Y:S02]  /*11530*/  R2UR UR7, R205 ;  /* 0x00000000cd0772ca */ /* 0x000fe400000e0000 */
[----:B------:R-:W-:Y:S02]  /*11540*/  MOV R203, 0x40000040 ;  /* 0x4000004000cb7802 */ /* 0x000fe40000000f00 */
        /* <DEDUP_REMOVED lines=33> */
[----:B------:R-:W-:Y:S01]  /*11760*/  IMAD.MOV.U32 R201, RZ, RZ, 0xe00 ;  /* 0x00000e00ffc97424 */ /* 0x000fe200078e00ff */
[----:B------:R-:W-:Y:S01]  /*11770*/  R2UR UR7, R203 ;  /* 0x00000000cb0772ca */ /* 0x000fe200000e0000 */
[----:B------:R-:W-:Y:S01]  /*11780*/  IMAD.MOV.U32 R203, RZ, RZ, 0x40000040 ;  /* 0x40000040ffcb7424 */ /* 0x000fe200078e00ff */
[----:B------:R-:W-:Y:S02]  /*11790*/  R2UR UR6, R202 ;  /* 0x00000000ca0672ca */ /* 0x000fe400000e0000 */
[----:B------:R-:W-:-:S04]  /*117a0*/  SEL R201, R201, 0xd80, P2 ;  /* 0x00000d80c9c97807 */ /* 0x000fc80001000000 */
[----:B------:R-:W-:-:S04]  /*117b0*/  LOP3.LUT R201, R201, 0xe00, RZ, 0xc0, !PT ;  /* 0x00000e00c9c97812 */ /* 0x000fc800078ec0ff */
[CC--:B------:R-:W-:Y:S02]  /*117c0*/  IADD3 R202, R199.reuse, R201.reuse, R4 ;  /* 0x000000c9c7ca7210 */ /* 0x0c0fe40007ffe004 */
[----:B------:R-:W-:Y:S01]  /*117d0*/  IADD3 R204, R199, R201, R200 ;  /* 0x000000c9c7cc7210 */ /* 0x000fe20007ffe0c8 */
[----:B------:R-:W-:Y:S01]  /*117e0*/  VIADD R201, R200, 0xe00 ;  /* 0x00000e00c8c97836 */ /* 0x000fe20000000000 */
[----:B------:R-:W-:Y:S01]  /*117f0*/  MOV R199, 0x40000040 ;  /* 0x4000004000c77802 */ /* 0x000fe20000000f00 */
        /* <DEDUP_REMOVED lines=14> */
[----:B------:R-:W-:Y:S01]  /*118e0*/  IMAD.MOV.U32 R203, RZ, RZ, 0x40000040 ;  /* 0x40000040ffcb7424 */ /* 0x000fe200078e00ff */
[----:B------:R-:W-:Y:S02]  /*118f0*/  R2UR UR6, R202 ;  /* 0x00000000ca0672ca */ /* 0x000fe400000e0000 */
[C---:B------:R-:W-:Y:S01]  /*11900*/  IADD3 R202, R205.reuse, R184, RZ ;  /* 0x000000b8cdca7210 */ /* 0x040fe20007ffe0ff */
[----:B------:R-:W-:Y:S01]  /*11910*/  IMAD.IADD R184, R205, 0x1, R185 ;  /* 0x00000001cdb87824 */ /* 0x000fe200078e02b9 */
[----:B------:R-:W-:Y:S01]  /*11920*/  R2UR UR5, R203 ;  /* 0x00000000cb0572ca */ /* 0x000fe200000e0000 */
[----:B------:R-:W-:Y:S01]  /*11930*/  IMAD.MOV.U32 R203, RZ, RZ, 0x40000040 ;  /* 0x40000040ffcb7424 */ /* 0x000fe200078e00ff */
[----:B------:R-:W-:Y:S01]  /*11940*/  R2UR UR4, R202 ;  /* 0x00000000ca0472ca */ /* 0x000fe200000e0000 */
[----:B------:R-:W-:-:S02]  /*11950*/  IMAD.IADD R202, R205, 0x1, R198 ;  /* 0x00000001cdca7824 */ /* 0x000fc400078e02c6 */
[----:B------:R-:W-:Y:S01]  /*11960*/  IMAD.IADD R198, R198, 0x1, R201 ;  /* 0x00000001c6c67824 */ /* 0x000fe200078e02c9 */
[----:B------:R-:W-:Y:S02]  /*11970*/  WARPGROUP.DEPBAR.LE gsb0, 0x0 ;  /* 0x00008000000079c5 */ /* 0x000fe40000010000 */
[----:B------:R-:W-:-:S07]  /*11980*/  WARPGROUP.ARRIVE ;  /* 0x00000000000079c5 */ /* 0x000fce0000000000 */
[----:B------:R-:W-:Y:S01]  /*11990*/  HGMMA.64x64x16.F32 R152, gdesc[UR4], R152, gsb0 ;  /* 0x00e00000049879f0 */ /* 0x000fe20008000898 */
[----:B------:R-:W-:Y:S02]  /*119a0*/  R2UR UR4, R202 ;  /* 0x00000000ca0472ca */ /* 0x000fe400000e0000 */
[----:B------:R-:W-:Y:S02]  /*119b0*/  R2UR UR5, R203 ;  /* 0x00000000cb0572ca */ /* 0x000fe400000e0000 */
        /* <DEDUP_REMOVED lines=27> */
[----:B------:R-:W-:Y:S02]  /*11b70*/  R2UR UR5, R185 ;  /* 0x00000000b90572ca */ /* 0x000fe400000e0000 */
[----:B------:R-:W-:Y:S02]  /*11b80*/  R2UR UR6, R200 ;  /* 0x00000000c80672ca */ /* 0x000fe400000e0000 */
[----:B------:R-:W-:Y:S02]  /*11b90*/  R2UR UR7, R201 ;  /* 0x00000000c90772ca */ /* 0x000fe400000e0000 */
[----:B------:R-:W-:Y:S01]  /*11ba0*/  MOV R185, 0x40000040 ;  /* 0x4000004000b97802 */ /* 0x000fe20000000f00 */
[----:B------:R-:W-:-:S02]  /*11bb0*/  WARPGROUP.DEPBAR.LE gsb0, 0x0 ;  /* 0x00008000000079c5 */ /* 0x000fc40000010000 */
[----:B------:R-:W-:-:S08]  /*11bc0*/  WARPGROUP.ARRIVE ;  /* 0x00000000000079c5 */ /* 0x000fd00000000000 */
[----:B------:R-:W-:Y:S01]  /*11bd0*/  HGMMA.64x64x16.F32 R152, gdesc[UR4], R152, gsb0 ;  /* 0x00e00000049879f0 */ /* 0x000fe20008000898 */
[----:B------:R-:W-:Y:S01]  /*11be0*/  ULDC UR4, c[0x0][0xad0] ;  /* 0x0002b40000047ab9 */ /* 0x000fe20000000800 */
        /* <DEDUP_REMOVED lines=41> */
[----:B-1----:R-:W-:Y:S01]  /*11e80*/  FMNMX.FTZ R169, R159, R198, !PT ;  /* 0x000000c69fa97209 */ /* 0x002fe20007810000 */
[----:B------:R-:W-:Y:S01]  /*11e90*/  FMUL.FTZ R198, R177, UR4 ;  /* 0x00000004b1c67c20 */ /* 0x000fe20008410000 */
[----:B------:R-:W-:-:S05]  /*11ea0*/  FMUL.FTZ R177, R180, UR4 ;  /* 0x00000004b4b17c20 */ /* 0x000fca0008410000 */
        /* <DEDUP_REMOVED lines=8> */
[----:B------:R-:W-:-:S06]  /*11f30*/  FMUL.FTZ R180, R181, UR4 ;  /* 0x00000004b5b47c20 */ /* 0x000fcc0008410000 */
        /* <DEDUP_REMOVED lines=43> */
[--C-:B------:R-:W-:Y:S01]  /*121f0*/  FFMA.FTZ R179, R161, R170, -R207.reuse ;  /* 0x000000aaa1b37223 */ /* 0x100fe200000108cf */
[----:B------:R-:W-:Y:S01]  /*12200*/  IMAD.MOV R161, RZ, RZ, -R194 ;  /* 0x000000ffffa17224 */ /* 0x000fe200078e0ac2 */
[----:B-----5:R-:W-:Y:S01]  /*12210*/  FMNMX.FTZ R171, R199, R174, !PT ;  /* 0x000000aec7ab7209 */ /* 0x020fe20007810000 */
[-CC-:B------:R-:W-:Y:S01]  /*12220*/  FFMA.FTZ R152, R152, R170.reuse, -R207.reuse ;  /* 0x000000aa98987223 */ /* 0x180fe200000108cf */
[-CC-:B------:R-:W-:Y:S01]  /*12230*/  FFMA.FTZ R185, R185, R170.reuse, -R207.reuse ;  /* 0x000000aab9b97223 */ /* 0x180fe200000108cf */
[----:B------:R-:W2:Y:S01]  /*12240*/  MUFU.TANH R202, R202 ;  /* 0x000000ca00ca7308 */ /* 0x000ea20000002400 */
[----:B-1----:R-:W-:Y:S01]  /*12250*/  FMNMX.FTZ R174, R200, R171, !PT ;  /* 0x000000abc8ae7209 */ /* 0x002fe20007810000 */
[-CC-:B------:R-:W-:Y:S01]  /*12260*/  FFMA.FTZ R155, R155, R170.reuse, -R207.reuse ;  /* 0x000000aa9b9b7223 */ /* 0x180fe200000108cf */
[----:B------:R-:W-:Y:S01]  /*12270*/  ISETP.NE.AND P2, PT, R192, R161, PT ;  /* 0x000000a1c000720c */ /* 0x000fe20003f45270 */
[-CC-:B------:R-:W-:Y:S01]  /*12280*/  FFMA.FTZ R181, R164, R170.reuse, -R207.reuse ;  /* 0x000000aaa4b57223 */ /* 0x180fe200000108cf */
[-CC-:B------:R-:W-:Y:S01]  /*12290*/  FFMA.FTZ R182, R165, R170.reuse, -R207.reuse ;  /* 0x000000aaa5b67223 */ /* 0x180fe200000108cf */
[-CC-:B------:R-:W-:Y:S01]  /*122a0*/  FFMA.FTZ R168, R168, R170.reuse, -R207.reuse ;  /* 0x000000aaa8a87223 */ /* 0x180fe200000108cf */
[--C-:B------:R-:W-:Y:S01]  /*122b0*/  FFMA.FTZ R172, R172, R170, -R207.reuse ;  /* 0x000000aaacac7223 */ /* 0x100fe200000108cf */
        /* <DEDUP_REMOVED lines=9> */
[----:B------:R-:W-:-:S06]  /*12350*/  @!P2 IMAD R161, R196, 0x40, R190 ;  /* 0x00000040c4a1a824 */ /* 0x000fcc00078e02be */
        /* <DEDUP_REMOVED lines=62> */
[----:B--2---:R-:W-:Y:S01]  /*12740*/  FMNMX.FTZ R171, R159, R160, !PT ;  /* 0x000000a09fab7209 */ /* 0x004fe20007810000 */
[-C--:B------:R-:W-:Y:S01]  /*12750*/  FMUL.FTZ R108, R108, R187.reuse ;  /* 0x000000bb6c6c7220 */ /* 0x080fe20000410000 */
[-C--:B------:R-:W-:Y:S01]  /*12760*/  FMUL.FTZ R109, R109, R187.reuse ;  /* 0x000000bb6d6d7220 */ /* 0x080fe20000410000 */
[-C--:B------:R-:W-:Y:S01]  /*12770*/  FMUL.FTZ R112, R112, R187.reuse ;  /* 0x000000bb70707220 */ /* 0x080fe20000410000 */
[-C--:B------:R-:W-:Y:S01]  /*12780*/  FMUL.FTZ R113, R113, R187.reuse ;  /* 0x000000bb71717220 */ /* 0x080fe20000410000 */
[C---:B------:R-:W-:Y:S01]  /*12790*/  FADD.FTZ R157, -R171.reuse, R197 ;  /* 0x000000c5ab9d7221 */ /* 0x040fe20000010100 */
[-C--:B------:R-:W-:Y:S01]  /*127a0*/  FMUL.FTZ R159, R171, R170.reuse ;  /* 0x000000aaab9f7220 */ /* 0x080fe20000410000 */
[----:B------:R-:W-:Y:S01]  /*127b0*/  MUFU.EX2 R182, R182 ;  /* 0x000000b600b67308 */ /* 0x000fe20000000800 */
[----:B------:R-:W-:Y:S01]  /*127c0*/  FMUL.FTZ R116, R116, R187 ;  /* 0x000000bb74747220 */ /* 0x000fe20000410000 */
[-C--:B------:R-:W-:Y:S01]  /*127d0*/  FMUL.FTZ R157, R157, R170.reuse ;  /* 0x000000aa9d9d7220 */ /* 0x080fe20000410000 */
[-CC-:B------:R-:W-:Y:S01]  /*127e0*/  FFMA.FTZ R153, R153, R170.reuse, -R159.reuse ;  /* 0x000000aa99997223 */ /* 0x180fe2000001089f */
[-CC-:B------:R-:W-:Y:S01]  /*127f0*/  FFMA.FTZ R154, R154, R170.reuse, -R159.reuse ;  /* 0x000000aa9a9a7223 */ /* 0x180fe2000001089f */
[----:B------:R-:W-:Y:S01]  /*12800*/  FFMA.FTZ R197, R158, R170, -R159 ;  /* 0x000000aa9ec57223 */ /* 0x000fe2000001089f */
[----:B------:R-:W-:-:S02]  /*12810*/  @!P1 VIADD R158, R21, 0x38840 ;  /* 0x00038840159e9836 */ /* 0x000fc40000000000 */
[-CC-:B------:R-:W-:Y:S01]  /*12820*/  FFMA.FTZ R156, R156, R170.reuse, -R159.reuse ;  /* 0x000000aa9c9c7223 */ /* 0x180fe2000001089f */
[----:B------:R-:W0:Y:S01]  /*12830*/  MUFU.EX2 R157, R157 ;  /* 0x0000009d009d7308 */ /* 0x000e220000000800 */
[-CC-:B------:R-:W-:Y:S01]  /*12840*/  FFMA.FTZ R198, R162, R170.reuse, -R159.reuse ;  /* 0x000000aaa2c67223 */ /* 0x180fe2000001089f */
[-CC-:B------:R-:W-:Y:S01]  /*12850*/  FFMA.FTZ R207, R163, R170.reuse, -R159.reuse ;  /* 0x000000aaa3cf7223 */ /* 0x180fe2000001089f */
[----:B------:R-:W-:Y:S01]  /*12860*/  @!P1 PRMT R158, RZ, 0x654, R158 ;  /* 0x00000654ff9e9816 */ /* 0x000fe2000000009e */
[-CC-:B------:R-:W-:Y:S01]  /*12870*/  FFMA.FTZ R211, R166, R170.reuse, -R159.reuse ;  /* 0x000000aaa6d37223 */ /* 0x180fe2000001089f */
[-CC-:B------:R-:W-:Y:S01]  /*12880*/  FFMA.FTZ R225, R167, R170.reuse, -R159.reuse ;  /* 0x000000aaa7e17223 */ /* 0x180fe2000001089f */
[-CC-:B------:R-:W-:Y:S01]  /*12890*/  FFMA.FTZ R199, R199, R170.reuse, -R159.reuse ;  /* 0x000000aac7c77223 */ /* 0x180fe2000001089f */
[----:B------:R2:W-:Y:S01]  /*128a0*/  @!P1 SYNCS.ARRIVE.TRANS64.RED.A1T0 RZ, [R158+URZ], RZ ;  /* 0x000000ff9eff99a7 */ /* 0x0005e2000810043f */
[----:B------:R-:W3:Y:S01]  /*128b0*/  MUFU.EX2 R153, R153 ;  /* 0x0000009900997308 */ /* 0x000ee20000000800 */
[-CC-:B------:R-:W-:Y:S01]  /*128c0*/  FFMA.FTZ R200, R200, R170.reuse, -R159.reuse ;  /* 0x000000aac8c87223 */ /* 0x180fe2000001089f */
[-CC-:B------:R-:W-:Y:S01]  /*128d0*/  FFMA.FTZ R201, R201, R170.reuse, -R159.reuse ;  /* 0x000000aac9c97223 */ /* 0x180fe2000001089f */
[-CC-:B------:R-:W-:Y:S01]  /*128e0*/  FFMA.FTZ R160, R202, R170.reuse, -R159.reuse ;  /* 0x000000aacaa07223 */ /* 0x180fe2000001089f */
[----:B-1----:R-:W-:Y:S01]  /*128f0*/  FFMA.FTZ R162, R187, R15, R152 ;  /* 0x0000000fbba27223 */ /* 0x002fe20000010098 */
[-CC-:B------:R-:W-:Y:S01]  /*12900*/  FFMA.FTZ R202, R203, R170.reuse, -R159.reuse ;  /* 0x000000aacbca7223 */ /* 0x180fe2000001089f */
[--C-:B------:R-:W-:Y:S01]  /*12910*/  FFMA.FTZ R204, R204, R170, -R159.reuse ;  /* 0x000000aacccc7223 */ /* 0x100fe2000001089f */
[----:B--2---:R-:W-:Y:S01]  /*12920*/  @!P2 LEA R158, R161, R2, 0x2 ;  /* 0x00000002a19ea211 */ /* 0x004fe200078e10ff */
        /* <DEDUP_REMOVED lines=8> */
[----:B0-----:R0:W-:Y:S01]  /*129b0*/  @!P2 STS [R158+0x38420], R157 ;  /* 0x0384209d9e00a388 */ /* 0x0011e20000000800 */
[----:B---3--:R-:W-:Y:S01]  /*129c0*/  FFMA.FTZ R15, R157, R20, R153 ;  /* 0x000000149d0f7223 */ /* 0x008fe20000010099 */
[----:B------:R-:W-:Y:S01]  /*129d0*/  MUFU.EX2 R156, R156 ;  /* 0x0000009c009c7308 */ /* 0x000fe20000000800 */
[-C--:B------:R-:W-:Y:S01]  /*129e0*/  FMUL.FTZ R125, R125, R187.reuse ;  /* 0x000000bb7d7d7220 */ /* 0x080fe20000410000 */
[-C--:B------:R-:W-:Y:S01]  /*129f0*/  FMUL.FTZ R128, R128, R187.reuse ;  /* 0x000000bb80807220 */ /* 0x080fe20000410000 */
[-C--:B------:R-:W-:Y:S01]  /*12a00*/  FMUL.FTZ R129, R129, R187.reuse ;  /* 0x000000bb81817220 */ /* 0x080fe20000410000 */
[-C--:B------:R-:W-:Y:S01]  /*12a10*/  FMUL.FTZ R132, R132, R187.reuse ;  /* 0x000000bb84847220 */ /* 0x080fe20000410000 */
[-C--:B------:R-:W-:Y:S01]  /*12a20*/  FMUL.FTZ R133, R133, R187.reuse ;  /* 0x000000bb85857220 */ /* 0x080fe20000410000 */
[-C--:B------:R-:W-:Y:S01]  /*12a30*/  FMUL.FTZ R136, R136, R187.reuse ;  /* 0x000000bb88887220 */ /* 0x080fe20000410000 */
[----:B-1----:R-:W-:Y:S01]  /*12a40*/  FADD.FTZ R159, R154, R15 ;  /* 0x0000000f9a9f7221 */ /* 0x002fe20000010000 */
        /* <DEDUP_REMOVED lines=9> */
[----:B------:R-:W-:Y:S01]  /*12ae0*/  FADD.FTZ R162, R185, R162 ;  /* 0x000000a2b9a27221 */ /* 0x000fe20000010000 */
[----:B------:R-:W-:Y:S01]  /*12af0*/  F2FP.F16.F32.PACK_AB R153, R154, R153 ;  /* 0x000000999a99723e */ /* 0x000fe200000000ff */
[----:B------:R-:W-:Y:S01]  /*12b00*/  FMUL.FTZ R26, R26, R157 ;  /* 0x0000009d1a1a7220 */ /* 0x000fe20000410000 */
[----:B------:R-:W-:Y:S01]  /*12b10*/  F2FP.F16.F32.PACK_AB R154, R174, R155 ;  /* 0x0000009bae9a723e */ /* 0x000fe200000000ff */
[----:B------:R-:W-:Y:S01]  /*12b20*/  FADD.FTZ R203, R155, R162 ;  /* 0x000000a29bcb7221 */ /* 0x000fe20000010000 */
[----:B------:R-:W-:Y:S01]  /*12b30*/  F2FP.F16.F32.PACK_AB R152, R185, R152 ;  /* 0x00000098b998723e */ /* 0x000fe200000000ff */
        /* <DEDUP_REMOVED lines=72> */
[----:B-1----:R-:W-:Y:S01]  /*12fc0*/  F2FP.F16.F32.PACK_AB R155, R197, R156 ;  /* 0x0000009cc59b723e */ /* 0x002fe200000000ff */
[----:B------:R-:W-:Y:S01]  /*12fd0*/  BAR.SYNC.DEFER_BLOCKING 0xf, 0x100 ;  /* 0x03c4000000007b1d */ /* 0x000fe20000010000 */
[----:B0-----:R-:W-:Y:S01]  /*12fe0*/  F2FP.F16.F32.PACK_AB R157, R207, R198 ;  /* 0x000000c6cf9d723e */ /* 0x001fe200000000ff */
[----:B------:R-:W-:Y:S01]  /*12ff0*/  IMAD.MOV.U32 R185, RZ, RZ, 0x40000040 ;  /* 0x40000040ffb97424 */ /* 0x000fe200078e00ff */
[----:B------:R-:W-:Y:S01]  /*13000*/  F2FP.F16.F32.PACK_AB R158, R181, R179 ;  /* 0x000000b3b59e723e */ /* 0x000fe200000000ff */
[----:B------:R-:W-:Y:S01]  /*13010*/  FADD.FTZ R174, R174, R203 ;  /* 0x000000cbaeae7221 */ /* 0x000fe20000010000 */
[----:B--2---:R-:W-:Y:S01]  /*13020*/  F2FP.F16.F32.PACK_AB R161, R200, R199 ;  /* 0x000000c7c8a1723e */ /* 0x004fe200000000ff */
[----:B------:R0:W1:Y:S01]  /*13030*/  MUFU.EX2 R196, R160 ;  /* 0x000000a000c47308 */ /* 0x0000620000000800 */
[----:B------:R-:W-:Y:S01]  /*13040*/  F2FP.F16.F32.PACK_AB R162, R173, R172 ;  /* 0x000000acada2723e */ /* 0x000fe200000000ff */
[----:B------:R-:W-:Y:S01]  /*13050*/  @!P1 VIADD R21, R21, 0x38860 ;  /* 0x0003886015159836 */ /* 0x000fe20000000000 */
[----:B------:R-:W-:-:S04]  /*13060*/  ISETP.GT.AND P2, PT, R186, RZ, PT ;  /* 0x000000ffba00720c */ /* 0x000fc80003f44270 */
[----:B------:R-:W-:Y:S01]  /*13070*/  @!P1 PRMT R21, RZ, 0x654, R21 ;  /* 0x00000654ff159816 */ /* 0x000fe20000000015 */
[----:B------:R-:W-:Y:S01]  /*13080*/  MUFU.EX2 R176, R176 ;  /* 0x000000b000b07308 */ /* 0x000fe20000000800 */
[----:B0-----:R-:W-:-:S07]  /*13090*/  F2FP.F16.F32.PACK_AB R160, R168, R182 ;  /* 0x000000b6a8a0723e */ /* 0x001fce00000000ff */
[----:B------:R-:W0:Y:S01]  /*130a0*/  MUFU.EX2 R183, R183 ;  /* 0x000000b700b77308 */ /* 0x000e220000000800 */
[----:B-1----:R-:W-:Y:S01]  /*130b0*/  F2FP.F16.F32.PACK_AB R163, R196, R201 ;  /* 0x000000c9c4a3723e */ /* 0x002fe200000000ff */
[----:B------:R1:W-:Y:S06]  /*130c0*/  STSM.16.M88.4 [R195+0x36400], R152 ;  /* 0x03640098c3007844 */ /* 0x0003ec0000000200 */
[----:B------:R-:W-:Y:S08]  /*130d0*/  MUFU.EX2 R177, R177 ;  /* 0x000000b100b17308 */ /* 0x000ff00000000800 */
[----:B------:R-:W2:Y:S01]  /*130e0*/  MUFU.EX2 R180, R180 ;  /* 0x000000b400b47308 */ /* 0x000ea20000000800 */
[----:B0-----:R-:W-:-:S07]  /*130f0*/  F2FP.F16.F32.PACK_AB R164, R183, R176 ;  /* 0x000000b0b7a4723e */ /* 0x001fce00000000ff */
[----:B------:R-:W-:Y:S08]  /*13100*/  MUFU.EX2 R202, R202 ;  /* 0x000000ca00ca7308 */ /* 0x000ff00000000800 */
[----:B------:R0:W3:Y:S01]  /*13110*/  MUFU.EX2 R15, R204 ;  /* 0x000000cc000f7308 */ /* 0x0000e20000000800 */
[----:B--2---:R-:W-:-:S07]  /*13120*/  F2FP.F16.F32.PACK_AB R166, R180, R177 ;  /* 0x000000b1b4a6723e */ /* 0x004fce00000000ff */
[----:B------:R-:W-:Y:S01]  /*13130*/  MUFU.EX2 R20, R205 ;  /* 0x000000cd00147308 */ /* 0x000fe20000000800 */
[----:B0-----:R-:W-:Y:S01]  /*13140*/  FADD.FTZ R204, R156, R159 ;  /* 0x0000009f9ccc7221 */ /* 0x001fe20000010000 */
[C---:B------:R-:W-:Y:S01]  /*13150*/  F2FP.F16.F32.PACK_AB R156, R178.reuse, R175 ;  /* 0x000000afb29c723e */ /* 0x040fe200000000ff */
[----:B------:R-:W-:Y:S01]  /*13160*/  FADD.FTZ R175, R175, R174 ;  /* 0x000000aeafaf7221 */ /* 0x000fe20000010000 */
[----:B------:R-:W-:Y:S01]  /*13170*/  F2FP.F16.F32.PACK_AB R159, R225, R211 ;  /* 0x000000d3e19f723e */ /* 0x000fe200000000ff */
[----:B------:R-:W-:Y:S02]  /*13180*/  FADD.FTZ R197, R197, R204 ;  /* 0x000000ccc5c57221 */ /* 0x000fe40000010000 */
[----:B------:R-:W-:Y:S01]  /*13190*/  FADD.FTZ R178, R178, R175 ;  /* 0x000000afb2b27221 */ /* 0x000fe20000010000 */
[----:B------:R-:W0:Y:S01]  /*131a0*/  MUFU.EX2 R187, R206 ;  /* 0x000000ce00bb7308 */ /* 0x000e220000000800 */
[----:B---3--:R-:W-:Y:S01]  /*131b0*/  F2FP.F16.F32.PACK_AB R165, R15, R202 ;  /* 0x000000ca0fa5723e */ /* 0x008fe200000000ff */
[----:B------:R2:W-:Y:S01]  /*131c0*/  STSM.16.M88.4 [R208], R156 ;  /* 0x0000009cd0007844 */ /* 0x0005e20000000200 */
[----:B------:R-:W-:Y:S01]  /*131d0*/  FADD.FTZ R198, R198, R197 ;  /* 0x000000c5c6c67221 */ /* 0x000fe20000010000 */
[----:B------:R-:W-:Y:S01]  /*131e0*/  FADD.FTZ R178, R179, R178 ;  /* 0x000000b2b3b27221 */ /* 0x000fe20000010000 */
[----:B------:R-:W-:Y:S01]  /*131f0*/  IMAD.MOV.U32 R197, RZ, RZ, R171 ;  /* 0x000000ffffc57224 */ /* 0x000fe200078e00ab */
[----:B------:R2:W-:Y:S01]  /*13200*/  STSM.16.M88.4 [R210], R160 ;  /* 0x000000a0d2007844 */ /* 0x0005e20000000200 */
[----:B------:R-:W-:Y:S01]  /*13210*/  FADD.FTZ R198, R207, R198 ;  /* 0x000000c6cfc67221 */ /* 0x000fe20000010000 */
[----:B------:R-:W-:-:S03]  /*13220*/  FADD.FTZ R181, R181, R178 ;  /* 0x000000b2b5b57221 */ /* 0x000fc60000010000 */
[----:B------:R-:W-:Y:S01]  /*13230*/  FADD.FTZ R198, R211, R198 ;  /* 0x000000c6d3c67221 */ /* 0x000fe20000010000 */
[----:B------:R-:W-:-:S03]  /*13240*/  FADD.FTZ R181, R182, R181 ;  /* 0x000000b5b6b57221 */ /* 0x000fc60000010000 */
[----:B------:R-:W-:Y:S01]  /*13250*/  FADD.FTZ R198, R225, R198 ;  /* 0x000000c6e1c67221 */ /* 0x000fe20000010000 */
[----:B------:R-:W-:Y:S01]  /*13260*/  FADD.FTZ R181, R168, R181 ;  /* 0x000000b5a8b57221 */ /* 0x000fe20000010000 */
[----:B0-----:R-:W-:Y:S02]  /*13270*/  F2FP.F16.F32.PACK_AB R167, R187, R20 ;  /* 0x00000014bba7723e */ /* 0x001fe400000000ff */
        /* <DEDUP_REMOVED lines=8> */
[----:B------:R-:W-:Y:S02]  /*13300*/  FADD.FTZ R176, R176, R173 ;  /* 0x000000adb0b07221 */ /* 0x000fe40000010000 */
[----:B------:R-:W-:Y:S01]  /*13310*/  FADD.FTZ R201, R196, R201 ;  /* 0x000000c9c4c97221 */ /* 0x000fe20000010000 */
[----:B------:R-:W-:Y:S01]  /*13320*/  MOV R196, R18 ;  /* 0x0000001200c47202 */ /* 0x000fe20000000f00 */
[----:B------:R-:W-:Y:S02]  /*13330*/  FADD.FTZ R176, R183, R176 ;  /* 0x000000b0b7b07221 */ /* 0x000fe40000010000 */
[----:B------:R-:W-:Y:S02]  /*13340*/  FADD.FTZ R202, R202, R201 ;  /* 0x000000c9caca7221 */ /* 0x000fe40000010000 */
[----:B------:R-:W-:-:S02]  /*13350*/  FADD.FTZ R177, R177, R176 ;  /* 0x000000b0b1b17221 */ /* 0x000fc40000010000 */
[----:B------:R-:W-:-:S04]  /*13360*/  FADD.FTZ R15, R15, R202 ;  /* 0x000000ca0f0f7221 */ /* 0x000fc80000010000 */
[----:B------:R-:W-:Y:S01]  /*13370*/  FADD.FTZ R20, R20, R15 ;  /* 0x0000000f14147221 */ /* 0x000fe20000010000 */
[----:B------:R-:W-:-:S03]  /*13380*/  FADD.FTZ R15, R180, R177 ;  /* 0x000000b1b40f7221 */ /* 0x000fc60000010000 */
[----:B------:R-:W-:Y:S01]  /*13390*/  FADD.FTZ R20, R187, R20 ;  /* 0x00000014bb147221 */ /* 0x000fe20000010000 */
[----:B------:R-:W-:Y:S01]  /*133a0*/  IMAD.MOV.U32 R187, RZ, RZ, R169 ;  /* 0x000000ffffbb7224 */ /* 0x000fe200078e00a9 */
[----:B------:R-:W-:Y:S02]  /*133b0*/  WARPGROUP.DEPBAR.LE gsb0, 0x0 ;  /* 0x00008000000079c5 */ /* 0x000fe40000010000 */
[----:B-1----:R-:W-:Y:S01]  /*133c0*/  VIADD R152, R184, 0x80 ;  /* 0x00000080b8987836 */ /* 0x002fe20000000000 */
[----:B------:R-:W-:Y:S01]  /*133d0*/  WARPGROUP.ARRIVE ;  /* 0x00000000000079c5 */ /* 0x000fe20000000000 */
[----:B------:R-:W-:-:S03]  /*133e0*/  IMAD.MOV.U32 R153, RZ, RZ, 0x40000040 ;  /* 0x40000040ff997424 */ /* 0x000fc600078e00ff */
[----:B------:R-:W-:Y:S01]  /*133f0*/  R2UR UR6, R152 ;  /* 0x00000000980672ca */ /* 0x000fe200000e0000 */
[C---:B------:R-:W-:Y:S01]  /*13400*/  VIADD R152, R184.reuse, 0x100 ;  /* 0x00000100b8987836 */ /* 0x040fe20000000000 */
[----:B------:R-:W-:Y:S01]  /*13410*/  R2UR UR7, R153 ;  /* 0x00000000990772ca */ /* 0x000fe200000e0000 */
[----:B------:R-:W-:Y:S01]  /*13420*/  IMAD.MOV.U32 R153, RZ, RZ, 0x40000040 ;  /* 0x40000040ff997424 */ /* 0x000fe200078e00ff */
[----:B------:R-:W-:-:S11]  /*13430*/  IADD3 R184, R184, 0x180, RZ ;  /* 0x00000180b8b87810 */ /* 0x000fd60007ffe0ff */
        /* <DEDUP_REMOVED lines=23> */
[----:B0-----:R-:W-:-:S04]  /*135b0*/  VIADD R21, R186, 0xffffffff ;  /* 0xffffffffba157836 */ /* 0x001fc80000000000 */
[----:B------:R-:W-:Y:S01]  /*135c0*/  IMAD.MOV.U32 R186, RZ, RZ, R21 ;  /* 0x000000ffffba7224 */ /* 0x000fe200078e0015 */
[----:B--2---:R-:W-:Y:S06]  /*135d0*/  @P2 BRA `(.L_x_4316) ;  /* 0xffffffc800682947 */ /* 0x004fec000383ffff */
.L_x_4305:
[----:B------:R-:W-:Y:S05]  /*135e0*/  BSYNC B0 ;  /* 0x0000000000007941 */ /* 0x000fea0003800000 */
.L_x_4304:
[----:B------:R-:W0:Y:S01]  /*135f0*/  SHFL.BFLY PT, R0, R15, 0x2, 0x1f ;  /* 0x0c401f000f007f89 */ /* 0x000e2200000e0000 */
[----:B------:R-:W-:Y:S01]  /*13600*/  IMAD.MOV.U32 R6, RZ, RZ, RZ ;  /* 0x000000ffff067224 */ /* 0x000fe200078e00ff */
[----:B------:R-:W-:Y:S01]  /*13610*/  MOV R167, 0xff800000 ;  /* 0xff80000000a77802 */ /* 0x000fe20000000f00 */
[----:B------:R-:W-:Y:S01]  /*13620*/  IMAD.MOV.U32 R166, RZ, RZ, -0x800000 ;  /* 0xff800000ffa67424 */ /* 0x000fe200078e00ff */
[----:B------:R-:W1:Y:S01]  /*13630*/  SHFL.BFLY PT, R5, R20, 0x2, 0x1f ;  /* 0x0c401f0014057f89 */ /* 0x000e6200000e0000 */
        /* <DEDUP_REMOVED lines=8> */
[----:B------:R-:W-:Y:S01]  /*136c0*/  IMAD.MOV R3, RZ, RZ, -R194 ;  /* 0x000000ffff037224 */ /* 0x000fe200078e0ac2 */
[----:B------:R-:W-:Y:S01]  /*136d0*/  IADD3 R4, R18, 0x1, RZ ;  /* 0x0000000112047810 */ /* 0x000fe20007ffe0ff */
[----:B-1----:R-:W-:Y:S02]  /*136e0*/  FADD.FTZ R0, R5, R0 ;  /* 0x0000000005007221 */ /* 0x002fe40000010000 */
        /* <DEDUP_REMOVED lines=10> */
[----:B------:R-:W-:Y:S01]  /*13790*/  @P3 FMUL.FTZ R170, R170, 0.69314718246459960938 ;  /* 0x3f317218aaaa3820 */ /* 0x000fe20000410000 */
[----:B------:R-:W-:Y:S02]  /*137a0*/  @!P0 IMAD R5, R5, 0x4, R2 ;  /* 0x0000000405058824 */ /* 0x000fe400078e0202 */
[----:B------:R-:W1:Y:S08]  /*137b0*/  @P3 MUFU.RCP R6, R0 ;  /* 0x0000000000063308 */ /* 0x000e700000001000 */
[----:B------:R-:W2:Y:S01]  /*137c0*/  @P2 MUFU.LG2 R2, R8 ;  /* 0x0000000800022308 */ /* 0x000ea20000000c00 */
        /* <DEDUP_REMOVED lines=138> */
.L_x_4231:
[----:B------:R-:W-:Y:S05]  /*14070*/  BSYNC B7 ;  /* 0x0000000000077941 */ /* 0x000fea0003800000 */
.L_x_4229:
        /* <DEDUP_REMOVED lines=9> */
[----:B-----5:R-:W2:Y:S01]  /*14110*/  S2R R33, SR_SWINHI ;  /* 0x0000000000217919 */ /* 0x020ea20000002f00 */
        /* <DEDUP_REMOVED lines=28> */
[----:B------:R-:W-:Y:S01]  /*142e0*/  IADD3 R171, P0, R122, 0x40, RZ ;  /* 0x000000407aab7810 */ /* 0x000fe20007f1e0ff */
[--C-:B------:R-:W-:Y:S01]  /*142f0*/  IMAD.X R53, RZ, RZ, R123.reuse, P3 ;  /* 0x000000ffff357224 */ /* 0x100fe200018e067b */
[----:B------:R-:W-:Y:S02]  /*14300*/  LOP3.LUT R52, R183, 0x380, RZ, 0xc0, !PT ;  /* 0x00000380b7347812 */ /* 0x000fe400078ec0ff */
[----:B------:R-:W-:Y:S01]  /*14310*/  SHF.R.U64 R40, R40, 0x3, RZ ;  /* 0x0000000328287819 */ /* 0x000fe200000012ff */
[----:B------:R-:W-:Y:S01]  /*14320*/  IMAD.X R45, RZ, RZ, R123, P0 ;  /* 0x000000ffff2d7224 */ /* 0x000fe200000e067b */
[----:B------:R-:W-:Y:S02]  /*14330*/  IADD3 R56, P6, R122, 0x2020, RZ ;  /* 0x000020207a387810 */ /* 0x000fe40007fde0ff */
[----:B------:R-:W-:-:S02]  /*14340*/  LOP3.LUT R44, R171, 0x380, RZ, 0xc0, !PT ;  /* 0x00000380ab2c7812 */ /* 0x000fc400078ec0ff */
[----:B------:R-:W-:Y:S01]  /*14350*/  SHF.R.U64 R52, R52, 0x3, RZ ;  /* 0x0000000334347819 */ /* 0x000fe200000012ff */
[----:B------:R-:W-:Y:S01]  /*14360*/  IMAD.X R57, RZ, RZ, R123, P6 ;  /* 0x000000ffff397224 */ /* 0x000fe200030e067b */
[----:B------:R-:W-:Y:S02]  /*14370*/  LOP3.LUT R40, R40, R169, RZ, 0x3c, !PT ;  /* 0x000000a928287212 */ /* 0x000fe400078e3cff */
[----:B------:R-:W-:Y:S02]  /*14380*/  IADD3 R98, P1, R122, 0x4000, RZ ;  /* 0x000040007a627810 */ /* 0x000fe40007f3e0ff */
[----:B------:R-:W-:Y:S02]  /*14390*/  LOP3.LUT R169, R56, 0x380, RZ, 0xc0, !PT ;  /* 0x0000038038a97812 */ /* 0x000fe400078ec0ff */
[----:B------:R-:W-:Y:S02]  /*143a0*/  IADD3 R181, P4, R122, 0x60, RZ ;  /* 0x000000607ab57810 */ /* 0x000fe40007f9e0ff */
[----:B------:R-:W-:-:S02]  /*143b0*/  SHF.R.U64 R44, R44, 0x3, RZ ;  /* 0x000000032c2c7819 */ /* 0x000fc400000012ff */
[----:B------:R-:W-:Y:S02]  /*143c0*/  LOP3.LUT R52, R52, R183, RZ, 0x3c, !PT ;  /* 0x000000b734347212 */ /* 0x000fe400078e3cff */
[----:B------:R-:W-:Y:S02]  /*143d0*/  IADD3 R60, P5, R122, 0x2040, RZ ;  /* 0x000020407a3c7810 */ /* 0x000fe40007fbe0ff */
[----:B------:R-:W-:Y:S02]  /*143e0*/  LOP3.LUT R183, R98, 0x380, RZ, 0xc0, !PT ;  /* 0x0000038062b77812 */ /* 0x000fe400078ec0ff */
[----:B------:R-:W-:Y:S01]  /*143f0*/  SHF.R.U64 R169, R169, 0x3, RZ ;  /* 0x00000003a9a97819 */ /* 0x000fe200000012ff */
[----:B------:R-:W-:Y:S01]  /*14400*/  IMAD.X R61, RZ, RZ, R123, P5 ;  /* 0x000000ffff3d7224 */ /* 0x000fe200028e067b */
[----:B------:R-:W-:Y:S02]  /*14410*/  IADD3 R4, P0, R122, 0x4020, RZ ;  /* 0x000040207a047810 */ /* 0x000fe40007f1e0ff */
[----:B------:R-:W-:-:S02]  /*14420*/  LOP3.LUT R48, R181, 0x380, RZ, 0xc0, !PT ;  /* 0x00000380b5307812 */ /* 0x000fc400078ec0ff */
[----:B------:R-:W-:Y:S01]  /*14430*/  LOP3.LUT R44, R44, R171, RZ, 0x3c, !PT ;  /* 0x000000ab2c2c7212 */ /* 0x000fe200078e3cff */
[--C-:B------:R-:W-:Y:S01]  /*14440*/  IMAD.X R103, RZ, RZ, R123.reuse, P0 ;  /* 0x000000ffff677224 */ /* 0x100fe200000e067b */
[----:B------:R-:W-:Y:S02]  /*14450*/  IADD3 R64, P2, R122, 0x2060, RZ ;  /* 0x000020607a407810 */ /* 0x000fe40007f5e0ff */
[----:B------:R-:W-:Y:S02]  /*14460*/  LOP3.LUT R171, R60, 0x380, RZ, 0xc0, !PT ;  /* 0x000003803cab7812 */ /* 0x000fe400078ec0ff */
[----:B------:R-:W-:Y:S01]  /*14470*/  SHF.R.U64 R183, R183, 0x3, RZ ;  /* 0x00000003b7b77819 */ /* 0x000fe200000012ff */
[----:B------:R-:W-:Y:S01]  /*14480*/  IMAD.X R65, RZ, RZ, R123, P2 ;  /* 0x000000ffff417224 */ /* 0x000fe200010e067b */
[----:B------:R-:W-:Y:S02]  /*14490*/  LOP3.LUT R56, R169, R56, RZ, 0x3c, !PT ;  /* 0x00000038a9387212 */ /* 0x000fe400078e3cff */
[----:B------:R-:W-:-:S02]  /*144a0*/  IADD3 R6, P6, R122, 0x6000, RZ ;  /* 0x000060007a067810 */ /* 0x000fc40007fde0ff */
[----:B------:R-:W-:Y:S02]  /*144b0*/  LOP3.LUT R169, R4, 0x380, RZ, 0xc0, !PT ;  /* 0x0000038004a97812 */ /* 0x000fe400078ec0ff */
[----:B------:R-:W-:Y:S01]  /*144c0*/  LOP3.LUT R33, R122, 0x380, RZ, 0xc0, !PT ;  /* 0x000003807a217812 */ /* 0x000fe200078ec0ff */
[----:B------:R-:W-:Y:S01]  /*144d0*/  IMAD.X R115, RZ, RZ, R123, P6 ;  /* 0x000000ffff737224 */ /* 0x000fe200030e067b */
[----:B------:R-:W-:Y:S02]  /*144e0*/  SHF.R.U64 R48, R48, 0x3, RZ ;  /* 0x0000000330307819 */ /* 0x000fe400000012ff */
[----:B------:R-:W-:Y:S02]  /*144f0*/  IADD3.X R49, RZ, R123, RZ, P4, !PT ;  /* 0x0000007bff317210 */ /* 0x000fe400027fe4ff */
[----:B------:R-:W-:Y:S02]  /*14500*/  SHF.R.U64 R171, R171, 0x3, RZ ;  /* 0x00000003abab7819 */ /* 0x000fe400000012ff */
[----:B------:R-:W-:-:S02]  /*14510*/  LOP3.LUT R98, R183, R98, RZ, 0x3c, !PT ;  /* 0x00000062b7627212 */ /* 0x000fc400078e3cff */
[C---:B------:R-:W-:Y:S02]  /*14520*/  IADD3 R32, P4, R122.reuse, 0x4040, RZ ;  /* 0x000040407a207810 */ /* 0x040fe40007f9e0ff */
[----:B------:R-:W-:Y:S02]  /*14530*/  IADD3 R26, P5, R122, 0x6020, RZ ;  /* 0x000060207a1a7810 */ /* 0x000fe40007fbe0ff */
[----:B------:R-:W-:Y:S01]  /*14540*/  LOP3.LUT R183, R6, 0x380, RZ, 0xc0, !PT ;  /* 0x0000038006b77812 */ /* 0x000fe200078ec0ff */
[----:B------:R-:W-:Y:S01]  /*14550*/  IMAD.X R107, RZ, RZ, R123, P4 ;  /* 0x000000ffff6b7224 */ /* 0x000fe200020e067b */
[----:B------:R-:W-:Y:S02]  /*14560*/  SHF.R.U64 R169, R169, 0x3, RZ ;  /* 0x00000003a9a97819 */ /* 0x000fe400000012ff */
[----:B------:R-:W-:Y:S02]  /*14570*/  IADD3 R30, P2, R122, 0x6040, RZ ;  /* 0x000060407a1e7810 */ /* 0x000fe40007f5e0ff */
[----:B------:R-:W-:-:S02]  /*14580*/  SHF.R.U64 R33, R33, 0x3, RZ ;  /* 0x0000000321217819 */ /* 0x000fc400000012ff */
[----:B------:R-:W-:Y:S02]  /*14590*/  LOP3.LUT R48, R48, R181, RZ, 0x3c, !PT ;  /* 0x000000b530307212 */ /* 0x000fe400078e3cff */
[----:B------:R-:W-:Y:S02]  /*145a0*/  IADD3.X R99, RZ, R123, RZ, P1, !PT ;  /* 0x0000007bff637210 */ /* 0x000fe40000ffe4ff */
[----:B------:R-:W-:Y:S02]  /*145b0*/  LOP3.LUT R181, R64, 0x380, RZ, 0xc0, !PT ;  /* 0x0000038040b57812 */ /* 0x000fe400078ec0ff */
[C---:B------:R-:W-:Y:S02]  /*145c0*/  IADD3 R110, P3, R122.reuse, 0x4060, RZ ;  /* 0x000040607a6e7810 */ /* 0x040fe40007f7e0ff */
[----:B------:R-:W-:Y:S02]  /*145d0*/  IADD3 R36, P1, R122, 0x6060, RZ ;  /* 0x000060607a247810 */ /* 0x000fe40007f3e0ff */
[----:B------:R-:W-:Y:S01]  /*145e0*/  LOP3.LUT R60, R171, R60, RZ, 0x3c, !PT ;  /* 0x0000003cab3c7212 */ /* 0x000fe200078e3cff */
[--C-:B------:R-:W-:Y:S01]  /*145f0*/  IMAD.X R111, RZ, RZ, R123.reuse, P3 ;  /* 0x000000ffff6f7224 */ /* 0x100fe200018e067b */
[----:B------:R-:W-:Y:S01]  /*14600*/  LOP3.LUT R171, R32, 0x380, RZ, 0xc0, !PT ;  /* 0x0000038020ab7812 */ /* 0x000fe200078ec0ff */
[----:B------:R-:W-:Y:S01]  /*14610*/  IMAD.X R37, RZ, RZ, R123, P1 ;  /* 0x000000ffff257224 */ /* 0x000fe200008e067b */
[----:B------:R-:W-:-:S02]  /*14620*/  SHF.R.U64 R183, R183, 0x3, RZ ;  /* 0x00000003b7b77819 */ /* 0x000fc400000012ff */
[----:B------:R-:W-:Y:S02]  /*14630*/  LOP3.LUT R102, R169, R4, RZ, 0x3c, !PT ;  /* 0x00000004a9667212 */ /* 0x000fe400078e3cff */
[----:B------:R-:W-:Y:S02]  /*14640*/  LOP3.LUT R27, R26, 0x380, RZ, 0xc0, !PT ;  /* 0x000003801a1b7812 */ /* 0x000fe400078ec0ff */
[----:B------:R-:W-:Y:S01]  /*14650*/  LOP3.LUT R122, R33, R122, RZ, 0x3c, !PT ;  /* 0x0000007a217a7212 */ /* 0x000fe200078e3cff */
[----:B------:R-:W-:Y:S01]  /*14660*/  IMAD.X R33, RZ, RZ, R123, P2 ;  /* 0x000000ffff217224 */ /* 0x000fe200010e067b */
[----:B------:R-:W-:Y:S02]  /*14670*/  LOP3.LUT R169, R30, 0x380, RZ, 0xc0, !PT ;  /* 0x000003801ea97812 */ /* 0x000fe400078ec0ff */
[----:B------:R-:W-:Y:S02]  /*14680*/  SHF.R.U64 R181, R181, 0x3, RZ ;  /* 0x00000003b5b57819 */ /* 0x000fe400000012ff */
[----:B------:R-:W-:-:S02]  /*14690*/  IADD3.X R119, RZ, R123, RZ, P5, !PT ;  /* 0x0000007bff777210 */ /* 0x000fc40002ffe4ff */
[----:B------:R-:W-:Y:S02]  /*146a0*/  SHF.R.U64 R171, R171, 0x3, RZ ;  /* 0x00000003abab7819 */ /* 0x000fe400000012ff */
[----:B------:R-:W-:Y:S02]  /*146b0*/  LOP3.LUT R114, R183, R6, RZ, 0x3c, !PT ;  /* 0x00000006b7727212 */ /* 0x000fe400078e3cff */
[----:B------:R-:W-:Y:S02]  /*146c0*/  SHF.R.U64 R27, R27, 0x3, RZ ;  /* 0x000000031b1b7819 */ /* 0x000fe400000012ff */
[----:B------:R-:W-:Y:S02]  /*146d0*/  MOV R123, R122 ;  /* 0x0000007a007b7202 */ /* 0x000fe40000000f00 */
[----:B------:R-:W-:Y:S02]  /*146e0*/  F2FP.F16.F32.PACK_AB R4, R177, R179 ;  /* 0x000000b3b104723e */ /* 0x000fe400000000ff */
[----:B------:R-:W-:Y:S01]  /*146f0*/  F2FP.F16.F32.PACK_AB R6, R175, R178 ;  /* 0x000000b2af06723e */ /* 0x000fe200000000ff */
[----:B------:R-:W-:Y:S01]  /*14700*/  BAR.SYNC.DEFER_BLOCKING 0x1, 0x100 ;  /* 0x0044000000007b1d */ /* 0x000fe20000010000 */
[----:B------:R-:W-:-:S02]  /*14710*/  SHF.R.U64 R169, R169, 0x3, RZ ;  /* 0x00000003a9a97819 */ /* 0x000fc400000012ff */
[----:B------:R-:W-:Y:S02]  /*14720*/  LOP3.LUT R64, R181, R64, RZ, 0x3c, !PT ;  /* 0x00000040b5407212 */ /* 0x000fe400078e3cff */
[----:B------:R-:W-:Y:S02]  /*14730*/  LOP3.LUT R181, R110, 0x380, RZ, 0xc0, !PT ;  /* 0x000003806eb57812 */ /* 0x000fe400078ec0ff */
[----:B------:R-:W-:Y:S02]  /*14740*/  LOP3.LUT R106, R171, R32, RZ, 0x3c, !PT ;  /* 0x00000020ab6a7212 */ /* 0x000fe400078e3cff */
[----:B------:R-:W-:Y:S02]  /*14750*/  LOP3.LUT R118, R27, R26, RZ, 0x3c, !PT ;  /* 0x0000001a1b767212 */ /* 0x000fe400078e3cff */
[----:B------:R-:W-:Y:S02]  /*14760*/  LOP3.LUT R32, R169, R30, RZ, 0x3c, !PT ;  /* 0x0000001ea9207212 */ /* 0x000fe400078e3cff */
[----:B------:R-:W-:-:S02]  /*14770*/  MOV R122, R40 ;  /* 0x00000028007a7202 */ /* 0x000fc40000000f00 */
[----:B------:R-:W-:Y:S02]  /*14780*/  F2FP.F16.F32.PACK_AB R26, R172, R174 ;  /* 0x000000aeac1a723e */ /* 0x000fe400000000ff */
[----:B------:R-:W-:Y:S02]  /*14790*/  F2FP.F16.F32.PACK_AB R27, R39, R38 ;  /* 0x00000026271b723e */ /* 0x000fe400000000ff */
[----:B------:R-:W-:Y:S02]  /*147a0*/  MOV R45, R44 ;  /* 0x0000002c002d7202 */ /* 0x000fe40000000f00 */
[----:B------:R-:W-:Y:S02]  /*147b0*/  F2FP.F16.F32.PACK_AB R30, R163, R165 ;  /* 0x000000a5a31e723e */ /* 0x000fe400000000ff */
[----:B------:R-:W-:Y:S01]  /*147c0*/  SHF.R.U64 R181, R181, 0x3, RZ ;  /* 0x00000003b5b57819 */ /* 0x000fe200000012ff */
[----:B------:R2:W-:Y:S01]  /*147d0*/  STSM.16.M88.4 [R123], R4 ;  /* 0x000000047b007844 */ /* 0x0005e20000000200 */
[----:B------:R-:W-:-:S02]  /*147e0*/  LOP3.LUT R171, R36, 0x380, RZ, 0xc0, !PT ;  /* 0x0000038024ab7812 */ /* 0x000fc400078ec0ff */
[----:B------:R-:W-:Y:S01]  /*147f0*/  MOV R48, R48 ;  /* 0x0000003000307202 */ /* 0x000fe20000000f00 */
[----:B------:R3:W-:Y:S01]  /*14800*/  STSM.16.M88.4 [R122], R24 ;  /* 0x000000187a007844 */ /* 0x0007e20000000200 */
[----:B------:R-:W-:Y:S02]  /*14810*/  MOV R52, R52 ;  /* 0x0000003400347202 */ /* 0x000fe40000000f00 */
[----:B------:R-:W-:Y:S01]  /*14820*/  MOV R56, R56 ;  /* 0x0000003800387202 */ /* 0x000fe20000000f00 */
[----:B------:R-:W-:Y:S01]  /*14830*/  STSM.16.M88.4 [R45], R28 ;  /* 0x0000001c2d007844 */ /* 0x000fe20000000200 */
[----:B------:R-:W-:Y:S02]  /*14840*/  MOV R60, R60 ;  /* 0x0000003c003c7202 */ /* 0x000fe40000000f00 */
[----:B------:R-:W-:Y:S02]  /*14850*/  F2FP.F16.F32.PACK_AB R81, R83, R82 ;  /* 0x000000525351723e */ /* 0x000fe400000000ff */
[----:B------:R-:W-:-:S02]  /*14860*/  F2FP.F16.F32.PACK_AB R88, R89, R88 ;  /* 0x000000585958723e */ /* 0x000fc400000000ff */
[----:B------:R-:W-:Y:S02]  /*14870*/  LOP3.LUT R110, R181, R110, RZ, 0x3c, !PT ;  /* 0x0000006eb56e7212 */ /* 0x000fe400078e3cff */
[----:B--2---:R-:W-:Y:S02]  /*14880*/  F2FP.F16.F32.PACK_AB R4, R161, R164 ;  /* 0x000000a4a104723e */ /* 0x004fe400000000ff */
[----:B------:R-:W-:Y:S02]  /*14890*/  F2FP.F16.F32.PACK_AB R5, R51, R50 ;  /* 0x000000323305723e */ /* 0x000fe400000000ff */
[----:B------:R-:W-:Y:S02]  /*148a0*/  F2FP.F16.F32.PACK_AB R6, R159, R162 ;  /* 0x000000a29f06723e */ /* 0x000fe400000000ff */
[----:B------:R-:W-:Y:S02]  /*148b0*/  F2FP.F16.F32.PACK_AB R7, R55, R54 ;  /* 0x000000363707723e */ /* 0x000fe400000000ff */
[----:B------:R-:W-:-:S02]  /*148c0*/  SHF.R.U64 R171, R171, 0x3, RZ ;  /* 0x00000003abab7819 */ /* 0x000fc400000012ff */
[----:B------:R-:W-:Y:S01]  /*148d0*/  MOV R64, R64 ;  /* 0x0000004000407202 */ /* 0x000fe20000000f00 */
[----:B------:R2:W-:Y:S01]  /*148e0*/  STSM.16.M88.4 [R48], R4 ;  /* 0x0000000430007844 */ /* 0x0005e20000000200 */
[----:B------:R-:W-:Y:S02]  /*148f0*/  F2FP.F16.F32.PACK_AB R82, R85, R84 ;  /* 0x000000545552723e */ /* 0x000fe400000000ff */
[----:B------:R-:W-:Y:S01]  /*14900*/  F2FP.F16.F32.PACK_AB R83, R87, R86 ;  /* 0x000000565753723e */ /* 0x000fe200000000ff */
[----:B------:R4:W-:Y:S01]  /*14910*/  STSM.16.M88.4 [R52], R8 ;  /* 0x0000000834007844 */ /* 0x0009e20000000200 */
[----:B------:R-:W-:Y:S02]  /*14920*/  F2FP.F16.F32.PACK_AB R89, R91, R90 ;  /* 0x0000005a5b59723e */ /* 0x000fe400000000ff */
[----:B------:R-:W-:Y:S01]  /*14930*/  MOV R40, R98 ;  /* 0x0000006200287202 */ /* 0x000fe20000000f00 */
[----:B------:R0:W-:Y:S01]  /*14940*/  STSM.16.M88.4 [R56], R12 ;  /* 0x0000000c38007844 */ /* 0x0001e20000000200 */
[----:B------:R-:W-:-:S02]  /*14950*/  F2FP.F16.F32.PACK_AB R90, R93, R92 ;  /* 0x0000005c5d5a723e */ /* 0x000fc400000000ff */
[----:B------:R-:W-:Y:S01]  /*14960*/  F2FP.F16.F32.PACK_AB R91, R95, R94 ;  /* 0x0000005e5f5b723e */ /* 0x000fe200000000ff */
[----:B------:R-:W-:Y:S01]  /*14970*/  STSM.16.M88.4 [R60], R72 ;  /* 0x000000483c007844 */ /* 0x000fe20000000200 */
[----:B------:R-:W-:Y:S02]  /*14980*/  F2FP.F16.F32.PACK_AB R96, R97, R96 ;  /* 0x000000606160723e */ /* 0x000fe400000000ff */
[----:B------:R-:W-:Y:S01]  /*14990*/  MOV R102, R102 ;  /* 0x0000006600667202 */ /* 0x000fe20000000f00 */
[----:B------:R-:W-:Y:S01]  /*149a0*/  STSM.16.M88.4 [R64], R80 ;  /* 0x0000005040007844 */ /* 0x000fe20000000200 */
[----:B------:R-:W-:Y:S02]  /*149b0*/  MOV R41, R106 ;  /* 0x0000006a00297202 */ /* 0x000fe40000000f00 */
[----:B------:R-:W-:Y:S01]  /*149c0*/  F2FP.F16.F32.PACK_AB R97, R3, R0 ;  /* 0x000000000361723e */ /* 0x000fe200000000ff */
[----:B------:R-:W-:Y:S01]  /*149d0*/  STSM.16.M88.4 [R40], R88 ;  /* 0x0000005828007844 */ /* 0x000fe20000000200 */
[----:B------:R-:W-:-:S02]  /*149e0*/  F2FP.F16.F32.PACK_AB R98, R101, R100 ;  /* 0x000000646562723e */ /* 0x000fc400000000ff */
[----:B------:R-:W-:Y:S01]  /*149f0*/  F2FP.F16.F32.PACK_AB R99, R42, R34 ;  /* 0x000000222a63723e */ /* 0x000fe200000000ff */
[----:B------:R-:W-:Y:S01]  /*14a00*/  IMAD.MOV.U32 R0, RZ, RZ, RZ ;  /* 0x000000ffff007224 */ /* 0x000fe200078e00ff */
        /* <DEDUP_REMOVED lines=17> */
[----:B---3--:R-:W-:Y:S02]  /*14b20*/  F2FP.F16.F32.PACK_AB R122, R125, R124 ;  /* 0x0000007c7d7a723e */ /* 0x008fe400000000ff */
[----:B------:R-:W-:Y:S02]  /*14b30*/  F2FP.F16.F32.PACK_AB R123, R127, R126 ;  /* 0x0000007e7f7b723e */ /* 0x000fe400000000ff */
[----:B------:R-:W-:-:S02]  /*14b40*/  F2FP.F16.F32.PACK_AB R129, R131, R130 ;  /* 0x000000828381723e */ /* 0x000fc400000000ff */
[----:B------:R-:W-:Y:S01]  /*14b50*/  F2FP.F16.F32.PACK_AB R136, R137, R136 ;  /* 0x000000888988723e */ /* 0x000fe200000000ff */
[----:B------:R-:W-:Y:S01]  /*14b60*/  STSM.16.M88.4 [R44], R120 ;  /* 0x000000782c007844 */ /* 0x000fe20000000200 */
[----:B------:R-:W-:Y:S02]  /*14b70*/  ISETP.NE.U32.AND P0, PT, RZ, UR4, PT ;  /* 0x00000004ff007c0c */ /* 0x000fe4000bf05070 */
[----:B--2---:R-:W-:Y:S02]  /*14b80*/  IADD3 R4, P1, R216, UR4, RZ ;  /* 0x00000004d8047c10 */ /* 0x004fe4000ff3e0ff */
        /* <DEDUP_REMOVED lines=19> */
[----:B------:R-:W-:-:S04]  /*14cc0*/  ISETP.NE.U32.AND P6, PT, RZ, UR4, PT ;  /* 0x00000004ff007c0c */ /* 0x000fc8000bfc5070 */
[----:B------:R-:W-:Y:S01]  /*14cd0*/  ISETP.NE.AND.EX P6, PT, RZ, UR5, PT, P6 ;  /* 0x00000005ff007c0c */ /* 0x000fe2000bfc5360 */
[----:B------:R-:W-:-:S04]  /*14ce0*/  IMAD R3, R214, 0x40, R193 ;  /* 0x00000040d6037824 */ /* 0x000fc800078e02c1 */
[----:B------:R-:W-:-:S08]  /*14cf0*/  IMAD.WIDE R20, R3, 0x2, R20 ;  /* 0x0000000203147825 */ /* 0x000fd000078e0214 */
[----:B------:R-:W-:Y:S01]  /*14d00*/  @P6 IADD3 R216, P4, R216, UR4, RZ ;  /* 0x00000004d8d86c10 */ /* 0x000fe2000ff9e0ff */
[----:B------:R-:W-:Y:S02]  /*14d10*/  ULDC UR4, c[0x0][0xb88] ;  /* 0x0002e20000047ab9 */ /* 0x000fe40000000800 */
[----:B------:R-:W-:Y:S01]  /*14d20*/  IMAD.U32 R3, RZ, RZ, UR4 ;  /* 0x00000004ff037e24 */ /* 0x000fe2000f8e00ff */
[----:B------:R-:W-:Y:S01]  /*14d30*/  @P6 IADD3.X R217, R217, UR5, RZ, P4, !PT ;  /* 0x00000005d9d96c10 */ /* 0x000fe2000a7fe4ff */
[----:B------:R1:W5:Y:S01]  /*14d40*/  @P0 LDG.E R0, desc[UR54][R4.64] ;  /* 0x0000003604000981 */ /* 0x000362000c1e1900 */
[C---:B----4-:R-:W-:Y:S02]  /*14d50*/  IADD3 R9, P1, R20.reuse, 0x1000, RZ ;  /* 0x0000100014097810 */ /* 0x050fe40007f3e0ff */
[C---:B0-----:R-:W-:Y:S01]  /*14d60*/  IADD3 R13, P2, R20.reuse, 0x2000, RZ ;  /* 0x00002000140d7810 */ /* 0x041fe20007f5e0ff */
[----:B------:R0:W5:Y:S01]  /*14d70*/  @P6 LDG.E R3, desc[UR54][R216.64] ;  /* 0x00000036d8036981 */ /* 0x000162000c1e1900 */
[----:B------:R-:W-:-:S02]  /*14d80*/  IADD3 R25, P3, R20, 0x3000, RZ ;  /* 0x0000300014197810 */ /* 0x000fc40007f7e0ff */
[----:B------:R-:W-:Y:S02]  /*14d90*/  IADD3 R29, P4, R20, 0x4000, RZ ;  /* 0x00004000141d7810 */ /* 0x000fe40007f9e0ff */
[----:B------:R-:W-:Y:S02]  /*14da0*/  LOP3.LUT R8, R9, 0x380, RZ, 0xc0, !PT ;  /* 0x0000038009087812 */ /* 0x000fe400078ec0ff */
[----:B------:R-:W-:Y:S02]  /*14db0*/  LOP3.LUT R12, R13, 0x380, RZ, 0xc0, !PT ;  /* 0x000003800d0c7812 */ /* 0x000fe400078ec0ff */
[----:B------:R-:W-:Y:S02]  /*14dc0*/  LOP3.LUT R24, R25, 0x380, RZ, 0xc0, !PT ;  /* 0x0000038019187812 */ /* 0x000fe400078ec0ff */
[----:B------:R-:W-:Y:S02]  /*14dd0*/  LOP3.LUT R28, R29, 0x380, RZ, 0xc0, !PT ;  /* 0x000003801d1c7812 */ /* 0x000fe400078ec0ff */
[----:B------:R-:W-:-:S02]  /*14de0*/  SHF.R.U64 R8, R8, 0x3, RZ ;  /* 0x0000000308087819 */ /* 0x000fc400000012ff */
[----:B------:R-:W-:Y:S02]  /*14df0*/  SHF.R.U64 R12, R12, 0x3, RZ ;  /* 0x000000030c0c7819 */ /* 0x000fe400000012ff */
[----:B------:R-:W-:Y:S02]  /*14e00*/  SHF.R.U64 R24, R24, 0x3, RZ ;  /* 0x0000000318187819 */ /* 0x000fe400000012ff */
[----:B------:R-:W-:Y:S02]  /*14e10*/  SHF.R.U64 R28, R28, 0x3, RZ ;  /* 0x000000031c1c7819 */ /* 0x000fe400000012ff */
[----:B------:R-:W-:Y:S02]  /*14e20*/  IADD3 R33, P5, R20, 0x5000, RZ ;  /* 0x0000500014217810 */ /* 0x000fe40007fbe0ff */
[----:B------:R-:W-:Y:S02]  /*14e30*/  LOP3.LUT R8, R8, R9, RZ, 0x3c, !PT ;  /* 0x0000000908087212 */ /* 0x000fe400078e3cff */
[----:B------:R-:W-:Y:S01]  /*14e40*/  LOP3.LUT R12, R12, R13, RZ, 0x3c, !PT ;  /* 0x0000000d0c0c7212 */ /* 0x000fe200078e3cff */
[--C-:B------:R-:W-:Y:S01]  /*14e50*/  IMAD.X R13, RZ, RZ, R21.reuse, P2 ;  /* 0x000000ffff0d7224 */ /* 0x100fe200010e0615 */
[----:B------:R-:W-:Y:S01]  /*14e60*/  LOP3.LUT R24, R24, R25, RZ, 0x3c, !PT ;  /* 0x0000001918187212 */ /* 0x000fe200078e3cff */
[--C-:B------:R-:W-:Y:S01]  /*14e70*/  IMAD.X R25, RZ, RZ, R21.reuse, P3 ;  /* 0x000000ffff197224 */ /* 0x100fe200018e0615 */
[----:B------:R-:W-:Y:S01]  /*14e80*/  LOP3.LUT R28, R28, R29, RZ, 0x3c, !PT ;  /* 0x0000001d1c1c7212 */ /* 0x000fe200078e3cff */
[----:B------:R-:W-:Y:S01]  /*14e90*/  IMAD.X R29, RZ, RZ, R21, P4 ;  /* 0x000000ffff1d7224 */ /* 0x000fe200020e0615 */
[----:B------:R-:W-:-:S02]  /*14ea0*/  P2R R7, PR, RZ, 0x20 ;  /* 0x00000020ff077803 */ /* 0x000fc40000000000 */
[----:B------:R-:W-:Y:S02]  /*14eb0*/  IADD3.X R9, RZ, R21, RZ, P1, !PT ;  /* 0x00000015ff097210 */ /* 0x000fe40000ffe4ff */
[C---:B------:R-:W-:Y:S02]  /*14ec0*/  IADD3 R37, P1, R20.reuse, 0x6000, RZ ;  /* 0x0000600014257810 */ /* 0x040fe40007f3e0ff */
[C---:B-1----:R-:W-:Y:S02]  /*14ed0*/  IADD3 R41, P2, R20.reuse, 0x7000, RZ ;  /* 0x0000700014297810 */ /* 0x042fe40007f5e0ff */
[C---:B------:R-:W-:Y:S02]  /*14ee0*/  IADD3 R45, P3, R20.reuse, 0x8000, RZ ;  /* 0x00008000142d7810 */ /* 0x040fe40007f7e0ff */
[C---:B------:R-:W-:Y:S02]  /*14ef0*/  IADD3 R49, P4, R20.reuse, 0x9000, RZ ;  /* 0x0000900014317810 */ /* 0x040fe40007f9e0ff */
[----:B------:R-:W-:-:S02]  /*14f00*/  IADD3 R53, P5, R20, 0xa000, RZ ;  /* 0x0000a00014357810 */ /* 0x000fc40007fbe0ff */
[----:B--2---:R-:W-:Y:S02]  /*14f10*/  LOP3.LUT R32, R33, 0x380, RZ, 0xc0, !PT ;  /* 0x0000038021207812 */ /* 0x004fe400078ec0ff */
[----:B---3--:R-:W-:Y:S02]  /*14f20*/  LOP3.LUT R36, R37, 0x380, RZ, 0xc0, !PT ;  /* 0x0000038025247812 */ /* 0x008fe400078ec0ff */
        /* <DEDUP_REMOVED lines=16> */
[----:B0-----:R-:W-:Y:S06]  /*15030*/  @P6 BRA `(.L_x_4319) ;  /* 0x0000000000106947 */ /* 0x001fec0003800000 */
[----:B------:R-:W-:Y:S05]  /*15040*/  @!P0 BRA `(.L_x_4319) ;  /* 0x00000000000c8947 */ /* 0x000fea0003800000 */
[----:B------:R-:W2:Y:S04]  /*15050*/  LDG.E R6, desc[UR54][R4.64] ;  /* 0x0000003604067981 */ /* 0x000ea8000c1e1900 */
[----:B-----5:R-:W2:Y:S02]  /*15060*/  LDG.E R3, desc[UR54][R4.64+0x4] ;  /* 0x0000043604037981 */ /* 0x020ea4000c1e1900 */
[----:B--2---:R-:W-:-:S07]  /*15070*/  IADD3 R3, -R6, R3, RZ ;  /* 0x0000000306037210 */ /* 0x004fce0007ffe1ff */
.L_x_4319:
        /* <DEDUP_REMOVED lines=19> */
[----:B0-----:R-:W-:Y:S02]  /*151b0*/  ISETP.NE.AND P5, PT, R4, RZ, PT ;  /* 0x000000ff0400720c */ /* 0x001fe40003fa5270 */
        /* <DEDUP_REMOVED lines=12> */
[----:B------:R-:W-:Y:S01]  /*15280*/  IMAD.X R65, RZ, RZ, R21, P2 ;  /* 0x000000ffff417224 */ /* 0x000fe200010e0615 */
[----:B------:R-:W-:-:S02]  /*15290*/  LOP3.LUT R68, R68, R69, RZ, 0x3c, !PT ;  /* 0x0000004544447212 */ /* 0x000fc400078e3cff */
        /* <DEDUP_REMOVED lines=15> */
[----:B------:R-:W-:Y:S01]  /*15390*/  IMAD.IADD R5, R5, 0x1, R7 ;  /* 0x0000000105057824 */ /* 0x000fe200078e0207 */
[----:B------:R-:W-:Y:S01]  /*153a0*/  IADD3 R7, -R194, RZ, RZ ;  /* 0x000000ffc2077210 */ /* 0x000fe20007ffe1ff */
        /* <DEDUP_REMOVED lines=8> */
[----:B------:R-:W-:Y:S01]  /*15430*/  ISETP.GE.OR P1, PT, R14, R3, P0 ;  /* 0x000000030e00720c */ /* 0x000fe20000726670 */
[----:B------:R-:W-:Y:S01]  /*15440*/  ULDC.64 UR4, c[0x0][0xc40] ;  /* 0x0003100000047ab9 */ /* 0x000fe20000000a00 */
[----:B------:R-:W-:Y:S02]  /*15450*/  IADD3.X R7, R7, R5, R11, P2, !PT ;  /* 0x0000000507077210 */ /* 0x000fe400017fe40b */
[----:B------:R-:W-:Y:S02]  /*15460*/  ISETP.GE.OR P0, PT, R6, R3, P0 ;  /* 0x000000030600720c */ /* 0x000fe40000706670 */
[----:B------:R-:W-:-:S04]  /*15470*/  LEA R4, P2, R10, UR4, 0x2 ;  /* 0x000000040a047c11 */ /* 0x000fc8000f8410ff */
[----:B------:R-:W-:-:S05]  /*15480*/  LEA.HI.X R5, R10, UR5, R7, 0x2, P2 ;  /* 0x000000050a057c11 */ /* 0x000fca00090f1407 */
[----:B------:R0:W-:Y:S04]  /*15490*/  @!P1 STG.E desc[UR54][R4.64], R166 ;  /* 0x000000a604009986 */ /* 0x0001e8000c101936 */
[----:B------:R0:W-:Y:S02]  /*154a0*/  @!P0 STG.E desc[UR54][R4.64+0x20], R167 ;  /* 0x000020a704008986 */ /* 0x0001e4000c101936 */
.L_x_4320:
[----:B------:R-:W1:Y:S01]  /*154b0*/  LDC R87, c[0x0][0xb8c] ;  /* 0x0002e300ff577b82 */ /* 0x000e620000000800 */
[----:B0-----:R0:W5:Y:S01]  /*154c0*/  LD.E.128 R4, desc[UR54][R20.64] ;  /* 0x0000003614047980 */ /* 0x001162000c101d00 */
[----:B------:R-:W-:Y:S02]  /*154d0*/  ULDC.64 UR4, c[0x0][0xba0] ;  /* 0x0002e80000047ab9 */ /* 0x000fe40000000a00 */
[----:B------:R-:W-:Y:S01]  /*154e0*/  IMAD R77, R77, UR4, RZ ;  /* 0x000000044d4d7c24 */ /* 0x000fe2000f8e02ff */
[----:B------:R-:W-:Y:S01]  /*154f0*/  IADD3 R82, R193, 0x40, RZ ;  /* 0x00000040c1527810 */ /* 0x000fe20007ffe0ff */
[----:B------:R-:W5:Y:S04]  /*15500*/  LD.E.128 R8, desc[UR54][R8.64] ;  /* 0x0000003608087980 */ /* 0x000f68000c101d00 */
[----:B------:R-:W5:Y:S01]  /*15510*/  LD.E.128 R12, desc[UR54][R12.64] ;  /* 0x000000360c0c7980 */ /* 0x000f62000c101d00 */
[--C-:B0-----:R-:W-:Y:S01]  /*15520*/  SHF.R.S32.HI R21, RZ, 0x1f, R193.reuse ;  /* 0x0000001fff157819 */ /* 0x101fe200000114c1 */
[----:B------:R-:W-:-:S02]  /*15530*/  IMAD.MOV.U32 R20, RZ, RZ, R193 ;  /* 0x000000ffff147224 */ /* 0x000fc400078e00c1 */
[C---:B------:R-:W-:Y:S01]  /*15540*/  IMAD R77, R0.reuse, UR5, R77 ;  /* 0x00000005004d7c24 */ /* 0x040fe2000f8e024d */
[----:B------:R-:W5:Y:S01]  /*15550*/  LD.E.128 R24, desc[UR54][R24.64] ;  /* 0x0000003618187980 */ /* 0x000f62000c101d00 */
[----:B------:R-:W-:Y:S01]  /*15560*/  IMAD.WIDE.U32 R20, R0, UR4, R20 ;  /* 0x0000000400147c25 */ /* 0x000fe2000f8e0014 */
[----:B------:R-:W-:Y:S02]  /*15570*/  ULDC.64 UR4, c[0x0][0xbe0] ;  /* 0x0002f80000047ab9 */ /* 0x000fe40000000a00 */
[----:B------:R-:W5:Y:S01]  /*15580*/  LD.E.128 R28, desc[UR54][R28.64] ;  /* 0x000000361c1c7980 */ /* 0x000f62000c101d00 */
[----:B------:R-:W-:Y:S02]  /*15590*/  IMAD R3, R220, -0x40, R3 ;  /* 0xffffffc0dc037824 */ /* 0x000fe400078e0203 */
[----:B------:R-:W-:Y:S01]  /*155a0*/  VIADD R0, R214, 0x20 ;  /* 0x00000020d6007836 */ /* 0x000fe20000000000 */
[----:B------:R-:W5:Y:S01]  /*155b0*/  LD.E.128 R32, desc[UR54][R32.64] ;  /* 0x0000003620207980 */ /* 0x000f62000c101d00 */
[----:B-1----:R-:W-:-:S03]  /*155c0*/  ISETP.GE.AND P3, PT, R82, R87, PT ;  /* 0x000000575200720c */ /* 0x002fc60003f66270 */
[----:B------:R-:W5:Y:S01]  /*155d0*/  LD.E.128 R36, desc[UR54][R36.64] ;  /* 0x0000003624247980 */ /* 0x000f62000c101d00 */
[----:B------:R-:W-:-:S03]  /*155e0*/  ISETP.GE.AND P0, PT, R0, R3, PT ;  /* 0x000000030000720c */ /* 0x000fc60003f06270 */
[----:B------:R-:W5:Y:S01]  /*155f0*/  LD.E.128 R40, desc[UR54][R40.64] ;  /* 0x0000003628287980 */ /* 0x000f62000c101d00 */
[----:B------:R-:W-:-:S03]  /*15600*/  ISETP.GE.AND P1, PT, R214, R3, PT ;  /* 0x00000003d600720c */ /* 0x000fc60003f26270 */
[----:B------:R-:W5:Y:S01]  /*15610*/  LD.E.128 R44, desc[UR54][R44.64] ;  /* 0x000000362c2c7980 */ /* 0x000f62000c101d00 */
[----:B------:R-:W-:-:S03]  /*15620*/  ISETP.GE.AND P2, PT, R193, R87, PT ;  /* 0x00000057c100720c */ /* 0x000fc60003f46270 */
[----:B------:R-:W5:Y:S01]  /*15630*/  LD.E.128 R48, desc[UR54][R48.64] ;  /* 0x0000003630307980 */ /* 0x000f62000c101d00 */
[----:B------:R-:W-:-:S03]  /*15640*/  SEL R3, RZ, 0xffffffff, P3 ;  /* 0xffffffffff037807 */ /* 0x000fc60001800000 */
[----:B------:R-:W5:Y:S01]  /*15650*/  LD.E.128 R52, desc[UR54][R52.64] ;  /* 0x0000003634347980 */ /* 0x000f62000c101d00 */
[----:B------:R-:W-:-:S03]  /*15660*/  VIADD R83, R193, 0x80 ;  /* 0x00000080c1537836 */ /* 0x000fc60000000000 */
[----:B------:R-:W5:Y:S01]  /*15670*/  LD.E.128 R56, desc[UR54][R56.64] ;  /* 0x0000003638387980 */ /* 0x000f62000c101d00 */
[----:B------:R-:W-:-:S03]  /*15680*/  VIADD R84, R193, 0xc0 ;  /* 0x000000c0c1547836 */ /* 0x000fc60000000000 */
[----:B------:R-:W5:Y:S04]  /*15690*/  LD.E.128 R60, desc[UR54][R60.64] ;  /* 0x000000363c3c7980 */ /* 0x000f68000c101d00 */
[----:B------:R-:W5:Y:S04]  /*156a0*/  LD.E.128 R64, desc[UR54][R64.64] ;  /* 0x0000003640407980 */ /* 0x000f68000c101d00 */
[----:B------:R-:W5:Y:S04]  /*156b0*/  LD.E.128 R68, desc[UR54][R68.64] ;  /* 0x0000003644447980 */ /* 0x000f68000c101d00 */
[----:B------:R-:W5:Y:S01]  /*156c0*/  LD.E.128 R72, desc[UR54][R72.64] ;  /* 0x0000003648487980 */ /* 0x000f62000c101d00 */
[----:B------:R-:W-:Y:S01]  /*156d0*/  IMAD.IADD R21, R21, 0x1, R77 ;  /* 0x0000000115157824 */ /* 0x000fe200078e024d */
[----:B------:R-:W-:Y:S01]  /*156e0*/  SEL R0, RZ, 0x1, P2 ;  /* 0x00000001ff007807 */ /* 0x000fe20001000000 */
[----:B------:R-:W-:Y:S01]  /*156f0*/  IMAD R76, R76, UR4, RZ ;  /* 0x000000044c4c7c24 */ /* 0x000fe2000f8e02ff */
[----:B------:R-:W-:Y:S01]  /*15700*/  @!PT LDS RZ, [RZ] ;  /* 0x00000000fffff984 */ /* 0x000fe20000000800 */
[----:B------:R-:W-:Y:S01]  /*15710*/  @!PT LDS RZ, [RZ] ;  /* 0x00000000fffff984 */ /* 0x000fe20000000800 */
[----:B------:R-:W-:Y:S01]  /*15720*/  @!PT LDS RZ, [RZ] ;  /* 0x00000000fffff984 */ /* 0x000fe20000000800 */
[----:B------:R-:W-:Y:S01]  /*15730*/  @!PT LDS RZ, [RZ] ;  /* 0x00000000fffff984 */ /* 0x000fe20000000800 */
[----:B------:R0:W-:Y:S06]  /*15740*/  MEMBAR.ALL.CTA ;  /* 0x0000000000007992 */ /* 0x0001ec0000008000 */
[----:B0-----:R-:W0:Y:S01]  /*15750*/  FENCE.VIEW.ASYNC.S ;  /* 0x00000000000073c6 */ /* 0x001e220000000000 */
[----:B------:R-:W-:Y:S01]  /*15760*/  SHF.L.U32 R3, R3, 0x1, RZ ;  /* 0x0000000103037819 */ /* 0x000fe200000006ff */
[----:B------:R-:W-:Y:S01]  /*15770*/  IMAD.WIDE.U32 R20, R213, UR4, R20 ;  /* 0x00000004d5147c25 */ /* 0x000fe2000f8e0014 */
[-C--:B------:R-:W-:Y:S01]  /*15780*/  ISETP.GE.AND P2, PT, R83, R87.reuse, PT ;  /* 0x000000575300720c */ /* 0x080fe20003f46270 */
[----:B------:R-:W-:Y:S01]  /*15790*/  BSSY B1, `(.L_x_4321) ;  /* 0x000003c000017945 */ /* 0x000fe20003800000 */
[-C--:B------:R-:W-:Y:S01]  /*157a0*/  ISETP.GE.AND P3, PT, R84, R87.reuse, PT ;  /* 0x000000575400720c */ /* 0x080fe20003f66270 */
[----:B------:R-:W-:Y:S01]  /*157b0*/  IMAD R77, R213, UR5, R76 ;  /* 0x00000005d54d7c24 */ /* 0x000fe2000f8e024c */
[----:B------:R-:W-:Y:S01]  /*157c0*/  LOP3.LUT R0, R3, 0x2, R0, 0xe2, !PT ;  /* 0x0000000203007812 */ /* 0x000fe200078ee200 */
[C---:B------:R-:W-:Y:S01]  /*157d0*/  VIADD R85, R193.reuse, 0x100 ;  /* 0x00000100c1557836 */ /* 0x040fe20000000000 */
[----:B------:R-:W-:Y:S01]  /*157e0*/  SEL R3, RZ, 0x4, P2 ;  /* 0x00000004ff037807 */ /* 0x000fe20001000000 */
[----:B------:R-:W-:Y:S01]  /*157f0*/  VIADD R86, R193, 0x140 ;  /* 0x00000140c1567836 */ /* 0x000fe20000000000 */
[----:B------:R-:W-:Y:S01]  /*15800*/  SEL R76, RZ, 0x8, P3 ;  /* 0x00000008ff4c7807 */ /* 0x000fe20001800000 */
[----:B------:R-:W-:Y:S01]  /*15810*/  IMAD.IADD R21, R21, 0x1, R77 ;  /* 0x0000000115157824 */ /* 0x000fe200078e024d */
[-C--:B------:R-:W-:Y:S01]  /*15820*/  ISETP.GE.AND P2, PT, R85, R87.reuse, PT ;  /* 0x000000575500720c */ /* 0x080fe20003f46270 */
[C---:B------:R-:W-:Y:S01]  /*15830*/  VIADD R77, R193.reuse, 0x180 ;  /* 0x00000180c14d7836 */ /* 0x040fe20000000000 */
[----:B------:R-:W-:Y:S01]  /*15840*/  LOP3.LUT R3, R76, R0, R3, 0xfe, !PT ;  /* 0x000000004c037212 */ /* 0x000fe200078efe03 */
[----:B------:R-:W-:Y:S01]  /*15850*/  VIADD R78, R193, 0x1c0 ;  /* 0x000001c0c14e7836 */ /* 0x000fe20000000000 */
[----:B------:R-:W-:Y:S01]  /*15860*/  ISETP.GE.AND P3, PT, R86, R87, PT ;  /* 0x000000575600720c */ /* 0x000fe20003f66270 */
[----:B------:R-:W-:Y:S01]  /*15870*/  ULDC.64 UR4, c[0x0][0xbe8] ;  /* 0x0002fa0000047ab9 */ /* 0x000fe20000000a00 */
[----:B------:R-:W-:-:S02]  /*15880*/  IADD3 R0, R2, 0x38820, RZ ;  /* 0x0003882002007810 */ /* 0x000fc40007ffe0ff */
[----:B------:R-:W-:Y:S02]  /*15890*/  ISETP.GE.AND P4, PT, R77, R87, PT ;  /* 0x000000574d00720c */ /* 0x000fe40003f86270 */
[----:B------:R-:W-:Y:S02]  /*158a0*/  SEL R76, RZ, 0x10, P2 ;  /* 0x00000010ff4c7807 */ /* 0x000fe40001000000 */
[----:B------:R-:W-:Y:S02]  /*158b0*/  SEL R77, RZ, 0x20, P3 ;  /* 0x00000020ff4d7807 */ /* 0x000fe40001800000 */
[----:B------:R-:W-:Y:S02]  /*158c0*/  PRMT R0, RZ, 0x654, R0 ;  /* 0x00000654ff007816 */ /* 0x000fe40000000000 */
[----:B------:R-:W-:Y:S01]  /*158d0*/  LOP3.LUT R3, R77, R3, R76, 0xfe, !PT ;  /* 0x000000034d037212 */ /* 0x000fe200078efe4c */
[----:B------:R-:W-:Y:S01]  /*158e0*/  IMAD R76, R221, UR4, RZ ;  /* 0x00000004dd4c7c24 */ /* 0x000fe2000f8e02ff */
[----:B0-----:R0:W-:Y:S01]  /*158f0*/  SYNCS.ARRIVE.TRANS64.RED.A1T0 RZ, [R0+URZ], RZ ;  /* 0x000000ff00ff79a7 */ /* 0x0011e2000810043f */
[----:B------:R-:W-:-:S02]  /*15900*/  ISETP.GE.AND P2, PT, R78, R87, PT ;  /* 0x000000574e00720c */ /* 0x000fc40003f46270 */
[----:B------:R-:W-:Y:S01]  /*15910*/  SHF.R.S32.HI R215, RZ, 0x1f, R214 ;  /* 0x0000001fffd77819 */ /* 0x000fe200000114d6 */
[C---:B------:R-:W-:Y:S02]  /*15920*/  IMAD R81, R79.reuse, UR5, R76 ;  /* 0x000000054f517c24 */ /* 0x040fe4000f8e024c */
[----:B------:R-:W-:Y:S01]  /*15930*/  IMAD.WIDE.U32 R78, R79, UR4, R20 ;  /* 0x000000044f4e7c25 */ /* 0x000fe2000f8e0014 */
[----:B0-----:R-:W-:-:S03]  /*15940*/  SEL R0, RZ, 0x40, P4 ;  /* 0x00000040ff007807 */ /* 0x001fc60002000000 */
[----:B------:R-:W-:Y:S01]  /*15950*/  IMAD.WIDE R76, R220, 0x40, R214 ;  /* 0x00000040dc4c7825 */ /* 0x000fe200078e02d6 */
[----:B------:R-:W-:Y:S02]  /*15960*/  LOP3.LUT R0, R3, R0, RZ, 0xfc, !PT ;  /* 0x0000000003007212 */ /* 0x000fe400078efcff */
[----:B------:R-:W-:Y:S01]  /*15970*/  SEL R3, RZ, 0x80, P2 ;  /* 0x00000080ff037807 */ /* 0x000fe20001000000 */
[----:B------:R-:W-:-:S03]  /*15980*/  IMAD.IADD R89, R79, 0x1, R81 ;  /* 0x000000014f597824 */ /* 0x000fc600078e0251 */
        /* <DEDUP_REMOVED lines=28> */
.L_x_4322:
[----:B------:R-:W-:Y:S05]  /*15b50*/  BSYNC B1 ;  /* 0x0000000000017941 */ /* 0x000fea0003800000 */
.L_x_4321:
[----:B------:R-:W-:Y:S05]  /*15b60*/  @P0 BRA `(.L_x_4323) ;  /* 0x0000000c00040947 */ /* 0x000fea0003800000 */
[----:B0----5:R-:W-:Y:S01]  /*15b70*/  IADD3 R7, P0, R76, 0x20, RZ ;  /* 0x000000204c077810 */ /* 0x021fe20007f1e0ff */
[----:B------:R-:W-:Y:S01]  /*15b80*/  ULDC.64 UR4, c[0x0][0xbd8] ;  /* 0x0002f60000047ab9 */ /* 0x000fe20000000a00 */
[----:B------:R-:W-:Y:S01]  /*15b90*/  IMAD.MOV.U32 R4, RZ, RZ, R78 ;  /* 0x000000ffff047224 */ /* 0x000fe200078e004e */
[----:B------:R-:W-:Y:S01]  /*15ba0*/  ISETP.GE.AND P4, PT, R82, R87, PT ;  /* 0x000000575200720c */ /* 0x000fe20003f86270 */
        /* <DEDUP_REMOVED lines=26> */
.L_x_4318:
        /* <DEDUP_REMOVED lines=16> */
[----:B------:R-:W-:Y:S01]  /*15e50*/  ISETP.GT.AND P2, PT, R234, 0x3f, PT ;  /* 0x0000003fea00780c */ /* 0x000fe20003f44270 */
[----:B------:R-:W-:-:S12]  /*15e60*/  @P1 BRA `(.L_x_4324) ;  /* 0x0000000000101947 */ /* 0x000fd80003800000 */
[----:B------:R-:W-:Y:S05]  /*15e70*/  @!P0 BRA `(.L_x_4324) ;  /* 0x00000000000c8947 */ /* 0x000fea0003800000 */
[----:B------:R-:W4:Y:S04]  /*15e80*/  LDG.E R0, desc[UR54][R4.64] ;  /* 0x0000003604007981 */ /* 0x000f28000c1e1900 */
[----:B-----5:R-:W4:Y:S02]  /*15e90*/  LDG.E R3, desc[UR54][R4.64+0x4] ;  /* 0x0000043604037981 */ /* 0x020f24000c1e1900 */
[----:B----4-:R-:W-:-:S07]  /*15ea0*/  IMAD.IADD R3, R3, 0x1, -R0 ;  /* 0x0000000103037824 */ /* 0x010fce00078e0a00 */
.L_x_4324:
[----:B------:R-:W-:Y:S01]  /*15eb0*/  BSSY B1, `(.L_x_4325) ;  /* 0x000001d000017945 */ /* 0x000fe20003800000 */
[----:B------:R-:W-:Y:S02]  /*15ec0*/  SHF.R.S32.HI R10, RZ, 0x1f, R213 ;  /* 0x0000001fff0a7819 */ /* 0x000fe400000114d5 */
[----:B------:R-:W-:Y:S02]  /*15ed0*/  SHF.R.S32.HI R12, RZ, 0x1f, R193 ;  /* 0x0000001fff0c7819 */ /* 0x000fe400000114c1 */
[----:B------:R-:W-:Y:S02]  /*15ee0*/  SEL R11, R218, RZ, !P0 ;  /* 0x000000ffda0b7207 */ /* 0x000fe40004000000 */
[----:B------:R-:W-:Y:S02]  /*15ef0*/  SEL R221, R221, RZ, !P0 ;  /* 0x000000ffdddd7207 */ /* 0x000fe40004000000 */
[----:B-----5:R-:W-:Y:S01]  /*15f00*/  SHF.R.S32.HI R8, RZ, 0x1f, R9 ;  /* 0x0000001fff087819 */ /* 0x020fe20000011409 */
[----:B------:R-:W-:Y:S06]  /*15f10*/  @P2 BRA `(.L_x_4326) ;  /* 0x0000000000582947 */ /* 0x000fec0003800000 */
[----:B------:R-:W4:Y:S02]  /*15f20*/  S2R R0, SR_TID.X ;  /* 0x0000000000007919 */ /* 0x000f240000002100 */
[----:B----4-:R-:W-:-:S04]  /*15f30*/  IMAD R0, R220, 0x40, R0 ;  /* 0x00000040dc007824 */ /* 0x010fc800078e0200 */
[----:B------:R-:W-:-:S05]  /*15f40*/  VIADD R0, R0, 0xffffff80 ;  /* 0xffffff8000007836 */ /* 0x000fca0000000000 */
[----:B------:R-:W-:-:S13]  /*15f50*/  ISETP.GE.AND P0, PT, R0, R3, PT ;  /* 0x000000030000720c */ /* 0x000fda0003f06270 */
[----:B------:R-:W-:Y:S05]  /*15f60*/  @P0 BRA `(.L_x_4326) ;  /* 0x0000000000440947 */ /* 0x000fea0003800000 */
[----:B---3--:R-:W-:Y:S01]  /*15f70*/  IADD3 R4, P0, R0, R9, RZ ;  /* 0x0000000900047210 */ /* 0x008fe20007f1e0ff */
        /* <DEDUP_REMOVED lines=16> */
.L_x_4326:
[----:B------:R-:W-:Y:S05]  /*16080*/  BSYNC B1 ;  /* 0x0000000000017941 */ /* 0x000fea0003800000 */
.L_x_4325:
[----:B------:R-:W-:Y:S01]  /*16090*/  ULDC.64 UR4, c[0x0][0xba0] ;  /* 0x0002e80000047ab9 */ /* 0x000fe20000000a00 */
[----:B---3--:R-:W-:Y:S01]  /*160a0*/  IMAD.MOV.U32 R4, RZ, RZ, R193 ;  /* 0x000000ffff047224 */ /* 0x008fe200078e00c1 */
[CC--:B--2---:R-:W-:Y:S01]  /*160b0*/  ISETP.GE.AND P2, PT, R193.reuse, R14.reuse, PT ;  /* 0x0000000ec100720c */ /* 0x0c4fe20003f46270 */
[----:B----4-:R-:W-:Y:S01]  /*160c0*/  IMAD.MOV.U32 R5, RZ, RZ, R12 ;  /* 0x000000ffff057224 */ /* 0x010fe200078e000c */
[----:B------:R-:W-:Y:S01]  /*160d0*/  IADD3 R21, R193, 0xc0, RZ ;  /* 0x000000c0c1157810 */ /* 0x000fe20007ffe0ff */
[----:B------:R-:W-:Y:S01]  /*160e0*/  IMAD R0, R8, UR4, RZ ;  /* 0x0000000408007c24 */ /* 0x000fe2000f8e02ff */
[----:B------:R-:W-:Y:S01]  /*160f0*/  BSSY B1, `(.L_x_4327) ;  /* 0x000004b000017945 */ /* 0x000fe20003800000 */
[----:B------:R-:W-:Y:S01]  /*16100*/  IMAD.WIDE.U32 R4, R9, UR4, R4 ;  /* 0x0000000409047c25 */ /* 0x000fe2000f8e0004 */
[----:B------:R-:W-:-:S03]  /*16110*/  ISETP.GE.AND P3, PT, R21, R14, PT ;  /* 0x0000000e1500720c */ /* 0x000fc60003f66270 */
[----:B------:R-:W-:Y:S01]  /*16120*/  IMAD R9, R9, UR5, R0 ;  /* 0x0000000509097c24 */ /* 0x000fe2000f8e0200 */
[----:B------:R-:W-:Y:S01]  /*16130*/  ULDC.64 UR4, c[0x0][0xbe0] ;  /* 0x0002f80000047ab9 */ /* 0x000fe20000000a00 */
[----:B------:R-:W-:Y:S02]  /*16140*/  VIADD R13, R193, 0x40 ;  /* 0x00000040c10d7836 */ /* 0x000fe40000000000 */
[----:B------:R-:W-:Y:S01]  /*16150*/  IMAD R0, R10, UR4, RZ ;  /* 0x000000040a007c24 */ /* 0x000fe2000f8e02ff */
[----:B------:R-:W-:Y:S01]  /*16160*/  IADD3 R5, R5, R9, RZ ;  /* 0x0000000905057210 */ /* 0x000fe20007ffe0ff */
[----:B------:R-:W-:Y:S01]  /*16170*/  IMAD R3, R220, -0x40, R3 ;  /* 0xffffffc0dc037824 */ /* 0x000fe200078e0203 */
[-C--:B------:R-:W-:Y:S01]  /*16180*/  ISETP.GE.AND P0, PT, R13, R14.reuse, PT ;  /* 0x0000000e0d00720c */ /* 0x080fe20003f06270 */
[----:B------:R-:W-:Y:S02]  /*16190*/  IMAD R7, R213, UR5, R0 ;  /* 0x00000005d5077c24 */ /* 0x000fe4000f8e0200 */
[C---:B------:R-:W-:Y:S01]  /*161a0*/  VIADD R0, R214.reuse, 0x20 ;  /* 0x00000020d6007836 */ /* 0x040fe20000000000 */
[----:B------:R-:W-:Y:S01]  /*161b0*/  SEL R6, RZ, 0xffffffff, P0 ;  /* 0xffffffffff067807 */ /* 0x000fe20000000000 */
        /* <DEDUP_REMOVED lines=15> */
[-C--:B------:R-:W-:Y:S01]  /*162b0*/  ISETP.GE.AND P2, PT, R25, R14.reuse, PT ;  /* 0x0000000e1900720c */ /* 0x080fe20003f46270 */
[----:B------:R-:W-:Y:S01]  /*162c0*/  VIADD R9, R193, 0x1c0 ;  /* 0x000001c0c1097836 */ /* 0x000fe20000000000 */
[----:B------:R-:W-:-:S02]  /*162d0*/  ISETP.GE.AND P3, PT, R27, R14, PT ;  /* 0x0000000e1b00720c */ /* 0x000fc40003f66270 */
[----:B------:R-:W-:Y:S02]  /*162e0*/  ISETP.GE.AND P4, PT, R7, R14, PT ;  /* 0x0000000e0700720c */ /* 0x000fe40003f86270 */
[----:B------:R-:W-:Y:S01]  /*162f0*/  LOP3.LUT R3, R6, R0, R3, 0xfe, !PT ;  /* 0x0000000006037212 */ /* 0x000fe200078efe03 */
[----:B------:R-:W-:Y:S01]  /*16300*/  IMAD R0, R221, UR4, RZ ;  /* 0x00000004dd007c24 */ /* 0x000fe2000f8e02ff */
[----:B------:R-:W-:Y:S02]  /*16310*/  SEL R6, RZ, 0x10, P2 ;  /* 0x00000010ff067807 */ /* 0x000fe40001000000 */
[----:B------:R-:W-:Y:S02]  /*16320*/  SEL R7, RZ, 0x20, P3 ;  /* 0x00000020ff077807 */ /* 0x000fe40001800000 */
[----:B------:R-:W-:Y:S02]  /*16330*/  SEL R8, RZ, 0x40, P4 ;  /* 0x00000040ff087807 */ /* 0x000fe40002000000 */
[----:B------:R-:W-:Y:S01]  /*16340*/  LOP3.LUT R29, R7, R3, R6, 0xfe, !PT ;  /* 0x00000003071d7212 */ /* 0x000fe200078efe06 */
[----:B------:R-:W-:Y:S01]  /*16350*/  IMAD R3, R11, UR5, R0 ;  /* 0x000000050b037c24 */ /* 0x000fe2000f8e0200 */
[----:B------:R-:W-:Y:S01]  /*16360*/  ISETP.GE.AND P2, PT, R9, R14, PT ;  /* 0x0000000e0900720c */ /* 0x000fe20003f46270 */
[----:B------:R-:W-:Y:S01]  /*16370*/  IMAD.WIDE.U32 R6, R11, UR4, R4 ;  /* 0x000000040b067c25 */ /* 0x000fe2000f8e0004 */
[----:B------:R-:W-:-:S02]  /*16380*/  LOP3.LUT R29, R29, R8, RZ, 0xfc, !PT ;  /* 0x000000081d1d7212 */ /* 0x000fc400078efcff */
[----:B------:R-:W-:Y:S01]  /*16390*/  SHF.R.S32.HI R9, RZ, 0x1f, R214 ;  /* 0x0000001fff097819 */ /* 0x000fe200000114d6 */
[----:B------:R-:W-:Y:S01]  /*163a0*/  IMAD.IADD R11, R7, 0x1, R3 ;  /* 0x00000001070b7824 */ /* 0x000fe200078e0203 */
[----:B------:R-:W-:Y:S02]  /*163b0*/  MOV R8, R214 ;  /* 0x000000d600087202 */ /* 0x000fe40000000f00 */
[----:B------:R-:W-:-:S03]  /*163c0*/  SEL R0, RZ, 0x80, P2 ;  /* 0x00000080ff007807 */ /* 0x000fc60001000000 */
        /* <DEDUP_REMOVED lines=16> */
[----:B------:R-:W-:-:S04]  /*164d0*/  LEA R30, P1, R4, UR4, 0x1 ;  /* 0x00000004041e7c11 */ /* 0x000fc8000f8208ff */
        /* <DEDUP_REMOVED lines=12> */
.L_x_4328:
[----:B------:R-:W-:Y:S05]  /*165a0*/  BSYNC B1 ;  /* 0x0000000000017941 */ /* 0x000fea0003800000 */
.L_x_4327:
        /* <DEDUP_REMOVED lines=29> */
.L_x_4323:
[----:B------:R-:W-:Y:S05]  /*16780*/  BSYNC B0 ;  /* 0x0000000000007941 */ /* 0x000fea0003800000 */
.L_x_4317:
[----:B------:R-:W-:Y:S02]  /*16790*/  ULDC UR4, c[0x0][0xd14] ;  /* 0x0003450000047ab9 */ /* 0x000fe40000000800 */
[----:B-1----:R-:W-:-:S13]  /*167a0*/  ISETP.GE.AND P0, PT, R187, UR4, PT ;  /* 0x00000004bb007c0c */ /* 0x002fda000bf06270 */
[----:B------:R-:W-:Y:S05]  /*167b0*/  @!P0 BRA `(.L_x_4329) ;  /* 0xfffffea800648947 */ /* 0x000fea000383ffff */
[----:B------:R-:W-:Y:S05]  /*167c0*/  BRA `(.L_x_4188) ;  /* 0x0000006400b87947 */ /* 0x000fea0003800000 */
.L_x_4186:
        /* <DEDUP_REMOVED lines=57> */
[----:B------:R-:W-:Y:S01]  /*16b60*/  ULDC UR5, c[0x0][0xd14] ;  /* 0x0003450000057ab9 */ /* 0x000fe20000000800 */
[----:B------:R-:W-:Y:S01]  /*16b70*/  IMAD.MOV.U32 R6, RZ, RZ, RZ ;  /* 0x000000ffff067224 */ /* 0x000fe200078e00ff */
[----:B------:R-:W-:Y:S01]  /*16b80*/  ULDC UR7, c[0x0][0xd14] ;  /* 0x0003450000077ab9 */ /* 0x000fe20000000800 */
[----:B------:R-:W-:-:S05]  /*16b90*/  ULDC UR4, c[0x0][0xd10] ;  /* 0x0003440000047ab9 */ /* 0x000fca0000000800 */
.L_x_4334:
[----:B------:R-:W-:Y:S01]  /*16ba0*/  IADD3 R6, R6, 0x1f, RZ ;  /* 0x0000001f06067810 */ /* 0x000fe20007ffe0ff */
        /* <DEDUP_REMOVED lines=14> */
.L_x_4333:
[----:B------:R-:W-:Y:S05]  /*16c90*/  BSYNC B0 ;  /* 0x0000000000007941 */ /* 0x000fea0003800000 */
.L_x_4332:
        /* <DEDUP_REMOVED lines=25> */
.L_x_4330:
[----:B------:R-:W-:-:S05]  /*16e30*/  IADD3 R7, -R2, R5, RZ ;  /* 0x0000000502077210 */ /* 0x000fca0007ffe1ff */
        /* <DEDUP_REMOVED lines=19> */
.L_x_4335:
        /* <DEDUP_REMOVED lines=53> */
[----:B------:R-:W-:-:S04]  /*172c0*/  IMAD R18, R3, R8, R4 ;  /* 0x0000000803127224 */ /* 0x000fc800078e0204 */
[----:B------:R-:W-:Y:S01]  /*172d0*/  IMAD.IADD R17, R17, 0x1, R2 ;  /* 0x0000000111117824 */ /* 0x000fe200078e0202 */
[----:B------:R-:W-:Y:S06]  /*172e0*/  BRA `(.L_x_4336) ;  /* 0x00000000000c7947 */ /* 0x000fec0003800000 */
.L_x_4331:
[----:B------:R-:W-:Y:S01]  /*172f0*/  IMAD.MOV.U32 R17, RZ, RZ, RZ ;  /* 0x000000ffff117224 */ /* 0x000fe200078e00ff */
[----:B------:R-:W-:Y:S01]  /*17300*/  MOV R16, UR6 ;  /* 0x0000000600107c02 */ /* 0x000fe20008000f00 */
[----:B------:R-:W-:-:S07]  /*17310*/  IMAD.MOV.U32 R18, RZ, RZ, RZ ;  /* 0x000000ffff127224 */ /* 0x000fce00078e00ff */
.L_x_4336:
        /* <DEDUP_REMOVED lines=15> */
[----:B------:R-:W-:Y:S01]  /*17410*/  STL [R1+0x28], RZ ;  /* 0x000028ff01007387 */ /* 0x000fe20000100800 */
[----:B------:R-:W-:Y:S01]  /*17420*/  ULDC UR4, c[0x0][0xc] ;  /* 0x0000030000047ab9 */ /* 0x000fe20000000800 */
[----:B------:R-:W-:Y:S02]  /*17430*/  IMAD.MOV.U32 R2, RZ, RZ, 0x1 ;  /* 0x00000001ff027424 */ /* 0x000fe400078e00ff */
[----:B------:R1:W-:Y:S04]  /*17440*/  STL [R1+0xc], R0 ;  /* 0x00000c0001007387 */ /* 0x0003e80000100800 */
[----:B------:R2:W-:Y:S04]  /*17450*/  STL [R1+0x4], RZ ;  /* 0x000004ff01007387 */ /* 0x0005e80000100800 */
[----:B------:R2:W-:Y:S01]  /*17460*/  STL [R1], RZ ;  /* 0x000000ff01007387 */ /* 0x0005e20000100800 */
[----:B-1----:R-:W-:-:S03]  /*17470*/  MOV R0, UR4 ;  /* 0x0000000400007c02 */ /* 0x002fc60008000f00 */
[----:B------:R2:W-:Y:S04]  /*17480*/  STL [R1+0x8], R2 ;  /* 0x0000080201007387 */ /* 0x0005e80000100800 */
[----:B------:R2:W-:Y:S02]  /*17490*/  STL [R1+0x30], R0 ;  /* 0x0000300001007387 */ /* 0x0005e40000100800 */
.L_x_4421:
[----:B--23--:R-:W1:Y:S02]  /*174a0*/  LDC.64 R2, c[0x0][0xd60] ;  /* 0x00035800ff027b82 */ /* 0x00ce640000000a00 */
[----:B-1----:R-:W-:-:S05]  /*174b0*/  IMAD.WIDE R2, R19, 0x4, R2 ;  /* 0x0000000413027825 */ /* 0x002fca00078e0202 */
[----:B------:R-:W2:Y:S01]  /*174c0*/  LDG.E R11, desc[UR54][R2.64] ;  /* 0x00000036020b7981 */ /* 0x000ea2000c1e1900 */
[----:B------:R-:W-:Y:S05]  /*174d0*/  YIELD ;  /* 0x0000000000007946 */ /* 0x000fea0003800000 */
[----:B------:R-:W-:Y:S01]  /*174e0*/  ULDC.64 UR4, c[0x0][0xb20] ;  /* 0x0002c80000047ab9 */ /* 0x000fe20000000a00 */
[----:B------:R-:W-:Y:S02]  /*174f0*/  CS2R R8, SRZ ;  /* 0x0000000000087805 */ /* 0x000fe4000001ff00 */
[----:B------:R-:W-:Y:S01]  /*17500*/  ISETP.NE.U32.AND P0, PT, RZ, UR4, PT ;  /* 0x00000004ff007c0c */ /* 0x000fe2000bf05070 */
[----:B------:R-:W-:Y:S01]  /*17510*/  ULDC.64 UR8, c[0x0][0xb00] ;  /* 0x0002c00000087ab9 */ /* 0x000fe20000000a00 */
[----:B------:R-:W-:-:S02]  /*17520*/  ULDC.64 UR10, c[0x0][0xb08] ;  /* 0x0002c200000a7ab9 */ /* 0x000fc40000000a00 */
[----:B------:R-:W-:Y:S02]  /*17530*/  ISETP.NE.AND.EX P0, PT, RZ, UR5, PT, P0 ;  /* 0x00000005ff007c0c */ /* 0x000fe4000bf05300 */
[----:B--2---:R-:W-:Y:S01]  /*17540*/  SHF.R.S32.HI R0, RZ, 0x1f, R11 ;  /* 0x0000001fff007819 */ /* 0x004fe2000001140b */
[----:B------:R-:W-:-:S10]  /*17550*/  IMAD.SHL.U32 R15, R11, 0x4, RZ ;  /* 0x000000040b0f7824 */ /* 0x000fd400078e00ff */
[C---:B------:R-:W-:Y:S01]  /*17560*/  @P0 LEA R2, P1, R11.reuse, UR4, 0x2 ;  /* 0x000000040b020c11 */ /* 0x040fe2000f8210ff */
[----:B------:R-:W-:Y:S03]  /*17570*/  STL [R1+0x18], R11 ;  /* 0x0000180b01007387 */ /* 0x000fe60000100800 */
[----:B------:R-:W-:Y:S01]  /*17580*/  @P0 LEA.HI.X R3, R11, UR5, R0, 0x2, P1 ;  /* 0x000000050b030c11 */ /* 0x000fe200088f1400 */
[----:B------:R-:W-:-:S04]  /*17590*/  ULDC.64 UR4, c[0x0][0xb10] ;  /* 0x0002c40000047ab9 */ /* 0x000fc80000000a00 */
[----:B------:R1:W5:Y:S01]  /*175a0*/  @P0 LDG.E R8, desc[UR54][R2.64] ;  /* 0x0000003602080981 */ /* 0x000362000c1e1900 */
[----:B------:R-:W-:Y:S02]  /*175b0*/  ISETP.NE.U32.AND P0, PT, RZ, UR4, PT ;  /* 0x00000004ff007c0c */ /* 0x000fe4000bf05070 */
[----:B------:R-:W-:Y:S01]  /*175c0*/  SHF.L.U64.HI R14, R11, 0x2, R0 ;  /* 0x000000020b0e7819 */ /* 0x000fe20000010200 */
[----:B------:R-:W-:Y:S01]  /*175d0*/  STL [R1+0x20], R15 ;  /* 0x0000200f01007387 */ /* 0x000fe20000100800 */
[----:B------:R-:W-:Y:S01]  /*175e0*/  ISETP.NE.AND.EX P0, PT, RZ, UR5, PT, P0 ;  /* 0x00000005ff007c0c */ /* 0x000fe2000bf05300 */
[----:B------:R-:W-:Y:S02]  /*175f0*/  ULDC UR6, c[0x0][0x338] ;  /* 0x0000ce0000067ab9 */ /* 0x000fe40000000800 */
[----:B------:R-:W-:Y:S10]  /*17600*/  STL [R1+0x24], R14 ;  /* 0x0000240e01007387 */ /* 0x000ff40000100800 */
        /* <DEDUP_REMOVED lines=28> */
[----:B-1----:R-:W-:Y:S01]  /*177d0*/  IMAD.U32 R9, RZ, RZ, UR4 ;  /* 0x00000004ff097e24 */ /* 0x002fe2000f8e00ff */
[----:B0-----:R-:W-:Y:S09]  /*177e0*/  @P0 BRA `(.L_x_4338) ;  /* 0x0000000000100947 */ /* 0x001ff20003800000 */
[----:B------:R-:W-:Y:S05]  /*177f0*/  @!P2 BRA `(.L_x_4338) ;  /* 0x00000000000ca947 */ /* 0x000fea0003800000 */
[----:B-----5:R-:W2:Y:S04]  /*17800*/  LDG.E R10, desc[UR54][R2.64] ;  /* 0x00000036020a7981 */ /* 0x020ea8000c1e1900 */
[----:B------:R-:W2:Y:S02]  /*17810*/  LDG.E R2, desc[UR54][R2.64+0x4] ;  /* 0x0000043602027981 */ /* 0x000ea4000c1e1900 */
[----:B--2---:R-:W-:-:S07]  /*17820*/  IADD3 R10, -R10, R2, RZ ;  /* 0x000000020a0a7210 */ /* 0x004fce0007ffe1ff */
.L_x_4338:
[----:B------:R-:W-:Y:S01]  /*17830*/  IMAD.MOV.U32 R2, RZ, RZ, RZ ;  /* 0x000000ffff027224 */ /* 0x000fe200078e00ff */
[----:B------:R-:W-:-:S05]  /*17840*/  ULDC.64 UR4, c[0x0][0xb18] ;  /* 0x0002c60000047ab9 */ /* 0x000fca0000000a00 */
[----:B------:R-:W2:Y:S01]  /*17850*/  @P3 LDG.E R2, desc[UR54][R6.64] ;  /* 0x0000003606023981 */ /* 0x000ea2000c1e1900 */
[----:B------:R-:W-:-:S06]  /*17860*/  IMAD.MOV.U32 R20, RZ, RZ, RZ ;  /* 0x000000ffff147224 */ /* 0x000fcc00078e00ff */
        /* <DEDUP_REMOVED lines=10> */
.L_x_4339:
[----:B------:R-:W-:Y:S05]  /*17910*/  @!P3 BRA `(.L_x_4340) ;  /* 0x00000000000cb947 */ /* 0x000fea0003800000 */
[----:B------:R-:W2:Y:S04]  /*17920*/  LDG.E R9, desc[UR54][R6.64] ;  /* 0x0000003606097981 */ /* 0x000ea8000c1e1900 */
[----:B------:R-:W2:Y:S02]  /*17930*/  LDG.E R6, desc[UR54][R6.64+0x4] ;  /* 0x0000043606067981 */ /* 0x000ea4000c1e1900 */
[----:B--2---:R-:W-:-:S07]  /*17940*/  IMAD.IADD R9, R6, 0x1, -R9 ;  /* 0x0000000106097824 */ /* 0x004fce00078e0a09 */
.L_x_4340:
        /* <DEDUP_REMOVED lines=8> */
[C---:B------:R-:W-:Y:S01]  /*179d0*/  IADD3 R3, R2.reuse, R3, -R10 ;  /* 0x0000000302037210 */ /* 0x040fe20007ffe80a */
[----:B------:R-:W-:-:S05]  /*179e0*/  VIADD R2, R2, 0x3f ;  /* 0x0000003f02027836 */ /* 0x000fca0000000000 */
[----:B------:R-:W-:-:S04]  /*179f0*/  SHF.R.S32.HI R4, RZ, 0x1f, R2 ;  /* 0x0000001fff047819 */ /* 0x000fc80000011402 */
[----:B------:R-:W-:Y:S02]  /*17a00*/  LEA.HI R4, R4, R2, RZ, 0x6 ;  /* 0x0000000204047211 */ /* 0x000fe400078f30ff */
[----:B------:R-:W-:-:S04]  /*17a10*/  SHF.R.S32.HI R2, RZ, 0x1f, R3 ;  /* 0x0000001fff027819 */ /* 0x000fc80000011403 */
[----:B------:R-:W-:Y:S02]  /*17a20*/  LEA.HI R2, R2, R3, RZ, 0x6 ;  /* 0x0000000302027211 */ /* 0x000fe400078f30ff */
[----:B------:R-:W-:Y:S02]  /*17a30*/  SHF.R.S32.HI R4, RZ, 0x6, R4 ;  /* 0x00000006ff047819 */ /* 0x000fe40000011404 */
[----:B------:R-:W-:-:S04]  /*17a40*/  SHF.R.S32.HI R2, RZ, 0x6, R2 ;  /* 0x00000006ff027819 */ /* 0x000fc80000011402 */
[----:B------:R-:W-:-:S05]  /*17a50*/  VIMNMX R6, R4, R2, PT ;  /* 0x0000000204067248 */ /* 0x000fca0003fe0100 */
[----:B------:R-:W-:Y:S01]  /*17a60*/  IMAD R2, R6, 0x40, -R9 ;  /* 0x0000004006027824 */ /* 0x000fe200078e0a09 */
[----:B------:R-:W-:-:S04]  /*17a70*/  IADD3 R9, -R9, RZ, RZ ;  /* 0x000000ff09097210 */ /* 0x000fc80007ffe1ff */
[----:B------:R-:W-:Y:S02]  /*17a80*/  VIMNMX R2, R2, R0, PT ;  /* 0x0000000002027248 */ /* 0x000fe40003fe0100 */
[----:B------:R-:W-:-:S04]  /*17a90*/  VIMNMX R9, RZ, R9, !PT ;  /* 0x00000009ff097248 */ /* 0x000fc80007fe0100 */
[----:B------:R-:W-:Y:S02]  /*17aa0*/  ISETP.GT.AND P0, PT, R2, R9, PT ;  /* 0x000000090200720c */ /* 0x000fe40003f04270 */
[----:B------:R-:W-:-:S11]  /*17ab0*/  SHF.R.U32.HI R0, RZ, 0x6, R9 ;  /* 0x00000006ff007819 */ /* 0x000fd60000011609 */
[----:B------:R-:W-:-:S05]  /*17ac0*/  @P0 VIADD R2, R2, 0x3f ;  /* 0x0000003f02020836 */ /* 0x000fca0000000000 */
        /* <DEDUP_REMOVED lines=17> */
.L_x_4488:
[----:B------:R-:W-:-:S03]  /*17be0*/  UMOV UR4, 0xffffffff ;  /* 0xffffffff00047882 */ /* 0x000fc60000000000 */
[----:B------:R-:W-:Y:S05]  /*17bf0*/  BRA.DIV UR4, `(.L_x_4344) ;  /* 0x00000062046c7947 */ /* 0x000fea000b800000 */
[----:B------:R-:W-:-:S13]  /*17c00*/  ELECT P6, URZ, PT ;  /* 0x00000000003f782f */ /* 0x000fda00038c0000 */
.L_x_4491:
[----:B------:R-:W2:Y:S01]  /*17c10*/  LDL R5, [R1+0x28] ;  /* 0x0000280001057983 */ /* 0x000ea20000100800 */
[----:B------:R-:W0:Y:S01]  /*17c20*/  S2R R9, SR_CgaCtaId ;  /* 0x0000000000097919 */ /* 0x000e220000008800 */
[----:B--2---:R-:W-:-:S05]  /*17c30*/  VIADD R5, R5, 0x1 ;  /* 0x0000000105057836 */ /* 0x004fca0000000000 */
[----:B------:R-:W-:-:S04]  /*17c40*/  LEA.HI R6, R5, R5, RZ, 0x1 ;  /* 0x0000000505067211 */ /* 0x000fc800078f08ff */
[----:B------:R-:W-:-:S04]  /*17c50*/  LOP3.LUT R6, R6, 0xfffffffe, RZ, 0xc0, !PT ;  /* 0xfffffffe06067812 */ /* 0x000fc800078ec0ff */
[----:B------:R-:W-:Y:S02]  /*17c60*/  IADD3 R5, R5, -R6, RZ ;  /* 0x8000000605057210 */ /* 0x000fe40007ffe0ff */
[----:B------:R-:W-:Y:S02]  /*17c70*/  MOV R6, 0x400 ;  /* 0x0000040000067802 */ /* 0x000fe40000000f00 */
[----:B------:R-:W-:Y:S02]  /*17c80*/  SHF.L.U32 R5, R5, 0x1f, RZ ;  /* 0x0000001f05057819 */ /* 0x000fe400000006ff */
[----:B0-----:R-:W-:-:S04]  /*17c90*/  LEA R9, R9, R6, 0x18 ;  /* 0x0000000609097211 */ /* 0x001fc800078ec0ff */
[----:B------:R-:W0:Y:S02]  /*17ca0*/  SYNCS.PHASECHK.TRANS64.TRYWAIT P0, [R9+URZ+0x38820], R5 ;  /* 0x03882005090075a7 */ /* 0x000e24000800017f */
[----:B0-----:R-:W-:Y:S05]  /*17cb0*/  @!P0 BRA `(.L_x_4345) ;  /* 0x00000060005c8947 */ /* 0x001fea0003800000 */
.L_x_4492:
        /* <DEDUP_REMOVED lines=8> */
.L_x_4493:
        /* <DEDUP_REMOVED lines=11> */
.L_x_4349:
        /* <DEDUP_REMOVED lines=20> */
.L_x_4494:
        /* <DEDUP_REMOVED lines=8> */
.L_x_4351:
        /* <DEDUP_REMOVED lines=52> */
.L_x_4347:
[----:B------:R-:W-:Y:S05]  /*182f0*/  BSYNC B1 ;  /* 0x0000000000017941 */ /* 0x000fea0003800000 */
.L_x_4346:
[----:B0-----:R-:W2:Y:S04]  /*18300*/  LDL.LU R5, [R1+0x4] ;  /* 0x0000040001057983 */ /* 0x001ea80000300800 */
        /* <DEDUP_REMOVED lines=11> */
[----:B0-----:R-:W-:Y:S05]  /*183c0*/  @!P0 BRA `(.L_x_4342) ;  /* 0x0000000400cc8947 */ /* 0x001fea0003800000 */
[C---:B------:R-:W-:Y:S01]  /*183d0*/  LEA R5, R2.reuse, R20, 0x6 ;  /* 0x0000001402057211 */ /* 0x040fe200078e30ff */
[----:B------:R-:W-:-:S04]  /*183e0*/  VIADD R2, R2, 0xffffffff ;  /* 0xffffffff02027836 */ /* 0x000fc80000000000 */
[----:B------:R-:W-:-:S07]  /*183f0*/  VIADD R5, R5, 0xffffff80 ;  /* 0xffffff8005057836 */ /* 0x000fce0000000000 */
.L_x_4358:
        /* <DEDUP_REMOVED lines=9> */
.L_x_4495:
        /* <DEDUP_REMOVED lines=11> */
.L_x_4355:
        /* <DEDUP_REMOVED lines=12> */
[----:B--2---:R-:W-:-:S04]  /*18600*/  LEA R8, R8, R9, 0xd ;  /* 0x0000000908087211 */ /* 0x004fc800078e68ff */
[----:B------:R-:W-:-:S13]  /*18610*/  R2UR UR8, R8 ;  /* 0x00000000080872ca */ /* 0x000fda00000e0000 */
[----:B------:R-:W-:-:S09]  /*18620*/  UIADD3 UR8, UR8, 0x22400, URZ ;  /* 0x0002240008087890 */ /* 0x000fd2000fffe03f */
[----:B------:R1:W-:Y:S01]  /*18630*/  UTMALDG.4D [UR8], [UR4], desc[UR6] ;  /* 0x00000608040075b4 */ /* 0x0003e20008019000 */
[----:B------:R-:W2:Y:S02]  /*18640*/  SYNCS.PHASECHK.TRANS64.TRYWAIT P1, [R6+URZ+0x388c0], R7 ;  /* 0x0388c007060075a7 */ /* 0x000ea4000802017f */
[----:B-12---:R-:W-:Y:S05]  /*18650*/  @!P1 BRA `(.L_x_4356) ;  /* 0x0000005800449947 */ /* 0x006fea0003800000 */
.L_x_4496:
        /* <DEDUP_REMOVED lines=8> */
.L_x_4357:
        /* <DEDUP_REMOVED lines=52> */
.L_x_4353:
[----:B------:R-:W-:Y:S05]  /*18a20*/  BSYNC B1 ;  /* 0x0000000000017941 */ /* 0x000fea0003800000 */
.L_x_4352:
        /* <DEDUP_REMOVED lines=13> */
.L_x_4342:
[----:B------:R-:W-:Y:S05]  /*18b00*/  BSYNC B0 ;  /* 0x0000000000007941 */ /* 0x000fea0003800000 */
.L_x_4341:
[----:B0-----:R-:W2:Y:S01]  /*18b10*/  LDL R6, [R1+0x1c] ;  /* 0x00001c0001067983 */ /* 0x001ea20000100800 */
[----:B------:R-:W-:Y:S05]  /*18b20*/  @!P2 WARPSYNC.ALL ;  /* 0x000000000000a948 */ /* 0x000fea0003800000 */
[----:B------:R-:W-:Y:S01]  /*18b30*/  BSSY B6, `(.L_x_4359) ;  /* 0x000033e000067945 */ /* 0x000fe20003800000 */
[----:B------:R-:W-:Y:S01]  /*18b40*/  @!P2 BAR.SYNC.DEFER_BLOCKING 0xc, 0x120 ;  /* 0x030480000000ab1d */ /* 0x000fe20000010000 */
[----:B--2---:R-:W-:-:S13]  /*18b50*/  ISETP.GT.AND P0, PT, R6, RZ, PT ;  /* 0x000000ff0600720c */ /* 0x004fda0003f04270 */
[----:B------:R-:W-:Y:S05]  /*18b60*/  @P0 BRA `(.L_x_4360) ;  /* 0x00000000004c0947 */ /* 0x000fea0003800000 */
[----:B------:R-:W0:Y:S02]  /*18b70*/  S2R R6, SR_TID.X ;  /* 0x0000000000067919 */ /* 0x000e240000002100 */
[----:B0-----:R-:W-:-:S04]  /*18b80*/  LOP3.LUT R6, R6, 0x1f, RZ, 0xc0, !PT ;  /* 0x0000001f06067812 */ /* 0x001fc800078ec0ff */
[----:B------:R-:W-:-:S13]  /*18b90*/  ISETP.NE.AND P1, PT, R6, RZ, PT ;  /* 0x000000ff0600720c */ /* 0x000fda0003f25270 */
[----:B------:R-:W-:Y:S05]  /*18ba0*/  @P1 BRA `(.L_x_4361) ;  /* 0x0000003000d81947 */ /* 0x000fea0003800000 */
[----:B------:R-:W0:Y:S01]  /*18bb0*/  S2R R7, SR_LANEID ;  /* 0x0000000000077919 */ /* 0x000e220000000000 */
[----:B------:R-:W-:Y:S02]  /*18bc0*/  VOTEU.ANY UR4, UPT, PT ;  /* 0x0000000000047886 */ /* 0x000fe400038e0100 */
[----:B------:R-:W0:Y:S01]  /*18bd0*/  FLO.U32 R0, UR4 ;  /* 0x0000000400007d00 */ /* 0x000e2200080e0000 */
[----:B------:R-:W1:Y:S01]  /*18be0*/  LDC.64 R2, c[0x0][0xd38] ;  /* 0x00034e00ff027b82 */ /* 0x000e620000000a00 */
[----:B------:R-:W2:Y:S06]  /*18bf0*/  LDL R6, [R1+0x30] ;  /* 0x0000300001067983 */ /* 0x000eac0000100800 */
[----:B------:R-:W1:Y:S01]  /*18c00*/  POPC R5, UR4 ;  /* 0x0000000400057d09 */ /* 0x000e620008000000 */
[----:B0-----:R-:W-:-:S13]  /*18c10*/  ISETP.EQ.U32.AND P0, PT, R0, R7, PT ;  /* 0x000000070000720c */ /* 0x001fda0003f02070 */
[----:B-1----:R-:W3:Y:S01]  /*18c20*/  @P0 ATOMG.E.ADD.STRONG.GPU PT, R3, desc[UR54][R2.64], R5 ;  /* 0x00000005020309a8 */ /* 0x002ee200081ee1f6 */
[----:B------:R-:W0:Y:S02]  /*18c30*/  S2R R4, SR_LTMASK ;  /* 0x0000000000047919 */ /* 0x000e240000003900 */
[----:B0-----:R-:W-:-:S04]  /*18c40*/  LOP3.LUT R4, R4, UR4, RZ, 0xc0, !PT ;  /* 0x0000000404047c12 */ /* 0x001fc8000f8ec0ff */
[----:B------:R-:W0:Y:S01]  /*18c50*/  POPC R7, R4 ;  /* 0x0000000400077309 */ /* 0x000e220000000000 */
[----:B--2---:R-:W-:Y:S01]  /*18c60*/  R2UR UR5, R6 ;  /* 0x00000000060572ca */ /* 0x004fe200000e0000 */
[----:B---3--:R-:W0:-:S12]  /*18c70*/  SHFL.IDX PT, R0, R3, R0, 0x1f ;  /* 0x00001f0003007589 */ /* 0x008e1800000e0000 */
[----:B0-----:R-:W-:Y:S01]  /*18c80*/  IADD3 R16, R0, UR5, R7 ;  /* 0x0000000500107c10 */ /* 0x001fe2000fffe007 */
[----:B------:R-:W-:Y:S06]  /*18c90*/  BRA `(.L_x_4361) ;  /* 0x00000030009c7947 */ /* 0x000fec0003800000 */
.L_x_4360:
[----:B------:R-:W0:Y:S01]  /*18ca0*/  S2R R0, SR_CgaCtaId ;  /* 0x0000000000007919 */ /* 0x000e220000008800 */
[----:B------:R-:W-:-:S04]  /*18cb0*/  MOV R2, 0x400 ;  /* 0x0000040000027802 */ /* 0x000fc80000000f00 */
[----:B0-----:R-:W-:-:S05]  /*18cc0*/  LEA R3, R0, R2, 0x18 ;  /* 0x0000000200037211 */ /* 0x001fca00078ec0ff */
        /* <DEDUP_REMOVED lines=12> */
[----:B------:R-:W-:Y:S01]  /*18d90*/  MOV R13, RZ ;  /* 0x000000ff000d7202 */ /* 0x000fe20000000f00 */
[----:B------:R-:W-:Y:S02]  /*18da0*/  IMAD.U32 R6, RZ, RZ, UR8 ;  /* 0x00000008ff067e24 */ /* 0x000fe4000f8e00ff */
[----:B------:R-:W-:-:S02]  /*18db0*/  IMAD.U32 R10, RZ, RZ, UR4 ;  /* 0x00000004ff0a7e24 */ /* 0x000fc4000f8e00ff */
[----:B------:R-:W-:Y:S02]  /*18dc0*/  IMAD.U32 R11, RZ, RZ, UR5 ;  /* 0x00000005ff0b7e24 */ /* 0x000fe4000f8e00ff */
[----:B------:R-:W-:Y:S02]  /*18dd0*/  IMAD.MOV.U32 R8, RZ, RZ, 0x70 ;  /* 0x00000070ff087424 */ /* 0x000fe400078e00ff */
[----:B------:R-:W-:-:S07]  /*18de0*/  IMAD.MOV.U32 R12, RZ, RZ, 0x1 ;  /* 0x00000001ff0c7424 */ /* 0x000fce00078e00ff */
[----:B------:R-:W-:-:S07]  /*18df0*/  LEPC R20, `(.L_x_4362) ;  /* 0x000000001014794e */ /* 0x000fce0000000000 */
[----:B0-----:R-:W-:Y:S05]  /*18e00*/  CALL.ABS.NOINC R2 ;  /* 0x0000000002007343 */ /* 0x001fea0003c00000 */
.L_x_4362:
        /* <DEDUP_REMOVED lines=20> */
.L_x_4364:
        /* <DEDUP_REMOVED lines=16> */
.L_x_4363:
        /* <DEDUP_REMOVED lines=26> */
[----:B-1----:R-:W1:Y:S01]  /*191f0*/  @P0 LDC R2, c[0x0][0x430] ;  /* 0x00010c00ff020b82 */ /* 0x002e620000000800 */
[----:B0-----:R-:W-:-:S05]  /*19200*/  @P0 IMAD.HI.U32 R3, R18, R5, RZ ;  /* 0x0000000512030227 */ /* 0x001fca00078e00ff */
[----:B-1----:R-:W-:Y:S02]  /*19210*/  @P0 SHF.R.U32.HI R4, RZ, R2, R3 ;  /* 0x00000002ff040219 */ /* 0x002fe40000011603 */
[----:B------:R-:W-:-:S04]  /*19220*/  ISETP.NE.U32.AND P0, PT, RZ, UR4, PT ;  /* 0x00000004ff007c0c */ /* 0x000fc8000bf05070 */
[----:B------:R-:W-:-:S04]  /*19230*/  ISETP.NE.AND.EX P0, PT, RZ, UR5, PT, P0 ;  /* 0x00000005ff007c0c */ /* 0x000fc8000bf05300 */
[----:B------:R-:W-:-:S09]  /*19240*/  SEL R5, R6, RZ, !P0 ;  /* 0x000000ff06057207 */ /* 0x000fd20004000000 */
.L_x_4365:
        /* <DEDUP_REMOVED lines=19> */
.L_x_4499:
[----:B------:R-:W-:Y:S01]  /*19380*/  UMOV UR4, 0xffffffff ;  /* 0xffffffff00047882 */ /* 0x000fe20000000000 */
[----:B------:R-:W-:Y:S02]  /*19390*/  SHF.R.S32.HI R8, RZ, 0x1f, R0 ;  /* 0x0000001fff087819 */ /* 0x000fe40000011400 */
[----:B------:R-:W-:Y:S05]  /*193a0*/  BRA.DIV UR4, `(.L_x_4367) ;  /* 0x0000004e04387947 */ /* 0x000fea000b800000 */
[----:B------:R-:W-:-:S13]  /*193b0*/  ELECT P6, URZ, PT ;  /* 0x00000000003f782f */ /* 0x000fda00038c0000 */
.L_x_4502:
        /* <DEDUP_REMOVED lines=12> */
[--C-:B------:R-:W-:Y:S01]  /*19480*/  IMAD.MOV.U32 R10, RZ, RZ, R6.reuse ;  /* 0x000000ffff0a7224 */ /* 0x100fe200078e0006 */
[----:B------:R-:W-:-:S03]  /*19490*/  SHF.R.S32.HI R11, RZ, 0x1f, R6 ;  /* 0x0000001fff0b7819 */ /* 0x000fc60000011406 */
[----:B------:R-:W-:Y:S02]  /*194a0*/  IMAD R7, R12, R9, R7 ;  /* 0x000000090c077224 */ /* 0x000fe400078e0207 */
[----:B------:R-:W-:Y:S02]  /*194b0*/  IMAD R9, R8, UR4, RZ ;  /* 0x0000000408097c24 */ /* 0x000fe4000f8e02ff */
[----:B------:R-:W-:-:S04]  /*194c0*/  IMAD.WIDE.U32 R10, R0, UR4, R10 ;  /* 0x00000004000a7c25 */ /* 0x000fc8000f8e000a */
[----:B------:R-:W-:Y:S01]  /*194d0*/  IMAD R9, R0, UR5, R9 ;  /* 0x0000000500097c24 */ /* 0x000fe2000f8e0209 */
[----:B------:R-:W-:-:S03]  /*194e0*/  LEA R12, P0, R10, R2, 0x2 ;  /* 0x000000020a0c7211 */ /* 0x000fc600078010ff */
[----:B------:R-:W-:-:S05]  /*194f0*/  IMAD.IADD R6, R11, 0x1, R9 ;  /* 0x000000010b067824 */ /* 0x000fca00078e0209 */
[----:B------:R-:W-:-:S05]  /*19500*/  LEA.HI.X R13, R10, R3, R6, 0x2, P0 ;  /* 0x000000030a0d7211 */ /* 0x000fca00000f1406 */
[----:B------:R0:W5:Y:S02]  /*19510*/  LDG.E R6, desc[UR54][R12.64] ;  /* 0x000000360c067981 */ /* 0x000164000c1e1900 */
.L_x_4369:
        /* <DEDUP_REMOVED lines=9> */
.L_x_4503:
        /* <DEDUP_REMOVED lines=11> */
.L_x_4371:
        /* <DEDUP_REMOVED lines=14> */
[----:B0-----:R-:W-:-:S04]  /*19740*/  LEA R12, R13, R12, 0x18 ;  /* 0x0000000c0d0c7211 */ /* 0x001fc800078ec0ff */
[----:B--2---:R-:W-:Y:S02]  /*19750*/  LEA R9, R11, R12, 0xd ;  /* 0x0000000c0b097211 */ /* 0x004fe400078e68ff */
[----:B---3--:R-:W-:Y:S02]  /*19760*/  R2UR UR4, R10 ;  /* 0x000000000a0472ca */ /* 0x008fe400000e0000 */
[----:B------:R-:W-:-:S11]  /*19770*/  R2UR UR8, R9 ;  /* 0x00000000090872ca */ /* 0x000fd600000e0000 */
[----:B------:R-:W-:Y:S02]  /*19780*/  ULEA UR11, UR11, UR4, 0x6 ;  /* 0x000000040b0b7291 */ /* 0x000fe4000f8e303f */
[----:B------:R-:W-:Y:S01]  /*19790*/  UIADD3 UR8, UR8, 0x22400, URZ ;  /* 0x0002240008087890 */ /* 0x000fe2000fffe03f */
[----:B------:R-:W-:-:S08]  /*197a0*/  UMOV UR4, 0x0 ;  /* 0x0000000000047882 */ /* 0x000fd00000000000 */
[----:B------:R0:W-:Y:S02]  /*197b0*/  UTMALDG.4D [UR8], [UR6], desc[UR4] ;  /* 0x00000408060075b4 */ /* 0x0001e40008019000 */
[----:B0-----:R-:W-:Y:S01]  /*197c0*/  NOP ;  /* 0x0000000000007918 */ /* 0x001fe20000000000 */
.L_x_4368:
        /* <DEDUP_REMOVED lines=82> */
.L_x_4373:
[----:B------:R-:W-:Y:S05]  /*19cf0*/  BSYNC B0 ;  /* 0x0000000000007941 */ /* 0x000fea0003800000 */
.L_x_4372:
[----:B------:R-:W2:Y:S02]  /*19d00*/  LDL.LU R9, [R1+0x28] ;  /* 0x0000280001097983 */ /* 0x000ea40000300800 */
[----:B--2---:R-:W-:-:S05]  /*19d10*/  VIADD R9, R9, 0x1 ;  /* 0x0000000109097836 */ /* 0x004fca0000000000 */
[----:B------:R-:W-:Y:S01]  /*19d20*/  LEA.HI R5, R9, R9, RZ, 0x1 ;  /* 0x0000000909057211 */ /* 0x000fe200078f08ff */
[----:B------:R0:W-:Y:S03]  /*19d30*/  STL [R1+0x28], R9 ;  /* 0x0000280901007387 */ /* 0x0001e60000100800 */
[----:B------:R-:W-:-:S05]  /*19d40*/  LOP3.LUT R5, R5, 0xfffffffe, RZ, 0xc0, !PT ;  /* 0xfffffffe05057812 */ /* 0x000fca00078ec0ff */
[----:B------:R-:W-:-:S05]  /*19d50*/  IMAD.IADD R5, R9, 0x1, -R5 ;  /* 0x0000000109057824 */ /* 0x000fca00078e0a05 */
[----:B------:R-:W-:-:S04]  /*19d60*/  SHF.L.U32 R5, R5, 0x1f, RZ ;  /* 0x0000001f05057819 */ /* 0x000fc800000006ff */
[----:B------:R-:W1:Y:S02]  /*19d70*/  SYNCS.PHASECHK.TRANS64.TRYWAIT P0, [R11+URZ+0x38820], R5 ;  /* 0x038820050b0075a7 */ /* 0x000e64000800017f */
[----:B01----:R-:W-:Y:S05]  /*19d80*/  @!P0 BRA `(.L_x_4374) ;  /* 0x0000004000f48947 */ /* 0x003fea0003800000 */
.L_x_4504:
        /* <DEDUP_REMOVED lines=8> */
[----:B0-----:R-:W-:-:S04]  /*19e10*/  LEA R11, R12, R11, 0x18 ;  /* 0x0000000b0c0b7211 */ /* 0x001fc800078ec0ff */
[----:B--2---:R-:W-:Y:S02]  /*19e20*/  LEA R5, R10, R11, 0x3 ;  /* 0x0000000b0a057211 */ /* 0x004fe400078e18ff */
[----:B---3--:R-:W-:-:S04]  /*19e30*/  SHF.L.U32 R9, R9, 0x1f, RZ ;  /* 0x0000001f09097819 */ /* 0x008fc800000006ff */
[----:B------:R-:W0:Y:S02]  /*19e40*/  SYNCS.PHASECHK.TRANS64.TRYWAIT P0, [R5+URZ+0x38860], R9 ;  /* 0x03886009050075a7 */ /* 0x000e24000800017f */
[----:B0-----:R-:W-:Y:S05]  /*19e50*/  @!P0 BRA `(.L_x_4377) ;  /* 0x0000004000e08947 */ /* 0x001fea0003800000 */
.L_x_4505:
        /* <DEDUP_REMOVED lines=11> */
.L_x_4378:
        /* <DEDUP_REMOVED lines=58> */
.L_x_4376:
[----:B------:R-:W-:Y:S05]  /*1a2b0*/  BSYNC B0 ;  /* 0x0000000000007941 */ /* 0x000fea0003800000 */
.L_x_4375:
[----:B------:R-:W2:Y:S01]  /*1a2c0*/  LDL R7, [R1+0x1c] ;  /* 0x00001c0001077983 */ /* 0x000ea20000100800 */
[----:B------:R-:W-:Y:S01]  /*1a2d0*/  BSSY B0, `(.L_x_4379) ;  /* 0x00001a6000007945 */ /* 0x000fe20003800000 */
[----:B--2---:R-:W-:-:S13]  /*1a2e0*/  ISETP.GE.AND P0, PT, R7, 0x2, PT ;  /* 0x000000020700780c */ /* 0x004fda0003f06270 */
[----:B------:R-:W-:Y:S05]  /*1a2f0*/  @!P0 BRA `(.L_x_4380) ;  /* 0x00000018008c8947 */ /* 0x000fea0003800000 */
[C---:B0-----:R-:W-:Y:S01]  /*1a300*/  LOP3.LUT R5, R7.reuse, 0x1, RZ, 0xc0, !PT ;  /* 0x0000000107057812 */ /* 0x041fe200078ec0ff */
[----:B------:R-:W-:Y:S01]  /*1a310*/  VIADD R9, R7, 0xfffffffe ;  /* 0xfffffffe07097836 */ /* 0x000fe20000000000 */
[----:B------:R-:W-:Y:S02]  /*1a320*/  BSSY B1, `(.L_x_4381) ;  /* 0x0000090000017945 */ /* 0x000fe40003800000 */
[----:B------:R-:W-:Y:S01]  /*1a330*/  ISETP.NE.U32.AND P0, PT, R5, 0x1, PT ;  /* 0x000000010500780c */ /* 0x000fe20003f05070 */
[----:B------:R-:W-:-:S12]  /*1a340*/  IMAD.MOV.U32 R5, RZ, RZ, R9 ;  /* 0x000000ffff057224 */ /* 0x000fd800078e0009 */
[----:B------:R-:W-:Y:S05]  /*1a350*/  @!P0 BRA `(.L_x_4382) ;  /* 0x0000000800308947 */ /* 0x000fea0003800000 */
        /* <DEDUP_REMOVED lines=25> */
[----:B------:R-:W-:Y:S01]  /*1a4f0*/  IMAD.MOV.U32 R6, RZ, RZ, R5 ;  /* 0x000000ffff067224 */ /* 0x000fe200078e0005 */
[----:B------:R-:W-:-:S03]  /*1a500*/  IADD3 R5, -R5, RZ, RZ ;  /* 0x000000ff05057210 */ /* 0x000fc60007ffe1ff */
[----:B------:R-:W-:-:S04]  /*1a510*/  IMAD.WIDE.U32 R6, R0, UR4, R6 ;  /* 0x0000000400067c25 */ /* 0x000fc8000f8e0006 */
[----:B------:R-:W-:Y:S01]  /*1a520*/  IMAD.IADD R10, R10, 0x1, R7 ;  /* 0x000000010a0a7824 */ /* 0x000fe200078e0207 */
[----:B------:R-:W-:Y:S01]  /*1a530*/  LEA R2, P0, R6, R2, 0x2 ;  /* 0x0000000206027211 */ /* 0x000fe200078010ff */
[----:B------:R-:W-:-:S03]  /*1a540*/  IMAD R5, R11, R5, R9 ;  /* 0x000000050b057224 */ /* 0x000fc600078e0209 */
[----:B------:R-:W-:-:S05]  /*1a550*/  LEA.HI.X R3, R6, R3, R10, 0x2, P0 ;  /* 0x0000000306037211 */ /* 0x000fca00000f140a */
[----:B------:R1:W5:Y:S04]  /*1a560*/  LDG.E R6, desc[UR54][R2.64] ;  /* 0x0000003602067981 */ /* 0x000368000c1e1900 */
.L_x_4385:
[----:B-1----:R-:W1:Y:S01]  /*1a570*/  S2R R3, SR_CgaCtaId ;  /* 0x0000000000037919 */ /* 0x002e620000008800 */
[----:B------:R-:W-:-:S04]  /*1a580*/  MOV R2, 0x400 ;  /* 0x0000040000027802 */ /* 0x000fc80000000f00 */
[----:B-1----:R-:W-:Y:S02]  /*1a590*/  LEA R2, R3, R2, 0x18 ;  /* 0x0000000203027211 */ /* 0x002fe400078ec0ff */
[----:B------:R-:W-:-:S03]  /*1a5a0*/  SHF.L.U32 R3, R12, 0x1f, RZ ;  /* 0x0000001f0c037819 */ /* 0x000fc600000006ff */
[----:B------:R-:W-:-:S04]  /*1a5b0*/  IMAD R2, R13, 0x8, R2 ;  /* 0x000000080d027824 */ /* 0x000fc800078e0202 */
[----:B------:R-:W1:Y:S02]  /*1a5c0*/  SYNCS.PHASECHK.TRANS64.TRYWAIT P0, [R2+URZ+0x38840], R3 ;  /* 0x03884003020075a7 */ /* 0x000e64000800017f */
[----:B-1----:R-:W-:Y:S05]  /*1a5d0*/  @!P0 BRA `(.L_x_4386) ;  /* 0x0000003c00148947 */ /* 0x002fea0003800000 */
.L_x_4506:
        /* <DEDUP_REMOVED lines=11> */
.L_x_4387:
[----:B--2---:R-:W2:Y:S01]  /*1a690*/  LDL R7, [R1] ;  /* 0x0000000001077983 */ /* 0x004ea20000100800 */
[----:B------:R-:W-:-:S03]  /*1a6a0*/  MOV R11, 0x400 ;  /* 0x00000400000b7802 */ /* 0x000fc60000000f00 */
[----:B------:R-:W3:Y:S01]  /*1a6b0*/  LDL R10, [R1+0x10] ;  /* 0x00001000010a7983 */ /* 0x000ee20000100800 */
        /* <DEDUP_REMOVED lines=20> */
.L_x_4507:
        /* <DEDUP_REMOVED lines=8> */
.L_x_4389:
[----:B01----:R-:W2:Y:S01]  /*1a880*/  LDL R3, [R1] ;  /* 0x0000000001037983 */ /* 0x003ea20000100800 */
        /* <DEDUP_REMOVED lines=54> */
.L_x_4384:
[----:B------:R-:W-:Y:S05]  /*1abf0*/  BSYNC B2 ;  /* 0x0000000000027941 */ /* 0x000fea0003800000 */
.L_x_4383:
[----:B------:R-:W2:Y:S02]  /*1ac00*/  LDL.LU R2, [R1+0x1c] ;  /* 0x00001c0001027983 */ /* 0x000ea40000300800 */
[----:B--2---:R-:W-:-:S07]  /*1ac10*/  VIADD R5, R2, 0xfffffffd ;  /* 0xfffffffd02057836 */ /* 0x004fce0000000000 */
.L_x_4382:
[----:B------:R-:W-:Y:S05]  /*1ac20*/  BSYNC B1 ;  /* 0x0000000000017941 */ /* 0x000fea0003800000 */
.L_x_4381:
[----:B------:R-:W-:-:S13]  /*1ac30*/  ISETP.NE.AND P0, PT, R9, RZ, PT ;  /* 0x000000ff0900720c */ /* 0x000fda0003f05270 */
[----:B------:R-:W-:Y:S05]  /*1ac40*/  @!P0 BRA `(.L_x_4380) ;  /* 0x0000001000388947 */ /* 0x000fea0003800000 */
.L_x_4404:
        /* <DEDUP_REMOVED lines=14> */
[----:B------:R-:W1:Y:S02]  /*1ad30*/  LDC R11, c[0x0][0x41c] ;  /* 0x00010700ff0b7b82 */ /* 0x000e640000000800 */
[----:B-1----:R-:W-:-:S13]  /*1ad40*/  ISETP.NE.AND P0, PT, R11, 0x1, PT ;  /* 0x000000010b00780c */ /* 0x002fda0003f05270 */
[----:B------:R-:W1:Y:S02]  /*1ad50*/  @P0 LDC.64 R2, c[0x0][0x420] ;  /* 0x00010800ff020b82 */ /* 0x000e640000000a00 */
[----:B-1----:R-:W-:Y:S01]  /*1ad60*/  @P0 IMAD.HI.U32 R6, R5, R2, RZ ;  /* 0x0000000205060227 */ /* 0x002fe200078e00ff */
        /* <DEDUP_REMOVED lines=12> */
.L_x_4392:
[----:B------:R-:W2:Y:S01]  /*1ae30*/  S2R R3, SR_CgaCtaId ;  /* 0x0000000000037919 */ /* 0x000ea20000008800 */
[----:B------:R-:W-:-:S04]  /*1ae40*/  MOV R2, 0x400 ;  /* 0x0000040000027802 */ /* 0x000fc80000000f00 */
[----:B--2---:R-:W-:Y:S02]  /*1ae50*/  LEA R2, R3, R2, 0x18 ;  /* 0x0000000203027211 */ /* 0x004fe400078ec0ff */
[----:B------:R-:W-:-:S03]  /*1ae60*/  SHF.L.U32 R3, R9, 0x1f, RZ ;  /* 0x0000001f09037819 */ /* 0x000fc600000006ff */
[----:B------:R-:W-:-:S04]  /*1ae70*/  IMAD R2, R10, 0x8, R2 ;  /* 0x000000080a027824 */ /* 0x000fc800078e0202 */
[----:B------:R-:W2:Y:S02]  /*1ae80*/  SYNCS.PHASECHK.TRANS64.TRYWAIT P0, [R2+URZ+0x38840], R3 ;  /* 0x03884003020075a7 */ /* 0x000ea4000800017f */
[----:B--2---:R-:W-:Y:S05]  /*1ae90*/  @!P0 BRA `(.L_x_4393) ;  /* 0x00000034000c8947 */ /* 0x004fea0003800000 */
.L_x_4508:
        /* <DEDUP_REMOVED lines=11> */
.L_x_4394:
[----:B0-----:R-:W3:Y:S01]  /*1af50*/  LDL R12, [R1+0x10] ;  /* 0x00001000010c7983 */ /* 0x001ee20000100800 */
[----:B-1----:R-:W-:Y:S01]  /*1af60*/  MOV R7, 0x400 ;  /* 0x0000040000077802 */ /* 0x002fe20000000f00 */
[----:B------:R-:W0:Y:S01]  /*1af70*/  S2R R13, SR_CgaCtaId ;  /* 0x00000000000d7919 */ /* 0x000e220000008800 */
[----:B------:R-:W-:Y:S01]  /*1af80*/  R2UR UR9, R2 ;  /* 0x00000000020972ca */ /* 0x000fe200000e0000 */
[----:B------:R-:W-:Y:S01]  /*1af90*/  ULDC.64 UR6, c[0x0][0x198] ;  /* 0x0000660000067ab9 */ /* 0x000fe20000000a00 */
[----:B------:R-:W-:Y:S01]  /*1afa0*/  R2UR UR12, R4 ;  /* 0x00000000040c72ca */ /* 0x000fe200000e0000 */
[----:B------:R-:W-:Y:S01]  /*1afb0*/  UIADD3 UR4, UP0, UR6, 0x370, URZ ;  /* 0x0000037006047890 */ /* 0x000fe2000ff1e03f */
[----:B-----5:R-:W-:-:S03]  /*1afc0*/  R2UR UR13, R6 ;  /* 0x00000000060d72ca */ /* 0x020fc600000e0000 */
[----:B------:R-:W-:Y:S01]  /*1afd0*/  UIADD3.X UR5, URZ, UR7, URZ, UP0, !UPT ;  /* 0x000000073f057290 */ /* 0x000fe200087fe43f */
[----:B0-----:R-:W-:-:S04]  /*1afe0*/  LEA R7, R13, R7, 0x18 ;  /* 0x000000070d077211 */ /* 0x001fc800078ec0ff */
        /* <DEDUP_REMOVED lines=12> */
.L_x_4509:
        /* <DEDUP_REMOVED lines=8> */
.L_x_4396:
[----:B------:R-:W1:Y:S01]  /*1b130*/  S2R R11, SR_CgaCtaId ;  /* 0x00000000000b7919 */ /* 0x000e620000008800 */
[----:B0-2---:R-:W-:Y:S01]  /*1b140*/  MOV R3, 0x400 ;  /* 0x0000040000037802 */ /* 0x005fe20000000f00 */
        /* <DEDUP_REMOVED lines=52> */
.L_x_4391:
[----:B------:R-:W-:Y:S05]  /*1b490*/  BSYNC B1 ;  /* 0x0000000000017941 */ /* 0x000fea0003800000 */
.L_x_4390:
        /* <DEDUP_REMOVED lines=9> */
[----:B------:R-:W-:Y:S02]  /*1b530*/  ISETP.NE.U32.AND P0, PT, RZ, UR38, PT ;  /* 0x00000026ff007c0c */ /* 0x000fe4000bf05070 */
[----:B------:R-:W-:Y:S02]  /*1b540*/  IADD3 R9, R5, -0x1, RZ ;  /* 0xffffffff05097810 */ /* 0x000fe40007ffe0ff */
[----:B------:R-:W-:-:S13]  /*1b550*/  ISETP.NE.AND.EX P0, PT, RZ, UR39, PT, P0 ;  /* 0x00000027ff007c0c */ /* 0x000fda000bf05300 */
[----:B------:R-:W-:Y:S05]  /*1b560*/  @!P0 BRA `(.L_x_4399) ;  /* 0x0000000000408947 */ /* 0x000fea0003800000 */
[----:B------:R-:W1:Y:S02]  /*1b570*/  LDC R6, c[0x0][0x41c] ;  /* 0x00010700ff067b82 */ /* 0x000e640000000800 */
        /* <DEDUP_REMOVED lines=15> */
.L_x_4399:
[----:B------:R-:W2:Y:S01]  /*1b670*/  S2R R3, SR_CgaCtaId ;  /* 0x0000000000037919 */ /* 0x000ea20000008800 */
[----:B------:R-:W-:-:S04]  /*1b680*/  MOV R2, 0x400 ;  /* 0x0000040000027802 */ /* 0x000fc80000000f00 */
[----:B--2---:R-:W-:Y:S02]  /*1b690*/  LEA R2, R3, R2, 0x18 ;  /* 0x0000000203027211 */ /* 0x004fe400078ec0ff */
[----:B------:R-:W-:-:S03]  /*1b6a0*/  SHF.L.U32 R3, R11, 0x1f, RZ ;  /* 0x0000001f0b037819 */ /* 0x000fc600000006ff */
[----:B------:R-:W-:-:S04]  /*1b6b0*/  IMAD R2, R12, 0x8, R2 ;  /* 0x000000080c027824 */ /* 0x000fc800078e0202 */
[----:B------:R-:W2:Y:S02]  /*1b6c0*/  SYNCS.PHASECHK.TRANS64.TRYWAIT P0, [R2+URZ+0x38840], R3 ;  /* 0x03884003020075a7 */ /* 0x000ea4000800017f */
[----:B--2---:R-:W-:Y:S05]  /*1b6d0*/  @!P0 BRA `(.L_x_4400) ;  /* 0x0000002c00248947 */ /* 0x004fea0003800000 */
.L_x_4510:
[----:B-1----:R-:W1:Y:S02]  /*1b6e0*/  S2R R7, SR_TID.X ;  /* 0x0000000000077919 */ /* 0x002e640000002100 */
        /* <DEDUP_REMOVED lines=10> */
.L_x_4401:
[----:B-1----:R-:W3:Y:S01]  /*1b790*/  LDL R7, [R1] ;  /* 0x0000000001077983 */ /* 0x002ee20000100800 */
        /* <DEDUP_REMOVED lines=22> */
.L_x_4511:
        /* <DEDUP_REMOVED lines=8> */
.L_x_4403:
        /* <DEDUP_REMOVED lines=55> */
.L_x_4398:
[----:B------:R-:W-:Y:S05]  /*1bcf0*/  BSYNC B1 ;  /* 0x0000000000017941 */ /* 0x000fea0003800000 */
.L_x_4397:
[C---:B------:R-:W-:Y:S02]  /*1bd00*/  ISETP.GT.AND P0, PT, R5.reuse, 0x1, PT ;  /* 0x000000010500780c */ /* 0x040fe40003f04270 */
[----:B------:R-:W-:-:S11]  /*1bd10*/  IADD3 R5, R5, -0x2, RZ ;  /* 0xfffffffe05057810 */ /* 0x000fd60007ffe0ff */
[----:B------:R-:W-:Y:S05]  /*1bd20*/  @P0 BRA `(.L_x_4404) ;  /* 0xffffffec00c80947 */ /* 0x000fea000383ffff */
.L_x_4380:
[----:B------:R-:W-:Y:S05]  /*1bd30*/  BSYNC B0 ;  /* 0x0000000000007941 */ /* 0x000fea0003800000 */
.L_x_4379:
        /* <DEDUP_REMOVED lines=12> */
[----:B------:R-:W-:Y:S02]  /*1be00*/  VOTEU.ANY UR4, UPT, PT ;  /* 0x0000000000047886 */ /* 0x000fe400038e0100 */
[----:B------:R-:W1:Y:S01]  /*1be10*/  FLO.U32 R4, UR4 ;  /* 0x0000000400047d00 */ /* 0x000e6200080e0000 */
[----:B------:R-:W1:Y:S07]  /*1be20*/  S2R R7, SR_LANEID ;  /* 0x0000000000077919 */ /* 0x000e6e0000000000 */
[----:B0-----:R-:W0:Y:S01]  /*1be30*/  POPC R5, UR4 ;  /* 0x0000000400057d09 */ /* 0x001e220008000000 */
[----:B-1----:R-:W-:-:S02]  /*1be40*/  ISETP.EQ.U32.AND P0, PT, R4, R7, PT ;  /* 0x000000070400720c */ /* 0x002fc40003f02070 */
[----:B--2---:R-:W-:Y:S02]  /*1be50*/  R2UR UR5, R2 ;  /* 0x00000000020572ca */ /* 0x004fe400000e0000 */
[----:B------:R-:W0:Y:S09]  /*1be60*/  LDC.64 R2, c[0x0][0xd38] ;  /* 0x00034e00ff027b82 */ /* 0x000e320000000a00 */
[----:B0-----:R-:W2:Y:S01]  /*1be70*/  @P0 ATOMG.E.ADD.STRONG.GPU PT, R3, desc[UR54][R2.64], R5 ;  /* 0x00000005020309a8 */ /* 0x001ea200081ee1f6 */
[----:B------:R-:W0:Y:S02]  /*1be80*/  S2R R6, SR_LTMASK ;  /* 0x0000000000067919 */ /* 0x000e240000003900 */
[----:B0-----:R-:W-:-:S04]  /*1be90*/  LOP3.LUT R6, R6, UR4, RZ, 0xc0, !PT ;  /* 0x0000000406067c12 */ /* 0x001fc8000f8ec0ff */
[----:B------:R-:W0:Y:S01]  /*1bea0*/  POPC R7, R6 ;  /* 0x0000000600077309 */ /* 0x000e220000000000 */
[----:B--2---:R-:W0:Y:S02]  /*1beb0*/  SHFL.IDX PT, R4, R3, R4, 0x1f ;  /* 0x00001f0403047589 */ /* 0x004e2400000e0000 */
[----:B0-----:R-:W-:-:S07]  /*1bec0*/  IADD3 R16, R4, UR5, R7 ;  /* 0x0000000504107c10 */ /* 0x001fce000fffe007 */
.L_x_4406:
[----:B------:R-:W-:Y:S05]  /*1bed0*/  BSYNC B0 ;  /* 0x0000000000007941 */ /* 0x000fea0003800000 */
.L_x_4405:
[----:B-1----:R-:W2:Y:S02]  /*1bee0*/  LDL.LU R2, [R1+0x8] ;  /* 0x0000080001027983 */ /* 0x002ea40000300800 */
[----:B--2---:R-:W-:-:S05]  /*1bef0*/  LOP3.LUT R2, R2, R0, RZ, 0x3c, !PT ;  /* 0x0000000002027212 */ /* 0x004fca00078e3cff */
[----:B------:R1:W-:Y:S02]  /*1bf00*/  STL [R1+0x8], R2 ;  /* 0x0000080201007387 */ /* 0x0003e40000100800 */
.L_x_4361:
[----:B------:R-:W-:Y:S05]  /*1bf10*/  BSYNC B6 ;  /* 0x0000000000067941 */ /* 0x000fea0003800000 */
.L_x_4359:
[----:B------:R-:W-:-:S03]  /*1bf20*/  UMOV UR4, 0xffffffff ;  /* 0xffffffff00047882 */ /* 0x000fc60000000000 */
[----:B------:R-:W-:Y:S05]  /*1bf30*/  BRA.DIV UR4, `(.L_x_4407) ;  /* 0x0000002604347947 */ /* 0x000fea000b800000 */
[----:B------:R2:W3:Y:S04]  /*1bf40*/  SHFL.IDX PT, R4, R16, RZ, 0x1f ;  /* 0x00001fff10047589 */ /* 0x0004e800000e0000 */
[----:B------:R-:W4:Y:S02]  /*1bf50*/  SHFL.IDX PT, R16, R16, 0x1, 0x1f ;  /* 0x00201f0010107f89 */ /* 0x000f2400000e0000 */
.L_x_4515:
[----:B------:R-:W5:Y:S01]  /*1bf60*/  S2R R0, SR_TID.X ;  /* 0x0000000000007919 */ /* 0x000f620000002100 */
[----:B------:R-:W-:Y:S01]  /*1bf70*/  ULDC UR4, c[0x0][0xd14] ;  /* 0x0003450000047ab9 */ /* 0x000fe20000000800 */
[----:B------:R-:W-:Y:S01]  /*1bf80*/  BSSY B0, `(.L_x_4408) ;  /* 0x000000b000007945 */ /* 0x000fe20003800000 */
[----:B------:R-:W-:Y:S01]  /*1bf90*/  IMAD.MOV.U32 R17, RZ, RZ, RZ ;  /* 0x000000ffff117224 */ /* 0x000fe200078e00ff */
[----:B-----5:R-:W-:Y:S01]  /*1bfa0*/  LOP3.LUT R7, R0, 0x1f, RZ, 0xc0, !PT ;  /* 0x0000001f00077812 */ /* 0x020fe200078ec0ff */
[----:B------:R-:W-:-:S03]  /*1bfb0*/  IMAD.U32 R0, RZ, RZ, UR4 ;  /* 0x00000004ff007e24 */ /* 0x000fc6000f8e00ff */
[C---:B------:R-:W-:Y:S01]  /*1bfc0*/  ISETP.NE.AND P0, PT, R7.reuse, 0x1f, PT ;  /* 0x0000001f0700780c */ /* 0x040fe20003f05270 */
[----:B0-----:R-:W-:-:S05]  /*1bfd0*/  IMAD.IADD R5, R7, 0x1, R19 ;  /* 0x0000000107057824 */ /* 0x001fca00078e0213 */
[----:B------:R-:W-:-:S13]  /*1bfe0*/  ISETP.GE.OR P0, PT, R5, R0, !P0 ;  /* 0x000000000500720c */ /* 0x000fda0004706670 */
[----:B------:R-:W-:Y:S05]  /*1bff0*/  @P0 BRA `(.L_x_4409) ;  /* 0x00000000000c0947 */ /* 0x000fea0003800000 */
[----:B-1----:R-:W0:Y:S02]  /*1c000*/  LDC.64 R2, c[0x0][0xd58] ;  /* 0x00035600ff027b82 */ /* 0x002e240000000a00 */
[----:B0-----:R-:W-:-:S05]  /*1c010*/  IMAD.WIDE R2, R5, 0x4, R2 ;  /* 0x0000000405027825 */ /* 0x001fca00078e0202 */
[----:B------:R0:W5:Y:S02]  /*1c020*/  LDG.E R17, desc[UR54][R2.64] ;  /* 0x0000003602117981 */ /* 0x000164000c1e1900 */
.L_x_4409:
[----:B------:R-:W-:Y:S05]  /*1c030*/  BSYNC B0 ;  /* 0x0000000000007941 */ /* 0x000fea0003800000 */
.L_x_4408:
[----:B------:R-:W-:-:S03]  /*1c040*/  UMOV UR4, 0xffffffff ;  /* 0xffffffff00047882 */ /* 0x000fc60000000000 */
[----:B------:R-:W-:Y:S05]  /*1c050*/  BRA.DIV UR4, `(.L_x_4410) ;  /* 0x0000002604387947 */ /* 0x000fea000b800000 */
[----:B-----5:R-:W0:Y:S01]  /*1c060*/  SHFL.UP PT, R14, R17, 0x1, RZ ;  /* 0x04200000110e7989 */ /* 0x020e2200000e00ff */
[C---:B------:R-:W-:Y:S02]  /*1c070*/  ISETP.NE.AND P0, PT, R7.reuse, RZ, PT ;  /* 0x000000ff0700720c */ /* 0x040fe40003f05270 */
[C---:B------:R-:W-:Y:S02]  /*1c080*/  ISETP.GE.U32.AND P1, PT, R7.reuse, 0x2, PT ;  /* 0x000000020700780c */ /* 0x040fe40003f26070 */
        /* <DEDUP_REMOVED lines=16> */
[----:B-1----:R-:W-:-:S05]  /*1c190*/  IMAD.IADD R2, R6, 0x1, R7 ;  /* 0x0000000106027824 */ /* 0x002fca00078e0207 */
[----:B------:R0:W1:Y:S02]  /*1c1a0*/  SHFL.IDX PT, R14, R2, 0x1f, 0x1f ;  /* 0x03e01f00020e7f89 */ /* 0x00006400000e0000 */
.L_x_4523:
[----:B------:R-:W-:Y:S02]  /*1c1b0*/  ULDC UR4, c[0x0][0xd10] ;  /* 0x0003440000047ab9 */ /* 0x000fe40000000800 */
[----:B------:R-:W-:-:S05]  /*1c1c0*/  MOV R5, UR4 ;  /* 0x0000000400057c02 */ /* 0x000fca0008000f00 */
[----:B-1----:R-:W-:-:S04]  /*1c1d0*/  IMAD R3, R14, R5, RZ ;  /* 0x000000050e037224 */ /* 0x002fc800078e02ff */
[----:B--2-4-:R-:W-:-:S05]  /*1c1e0*/  IMAD.IADD R16, R16, 0x1, R3 ;  /* 0x0000000110107824 */ /* 0x014fca00078e0203 */
[----:B---3--:R-:W-:-:S13]  /*1c1f0*/  ISETP.GT.AND P0, PT, R16, R4, PT ;  /* 0x000000041000720c */ /* 0x008fda0003f04270 */
[----:B------:R-:W-:Y:S05]  /*1c200*/  @P0 BRA `(.L_x_4411) ;  /* 0x0000000000b40947 */ /* 0x000fea0003800000 */
[----:B------:R-:W1:Y:S02]  /*1c210*/  LDC R0, c[0x0][0xd14] ;  /* 0x00034500ff007b82 */ /* 0x000e640000000800 */
.L_x_4416:
        /* <DEDUP_REMOVED lines=14> */
.L_x_4414:
[----:B------:R-:W-:Y:S05]  /*1c300*/  BSYNC B0 ;  /* 0x0000000000007941 */ /* 0x000fea0003800000 */
.L_x_4413:
        /* <DEDUP_REMOVED lines=8> */
[----:B------:R-:W1:Y:S02]  /*1c390*/  SHFL.UP PT, R14, R13, 0x2, RZ ;  /* 0x044000000d0e7989 */ /* 0x000e6400000e00ff */
[----:B-1----:R-:W-:Y:S02]  /*1c3a0*/  SEL R14, R14, RZ, P1 ;  /* 0x000000ff0e0e7207 */ /* 0x002fe40000800000 */
[----:B------:R-:W-:-:S03]  /*1c3b0*/  ISETP.GE.U32.AND P1, PT, R7, 0x8, PT ;  /* 0x000000080700780c */ /* 0x000fc60003f26070 */
[----:B0-----:R-:W-:-:S05]  /*1c3c0*/  IMAD.IADD R3, R13, 0x1, R14 ;  /* 0x000000010d037824 */ /* 0x001fca00078e020e */
        /* <DEDUP_REMOVED lines=11> */
.L_x_4531:
[----:B------:R-:W-:Y:S02]  /*1c480*/  ULDC UR4, c[0x0][0xd10] ;  /* 0x0003440000047ab9 */ /* 0x000fe40000000800 */
[----:B------:R-:W-:-:S05]  /*1c490*/  MOV R5, UR4 ;  /* 0x0000000400057c02 */ /* 0x000fca0008000f00 */
[----:B-1----:R-:W-:-:S04]  /*1c4a0*/  IMAD R3, R14, R5, RZ ;  /* 0x000000050e037224 */ /* 0x002fc800078e02ff */
[----:B------:R-:W-:-:S05]  /*1c4b0*/  IMAD.IADD R16, R3, 0x1, R16 ;  /* 0x0000000103107824 */ /* 0x000fca00078e0210 */
[----:B------:R-:W-:-:S13]  /*1c4c0*/  ISETP.GT.AND P0, PT, R16, R4, PT ;  /* 0x000000041000720c */ /* 0x000fda0003f04270 */
[----:B------:R-:W-:Y:S05]  /*1c4d0*/  @!P0 BRA `(.L_x_4416) ;  /* 0xfffffffc00508947 */ /* 0x000fea000383ffff */
.L_x_4411:
        /* <DEDUP_REMOVED lines=8> */
.L_x_4535:
[----:B------:R-:W-:Y:S01]  /*1c560*/  ISETP.NE.AND P0, PT, R3, RZ, PT ;  /* 0x000000ff0300720c */ /* 0x000fe20003f05270 */
[----:B------:R-:W-:-:S12]  /*1c570*/  IMAD.MOV.U32 R7, RZ, RZ, RZ ;  /* 0x000000ffff077224 */ /* 0x000fd800078e00ff */
[----:B------:R-:W-:Y:S05]  /*1c580*/  @!P0 BRA `(.L_x_4418) ;  /* 0x0000000000108947 */ /* 0x000fea0003800000 */
[----:B------:R-:W-:Y:S01]  /*1c590*/  UMOV UR4, 0xffffffff ;  /* 0xffffffff00047882 */ /* 0x000fe20000000000 */
[----:B------:R-:W-:Y:S02]  /*1c5a0*/  VIADD R12, R6, 0xffffffff ;  /* 0xffffffff060c7836 */ /* 0x000fe40000000000 */
[----:B------:R-:W-:Y:S05]  /*1c5b0*/  BRA.DIV UR4, `(.L_x_4419) ;  /* 0x0000002604c87947 */ /* 0x000fea000b800000 */
[----:B------:R3:W4:Y:S02]  /*1c5c0*/  SHFL.IDX PT, R7, R2, R12, 0x1f ;  /* 0x00001f0c02077589 */ /* 0x00072400000e0000 */
.L_x_4418:
[----:B0--3--:R-:W0:Y:S01]  /*1c5d0*/  LDC.64 R2, c[0x0][0xd68] ;  /* 0x00035a00ff027b82 */ /* 0x009e220000000a00 */
[----:B------:R-:W-:-:S05]  /*1c5e0*/  IADD3 R19, R6, R19, RZ ;  /* 0x0000001306137210 */ /* 0x000fca0007ffe0ff */
[----:B0-----:R-:W-:-:S05]  /*1c5f0*/  IMAD.WIDE R2, R19, 0x4, R2 ;  /* 0x0000000413027825 */ /* 0x001fca00078e0202 */
[----:B------:R-:W1:Y:S01]  /*1c600*/  LDG.E R9, desc[UR54][R2.64] ;  /* 0x0000003602097981 */ /* 0x000e62000c1e1900 */
[----:B----4-:R-:W-:Y:S02]  /*1c610*/  IMAD R16, R7, R5, R16 ;  /* 0x0000000507107224 */ /* 0x010fe400078e0210 */
[----:B-12---:R-:W-:-:S05]  /*1c620*/  IMAD R6, R17, R9, RZ ;  /* 0x0000000911067224 */ /* 0x006fca00078e02ff */
        /* <DEDUP_REMOVED lines=46> */
[----:B------:R-:W-:Y:S02]  /*1c910*/  @!P0 IMAD.IADD R2, R2, 0x1, -R5 ;  /* 0x0000000102028824 */ /* 0x000fe400078e0a05 */
[----:B------:R-:W-:-:S03]  /*1c920*/  @!P0 VIADD R11, R11, 0x1 ;  /* 0x000000010b0b8836 */ /* 0x000fc60000000000 */
[----:B------:R-:W-:Y:S02]  /*1c930*/  ISETP.GE.U32.AND P0, PT, R2, R5, PT ;  /* 0x000000050200720c */ /* 0x000fe40003f06070 */
[C---:B------:R-:W-:Y:S01]  /*1c940*/  LOP3.LUT R2, R4.reuse, R9, RZ, 0x3c, !PT ;  /* 0x0000000904027212 */ /* 0x040fe200078e3cff */
[----:B------:R-:W-:-:S10]  /*1c950*/  IMAD.IADD R4, R4, 0x1, R7 ;  /* 0x0000000104047824 */ /* 0x000fd400078e0207 */
        /* <DEDUP_REMOVED lines=10> */
.L_x_4412:
[----:B------:R-:W-:Y:S01]  /*1ca00*/  UMOV UR4, URZ ;  /* 0x0000003f00047c82 */ /* 0x000fe20008000000 */
[----:B------:R-:W-:Y:S01]  /*1ca10*/  UMOV UR5, URZ ;  /* 0x0000003f00057c82 */ /* 0x000fe20008000000 */
[----:B------:R-:W-:Y:S01]  /*1ca20*/  ULDC UR6, c[0x0][0xd14] ;  /* 0x0003450000067ab9 */ /* 0x000fe20000000800 */
[----:B------:R-:W-:Y:S01]  /*1ca30*/  IMAD.MOV.U32 R16, RZ, RZ, R4 ;  /* 0x000000ffff107224 */ /* 0x000fe200078e0004 */
[----:B------:R-:W-:Y:S01]  /*1ca40*/  MOV R17, UR4 ;  /* 0x0000000400117c02 */ /* 0x000fe20008000f00 */
[----:B------:R-:W-:Y:S02]  /*1ca50*/  IMAD.U32 R18, RZ, RZ, UR5 ;  /* 0x00000005ff127e24 */ /* 0x000fe4000f8e00ff */
[----:B------:R-:W-:-:S07]  /*1ca60*/  IMAD.U32 R19, RZ, RZ, UR6 ;  /* 0x00000006ff137e24 */ /* 0x000fce000f8e00ff */
.L_x_4420:
        /* <DEDUP_REMOVED lines=12> */
.L_x_4337:
[----:B-1----:R-:W2:Y:S01]  /*1cb30*/  LDL.LU R0, [R1+0x28] ;  /* 0x0000280001007983 */ /* 0x002ea20000300800 */
[----:B------:R-:W1:Y:S01]  /*1cb40*/  S2R R5, SR_CgaCtaId ;  /* 0x0000000000057919 */ /* 0x000e620000008800 */
[----:B--2---:R-:W-:-:S05]  /*1cb50*/  VIADD R0, R0, 0x1 ;  /* 0x0000000100007836 */ /* 0x004fca0000000000 */
[----:B---3--:R-:W-:-:S04]  /*1cb60*/  LEA.HI R2, R0, R0, RZ, 0x1 ;  /* 0x0000000000027211 */ /* 0x008fc800078f08ff */
[----:B------:R-:W-:-:S05]  /*1cb70*/  LOP3.LUT R3, R2, 0xfffffffe, RZ, 0xc0, !PT ;  /* 0xfffffffe02037812 */ /* 0x000fca00078ec0ff */
[----:B------:R-:W-:Y:S01]  /*1cb80*/  IMAD.IADD R3, R0, 0x1, -R3 ;  /* 0x0000000100037824 */ /* 0x000fe200078e0a03 */
[----:B------:R-:W-:-:S04]  /*1cb90*/  MOV R0, 0x400 ;  /* 0x0000040000007802 */ /* 0x000fc80000000f00 */
[----:B-1----:R-:W-:Y:S02]  /*1cba0*/  LEA R0, R5, R0, 0x18 ;  /* 0x0000000005007211 */ /* 0x002fe400078ec0ff */
[----:B------:R-:W-:-:S04]  /*1cbb0*/  SHF.L.U32 R3, R3, 0x1f, RZ ;  /* 0x0000001f03037819 */ /* 0x000fc800000006ff */
[----:B------:R-:W1:Y:S02]  /*1cbc0*/  SYNCS.PHASECHK.TRANS64.TRYWAIT P0, [R0+URZ+0x38820], R3 ;  /* 0x03882003000075a7 */ /* 0x000e64000800017f */
[----:B-1----:R-:W-:Y:S05]  /*1cbd0*/  @!P0 BRA `(.L_x_4422) ;  /* 0x0000002000688947 */ /* 0x002fea0003800000 */
.L_x_4538:
[----:B------:R-:W-:-:S03]  /*1cbe0*/  UMOV UR4, 0xffffffff ;  /* 0xffffffff00047882 */ /* 0x000fc60000000000 */
[----:B------:R-:W-:Y:S05]  /*1cbf0*/  BRA.DIV UR4, `(.L_x_4423) ;  /* 0x0000002204747947 */ /* 0x000fea000b800000 */
[----:B------:R-:W2:Y:S02]  /*1cc00*/  S2R R2, SR_TID.X ;  /* 0x0000000000027919 */ /* 0x000ea40000002100 */
[----:B--2---:R-:W-:-:S04]  /*1cc10*/  SHF.R.U32.HI R2, RZ, 0x5, R2 ;  /* 0x00000005ff027819 */ /* 0x004fc80000011602 */
[----:B------:R-:W-:-:S05]  /*1cc20*/  LOP3.LUT R2, R2, 0x3, RZ, 0xc0, !PT ;  /* 0x0000000302027812 */ /* 0x000fca00078ec0ff */
[----:B------:R2:W3:Y:S02]  /*1cc30*/  SHFL.IDX PT, R14, R2, RZ, 0x1f ;  /* 0x00001fff020e7589 */ /* 0x0004e400000e0000 */
.L_x_4541:
[----:B---3--:R-:W-:-:S13]  /*1cc40*/  ISETP.NE.AND P0, PT, R14, RZ, PT ;  /* 0x000000ff0e00720c */ /* 0x008fda0003f05270 */
[----:B------:R-:W-:Y:S05]  /*1cc50*/  @P0 BRA `(.L_x_4188) ;  /* 0x0000000000940947 */ /* 0x000fea0003800000 */
[----:B------:R-:W-:-:S03]  /*1cc60*/  UMOV UR4, 0xffffffff ;  /* 0xffffffff00047882 */ /* 0x000fc60000000000 */
[----:B------:R-:W-:Y:S05]  /*1cc70*/  BRA.DIV UR4, `(.L_x_4424) ;  /* 0x0000002204887947 */ /* 0x000fea000b800000 */
[----:B------:R-:W-:-:S13]  /*1cc80*/  ELECT P6, URZ, PT ;  /* 0x00000000003f782f */ /* 0x000fda00038c0000 */
.L_x_4544:
[----:B------:R-:W-:Y:S05]  /*1cc90*/  @!P6 BRA `(.L_x_4188) ;  /* 0x000000000084e947 */ /* 0x000fea0003800000 */
[----:B--2---:R-:W2:Y:S02]  /*1cca0*/  LDL.LU R2, [R1+0x34] ;  /* 0x0000340001027983 */ /* 0x004ea40000300800 */
[----:B--2---:R-:W-:-:S04]  /*1ccb0*/  LOP3.LUT R2, R2, 0x2, RZ, 0xfc, !PT ;  /* 0x0000000202027812 */ /* 0x004fc800078efcff */
[----:B------:R-:W-:-:S13]  /*1ccc0*/  ISETP.NE.AND P2, PT, R2, 0x3, PT ;  /* 0x000000030200780c */ /* 0x000fda0003f45270 */
[----:B------:R-:W-:Y:S05]  /*1ccd0*/  @!P2 BRA `(.L_x_4425) ;  /* 0x000000000004a947 */ /* 0x000fea0003800000 */
[----:B------:R-:W-:Y:S01]  /*1cce0*/  BPT.TRAP 0x1 ;  /* 0x000000040000795c */ /* 0x000fe20000300000 */
.L_x_4425:
        /* <DEDUP_REMOVED lines=14> */
.L_x_4545:
[----:B------:R-:W2:Y:S02]  /*1cdd0*/  SYNCS.PHASECHK.TRANS64.TRYWAIT P0, [R7+URZ], R2 ;  /* 0x00000002070075a7 */ /* 0x000ea4000800017f */
[----:B--2---:R-:W-:Y:S05]  /*1cde0*/  @!P0 BRA `(.L_x_4427) ;  /* 0x0000002000608947 */ /* 0x004fea0003800000 */
.L_x_4546:
[----:B------:R-:W-:Y:S05]  /*1cdf0*/  @!P2 BRA `(.L_x_4428) ;  /* 0x000000000004a947 */ /* 0x000fea0003800000 */
[----:B------:R-:W-:Y:S01]  /*1ce00*/  BPT.TRAP 0x1 ;  /* 0x000000040000795c */ /* 0x000fe20000300000 */
.L_x_4428:
[----:B------:R-:W3:Y:S01]  /*1ce10*/  LDL.LU R4, [R1] ;  /* 0x0000000001047983 */ /* 0x000ee20000300800 */
[----:B------:R-:W-:-:S05]  /*1ce20*/  VIADD R0, R0, 0x38860 ;  /* 0x0003886000007836 */ /* 0x000fca0000000000 */
[----:B---3--:R-:W-:-:S04]  /*1ce30*/  LEA R4, R4, R0, 0x3 ;  /* 0x0000000004047211 */ /* 0x008fc800078e18ff */
[----:B------:R-:W3:Y:S02]  /*1ce40*/  SYNCS.PHASECHK.TRANS64.TRYWAIT P0, [R4+URZ], R5 ;  /* 0x00000005040075a7 */ /* 0x000ee4000800017f */
[----:B---3--:R-:W-:Y:S05]  /*1ce50*/  @!P0 BRA `(.L_x_4429) ;  /* 0x0000002000588947 */ /* 0x008fea0003800000 */
.L_x_4547:
[----:B------:R-:W-:-:S07]  /*1ce60*/  IMAD R3, R3, 0x8, R0 ;  /* 0x0000000803037824 */ /* 0x000fce00078e0200 */
.L_x_4430:
[----:B----4-:R4:W0:Y:S02]  /*1ce70*/  SYNCS.PHASECHK.TRANS64.TRYWAIT P0, [R3+URZ], R2 ;  /* 0x00000002030075a7 */ /* 0x010824000800017f */
[----:B0-----:R-:W-:Y:S05]  /*1ce80*/  @!P0 NANOSLEEP.SYNCS 0x989680 ;  /* 0x009896800000895d */ /* 0x001fea0003900000 */
[----:B------:R-:W0:Y:S02]  /*1ce90*/  @!P0 SYNCS.PHASECHK.TRANS64 P0, [R3+URZ], R2 ;  /* 0x00000002030085a7 */ /* 0x000e24000800007f */
[----:B0-----:R-:W-:Y:S05]  /*1cea0*/  @!P0 BRA `(.L_x_4430) ;  /* 0xfffffffc00f08947 */ /* 0x001fea000383ffff */
.L_x_4188:
[----:B------:R-:W-:Y:S05]  /*1ceb0*/  BSYNC B8 ;  /* 0x0000000000087941 */ /* 0x000fea0003800000 */
.L_x_4185:
[----:B------:R-:W-:Y:S05]  /*1cec0*/  EXIT ;  /* 0x000000000000794d */ /* 0x000fea0003800000 */
.L_x_4204:
[----:B0-----:R0:W1:Y:S02]  /*1ced0*/  SYNCS.PHASECHK.TRANS64.TRYWAIT P5, [R70+URZ+0x38890], R57 ;  /* 0x03889039460075a7 */ /* 0x00106400080a017f */
[----:B-1----:R-:W-:Y:S05]  /*1cee0*/  @!P5 NANOSLEEP.SYNCS 0x989680 ;  /* 0x009896800000d95d */ /* 0x002fea0003900000 */
[----:B------:R-:W1:Y:S02]  /*1cef0*/  @!P5 SYNCS.PHASECHK.TRANS64 P5, [R70+URZ+0x38890], R57 ;  /* 0x038890394600d5a7 */ /* 0x000e6400080a007f */
[----:B-1----:R-:W-:Y:S05]  /*1cf00*/  @!P5 BRA `(.L_x_4204) ;  /* 0xfffffffc00f0d947 */ /* 0x002fea000383ffff */
[----:B------:R-:W-:Y:S05]  /*1cf10*/  BRA `(.L_x_4431) ;  /* 0xfffffe5400e07947 */ /* 0x000fea000383ffff */
.L_x_4214:
[----:B0-----:R0:W1:Y:S02]  /*1cf20*/  SYNCS.PHASECHK.TRANS64.TRYWAIT P5, [R70+URZ+0x38890], R57 ;  /* 0x03889039460075a7 */ /* 0x00106400080a017f */
[----:B-1----:R-:W-:Y:S05]  /*1cf30*/  @!P5 NANOSLEEP.SYNCS 0x989680 ;  /* 0x009896800000d95d */ /* 0x002fea0003900000 */
[----:B------:R-:W1:Y:S02]  /*1cf40*/  @!P5 SYNCS.PHASECHK.TRANS64 P5, [R70+URZ+0x38890], R57 ;  /* 0x038890394600d5a7 */ /* 0x000e6400080a007f */
[----:B-1----:R-:W-:Y:S05]  /*1cf50*/  @!P5 BRA `(.L_x_4214) ;  /* 0xfffffffc00f0d947 */ /* 0x002fea000383ffff */
[----:B------:R-:W-:Y:S05]  /*1cf60*/  BRA `(.L_x_4432) ;  /* 0xfffffe6000307947 */ /* 0x000fea000383ffff */
.L_x_4219:
[----:B0-----:R0:W1:Y:S02]  /*1cf70*/  SYNCS.PHASECHK.TRANS64.TRYWAIT P5, [R70+URZ+0x38890], R57 ;  /* 0x03889039460075a7 */ /* 0x00106400080a017f */
[----:B-1----:R-:W-:Y:S05]  /*1cf80*/  @!P5 NANOSLEEP.SYNCS 0x989680 ;  /* 0x009896800000d95d */ /* 0x002fea0003900000 */
[----:B------:R-:W1:Y:S02]  /*1cf90*/  @!P5 SYNCS.PHASECHK.TRANS64 P5, [R70+URZ+0x38890], R57 ;  /* 0x038890394600d5a7 */ /* 0x000e6400080a007f */
[----:B-1----:R-:W-:Y:S05]  /*1cfa0*/  @!P5 BRA `(.L_x_4219) ;  /* 0xfffffffc00f0d947 */ /* 0x002fea000383ffff */
[----:B------:R-:W-:Y:S05]  /*1cfb0*/  BRA `(.L_x_4433) ;  /* 0xfffffe68003c7947 */ /* 0x000fea000383ffff */
.L_x_4223:
[----:B----4-:R4:W0:Y:S02]  /*1cfc0*/  SYNCS.PHASECHK.TRANS64.TRYWAIT P5, [R70+URZ+0x388b0], R57 ;  /* 0x0388b039460075a7 */ /* 0x01082400080a017f */
[----:B0-----:R-:W-:Y:S05]  /*1cfd0*/  @!P5 NANOSLEEP.SYNCS 0x989680 ;  /* 0x009896800000d95d */ /* 0x001fea0003900000 */
[----:B------:R-:W0:Y:S02]  /*1cfe0*/  @!P5 SYNCS.PHASECHK.TRANS64 P5, [R70+URZ+0x388b0], R57 ;  /* 0x0388b0394600d5a7 */ /* 0x000e2400080a007f */
[----:B0-----:R-:W-:Y:S05]  /*1cff0*/  @!P5 BRA `(.L_x_4223) ;  /* 0xfffffffc00f0d947 */ /* 0x001fea000383ffff */
[----:B------:R-:W-:Y:S05]  /*1d000*/  BRA `(.L_x_4434) ;  /* 0xfffffe6800b87947 */ /* 0x000fea000383ffff */
.L_x_4250:
        /* <DEDUP_REMOVED lines=8> */
.L_x_4436:
[----:B------:R-:W-:Y:S05]  /*1d090*/  BSYNC B1 ;  /* 0x0000000000017941 */ /* 0x000fea0003800000 */
.L_x_4435:
[----:B------:R-:W-:Y:S05]  /*1d0a0*/  BRA `(.L_x_4437) ;  /* 0xfffffe9c00247947 */ /* 0x000fea000383ffff */
.L_x_4251:
        /* <DEDUP_REMOVED lines=8> */
.L_x_4439:
[----:B------:R-:W-:Y:S05]  /*1d130*/  BSYNC B1 ;  /* 0x0000000000017941 */ /* 0x000fea0003800000 */
.L_x_4438:
[----:B------:R-:W-:Y:S05]  /*1d140*/  BRA `(.L_x_4440) ;  /* 0xfffffe9c00047947 */ /* 0x000fea000383ffff */
.L_x_4252:
        /* <DEDUP_REMOVED lines=8> */
.L_x_4442:
[----:B------:R-:W-:Y:S05]  /*1d1d0*/  BSYNC B1 ;  /* 0x0000000000017941 */ /* 0x000fea0003800000 */
.L_x_4441:
[----:B------:R-:W-:Y:S05]  /*1d1e0*/  BRA `(.L_x_4443) ;  /* 0xfffffe9800e47947 */ /* 0x000fea000383ffff */
.L_x_4253:
        /* <DEDUP_REMOVED lines=8> */
.L_x_4445:
[----:B------:R-:W-:Y:S05]  /*1d270*/  BSYNC B1 ;  /* 0x0000000000017941 */ /* 0x000fea0003800000 */
.L_x_4444:
[----:B------:R-:W-:Y:S05]  /*1d280*/  BRA `(.L_x_4446) ;  /* 0xfffffe9800c47947 */ /* 0x000fea000383ffff */
.L_x_4254:
        /* <DEDUP_REMOVED lines=8> */
.L_x_4448:
[----:B------:R-:W-:Y:S05]  /*1d310*/  BSYNC B1 ;  /* 0x0000000000017941 */ /* 0x000fea0003800000 */
.L_x_4447:
[----:B------:R-:W-:Y:S05]  /*1d320*/  BRA `(.L_x_4449) ;  /* 0xfffffe9800a47947 */ /* 0x000fea000383ffff */
.L_x_4255:
        /* <DEDUP_REMOVED lines=8> */
.L_x_4451:
[----:B------:R-:W-:Y:S05]  /*1d3b0*/  BSYNC B1 ;  /* 0x0000000000017941 */ /* 0x000fea0003800000 */
.L_x_4450:
[----:B------:R-:W-:Y:S05]  /*1d3c0*/  BRA `(.L_x_4452) ;  /* 0xfffffe9800847947 */ /* 0x000fea000383ffff */
.L_x_4256:
        /* <DEDUP_REMOVED lines=8> */
.L_x_4454:
[----:B------:R-:W-:Y:S05]  /*1d450*/  BSYNC B1 ;  /* 0x0000000000017941 */ /* 0x000fea0003800000 */
.L_x_4453:
[----:B------:R-:W-:Y:S05]  /*1d460*/  BRA `(.L_x_4455) ;  /* 0xfffffe9800647947 */ /* 0x000fea000383ffff */
.L_x_4257:
        /* <DEDUP_REMOVED lines=8> */
.L_x_4457:
[----:B------:R-:W-:Y:S05]  /*1d4f0*/  BSYNC B1 ;  /* 0x0000000000017941 */ /* 0x000fea0003800000 */
.L_x_4456:
[----:B------:R-:W-:Y:S05]  /*1d500*/  BRA `(.L_x_4458) ;  /* 0xfffffe9800447947 */ /* 0x000fea000383ffff */
.L_x_4259:
[----:B0-----:R0:W1:Y:S02]  /*1d510*/  SYNCS.PHASECHK.TRANS64.TRYWAIT P2, [R2+URZ+0x38800], R7 ;  /* 0x03880007020075a7 */ /* 0x001064000804017f */
[----:B-1----:R-:W-:Y:S05]  /*1d520*/  @!P2 NANOSLEEP.SYNCS 0x989680 ;  /* 0x009896800000a95d */ /* 0x002fea0003900000 */
[----:B------:R-:W1:Y:S02]  /*1d530*/  @!P2 SYNCS.PHASECHK.TRANS64 P2, [R2+URZ+0x38800], R7 ;  /* 0x038800070200a5a7 */ /* 0x000e64000804007f */
[----:B-1----:R-:W-:Y:S05]  /*1d540*/  @!P2 BRA `(.L_x_4259) ;  /* 0xfffffffc00f0a947 */ /* 0x002fea000383ffff */
[----:B------:R-:W-:Y:S05]  /*1d550*/  BRA `(.L_x_4459) ;  /* 0xfffffe9800bc7947 */ /* 0x000fea000383ffff */
.L_x_4267:
        /* <DEDUP_REMOVED lines=8> */
.L_x_4461:
[----:B------:R-:W-:Y:S05]  /*1d5e0*/  BSYNC B1 ;  /* 0x0000000000017941 */ /* 0x000fea0003800000 */
.L_x_4460:
[----:B------:R-:W-:Y:S05]  /*1d5f0*/  BRA `(.L_x_4462) ;  /* 0xfffffea800907947 */ /* 0x000fea000383ffff */
.L_x_4268:
        /* <DEDUP_REMOVED lines=8> */
.L_x_4464:
[----:B------:R-:W-:Y:S05]  /*1d680*/  BSYNC B1 ;  /* 0x0000000000017941 */ /* 0x000fea0003800000 */
.L_x_4463:
[----:B------:R-:W-:Y:S05]  /*1d690*/  BRA `(.L_x_4465) ;  /* 0xfffffea800707947 */ /* 0x000fea000383ffff */
.L_x_4269:
        /* <DEDUP_REMOVED lines=8> */
.L_x_4467:
[----:B------:R-:W-:Y:S05]  /*1d720*/  BSYNC B1 ;  /* 0x0000000000017941 */ /* 0x000fea0003800000 */
.L_x_4466:
[----:B------:R-:W-:Y:S05]  /*1d730*/  BRA `(.L_x_4468) ;  /* 0xfffffea800507947 */ /* 0x000fea000383ffff */
.L_x_4270:
        /* <DEDUP_REMOVED lines=8> */
.L_x_4470:
[----:B------:R-:W-:Y:S05]  /*1d7c0*/  BSYNC B1 ;  /* 0x0000000000017941 */ /* 0x000fea0003800000 */
.L_x_4469:
[----:B------:R-:W-:Y:S05]  /*1d7d0*/  BRA `(.L_x_4471) ;  /* 0xfffffea800307947 */ /* 0x000fea000383ffff */
.L_x_4271:
        /* <DEDUP_REMOVED lines=8> */
.L_x_4473:
[----:B------:R-:W-:Y:S05]  /*1d860*/  BSYNC B1 ;  /* 0x0000000000017941 */ /* 0x000fea0003800000 */
.L_x_4472:
[----:B------:R-:W-:Y:S05]  /*1d870*/  BRA `(.L_x_4474) ;  /* 0xfffffea800107947 */ /* 0x000fea000383ffff */
.L_x_4272:
        /* <DEDUP_REMOVED lines=8> */
.L_x_4476:
[----:B------:R-:W-:Y:S05]  /*1d900*/  BSYNC B1 ;  /* 0x0000000000017941 */ /* 0x000fea0003800000 */
.L_x_4475:
[----:B------:R-:W-:Y:S05]  /*1d910*/  BRA `(.L_x_4477) ;  /* 0xfffffea400f47947 */ /* 0x000fea000383ffff */
.L_x_4273:
        /* <DEDUP_REMOVED lines=8> */
.L_x_4479:
[----:B------:R-:W-:Y:S05]  /*1d9a0*/  BSYNC B1 ;  /* 0x0000000000017941 */ /* 0x000fea0003800000 */
.L_x_4478:
[----:B------:R-:W-:Y:S05]  /*1d9b0*/  BRA `(.L_x_4480) ;  /* 0xfffffea400d87947 */ /* 0x000fea000383ffff */
.L_x_4274:
        /* <DEDUP_REMOVED lines=8> */
.L_x_4482:
[----:B------:R-:W-:Y:S05]  /*1da40*/  BSYNC B1 ;  /* 0x0000000000017941 */ /* 0x000fea0003800000 */
.L_x_4481:
[----:B------:R-:W-:Y:S05]  /*1da50*/  BRA `(.L_x_4483) ;  /* 0xfffffea400bc7947 */ /* 0x000fea000383ffff */
.L_x_4276:
[----:B0-----:R0:W1:Y:S02]  /*1da60*/  SYNCS.PHASECHK.TRANS64.TRYWAIT P2, [R2+URZ+0x38800], R3 ;  /* 0x03880003020075a7 */ /* 0x001064000804017f */
[----:B-1----:R-:W-:Y:S05]  /*1da70*/  @!P2 NANOSLEEP.SYNCS 0x989680 ;  /* 0x009896800000a95d */ /* 0x002fea0003900000 */
[----:B------:R-:W1:Y:S02]  /*1da80*/  @!P2 SYNCS.PHASECHK.TRANS64 P2, [R2+URZ+0x38800], R3 ;  /* 0x038800030200a5a7 */ /* 0x000e64000804007f */
[----:B-1----:R-:W-:Y:S05]  /*1da90*/  @!P2 BRA `(.L_x_4276) ;  /* 0xfffffffc00f0a947 */ /* 0x002fea000383ffff */
[----:B------:R-:W-:Y:S05]  /*1daa0*/  BRA `(.L_x_4484) ;  /* 0xfffffea800187947 */ /* 0x000fea000383ffff */
.L_x_4282:
[----:B0-----:R0:W1:Y:S02]  /*1dab0*/  SYNCS.PHASECHK.TRANS64.TRYWAIT P1, [R15+URZ+0x38830], R20 ;  /* 0x038830140f0075a7 */ /* 0x001064000802017f */
[----:B-1----:R-:W-:Y:S05]  /*1dac0*/  @!P1 NANOSLEEP.SYNCS 0x989680 ;  /* 0x009896800000995d */ /* 0x002fea0003900000 */
[----:B------:R-:W1:Y:S02]  /*1dad0*/  @!P1 SYNCS.PHASECHK.TRANS64 P1, [R15+URZ+0x38830], R20 ;  /* 0x038830140f0095a7 */ /* 0x000e64000802007f */
[----:B-1----:R-:W-:Y:S05]  /*1dae0*/  @!P1 BRA `(.L_x_4282) ;  /* 0xfffffffc00f09947 */ /* 0x002fea000383ffff */
[----:B------:R-:W-:Y:S05]  /*1daf0*/  BRA `(.L_x_4281) ;  /* 0xfffffeb400687947 */ /* 0x000fea000383ffff */
.L_x_4284:
[----:B-1----:R1:W2:Y:S02]  /*1db00*/  SYNCS.PHASECHK.TRANS64.TRYWAIT P1, [R2+URZ+0x38810], R57 ;  /* 0x03881039020075a7 */ /* 0x0022a4000802017f */
[----:B--2---:R-:W-:Y:S05]  /*1db10*/  @!P1 NANOSLEEP.SYNCS 0x989680 ;  /* 0x009896800000995d */ /* 0x004fea0003900000 */
[----:B------:R-:W2:Y:S02]  /*1db20*/  @!P1 SYNCS.PHASECHK.TRANS64 P1, [R2+URZ+0x38810], R57 ;  /* 0x03881039020095a7 */ /* 0x000ea4000802007f */
[----:B--2---:R-:W-:Y:S05]  /*1db30*/  @!P1 BRA `(.L_x_4284) ;  /* 0xfffffffc00f09947 */ /* 0x004fea000383ffff */
[----:B------:R-:W-:Y:S05]  /*1db40*/  BRA `(.L_x_4485) ;  /* 0xfffffeb800187947 */ /* 0x000fea000383ffff */
.L_x_4289:
[----:B----4-:R4:W0:Y:S02]  /*1db50*/  SYNCS.PHASECHK.TRANS64.TRYWAIT P1, [R15+URZ+0x38850], R20 ;  /* 0x038850140f0075a7 */ /* 0x010824000802017f */
[----:B0-----:R-:W-:Y:S05]  /*1db60*/  @!P1 NANOSLEEP.SYNCS 0x989680 ;  /* 0x009896800000995d */ /* 0x001fea0003900000 */
[----:B------:R-:W0:Y:S02]  /*1db70*/  @!P1 SYNCS.PHASECHK.TRANS64 P1, [R15+URZ+0x38850], R20 ;  /* 0x038850140f0095a7 */ /* 0x000e24000802007f */
[----:B0-----:R-:W-:Y:S05]  /*1db80*/  @!P1 BRA `(.L_x_4289) ;  /* 0xfffffffc00f09947 */ /* 0x001fea000383ffff */
[----:B------:R-:W-:Y:S05]  /*1db90*/  BRA `(.L_x_4288) ;  /* 0xfffffeb800487947 */ /* 0x000fea000383ffff */
.L_x_4297:
[----:B-1----:R1:W2:Y:S02]  /*1dba0*/  SYNCS.PHASECHK.TRANS64.TRYWAIT P2, [R21+URZ+0x38830], R204 ;  /* 0x038830cc150075a7 */ /* 0x0022a4000804017f */
[----:B--2---:R-:W-:Y:S05]  /*1dbb0*/  @!P2 NANOSLEEP.SYNCS 0x989680 ;  /* 0x009896800000a95d */ /* 0x004fea0003900000 */
[----:B------:R-:W2:Y:S02]  /*1dbc0*/  @!P2 SYNCS.PHASECHK.TRANS64 P2, [R21+URZ+0x38830], R204 ;  /* 0x038830cc1500a5a7 */ /* 0x000ea4000804007f */
[----:B--2---:R-:W-:Y:S05]  /*1dbd0*/  @!P2 BRA `(.L_x_4297) ;  /* 0xfffffffc00f0a947 */ /* 0x004fea000383ffff */
[----:B------:R-:W-:Y:S05]  /*1dbe0*/  BRA `(.L_x_4296) ;  /* 0xfffffee800447947 */ /* 0x000fea000383ffff */
.L_x_4302:
[----:B---3--:R3:W4:Y:S02]  /*1dbf0*/  SYNCS.PHASECHK.TRANS64.TRYWAIT P2, [R21+URZ+0x38850], R204 ;  /* 0x038850cc150075a7 */ /* 0x008724000804017f */
[----:B----4-:R-:W-:Y:S05]  /*1dc00*/  @!P2 NANOSLEEP.SYNCS 0x989680 ;  /* 0x009896800000a95d */ /* 0x010fea0003900000 */
[----:B------:R-:W4:Y:S02]  /*1dc10*/  @!P2 SYNCS.PHASECHK.TRANS64 P2, [R21+URZ+0x38850], R204 ;  /* 0x038850cc1500a5a7 */ /* 0x000f24000804007f */
[----:B----4-:R-:W-:Y:S05]  /*1dc20*/  @!P2 BRA `(.L_x_4302) ;  /* 0xfffffffc00f0a947 */ /* 0x010fea000383ffff */
[----:B------:R-:W-:Y:S05]  /*1dc30*/  BRA `(.L_x_4301) ;  /* 0xfffffee800e07947 */ /* 0x000fea000383ffff */
.L_x_4310:
[----:B-1----:R1:W2:Y:S02]  /*1dc40*/  SYNCS.PHASECHK.TRANS64.TRYWAIT P2, [R21+URZ+0x38830], R200 ;  /* 0x038830c8150075a7 */ /* 0x0022a4000804017f */
[----:B--2---:R-:W-:Y:S05]  /*1dc50*/  @!P2 NANOSLEEP.SYNCS 0x989680 ;  /* 0x009896800000a95d */ /* 0x004fea0003900000 */
[----:B------:R-:W2:Y:S02]  /*1dc60*/  @!P2 SYNCS.PHASECHK.TRANS64 P2, [R21+URZ+0x38830], R200 ;  /* 0x038830c81500a5a7 */ /* 0x000ea4000804007f */
[----:B--2---:R-:W-:Y:S05]  /*1dc70*/  @!P2 BRA `(.L_x_4310) ;  /* 0xfffffffc00f0a947 */ /* 0x004fea000383ffff */
[----:B------:R-:W-:Y:S05]  /*1dc80*/  BRA `(.L_x_4309) ;  /* 0xffffff2400047947 */ /* 0x000fea000383ffff */
.L_x_4315:
[----:B---3--:R3:W4:Y:S02]  /*1dc90*/  SYNCS.PHASECHK.TRANS64.TRYWAIT P2, [R21+URZ+0x38850], R200 ;  /* 0x038850c8150075a7 */ /* 0x008724000804017f */
[----:B----4-:R-:W-:Y:S05]  /*1dca0*/  @!P2 NANOSLEEP.SYNCS 0x989680 ;  /* 0x009896800000a95d */ /* 0x010fea0003900000 */
[----:B------:R-:W4:Y:S02]  /*1dcb0*/  @!P2 SYNCS.PHASECHK.TRANS64 P2, [R21+URZ+0x38850], R200 ;  /* 0x038850c81500a5a7 */ /* 0x000f24000804007f */
[----:B----4-:R-:W-:Y:S05]  /*1dcc0*/  @!P2 BRA `(.L_x_4315) ;  /* 0xfffffffc00f0a947 */ /* 0x010fea000383ffff */
[----:B------:R-:W-:Y:S05]  /*1dcd0*/  BRA `(.L_x_4314) ;  /* 0xffffff2400a07947 */ /* 0x000fea000383ffff */
.L_x_4343:
        /* <DEDUP_REMOVED lines=11> */
.L_x_4487:
[----:B------:R-:W-:Y:S05]  /*1dd90*/  BSYNC B1 ;  /* 0x0000000000017941 */ /* 0x000fea0003800000 */
.L_x_4486:
[----:B------:R-:W-:Y:S05]  /*1dda0*/  BRA `(.L_x_4488) ;  /* 0xffffff9c008c7947 */ /* 0x000fea000383ffff */
.L_x_4344:
[----:B------:R-:W-:Y:S01]  /*1ddb0*/  BSSY B1, `(.L_x_4489) ;  /* 0x0000006000017945 */ /* 0x000fe20003800000 */
[----:B------:R-:W-:-:S07]  /*1ddc0*/  MOV R15, 0xffffffff ;  /* 0xffffffff000f7802 */ /* 0x000fce0000000f00 */
[----:B------:R-:W-:Y:S05]  /*1ddd0*/  WARPSYNC.COLLECTIVE R15, `(.L_x_4490) ;  /* 0x000000000f0c7348 */ /* 0x000fea0003c00000 */
[----:B------:R-:W-:Y:S02]  /*1dde0*/  ELECT P6, UR62, PT ;  /* 0x00000000003e782f */ /* 0x000fe400038c0000 */
[----:B------:R-:W-:Y:S01]  /*1ddf0*/  MOV R14, UR62 ;  /* 0x0000003e000e7c02 */ /* 0x000fe20008000f00 */
[----:B------:R-:W-:Y:S10]  /*1de00*/  ENDCOLLECTIVE ;  /* 0x000000000000791b */ /* 0x000ff40003800000 */
.L_x_4490:
[----:B------:R-:W-:Y:S05]  /*1de10*/  BSYNC B1 ;  /* 0x0000000000017941 */ /* 0x000fea0003800000 */
.L_x_4489:
[----:B------:R-:W-:Y:S05]  /*1de20*/  BRA `(.L_x_4491) ;  /* 0xffffff9c00787947 */ /* 0x000fea000383ffff */
.L_x_4345:
[----:B0-----:R0:W1:Y:S02]  /*1de30*/  SYNCS.PHASECHK.TRANS64.TRYWAIT P0, [R9+URZ+0x38820], R5 ;  /* 0x03882005090075a7 */ /* 0x001064000800017f */
[----:B-1----:R-:W-:Y:S05]  /*1de40*/  @!P0 NANOSLEEP.SYNCS 0x989680 ;  /* 0x009896800000895d */ /* 0x002fea0003900000 */
[----:B------:R-:W1:Y:S02]  /*1de50*/  @!P0 SYNCS.PHASECHK.TRANS64 P0, [R9+URZ+0x38820], R5 ;  /* 0x03882005090085a7 */ /* 0x000e64000800007f */
[----:B-1----:R-:W-:Y:S05]  /*1de60*/  @!P0 BRA `(.L_x_4345) ;  /* 0xfffffffc00f08947 */ /* 0x002fea000383ffff */
[----:B------:R-:W-:Y:S05]  /*1de70*/  BRA `(.L_x_4492) ;  /* 0xffffff9c00907947 */ /* 0x000fea000383ffff */
.L_x_4348:
[----:B0-----:R0:W1:Y:S02]  /*1de80*/  SYNCS.PHASECHK.TRANS64.TRYWAIT P0, [R5+URZ+0x388a0], R7 ;  /* 0x0388a007050075a7 */ /* 0x001064000800017f */
[----:B-1----:R-:W-:Y:S05]  /*1de90*/  @!P0 NANOSLEEP.SYNCS 0x989680 ;  /* 0x009896800000895d */ /* 0x002fea0003900000 */
[----:B------:R-:W1:Y:S02]  /*1dea0*/  @!P0 SYNCS.PHASECHK.TRANS64 P0, [R5+URZ+0x388a0], R7 ;  /* 0x0388a007050085a7 */ /* 0x000e64000800007f */
[----:B-1----:R-:W-:Y:S05]  /*1deb0*/  @!P0 BRA `(.L_x_4348) ;  /* 0xfffffffc00f08947 */ /* 0x002fea000383ffff */
[----:B------:R-:W-:Y:S05]  /*1dec0*/  BRA `(.L_x_4493) ;  /* 0xffffff9c009c7947 */ /* 0x000fea000383ffff */
.L_x_4350:
[----:B-1----:R1:W2:Y:S02]  /*1ded0*/  SYNCS.PHASECHK.TRANS64.TRYWAIT P0, [R5+URZ+0x388c0], R7 ;  /* 0x0388c007050075a7 */ /* 0x0022a4000800017f */
[----:B--2---:R-:W-:Y:S05]  /*1dee0*/  @!P0 NANOSLEEP.SYNCS 0x989680 ;  /* 0x009896800000895d */ /* 0x004fea0003900000 */
[----:B------:R-:W2:Y:S02]  /*1def0*/  @!P0 SYNCS.PHASECHK.TRANS64 P0, [R5+URZ+0x388c0], R7 ;  /* 0x0388c007050085a7 */ /* 0x000ea4000800007f */
[----:B--2---:R-:W-:Y:S05]  /*1df00*/  @!P0 BRA `(.L_x_4350) ;  /* 0xfffffffc00f08947 */ /* 0x004fea000383ffff */
[----:B------:R-:W-:Y:S05]  /*1df10*/  BRA `(.L_x_4494) ;  /* 0xffffffa000047947 */ /* 0x000fea000383ffff */
.L_x_4354:
[----:B0-----:R0:W1:Y:S02]  /*1df20*/  SYNCS.PHASECHK.TRANS64.TRYWAIT P0, [R6+URZ+0x388a0], R7 ;  /* 0x0388a007060075a7 */ /* 0x001064000800017f */
[----:B-1----:R-:W-:Y:S05]  /*1df30*/  @!P0 NANOSLEEP.SYNCS 0x989680 ;  /* 0x009896800000895d */ /* 0x002fea0003900000 */
[----:B------:R-:W1:Y:S02]  /*1df40*/  @!P0 SYNCS.PHASECHK.TRANS64 P0, [R6+URZ+0x388a0], R7 ;  /* 0x0388a007060085a7 */ /* 0x000e64000800007f */
[----:B-1----:R-:W-:Y:S05]  /*1df50*/  @!P0 BRA `(.L_x_4354) ;  /* 0xfffffffc00f08947 */ /* 0x002fea000383ffff */
[----:B------:R-:W-:Y:S05]  /*1df60*/  BRA `(.L_x_4495) ;  /* 0xffffffa400487947 */ /* 0x000fea000383ffff */
.L_x_4356:
[----:B-1----:R1:W2:Y:S02]  /*1df70*/  SYNCS.PHASECHK.TRANS64.TRYWAIT P1, [R6+URZ+0x388c0], R7 ;  /* 0x0388c007060075a7 */ /* 0x0022a4000802017f */
[----:B--2---:R-:W-:Y:S05]  /*1df80*/  @!P1 NANOSLEEP.SYNCS 0x989680 ;  /* 0x009896800000995d */ /* 0x004fea0003900000 */
[----:B------:R-:W2:Y:S02]  /*1df90*/  @!P1 SYNCS.PHASECHK.TRANS64 P1, [R6+URZ+0x388c0], R7 ;  /* 0x0388c007060095a7 */ /* 0x000ea4000802007f */
[----:B--2---:R-:W-:Y:S05]  /*1dfa0*/  @!P1 BRA `(.L_x_4356) ;  /* 0xfffffffc00f09947 */ /* 0x004fea000383ffff */
[----:B------:R-:W-:Y:S05]  /*1dfb0*/  BRA `(.L_x_4496) ;  /* 0xffffffa400a87947 */ /* 0x000fea000383ffff */
.L_x_4366:
        /* <DEDUP_REMOVED lines=11> */
.L_x_4498:
[----:B------:R-:W-:Y:S05]  /*1e070*/  BSYNC B0 ;  /* 0x0000000000007941 */ /* 0x000fea0003800000 */
.L_x_4497:
[----:B------:R-:W-:Y:S05]  /*1e080*/  BRA `(.L_x_4499) ;  /* 0xffffffb000bc7947 */ /* 0x000fea000383ffff */
.L_x_4367:
[----:B------:R-:W-:Y:S01]  /*1e090*/  BSSY B0, `(.L_x_4500) ;  /* 0x0000006000007945 */ /* 0x000fe20003800000 */
[----:B------:R-:W-:-:S07]  /*1e0a0*/  MOV R15, 0xffffffff ;  /* 0xffffffff000f7802 */ /* 0x000fce0000000f00 */
[----:B------:R-:W-:Y:S05]  /*1e0b0*/  WARPSYNC.COLLECTIVE R15, `(.L_x_4501) ;  /* 0x000000000f0c7348 */ /* 0x000fea0003c00000 */
[----:B------:R-:W-:Y:S02]  /*1e0c0*/  ELECT P6, UR62, PT ;  /* 0x00000000003e782f */ /* 0x000fe400038c0000 */
[----:B------:R-:W-:Y:S01]  /*1e0d0*/  MOV R14, UR62 ;  /* 0x0000003e000e7c02 */ /* 0x000fe20008000f00 */
[----:B------:R-:W-:Y:S10]  /*1e0e0*/  ENDCOLLECTIVE ;  /* 0x000000000000791b */ /* 0x000ff40003800000 */
.L_x_4501:
[----:B------:R-:W-:Y:S05]  /*1e0f0*/  BSYNC B0 ;  /* 0x0000000000007941 */ /* 0x000fea0003800000 */
.L_x_4500:
[----:B------:R-:W-:Y:S05]  /*1e100*/  BRA `(.L_x_4502) ;  /* 0xffffffb000ac7947 */ /* 0x000fea000383ffff */
.L_x_4370:
[----:B0-----:R0:W1:Y:S02]  /*1e110*/  SYNCS.PHASECHK.TRANS64.TRYWAIT P0, [R9+URZ+0x38840], R10 ;  /* 0x0388400a090075a7 */ /* 0x001064000800017f */
[----:B-1----:R-:W-:Y:S05]  /*1e120*/  @!P0 NANOSLEEP.SYNCS 0x989680 ;  /* 0x009896800000895d */ /* 0x002fea0003900000 */
[----:B------:R-:W1:Y:S02]  /*1e130*/  @!P0 SYNCS.PHASECHK.TRANS64 P0, [R9+URZ+0x38840], R10 ;  /* 0x0388400a090085a7 */ /* 0x000e64000800007f */
[----:B-1----:R-:W-:Y:S05]  /*1e140*/  @!P0 BRA `(.L_x_4370) ;  /* 0xfffffffc00f08947 */ /* 0x002fea000383ffff */
[----:B------:R-:W-:Y:S05]  /*1e150*/  BRA `(.L_x_4503) ;  /* 0xffffffb400147947 */ /* 0x000fea000383ffff */
.L_x_4374:
        /* <DEDUP_REMOVED lines=8> */
.L_x_4377:
[----:B0-----:R0:W1:Y:S02]  /*1e1e0*/  SYNCS.PHASECHK.TRANS64.TRYWAIT P0, [R5+URZ+0x38860], R9 ;  /* 0x03886009050075a7 */ /* 0x001064000800017f */
[----:B-1----:R-:W-:Y:S05]  /*1e1f0*/  @!P0 NANOSLEEP.SYNCS 0x989680 ;  /* 0x009896800000895d */ /* 0x002fea0003900000 */
[----:B------:R-:W1:Y:S02]  /*1e200*/  @!P0 SYNCS.PHASECHK.TRANS64 P0, [R5+URZ+0x38860], R9 ;  /* 0x03886009050085a7 */ /* 0x000e64000800007f */
[----:B-1----:R-:W-:Y:S05]  /*1e210*/  @!P0 BRA `(.L_x_4377) ;  /* 0xfffffffc00f08947 */ /* 0x002fea000383ffff */
[----:B------:R-:W-:Y:S05]  /*1e220*/  BRA `(.L_x_4505) ;  /* 0xffffffbc000c7947 */ /* 0x000fea000383ffff */
.L_x_4386:
[----:B-1----:R1:W2:Y:S02]  /*1e230*/  SYNCS.PHASECHK.TRANS64.TRYWAIT P0, [R2+URZ+0x38840], R3 ;  /* 0x03884003020075a7 */ /* 0x0022a4000800017f */
[----:B--2---:R-:W-:Y:S05]  /*1e240*/  @!P0 NANOSLEEP.SYNCS 0x989680 ;  /* 0x009896800000895d */ /* 0x004fea0003900000 */
[----:B------:R-:W2:Y:S02]  /*1e250*/  @!P0 SYNCS.PHASECHK.TRANS64 P0, [R2+URZ+0x38840], R3 ;  /* 0x03884003020085a7 */ /* 0x000ea4000800007f */
[----:B--2---:R-:W-:Y:S05]  /*1e260*/  @!P0 BRA `(.L_x_4386) ;  /* 0xfffffffc00f08947 */ /* 0x004fea000383ffff */
[----:B------:R-:W-:Y:S05]  /*1e270*/  BRA `(.L_x_4506) ;  /* 0xffffffc000d87947 */ /* 0x000fea000383ffff */
.L_x_4388:
[----:B0-----:R0:W2:Y:S02]  /*1e280*/  SYNCS.PHASECHK.TRANS64.TRYWAIT P0, [R2+URZ+0x38860], R3 ;  /* 0x03886003020075a7 */ /* 0x0010a4000800017f */
[----:B--2---:R-:W-:Y:S05]  /*1e290*/  @!P0 NANOSLEEP.SYNCS 0x989680 ;  /* 0x009896800000895d */ /* 0x004fea0003900000 */
[----:B------:R-:W2:Y:S02]  /*1e2a0*/  @!P0 SYNCS.PHASECHK.TRANS64 P0, [R2+URZ+0x38860], R3 ;  /* 0x03886003020085a7 */ /* 0x000ea4000800007f */
[----:B--2---:R-:W-:Y:S05]  /*1e2b0*/  @!P0 BRA `(.L_x_4388) ;  /* 0xfffffffc00f08947 */ /* 0x004fea000383ffff */
[----:B------:R-:W-:Y:S05]  /*1e2c0*/  BRA `(.L_x_4507) ;  /* 0xffffffc4004c7947 */ /* 0x000fea000383ffff */
.L_x_4393:
[----:B--2---:R2:W3:Y:S02]  /*1e2d0*/  SYNCS.PHASECHK.TRANS64.TRYWAIT P0, [R2+URZ+0x38840], R3 ;  /* 0x03884003020075a7 */ /* 0x0044e4000800017f */
[----:B---3--:R-:W-:Y:S05]  /*1e2e0*/  @!P0 NANOSLEEP.SYNCS 0x989680 ;  /* 0x009896800000895d */ /* 0x008fea0003900000 */
[----:B------:R-:W3:Y:S02]  /*1e2f0*/  @!P0 SYNCS.PHASECHK.TRANS64 P0, [R2+URZ+0x38840], R3 ;  /* 0x03884003020085a7 */ /* 0x000ee4000800007f */
[----:B---3--:R-:W-:Y:S05]  /*1e300*/  @!P0 BRA `(.L_x_4393) ;  /* 0xfffffffc00f08947 */ /* 0x008fea000383ffff */
[----:B------:R-:W-:Y:S05]  /*1e310*/  BRA `(.L_x_4508) ;  /* 0xffffffc800e07947 */ /* 0x000fea000383ffff */
.L_x_4395:
[----:B0-----:R0:W1:Y:S02]  /*1e320*/  SYNCS.PHASECHK.TRANS64.TRYWAIT P1, [R2+URZ+0x38860], R3 ;  /* 0x03886003020075a7 */ /* 0x001064000802017f */
[----:B-1----:R-:W-:Y:S05]  /*1e330*/  @!P1 NANOSLEEP.SYNCS 0x989680 ;  /* 0x009896800000995d */ /* 0x002fea0003900000 */
[----:B------:R-:W1:Y:S02]  /*1e340*/  @!P1 SYNCS.PHASECHK.TRANS64 P1, [R2+URZ+0x38860], R3 ;  /* 0x03886003020095a7 */ /* 0x000e64000802007f */
[----:B-1----:R-:W-:Y:S05]  /*1e350*/  @!P1 BRA `(.L_x_4395) ;  /* 0xfffffffc00f09947 */ /* 0x002fea000383ffff */
[----:B------:R-:W-:Y:S05]  /*1e360*/  BRA `(.L_x_4509) ;  /* 0xffffffcc00507947 */ /* 0x000fea000383ffff */
.L_x_4400:
[----:B--2---:R2:W3:Y:S02]  /*1e370*/  SYNCS.PHASECHK.TRANS64.TRYWAIT P0, [R2+URZ+0x38840], R3 ;  /* 0x03884003020075a7 */ /* 0x0044e4000800017f */
[----:B---3--:R-:W-:Y:S05]  /*1e380*/  @!P0 NANOSLEEP.SYNCS 0x989680 ;  /* 0x009896800000895d */ /* 0x008fea0003900000 */
[----:B------:R-:W3:Y:S02]  /*1e390*/  @!P0 SYNCS.PHASECHK.TRANS64 P0, [R2+URZ+0x38840], R3 ;  /* 0x03884003020085a7 */ /* 0x000ee4000800007f */
[----:B---3--:R-:W-:Y:S05]  /*1e3a0*/  @!P0 BRA `(.L_x_4400) ;  /* 0xfffffffc00f08947 */ /* 0x008fea000383ffff */
[----:B------:R-:W-:Y:S05]  /*1e3b0*/  BRA `(.L_x_4510) ;  /* 0xffffffd000c87947 */ /* 0x000fea000383ffff */
.L_x_4402:
[----:B0-----:R0:W1:Y:S02]  /*1e3c0*/  SYNCS.PHASECHK.TRANS64.TRYWAIT P1, [R2+URZ+0x38860], R3 ;  /* 0x03886003020075a7 */ /* 0x001064000802017f */
[----:B-1----:R-:W-:Y:S05]  /*1e3d0*/  @!P1 NANOSLEEP.SYNCS 0x989680 ;  /* 0x009896800000995d */ /* 0x002fea0003900000 */
[----:B------:R-:W1:Y:S02]  /*1e3e0*/  @!P1 SYNCS.PHASECHK.TRANS64 P1, [R2+URZ+0x38860], R3 ;  /* 0x03886003020095a7 */ /* 0x000e64000802007f */
[----:B-1----:R-:W-:Y:S05]  /*1e3f0*/  @!P1 BRA `(.L_x_4402) ;  /* 0xfffffffc00f09947 */ /* 0x002fea000383ffff */
[----:B------:R-:W-:Y:S05]  /*1e400*/  BRA `(.L_x_4511) ;  /* 0xffffffd4003c7947 */ /* 0x000fea000383ffff */
.L_x_4407:
[----:B------:R-:W-:Y:S01]  /*1e410*/  BSSY B0, `(.L_x_4512) ;  /* 0x0000008000007945 */ /* 0x000fe20003800000 */
[----:B0-----:R-:W-:Y:S02]  /*1e420*/  IMAD.MOV.U32 R13, RZ, RZ, R16 ;  /* 0x000000ffff0d7224 */ /* 0x001fe400078e0010 */
[----:B------:R-:W-:Y:S02]  /*1e430*/  IMAD.MOV.U32 R12, RZ, RZ, RZ ;  /* 0x000000ffff0c7224 */ /* 0x000fe400078e00ff */
[----:B------:R-:W-:Y:S02]  /*1e440*/  IMAD.MOV.U32 R11, RZ, RZ, 0x1f ;  /* 0x0000001fff0b7424 */ /* 0x000fe400078e00ff */
[----:B------:R-:W-:-:S07]  /*1e450*/  IMAD.MOV.U32 R15, RZ, RZ, -0x1 ;  /* 0xffffffffff0f7424 */ /* 0x000fce00078e00ff */
[----:B-1----:R-:W-:Y:S05]  /*1e460*/  WARPSYNC.COLLECTIVE R15, `(.L_x_4513) ;  /* 0x000000000f087348 */ /* 0x002fea0003c00000 */
[----:B------:R0:W2:Y:S02]  /*1e470*/  SHFL.IDX P6, R14, R13, R12, R11 ;  /* 0x0000000c0d0e7389 */ /* 0x0000a400000c000b */
[----:B012---:R-:W-:Y:S01]  /*1e480*/  ENDCOLLECTIVE ;  /* 0x000000000000791b */ /* 0x007fe20003800000 */
.L_x_4513:
[----:B------:R-:W-:Y:S05]  /*1e490*/  BSYNC B0 ;  /* 0x0000000000007941 */ /* 0x000fea0003800000 */
.L_x_4512:
        /* <DEDUP_REMOVED lines=8> */
.L_x_4514:
[----:B------:R-:W-:Y:S01]  /*1e520*/  MOV R16, R14 ;  /* 0x0000000e00107202 */ /* 0x000fe20000000f00 */
[----:B------:R-:W-:Y:S06]  /*1e530*/  BRA `(.L_x_4515) ;  /* 0xffffffd800887947 */ /* 0x000fec000383ffff */
.L_x_4410:
        /* <DEDUP_REMOVED lines=8> */
.L_x_4517:
[----:B------:R-:W-:Y:S05]  /*1e5c0*/  BSYNC B0 ;  /* 0x0000000000007941 */ /* 0x000fea0003800000 */
.L_x_4516:
        /* <DEDUP_REMOVED lines=10> */
.L_x_4518:
        /* <DEDUP_REMOVED lines=8> */
.L_x_4519:
        /* <DEDUP_REMOVED lines=8> */
.L_x_4520:
        /* <DEDUP_REMOVED lines=8> */
.L_x_4521:
        /* <DEDUP_REMOVED lines=8> */
.L_x_4522:
[----:B------:R-:W-:Y:S05]  /*1e870*/  BRA `(.L_x_4523) ;  /* 0xffffffd8004c7947 */ /* 0x000fea000383ffff */
.L_x_4415:
[----:B------:R-:W-:Y:S01]  /*1e880*/  BSSY B0, `(.L_x_4524) ;  /* 0x0000008000007945 */ /* 0x000fe20003800000 */
[----:B-----5:R-:W-:Y:S01]  /*1e890*/  IMAD.MOV.U32 R13, RZ, RZ, R17 ;  /* 0x000000ffff0d7224 */ /* 0x020fe200078e0011 */
[----:B------:R-:W-:Y:S01]  /*1e8a0*/  MOV R15, 0xffffffff ;  /* 0xffffffff000f7802 */ /* 0x000fe20000000f00 */
[----:B------:R-:W-:Y:S02]  /*1e8b0*/  IMAD.MOV.U32 R12, RZ, RZ, 0x1 ;  /* 0x00000001ff0c7424 */ /* 0x000fe400078e00ff */
[----:B------:R-:W-:-:S07]  /*1e8c0*/  IMAD.MOV.U32 R11, RZ, RZ, RZ ;  /* 0x000000ffff0b7224 */ /* 0x000fce00078e00ff */
[----:B0-----:R-:W-:Y:S05]  /*1e8d0*/  WARPSYNC.COLLECTIVE R15, `(.L_x_4525) ;  /* 0x000000000f087348 */ /* 0x001fea0003c00000 */
[----:B------:R1:W2:Y:S02]  /*1e8e0*/  SHFL.UP P6, R14, R13, R12, R11 ;  /* 0x0400000c0d0e7389 */ /* 0x0002a400000c000b */
[----:B012---:R-:W-:Y:S01]  /*1e8f0*/  ENDCOLLECTIVE ;  /* 0x000000000000791b */ /* 0x007fe20003800000 */
.L_x_4525:
[----:B------:R-:W-:Y:S05]  /*1e900*/  BSYNC B0 ;  /* 0x0000000000007941 */ /* 0x000fea0003800000 */
.L_x_4524:
        /* <DEDUP_REMOVED lines=10> */
.L_x_4526:
        /* <DEDUP_REMOVED lines=8> */
.L_x_4527:
        /* <DEDUP_REMOVED lines=8> */
.L_x_4528:
        /* <DEDUP_REMOVED lines=8> */
.L_x_4529:
        /* <DEDUP_REMOVED lines=8> */
.L_x_4530:
[----:B------:R-:W-:Y:S05]  /*1ebb0*/  BRA `(.L_x_4531) ;  /* 0xffffffd800307947 */ /* 0x000fea000383ffff */
.L_x_4417:
[----:B------:R-:W-:Y:S01]  /*1ebc0*/  BSSY B0, `(.L_x_4532) ;  /* 0x0000006000007945 */ /* 0x000fe20003800000 */
[----:B------:R-:W-:Y:S01]  /*1ebd0*/  PLOP3.LUT P6, PT, P6, PT, PT, 0x8, 0x0 ;  /* 0x000000000000781c */ /* 0x000fe200037ce170 */
[----:B------:R-:W-:-:S12]  /*1ebe0*/  IMAD.MOV.U32 R15, RZ, RZ, -0x1 ;  /* 0xffffffffff0f7424 */ /* 0x000fd800078e00ff */
[----:B0-----:R-:W-:Y:S05]  /*1ebf0*/  WARPSYNC.COLLECTIVE R15, `(.L_x_4533) ;  /* 0x000000000f087348 */ /* 0x001fea0003c00000 */
[----:B------:R-:W-:Y:S01]  /*1ec00*/  VOTE.ANY R14, PT, P6 ;  /* 0x00000000000e7806 */ /* 0x000fe200030e0100 */
[----:B0-----:R-:W-:Y:S06]  /*1ec10*/  ENDCOLLECTIVE ;  /* 0x000000000000791b */ /* 0x001fec0003800000 */
.L_x_4533:
[----:B------:R-:W-:Y:S05]  /*1ec20*/  BSYNC B0 ;  /* 0x0000000000007941 */ /* 0x000fea0003800000 */
.L_x_4532:
        /* <DEDUP_REMOVED lines=9> */
.L_x_4534:
[----:B------:R-:W-:Y:S01]  /*1ecc0*/  IMAD.MOV.U32 R17, RZ, RZ, R14 ;  /* 0x000000ffff117224 */ /* 0x000fe200078e000e */
[----:B------:R-:W-:Y:S06]  /*1ecd0*/  BRA `(.L_x_4535) ;  /* 0xffffffd800207947 */ /* 0x000fec000383ffff */
.L_x_4419:
[----:B------:R-:W-:Y:S01]  /*1ece0*/  BSSY B0, `(.L_x_4536) ;  /* 0x0000007000007945 */ /* 0x000fe20003800000 */
[----:B------:R-:W-:Y:S01]  /*1ecf0*/  MOV R13, R2 ;  /* 0x00000002000d7202 */ /* 0x000fe20000000f00 */
[----:B------:R-:W-:Y:S02]  /*1ed00*/  IMAD.MOV.U32 R11, RZ, RZ, 0x1f ;  /* 0x0000001fff0b7424 */ /* 0x000fe400078e00ff */
[----:B------:R-:W-:-:S07]  /*1ed10*/  IMAD.MOV.U32 R15, RZ, RZ, -0x1 ;  /* 0xffffffffff0f7424 */ /* 0x000fce00078e00ff */
[----:B012---:R-:W-:Y:S05]  /*1ed20*/  WARPSYNC.COLLECTIVE R15, `(.L_x_4537) ;  /* 0x000000000f087348 */ /* 0x007fea0003c00000 */
[----:B------:R3:W4:Y:S02]  /*1ed30*/  SHFL.IDX P6, R14, R13, R12, R11 ;  /* 0x0000000c0d0e7389 */ /* 0x00072400000c000b */
[----:B01234-:R-:W-:Y:S01]  /*1ed40*/  ENDCOLLECTIVE ;  /* 0x000000000000791b */ /* 0x01ffe20003800000 */
.L_x_4537:
[----:B------:R-:W-:Y:S05]  /*1ed50*/  BSYNC B0 ;  /* 0x0000000000007941 */ /* 0x000fea0003800000 */
.L_x_4536:
[----:B------:R-:W-:Y:S01]  /*1ed60*/  IMAD.MOV.U32 R7, RZ, RZ, R14 ;  /* 0x000000ffff077224 */ /* 0x000fe200078e000e */
[----:B------:R-:W-:Y:S06]  /*1ed70*/  BRA `(.L_x_4418) ;  /* 0xffffffd800147947 */ /* 0x000fec000383ffff */
.L_x_4422:
[----:B-1----:R1:W2:Y:S02]  /*1ed80*/  SYNCS.PHASECHK.TRANS64.TRYWAIT P0, [R0+URZ+0x38820], R3 ;  /* 0x03882003000075a7 */ /* 0x0022a4000800017f */
[----:B--2---:R-:W-:Y:S05]  /*1ed90*/  @!P0 NANOSLEEP.SYNCS 0x989680 ;  /* 0x009896800000895d */ /* 0x004fea0003900000 */
[----:B------:R-:W2:Y:S02]  /*1eda0*/  @!P0 SYNCS.PHASECHK.TRANS64 P0, [R0+URZ+0x38820], R3 ;  /* 0x03882003000085a7 */ /* 0x000ea4000800007f */
[----:B--2---:R-:W-:Y:S05]  /*1edb0*/  @!P0 BRA `(.L_x_4422) ;  /* 0xfffffffc00f08947 */ /* 0x004fea000383ffff */
[----:B------:R-:W-:Y:S05]  /*1edc0*/  BRA `(.L_x_4538) ;  /* 0xffffffdc00847947 */ /* 0x000fea000383ffff */
.L_x_4423:
        /* <DEDUP_REMOVED lines=11> */
.L_x_4540:
[----:B------:R-:W-:Y:S05]  /*1ee80*/  BSYNC B0 ;  /* 0x0000000000007941 */ /* 0x000fea0003800000 */
.L_x_4539:
[----:B------:R-:W-:Y:S05]  /*1ee90*/  BRA `(.L_x_4541) ;  /* 0xffffffdc00687947 */ /* 0x000fea000383ffff */
.L_x_4424:
[----:B------:R-:W-:Y:S01]  /*1eea0*/  BSSY B0, `(.L_x_4542) ;  /* 0x0000006000007945 */ /* 0x000fe20003800000 */
[----:B------:R-:W-:-:S07]  /*1eeb0*/  IMAD.MOV.U32 R15, RZ, RZ, -0x1 ;  /* 0xffffffffff0f7424 */ /* 0x000fce00078e00ff */
[----:B012---:R-:W-:Y:S05]  /*1eec0*/  WARPSYNC.COLLECTIVE R15, `(.L_x_4543) ;  /* 0x000000000f0c7348 */ /* 0x007fea0003c00000 */
[----:B------:R-:W-:Y:S02]  /*1eed0*/  ELECT P6, UR62, PT ;  /* 0x00000000003e782f */ /* 0x000fe400038c0000 */
[----:B------:R-:W-:Y:S01]  /*1eee0*/  MOV R14, UR62 ;  /* 0x0000003e000e7c02 */ /* 0x000fe20008000f00 */
[----:B012---:R-:W-:Y:S10]  /*1eef0*/  ENDCOLLECTIVE ;  /* 0x000000000000791b */ /* 0x007ff40003800000 */
.L_x_4543:
[----:B------:R-:W-:Y:S05]  /*1ef00*/  BSYNC B0 ;  /* 0x0000000000007941 */ /* 0x000fea0003800000 */
.L_x_4542:
[----:B------:R-:W-:Y:S05]  /*1ef10*/  BRA `(.L_x_4544) ;  /* 0xffffffdc005c7947 */ /* 0x000fea000383ffff */
.L_x_4426:
[----:B-1----:R1:W2:Y:S02]  /*1ef20*/  SYNCS.PHASECHK.TRANS64.TRYWAIT P0, [R6+URZ], R5 ;  /* 0x00000005060075a7 */ /* 0x0022a4000800017f */
[----:B--2---:R-:W-:Y:S05]  /*1ef30*/  @!P0 NANOSLEEP.SYNCS 0x989680 ;  /* 0x009896800000895d */ /* 0x004fea0003900000 */
[----:B------:R-:W2:Y:S02]  /*1ef40*/  @!P0 SYNCS.PHASECHK.TRANS64 P0, [R6+URZ], R5 ;  /* 0x00000005060085a7 */ /* 0x000ea4000800007f */
[----:B--2---:R-:W-:Y:S05]  /*1ef50*/  @!P0 BRA `(.L_x_4426) ;  /* 0xfffffffc00f08947 */ /* 0x004fea000383ffff */
[----:B------:R-:W-:Y:S05]  /*1ef60*/  BRA `(.L_x_4545) ;  /* 0xffffffdc00987947 */ /* 0x000fea000383ffff */
.L_x_4427:
[----:B--2---:R2:W3:Y:S02]  /*1ef70*/  SYNCS.PHASECHK.TRANS64.TRYWAIT P0, [R7+URZ], R2 ;  /* 0x00000002070075a7 */ /* 0x0044e4000800017f */
[----:B---3--:R-:W-:Y:S05]  /*1ef80*/  @!P0 NANOSLEEP.SYNCS 0x989680 ;  /* 0x009896800000895d */ /* 0x008fea0003900000 */
[----:B------:R-:W3:Y:S02]  /*1ef90*/  @!P0 SYNCS.PHASECHK.TRANS64 P0, [R7+URZ], R2 ;  /* 0x00000002070085a7 */ /* 0x000ee4000800007f */
[----:B---3--:R-:W-:Y:S05]  /*1efa0*/  @!P0 BRA `(.L_x_4427) ;  /* 0xfffffffc00f08947 */ /* 0x008fea000383ffff */
[----:B------:R-:W-:Y:S05]  /*1efb0*/  BRA `(.L_x_4546) ;  /* 0xffffffdc008c7947 */ /* 0x000fea000383ffff */
.L_x_4429:
[----:B---3--:R3:W4:Y:S02]  /*1efc0*/  SYNCS.PHASECHK.TRANS64.TRYWAIT P0, [R4+URZ], R5 ;  /* 0x00000005040075a7 */ /* 0x008724000800017f */
[----:B----4-:R-:W-:Y:S05]  /*1efd0*/  @!P0 NANOSLEEP.SYNCS 0x989680 ;  /* 0x009896800000895d */ /* 0x010fea0003900000 */
[----:B------:R-:W4:Y:S02]  /*1efe0*/  @!P0 SYNCS.PHASECHK.TRANS64 P0, [R4+URZ], R5 ;  /* 0x00000005040085a7 */ /* 0x000f24000800007f */
[----:B----4-:R-:W-:Y:S05]  /*1eff0*/  @!P0 BRA `(.L_x_4429) ;  /* 0xfffffffc00f08947 */ /* 0x010fea000383ffff */
[----:B------:R-:W-:Y:S05]  /*1f000*/  BRA `(.L_x_4547) ;  /* 0xffffffdc00947947 */ /* 0x000fea000383ffff */
.L_x_4548:
        /* <DEDUP_REMOVED lines=15> */
.L_x_4566:


//--------------------- .nv.global.init           --------------------------
	.section	.nv.global.init,"aw",@progbits
.nv.global.init:
	.type		$str$20,@object
	.size		$str$20,($str$21 - $str$20)
$str$20:
        /*0000*/ 	.byte	0x28, 0x61, 0x64, 0x64, 0x72, 0x65, 0x73, 0x73, 0x20, 0x26, 0x20, 0x6d, 0x61, 0x73, 0x6b, 0x29
        /*0010*/ 	.byte	0x20, 0x3d, 0x3d, 0x20, 0x30, 0x00
	.type		$str$21,@object
	.size		$str$21,(__unnamed_5 - $str$21)
$str$21:
        /*0016*/ 	.byte	0x2f, 0x74, 0x6d, 0x70, 0x2f, 0x6f, 0x73, 0x73, 0x5f, 0x6b, 0x65, 0x72, 0x6e, 0x65, 0x6c, 0x73
        /*0026*/ 	.byte	0x5f, 0x73, 0x72, 0x63, 0x2f, 0x66, 0x6c, 0x61, 0x73, 0x68, 0x5f, 0x61, 0x74, 0x74, 0x65, 0x6e
        /*0036*/ 	.byte	0x74, 0x69, 0x6f, 0x6e, 0x2f, 0x63, 0x73, 0x72, 0x63, 0x2f, 0x63, 0x75, 0x74, 0x6c, 0x61, 0x73
        /*0046*/ 	.byte	0x73, 0x2f, 0x69, 0x6e, 0x63, 0x6c, 0x75, 0x64, 0x65, 0x2f, 0x63, 0x75, 0x74, 0x65, 0x2f, 0x70
        /*0056*/ 	.byte	0x6f, 0x69, 0x6e, 0x74, 0x65, 0x72, 0x5f, 0x66, 0x6c, 0x61, 0x67, 0x67, 0x65, 0x64, 0x2e, 0x68
        /*0066*/ 	.byte	0x70, 0x70, 0x00
	.type		__unnamed_5,@object
	.size		__unnamed_5,(__unnamed_4 - __unnamed_5)
__unnamed_5:
        /* <DEDUP_REMOVED lines=24> */
	.type		__unnamed_4,@object
	.size		__unnamed_4,(__unnamed_1 - __unnamed_4)
__unnamed_4:
        /* <DEDUP_REMOVED lines=28> */
        /*03a5*/ 	.byte	0x3e, 0x3e, 0x3e, 0x3e, 0x3e, 0x5d, 0x00
	.type		__unnamed_1,@object
	.size		__unnamed_1,(__unnamed_3 - __unnamed_1)
__unnamed_1:
        /* <DEDUP_REMOVED lines=28> */
        /*056c*/ 	.byte	0x3e, 0x3e, 0x3e, 0x3e, 0x3e, 0x20, 0x26, 0x5d, 0x00
	.type		__unnamed_3,@object
	.size		__unnamed_3,(__unnamed_2 - __unnamed_3)
__unnamed_3:
        /* <DEDUP_REMOVED lines=28> */
        /*0735*/ 	.byte	0x32, 0x37, 0x36, 0x38, 0x3e, 0x3e, 0x3e, 0x3e, 0x3e, 0x5d, 0x00
	.type		__unnamed_2,@object
	.size		__unnamed_2,(.L_1 - __unnamed_2)
__unnamed_2:
        /* <DEDUP_REMOVED lines=29> */
.L_1:


//--------------------- .nv.shared._ZN7cutlass13device_kernelIN5flash11enable_sm90INS1_16FlashAttnFwdSm90INS1_25CollectiveMainloopFwdSm90ILi2EN4cute5tupleIJNS5_1CILi1EEES8_S8_EEENS6_IJNS7_ILi64EEESA_SA_EEELi512ENS_6half_tEfNS_4arch4Sm90ELb0ELb0ELb1ELb0ELb0ELb0ELb0ELb0ELb0ELb0ELb0ELb0EEENS1_21CollectiveEpilogueFwdINS6_IJSA_NS7_ILi512EEESA_EEES9_SC_SE_Li256ELb0ELb0ELb0ELb0EEENS1_29StaticPersistentTileSchedulerILb0EEEEEEEEEvNT_6ParamsE --------------------------
	.section	.nv.shared._ZN7cutlass13device_kernelIN5flash11enable_sm90INS1_16FlashAttnFwdSm90INS1_25CollectiveMainloopFwdSm90ILi2EN4cute5tupleIJNS5_1CILi1EEES8_S8_EEENS6_IJNS7_ILi64EEESA_SA_EEELi512ENS_6half_tEfNS_4arch4Sm90ELb0ELb0ELb1ELb0ELb0ELb0ELb0ELb0ELb0ELb0ELb0ELb0EEENS1_21CollectiveEpilogueFwdINS6_IJSA_NS7_ILi512EEESA_EEES9_SC_SE_Li256ELb0ELb0ELb0ELb0EEENS1_29StaticPersistentTileSchedulerILb0EEEEEEEEEvNT_6ParamsE,"aw",@nobits
	.sectionflags	@""
	.align	16
	.zero		1024


//--------------------- .nv.shared.reserved.0     --------------------------
	.section	.nv.shared.reserved.0,"aw",@nobits
	.weak		__nv_reservedSMEM_offset_0_alias
	.size		__nv_reservedSMEM_offset_0_alias, 0, 0
	.other		__nv_reservedSMEM_offset_0_alias,@"STO_CUDA_RESERVED_SHARED STV_DEFAULT"
__nv_reservedSMEM_offset_0_alias:
	.zero		0


//--------------------- .nv.global                --------------------------
	.section	.nv.global,"aw",@nobits
.nv.global:
	.type		_ZN77_INTERNAL_59f6c9a8_41_flash_fwd_hdim64_512_fp16_softcap_sm90_cu_a7f3af4d_43134cute1_E,@object
	.size		_ZN77_INTERNAL_59f6c9a8_41_flash_fwd_hdim64_512_fp16_softcap_sm90_cu_a7f3af4d_43134cute1_E,(_ZN77_INTERNAL_59f6c9a8_41_flash_fwd_hdim64_512_fp16_softcap_sm90_cu_a7f3af4d_43134cuda3std3__45__cpo6cbeginE - _ZN77_INTERNAL_59f6c9a8_41_flash_fwd_hdim64_512_fp16_softcap_sm90_cu_a7f3af4d_43134cute1_E)
_ZN77_INTERNAL_59f6c9a8_41_flash_fwd_hdim64_512_fp16_softcap_sm90_cu_a7f3af4d_43134cute1_E:
	.zero		1
	.type		_ZN77_INTERNAL_59f6c9a8_41_flash_fwd_hdim64_512_fp16_softcap_sm90_cu_a7f3af4d_43134cuda3std3__45__cpo6cbeginE,@object
	.size		_ZN77_INTERNAL_59f6c9a8_41_flash_fwd_hdim64_512_fp16_softcap_sm90_cu_a7f3af4d_43134cuda3std3__45__cpo6cbeginE,(_ZN77_INTERNAL_59f6c9a8_41_flash_fwd_hdim64_512_fp16_softcap_sm90_cu_a7f3af4d_43134cuda3std3__48in_placeE - _ZN77_INTERNAL_59f6c9a8_41_flash_fwd_hdim64_512_fp16_softcap_sm90_cu_a7f3af4d_43134cuda3std3__45__cpo6cbeginE)
_ZN77_INTERNAL_59f6c9a8_41_flash_fwd_hdim64_512_fp16_softcap_sm90_cu_a7f3af4d_43134cuda3std3__45__cpo6cbeginE:
	.zero		1
	.type		_ZN77_INTERNAL_59f6c9a8_41_flash_fwd_hdim64_512_fp16_softcap_sm90_cu_a7f3af4d_43134cuda3std3__48in_placeE,@object
	.size		_ZN77_INTERNAL_59f6c9a8_41_flash_fwd_hdim64_512_fp16_softcap_sm90_cu_a7f3af4d_43134cuda3std3__48in_placeE,(_ZN77_INTERNAL_59f6c9a8_41_flash_fwd_hdim64_512_fp16_softcap_sm90_cu_a7f3af4d_43134cuda3std6ranges3__45__cpo9iter_moveE - _ZN77_INTERNAL_59f6c9a8_41_flash_fwd_hdim64_512_fp16_softcap_sm90_cu_a7f3af4d_43134cuda3std3__48in_placeE)
_ZN77_INTERNAL_59f6c9a8_41_flash_fwd_hdim64_512_fp16_softcap_sm90_cu_a7f3af4d_43134cuda3std3__48in_placeE:
	.zero		1
	.type		_ZN77_INTERNAL_59f6c9a8_41_flash_fwd_hdim64_512_fp16_softcap_sm90_cu_a7f3af4d_43134cuda3std6ranges3__45__cpo9iter_moveE,@object
	.size		_ZN77_INTERNAL_59f6c9a8_41_flash_fwd_hdim64_512_fp16_softcap_sm90_cu_a7f3af4d_43134cuda3std6ranges3__45__cpo9iter_moveE,(_ZN77_INTERNAL_59f6c9a8_41_flash_fwd_hdim64_512_fp16_softcap_sm90_cu_a7f3af4d_43134cuda3std3__45__cpo5beginE - _ZN77_INTERNAL_59f6c9a8_41_flash_fwd_hdim64_512_fp16_softcap_sm90_cu_a7f3af4d_43134cuda3std6ranges3__45__cpo9iter_moveE)
_ZN77_INTERNAL_59f6c9a8_41_flash_fwd_hdim64_512_fp16_softcap_sm90_cu_a7f3af4d_43134cuda3std6ranges3__45__cpo9iter_moveE:
	.zero		1
	.type		_ZN77_INTERNAL_59f6c9a8_41_flash_fwd_hdim64_512_fp16_softcap_sm90_cu_a7f3af4d_43134cuda3std3__45__cpo5beginE,@object
	.size		_ZN77_INTERNAL_59f6c9a8_41_flash_fwd_hdim64_512_fp16_softcap_sm90_cu_a7f3af4d_43134cuda3std3__45__cpo5beginE,(_ZN77_INTERNAL_59f6c9a8_41_flash_fwd_hdim64_512_fp16_softcap_sm90_cu_a7f3af4d_43134cuda3std3__479_GLOBAL__N__59f6c9a8_41_flash_fwd_hdim64_512_fp16_softcap_sm90_cu_a7f3af4d_43136ignoreE - _ZN77_INTERNAL_59f6c9a8_41_flash_fwd_hdim64_512_fp16_softcap_sm90_cu_a7f3af4d_43134cuda3std3__45__cpo5beginE)
_ZN77_INTERNAL_59f6c9a8_41_flash_fwd_hdim64_512_fp16_softcap_sm90_cu_a7f3af4d_43134cuda3std3__45__cpo5beginE:
	.zero		1
	.type		_ZN77_INTERNAL_59f6c9a8_41_flash_fwd_hdim64_512_fp16_softcap_sm90_cu_a7f3af4d_43134cuda3std3__479_GLOBAL__N__59f6c9a8_41_flash_fwd_hdim64_512_fp16_softcap_sm90_cu_a7f3af4d_43136ignoreE,@object
	.size		_ZN77_INTERNAL_59f6c9a8_41_flash_fwd_hdim64_512_fp16_softcap_sm90_cu_a7f3af4d_43134cuda3std3__479_GLOBAL__N__59f6c9a8_41_flash_fwd_hdim64_512_fp16_softcap_sm90_cu_a7f3af4d_43136ignoreE,(_ZN77_INTERNAL_59f6c9a8_41_flash_fwd_hdim64_512_fp16_softcap_sm90_cu_a7f3af4d_43134cute7productE - _ZN77_INTERNAL_59f6c9a8_41_flash_fwd_hdim64_512_fp16_softcap_sm90_cu_a7f3af4d_43134cuda3std3__479_GLOBAL__N__59f6c9a8_41_flash_fwd_hdim64_512_fp16_softcap_sm90_cu_a7f3af4d_43136ignoreE)
_ZN77_INTERNAL_59f6c9a8_41_flash_fwd_hdim64_512_fp16_softcap_sm90_cu_a7f3af4d_43134cuda3std3__479_GLOBAL__N__59f6c9a8_41_flash_fwd_hdim64_512_fp16_softcap_sm90_cu_a7f3af4d_43136ignoreE:
	.zero		1
	.type		_ZN77_INTERNAL_59f6c9a8_41_flash_fwd_hdim64_512_fp16_softcap_sm90_cu_a7f3af4d_43134cute7productE,@object
	.size		_ZN77_INTERNAL_59f6c9a8_41_flash_fwd_hdim64_512_fp16_softcap_sm90_cu_a7f3af4d_43134cute7productE,(_ZN77_INTERNAL_59f6c9a8_41_flash_fwd_hdim64_512_fp16_softcap_sm90_cu_a7f3af4d_43134cuda3std3__45__cpo3endE - _ZN77_INTERNAL_59f6c9a8_41_flash_fwd_hdim64_512_fp16_softcap_sm90_cu_a7f3af4d_43134cute7productE)
_ZN77_INTERNAL_59f6c9a8_41_flash_fwd_hdim64_512_fp16_softcap_sm90_cu_a7f3af4d_43134cute7productE:
	.zero		1
	.type		_ZN77_INTERNAL_59f6c9a8_41_flash_fwd_hdim64_512_fp16_softcap_sm90_cu_a7f3af4d_43134cuda3std3__45__cpo3endE,@object
	.size		_ZN77_INTERNAL_59f6c9a8_41_flash_fwd_hdim64_512_fp16_softcap_sm90_cu_a7f3af4d_43134cuda3std3__45__cpo3endE,(_ZN77_INTERNAL_59f6c9a8_41_flash_fwd_hdim64_512_fp16_softcap_sm90_cu_a7f3af4d_43134cuda3std3__419piecewise_constructE - _ZN77_INTERNAL_59f6c9a8_41_flash_fwd_hdim64_512_fp16_softcap_sm90_cu_a7f3af4d_43134cuda3std3__45__cpo3endE)
_ZN77_INTERNAL_59f6c9a8_41_flash_fwd_hdim64_512_fp16_softcap_sm90_cu_a7f3af4d_43134cuda3std3__45__cpo3endE:
	.zero		1
	.type		_ZN77_INTERNAL_59f6c9a8_41_flash_fwd_hdim64_512_fp16_softcap_sm90_cu_a7f3af4d_43134cuda3std3__419piecewise_constructE,@object
	.size		_ZN77_INTERNAL_59f6c9a8_41_flash_fwd_hdim64_512_fp16_softcap_sm90_cu_a7f3af4d_43134cuda3std3__419piecewise_constructE,(_ZN77_INTERNAL_59f6c9a8_41_flash_fwd_hdim64_512_fp16_softcap_sm90_cu_a7f3af4d_43134cuda3std3__45__cpo4cendE - _ZN77_INTERNAL_59f6c9a8_41_flash_fwd_hdim64_512_fp16_softcap_sm90_cu_a7f3af4d_43134cuda3std3__419piecewise_constructE)
_ZN77_INTERNAL_59f6c9a8_41_flash_fwd_hdim64_512_fp16_softcap_sm90_cu_a7f3af4d_43134cuda3std3__419piecewise_constructE:
	.zero		1
	.type		_ZN77_INTERNAL_59f6c9a8_41_flash_fwd_hdim64_512_fp16_softcap_sm90_cu_a7f3af4d_43134cuda3std3__45__cpo4cendE,@object
	.size		_ZN77_INTERNAL_59f6c9a8_41_flash_fwd_hdim64_512_fp16_softcap_sm90_cu_a7f3af4d_43134cuda3std3__45__cpo4cendE,(_ZN77_INTERNAL_59f6c9a8_41_flash_fwd_hdim64_512_fp16_softcap_sm90_cu_a7f3af4d_43134cuda3std6ranges3__45__cpo4swapE - _ZN77_INTERNAL_59f6c9a8_41_flash_fwd_hdim64_512_fp16_softcap_sm90_cu_a7f3af4d_43134cuda3std3__45__cpo4cendE)
_ZN77_INTERNAL_59f6c9a8_41_flash_fwd_hdim64_512_fp16_softcap_sm90_cu_a7f3af4d_43134cuda3std3__45__cpo4cendE:
	.zero		1
	.type		_ZN77_INTERNAL_59f6c9a8_41_flash_fwd_hdim64_512_fp16_softcap_sm90_cu_a7f3af4d_43134cuda3std6ranges3__45__cpo4swapE,@object
	.size		_ZN77_INTERNAL_59f6c9a8_41_flash_fwd_hdim64_512_fp16_softcap_sm90_cu_a7f3af4d_43134cuda3std6ranges3__45__cpo4swapE,(.L_12 - _ZN77_INTERNAL_59f6c9a8_41_flash_fwd_hdim64_512_fp16_softcap_sm90_cu_a7f3af4d_43134cuda3std6ranges3__45__cpo4swapE)
_ZN77_INTERNAL_59f6c9a8_41_flash_fwd_hdim64_512_fp16_softcap_sm90_cu_a7f3af4d_43134cuda3std6ranges3__45__cpo4swapE:
	.zero		1
.L_12:


//--------------------- .nv.shared._ZN7cutlass13device_kernelIN5flash11enable_sm90INS1_16FlashAttnFwdSm90INS1_25CollectiveMainloopFwdSm90ILi2EN4cute5tupleIJNS5_1CILi1EEES8_S8_EEENS6_IJNS7_ILi64EEESA_SA_EEELi512ENS_6half_tEfNS_4arch4Sm90ELb0ELb0ELb1ELb0ELb0ELb0ELb1ELb0ELb0ELb0ELb0ELb0EEENS1_21CollectiveEpilogueFwdINS6_IJSA_NS7_ILi512EEESA_EEES9_SC_SE_Li256ELb0ELb0ELb0ELb0EEENS1_29StaticPersistentTileSchedulerILb0EEEEEEEEEvNT_6ParamsE --------------------------
	.section	.nv.shared._ZN7cutlass13device_kernelIN5flash11enable_sm90INS1_16FlashAttnFwdSm90INS1_25CollectiveMainloopFwdSm90ILi2EN4cute5tupleIJNS5_1CILi1EEES8_S8_EEENS6_IJNS7_ILi64EEESA_SA_EEELi512ENS_6half_tEfNS_4arch4Sm90ELb0ELb0ELb1ELb0ELb0ELb0ELb1ELb0ELb0ELb0ELb0ELb0EEENS1_21CollectiveEpilogueFwdINS6_IJSA_NS7_ILi512EEESA_EEES9_SC_SE_Li256ELb0ELb0ELb0ELb0EEENS1_29StaticPersistentTileSchedulerILb0EEEEEEEEEvNT_6ParamsE,"aw",@nobits
	.sectionflags	@""
	.align	16
	.zero		1024


//--------------------- .nv.shared._ZN7cutlass13device_kernelIN5flash11enable_sm90INS1_16FlashAttnFwdSm90INS1_25CollectiveMainloopFwdSm90ILi2EN4cute5tupleIJNS5_1CILi1EEES8_S8_EEENS6_IJNS7_ILi64EEESA_SA_EEELi512ENS_6half_tEfNS_4arch4Sm90ELb0ELb0ELb1ELb1ELb0ELb0ELb0ELb0ELb0ELb0ELb0ELb0EEENS1_21CollectiveEpilogueFwdINS6_IJSA_NS7_ILi512EEESA_EEES9_SC_SE_Li256ELb1ELb0ELb0ELb0EEENS1_36VarlenDynamicPersistentTileSchedulerILi64ELi64ELi256ELi32ELb0ELb0ELb1ELb0ELb1ELb1EEEEEEEEEvNT_6ParamsE --------------------------
	.section	.nv.shared._ZN7cutlass13device_kernelIN5flash11enable_sm90INS1_16FlashAttnFwdSm90INS1_25CollectiveMainloopFwdSm90ILi2EN4cute5tupleIJNS5_1CILi1EEES8_S8_EEENS6_IJNS7_ILi64EEESA_SA_EEELi512ENS_6half_tEfNS_4arch4Sm90ELb0ELb0ELb1ELb1ELb0ELb0ELb0ELb0ELb0ELb0ELb0ELb0EEENS1_21CollectiveEpilogueFwdINS6_IJSA_NS7_ILi512EEESA_EEES9_SC_SE_Li256ELb1ELb0ELb0ELb0EEENS1_36VarlenDynamicPersistentTileSchedulerILi64ELi64ELi256ELi32ELb0ELb0ELb1ELb0ELb1ELb1EEEEEEEEEvNT_6ParamsE,"aw",@nobits
	.sectionflags	@""
	.align	16
	.zero		1024


//--------------------- .nv.shared._ZN7cutlass13device_kernelIN5flash11enable_sm90INS1_16FlashAttnFwdSm90INS1_25CollectiveMainloopFwdSm90ILi2EN4cute5tupleIJNS5_1CILi1EEES8_S8_EEENS6_IJNS7_ILi64EEESA_SA_EEELi512ENS_6half_tEfNS_4arch4Sm90ELb0ELb0ELb1ELb1ELb0ELb1ELb0ELb0ELb0ELb0ELb0ELb0EEENS1_21CollectiveEpilogueFwdINS6_IJSA_NS7_ILi512EEESA_EEES9_SC_SE_Li256ELb1ELb0ELb0ELb0EEENS1_36VarlenDynamicPersistentTileSchedulerILi64ELi64ELi256ELi32ELb0ELb0ELb1ELb0ELb1ELb1EEEEEEEEEvNT_6ParamsE --------------------------
	.section	.nv.shared._ZN7cutlass13device_kernelIN5flash11enable_sm90INS1_16FlashAttnFwdSm90INS1_25CollectiveMainloopFwdSm90ILi2EN4cute5tupleIJNS5_1CILi1EEES8_S8_EEENS6_IJNS7_ILi64EEESA_SA_EEELi512ENS_6half_tEfNS_4arch4Sm90ELb0ELb0ELb1ELb1ELb0ELb1ELb0ELb0ELb0ELb0ELb0ELb0EEENS1_21CollectiveEpilogueFwdINS6_IJSA_NS7_ILi512EEESA_EEES9_SC_SE_Li256ELb1ELb0ELb0ELb0EEENS1_36VarlenDynamicPersistentTileSchedulerILi64ELi64ELi256ELi32ELb0ELb0ELb1ELb0ELb1ELb1EEEEEEEEEvNT_6ParamsE,"aw",@nobits
	.sectionflags	@""
	.align	16
	.zero		1024


//--------------------- .nv.shared._ZN7cutlass13device_kernelIN5flash11enable_sm90INS1_16FlashAttnFwdSm90INS1_25CollectiveMainloopFwdSm90ILi2EN4cute5tupleIJNS5_1CILi1EEES8_S8_EEENS6_IJNS7_ILi64EEESA_SA_EEELi512ENS_6half_tEfNS_4arch4Sm90ELb0ELb0ELb1ELb1ELb0ELb0ELb1ELb0ELb0ELb0ELb0ELb0EEENS1_21CollectiveEpilogueFwdINS6_IJSA_NS7_ILi512EEESA_EEES9_SC_SE_Li256ELb1ELb0ELb0ELb0EEENS1_36VarlenDynamicPersistentTileSchedulerILi64ELi64ELi256ELi32ELb0ELb0ELb1ELb0ELb1ELb1EEEEEEEEEvNT_6ParamsE --------------------------
	.section	.nv.shared._ZN7cutlass13device_kernelIN5flash11enable_sm90INS1_16FlashAttnFwdSm90INS1_25CollectiveMainloopFwdSm90ILi2EN4cute5tupleIJNS5_1CILi1EEES8_S8_EEENS6_IJNS7_ILi64EEESA_SA_EEELi512ENS_6half_tEfNS_4arch4Sm90ELb0ELb0ELb1ELb1ELb0ELb0ELb1ELb0ELb0ELb0ELb0ELb0EEENS1_21CollectiveEpilogueFwdINS6_IJSA_NS7_ILi512EEESA_EEES9_SC_SE_Li256ELb1ELb0ELb0ELb0EEENS1_36VarlenDynamicPersistentTileSchedulerILi64ELi64ELi256ELi32ELb0ELb0ELb1ELb0ELb1ELb1EEEEEEEEEvNT_6ParamsE,"aw",@nobits
	.sectionflags	@""
	.align	16
	.zero		1024


//--------------------- .nv.shared._ZN7cutlass13device_kernelIN5flash11enable_sm90INS1_16FlashAttnFwdSm90INS1_25CollectiveMainloopFwdSm90ILi2EN4cute5tupleIJNS5_1CILi1EEES8_S8_EEENS6_IJNS7_ILi64EEESA_SA_EEELi512ENS_6half_tEfNS_4arch4Sm90ELb0ELb0ELb1ELb1ELb0ELb1ELb1ELb0ELb0ELb0ELb0ELb0EEENS1_21CollectiveEpilogueFwdINS6_IJSA_NS7_ILi512EEESA_EEES9_SC_SE_Li256ELb1ELb0ELb0ELb0EEENS1_36VarlenDynamicPersistentTileSchedulerILi64ELi64ELi256ELi32ELb0ELb0ELb1ELb0ELb1ELb1EEEEEEEEEvNT_6ParamsE --------------------------
	.section	.nv.shared._ZN7cutlass13device_kernelIN5flash11enable_sm90INS1_16FlashAttnFwdSm90INS1_25CollectiveMainloopFwdSm90ILi2EN4cute5tupleIJNS5_1CILi1EEES8_S8_EEENS6_IJNS7_ILi64EEESA_SA_EEELi512ENS_6half_tEfNS_4arch4Sm90ELb0ELb0ELb1ELb1ELb0ELb1ELb1ELb0ELb0ELb0ELb0ELb0EEENS1_21CollectiveEpilogueFwdINS6_IJSA_NS7_ILi512EEESA_EEES9_SC_SE_Li256ELb1ELb0ELb0ELb0EEENS1_36VarlenDynamicPersistentTileSchedulerILi64ELi64ELi256ELi32ELb0ELb0ELb1ELb0ELb1ELb1EEEEEEEEEvNT_6ParamsE,"aw",@nobits
	.sectionflags	@""
	.align	16
	.zero		1024


//--------------------- .nv.shared._ZN7cutlass13device_kernelIN5flash11enable_sm90INS1_16FlashAttnFwdSm90INS1_25CollectiveMainloopFwdSm90ILi2EN4cute5tupleIJNS5_1CILi1EEES8_S8_EEENS6_IJNS7_ILi64EEESA_SA_EEELi512ENS_6half_tEfNS_4arch4Sm90ELb0ELb1ELb1ELb0ELb0ELb0ELb0ELb0ELb0ELb0ELb0ELb0EEENS1_21CollectiveEpilogueFwdINS6_IJSA_NS7_ILi512EEESA_EEES9_SC_SE_Li256ELb0ELb0ELb0ELb0EEENS1_30DynamicPersistentTileSchedulerILi256ELi32ELb0ELb0ELb1EEEEEEEEEvNT_6ParamsE --------------------------
	.section	.nv.shared._ZN7cutlass13device_kernelIN5flash11enable_sm90INS1_16FlashAttnFwdSm90INS1_25CollectiveMainloopFwdSm90ILi2EN4cute5tupleIJNS5_1CILi1EEES8_S8_EEENS6_IJNS7_ILi64EEESA_SA_EEELi512ENS_6half_tEfNS_4arch4Sm90ELb0ELb1ELb1ELb0ELb0ELb0ELb0ELb0ELb0ELb0ELb0ELb0EEENS1_21CollectiveEpilogueFwdINS6_IJSA_NS7_ILi512EEESA_EEES9_SC_SE_Li256ELb0ELb0ELb0ELb0EEENS1_30DynamicPersistentTileSchedulerILi256ELi32ELb0ELb0ELb1EEEEEEEEEvNT_6ParamsE,"aw",@nobits
	.sectionflags	@""
	.align	16
	.zero		1024


//--------------------- .nv.shared._ZN7cutlass13device_kernelIN5flash11enable_sm90INS1_16FlashAttnFwdSm90INS1_25CollectiveMainloopFwdSm90ILi2EN4cute5tupleIJNS5_1CILi1EEES8_S8_EEENS6_IJNS7_ILi64EEESA_SA_EEELi512ENS_6half_tEfNS_4arch4Sm90ELb0ELb1ELb1ELb0ELb0ELb0ELb1ELb0ELb0ELb0ELb0ELb0EEENS1_21CollectiveEpilogueFwdINS6_IJSA_NS7_ILi512EEESA_EEES9_SC_SE_Li256ELb0ELb0ELb0ELb0EEENS1_30DynamicPersistentTileSchedulerILi256ELi32ELb0ELb0ELb1EEEEEEEEEvNT_6ParamsE --------------------------
	.section	.nv.shared._ZN7cutlass13device_kernelIN5flash11enable_sm90INS1_16FlashAttnFwdSm90INS1_25CollectiveMainloopFwdSm90ILi2EN4cute5tupleIJNS5_1CILi1EEES8_S8_EEENS6_IJNS7_ILi64EEESA_SA_EEELi512ENS_6half_tEfNS_4arch4Sm90ELb0ELb1ELb1ELb0ELb0ELb0ELb1ELb0ELb0ELb0ELb0ELb0EEENS1_21CollectiveEpilogueFwdINS6_IJSA_NS7_ILi512EEESA_EEES9_SC_SE_Li256ELb0ELb0ELb0ELb0EEENS1_30DynamicPersistentTileSchedulerILi256ELi32ELb0ELb0ELb1EEEEEEEEEvNT_6ParamsE,"aw",@nobits
	.sectionflags	@""
	.align	16
	.zero		1024


//--------------------- .nv.shared._ZN7cutlass13device_kernelIN5flash11enable_sm90INS1_16FlashAttnFwdSm90INS1_25CollectiveMainloopFwdSm90ILi2EN4cute5tupleIJNS5_1CILi1EEES8_S8_EEENS6_IJNS7_ILi64EEESA_SA_EEELi512ENS_6half_tEfNS_4arch4Sm90ELb0ELb1ELb1ELb1ELb0ELb0ELb0ELb0ELb0ELb0ELb0ELb0EEENS1_21CollectiveEpilogueFwdINS6_IJSA_NS7_ILi512EEESA_EEES9_SC_SE_Li256ELb1ELb0ELb0ELb0EEENS1_36VarlenDynamicPersistentTileSchedulerILi64ELi64ELi256ELi32ELb0ELb0ELb1ELb1ELb0ELb1EEEEEEEEEvNT_6ParamsE --------------------------
	.section	.nv.shared._ZN7cutlass13device_kernelIN5flash11enable_sm90INS1_16FlashAttnFwdSm90INS1_25CollectiveMainloopFwdSm90ILi2EN4cute5tupleIJNS5_1CILi1EEES8_S8_EEENS6_IJNS7_ILi64EEESA_SA_EEELi512ENS_6half_tEfNS_4arch4Sm90ELb0ELb1ELb1ELb1ELb0ELb0ELb0ELb0ELb0ELb0ELb0ELb0EEENS1_21CollectiveEpilogueFwdINS6_IJSA_NS7_ILi512EEESA_EEES9_SC_SE_Li256ELb1ELb0ELb0ELb0EEENS1_36VarlenDynamicPersistentTileSchedulerILi64ELi64ELi256ELi32ELb0ELb0ELb1ELb1ELb0ELb1EEEEEEEEEvNT_6ParamsE,"aw",@nobits
	.sectionflags	@""
	.align	16
	.zero		1024


//--------------------- .nv.shared._ZN7cutlass13device_kernelIN5flash11enable_sm90INS1_16FlashAttnFwdSm90INS1_25CollectiveMainloopFwdSm90ILi2EN4cute5tupleIJNS5_1CILi1EEES8_S8_EEENS6_IJNS7_ILi64EEESA_SA_EEELi512ENS_6half_tEfNS_4arch4Sm90ELb0ELb1ELb1ELb1ELb0ELb1ELb0ELb0ELb0ELb0ELb0ELb0EEENS1_21CollectiveEpilogueFwdINS6_IJSA_NS7_ILi512EEESA_EEES9_SC_SE_Li256ELb1ELb0ELb0ELb0EEENS1_36VarlenDynamicPersistentTileSchedulerILi64ELi64ELi256ELi32ELb0ELb0ELb1ELb1ELb0ELb1EEEEEEEEEvNT_6ParamsE --------------------------
	.section	.nv.shared._ZN7cutlass13device_kernelIN5flash11enable_sm90INS1_16FlashAttnFwdSm90INS1_25CollectiveMainloopFwdSm90ILi2EN4cute5tupleIJNS5_1CILi1EEES8_S8_EEENS6_IJNS7_ILi64EEESA_SA_EEELi512ENS_6half_tEfNS_4arch4Sm90ELb0ELb1ELb1ELb1ELb0ELb1ELb0ELb0ELb0ELb0ELb0ELb0EEENS1_21CollectiveEpilogueFwdINS6_IJSA_NS7_ILi512EEESA_EEES9_SC_SE_Li256ELb1ELb0ELb0ELb0EEENS1_36VarlenDynamicPersistentTileSchedulerILi64ELi64ELi256ELi32ELb0ELb0ELb1ELb1ELb0ELb1EEEEEEEEEvNT_6ParamsE,"aw",@nobits
	.sectionflags	@""
	.align	16
	.zero		1024


//--------------------- .nv.shared._ZN7cutlass13device_kernelIN5flash11enable_sm90INS1_16FlashAttnFwdSm90INS1_25CollectiveMainloopFwdSm90ILi2EN4cute5tupleIJNS5_1CILi1EEES8_S8_EEENS6_IJNS7_ILi64EEESA_SA_EEELi512ENS_6half_tEfNS_4arch4Sm90ELb0ELb1ELb1ELb1ELb0ELb0ELb1ELb0ELb0ELb0ELb0ELb0EEENS1_21CollectiveEpilogueFwdINS6_IJSA_NS7_ILi512EEESA_EEES9_SC_SE_Li256ELb1ELb0ELb0ELb0EEENS1_36VarlenDynamicPersistentTileSchedulerILi64ELi64ELi256ELi32ELb0ELb0ELb1ELb1ELb0ELb1EEEEEEEEEvNT_6ParamsE --------------------------
	.section	.nv.shared._ZN7cutlass13device_kernelIN5flash11enable_sm90INS1_16FlashAttnFwdSm90INS1_25CollectiveMainloopFwdSm90ILi2EN4cute5tupleIJNS5_1CILi1EEES8_S8_EEENS6_IJNS7_ILi64EEESA_SA_EEELi512ENS_6half_tEfNS_4arch4Sm90ELb0ELb1ELb1ELb1ELb0ELb0ELb1ELb0ELb0ELb0ELb0ELb0EEENS1_21CollectiveEpilogueFwdINS6_IJSA_NS7_ILi512EEESA_EEES9_SC_SE_Li256ELb1ELb0ELb0ELb0EEENS1_36VarlenDynamicPersistentTileSchedulerILi64ELi64ELi256ELi32ELb0ELb0ELb1ELb1ELb0ELb1EEEEEEEEEvNT_6ParamsE,"aw",@nobits
	.sectionflags	@""
	.align	16
	.zero		1024


//--------------------- .nv.shared._ZN7cutlass13device_kernelIN5flash11enable_sm90INS1_16FlashAttnFwdSm90INS1_25CollectiveMainloopFwdSm90ILi2EN4cute5tupleIJNS5_1CILi1EEES8_S8_EEENS6_IJNS7_ILi64EEESA_SA_EEELi512ENS_6half_tEfNS_4arch4Sm90ELb0ELb1ELb1ELb1ELb0ELb1ELb1ELb0ELb0ELb0ELb0ELb0EEENS1_21CollectiveEpilogueFwdINS6_IJSA_NS7_ILi512EEESA_EEES9_SC_SE_Li256ELb1ELb0ELb0ELb0EEENS1_36VarlenDynamicPersistentTileSchedulerILi64ELi64ELi256ELi32ELb0ELb0ELb1ELb1ELb0ELb1EEEEEEEEEvNT_6ParamsE --------------------------
	.section	.nv.shared._ZN7cutlass13device_kernelIN5flash11enable_sm90INS1_16FlashAttnFwdSm90INS1_25CollectiveMainloopFwdSm90ILi2EN4cute5tupleIJNS5_1CILi1EEES8_S8_EEENS6_IJNS7_ILi64EEESA_SA_EEELi512ENS_6half_tEfNS_4arch4Sm90ELb0ELb1ELb1ELb1ELb0ELb1ELb1ELb0ELb0ELb0ELb0ELb0EEENS1_21CollectiveEpilogueFwdINS6_IJSA_NS7_ILi512EEESA_EEES9_SC_SE_Li256ELb1ELb0ELb0ELb0EEENS1_36VarlenDynamicPersistentTileSchedulerILi64ELi64ELi256ELi32ELb0ELb0ELb1ELb1ELb0ELb1EEEEEEEEEvNT_6ParamsE,"aw",@nobits
	.sectionflags	@""
	.align	16
	.zero		1024


//--------------------- .nv.shared._ZN7cutlass13device_kernelIN5flash11enable_sm90INS1_16FlashAttnFwdSm90INS1_25CollectiveMainloopFwdSm90ILi2EN4cute5tupleIJNS5_1CILi1EEES8_S8_EEENS6_IJNS7_ILi64EEESA_SA_EEELi512ENS_6half_tEfNS_4arch4Sm90ELb1ELb0ELb1ELb0ELb0ELb0ELb0ELb0ELb0ELb0ELb0ELb0EEENS1_21CollectiveEpilogueFwdINS6_IJSA_NS7_ILi512EEESA_EEES9_SC_SE_Li256ELb0ELb0ELb0ELb0EEENS1_30DynamicPersistentTileSchedulerILi256ELi32ELb0ELb0ELb1EEEEEEEEEvNT_6ParamsE --------------------------
	.section	.nv.shared._ZN7cutlass13device_kernelIN5flash11enable_sm90INS1_16FlashAttnFwdSm90INS1_25CollectiveMainloopFwdSm90ILi2EN4cute5tupleIJNS5_1CILi1EEES8_S8_EEENS6_IJNS7_ILi64EEESA_SA_EEELi512ENS_6half_tEfNS_4arch4Sm90ELb1ELb0ELb1ELb0ELb0ELb0ELb0ELb0ELb0ELb0ELb0ELb0EEENS1_21CollectiveEpilogueFwdINS6_IJSA_NS7_ILi512EEESA_EEES9_SC_SE_Li256ELb0ELb0ELb0ELb0EEENS1_30DynamicPersistentTileSchedulerILi256ELi32ELb0ELb0ELb1EEEEEEEEEvNT_6ParamsE,"aw",@nobits
	.sectionflags	@""
	.align	16
	.zero		1024


//--------------------- .nv.shared._ZN7cutlass13device_kernelIN5flash11enable_sm90INS1_16FlashAttnFwdSm90INS1_25CollectiveMainloopFwdSm90ILi2EN4cute5tupleIJNS5_1CILi1EEES8_S8_EEENS6_IJNS7_ILi64EEESA_SA_EEELi512ENS_6half_tEfNS_4arch4Sm90ELb1ELb0ELb1ELb0ELb0ELb0ELb1ELb0ELb0ELb0ELb0ELb0EEENS1_21CollectiveEpilogueFwdINS6_IJSA_NS7_ILi512EEESA_EEES9_SC_SE_Li256ELb0ELb0ELb0ELb0EEENS1_30DynamicPersistentTileSchedulerILi256ELi32ELb0ELb0ELb1EEEEEEEEEvNT_6ParamsE --------------------------
	.section	.nv.shared._ZN7cutlass13device_kernelIN5flash11enable_sm90INS1_16FlashAttnFwdSm90INS1_25CollectiveMainloopFwdSm90ILi2EN4cute5tupleIJNS5_1CILi1EEES8_S8_EEENS6_IJNS7_ILi64EEESA_SA_EEELi512ENS_6half_tEfNS_4arch4Sm90ELb1ELb0ELb1ELb0ELb0ELb0ELb1ELb0ELb0ELb0ELb0ELb0EEENS1_21CollectiveEpilogueFwdINS6_IJSA_NS7_ILi512EEESA_EEES9_SC_SE_Li256ELb0ELb0ELb0ELb0EEENS1_30DynamicPersistentTileSchedulerILi256ELi32ELb0ELb0ELb1EEEEEEEEEvNT_6ParamsE,"aw",@nobits
	.sectionflags	@""
	.align	16
	.zero		1024


//--------------------- .nv.shared._ZN7cutlass13device_kernelIN5flash11enable_sm90INS1_16FlashAttnFwdSm90INS1_25CollectiveMainloopFwdSm90ILi2EN4cute5tupleIJNS5_1CILi1EEES8_S8_EEENS6_IJNS7_ILi64EEESA_SA_EEELi512ENS_6half_tEfNS_4arch4Sm90ELb1ELb0ELb1ELb1ELb0ELb0ELb0ELb0ELb0ELb0ELb0ELb0EEENS1_21CollectiveEpilogueFwdINS6_IJSA_NS7_ILi512EEESA_EEES9_SC_SE_Li256ELb1ELb0ELb0ELb0EEENS1_36VarlenDynamicPersistentTileSchedulerILi64ELi64ELi256ELi32ELb0ELb0ELb1ELb1ELb1ELb1EEEEEEEEEvNT_6ParamsE --------------------------
	.section	.nv.shared._ZN7cutlass13device_kernelIN5flash11enable_sm90INS1_16FlashAttnFwdSm90INS1_25CollectiveMainloopFwdSm90ILi2EN4cute5tupleIJNS5_1CILi1EEES8_S8_EEENS6_IJNS7_ILi64EEESA_SA_EEELi512ENS_6half_tEfNS_4arch4Sm90ELb1ELb0ELb1ELb1ELb0ELb0ELb0ELb0ELb0ELb0ELb0ELb0EEENS1_21CollectiveEpilogueFwdINS6_IJSA_NS7_ILi512EEESA_EEES9_SC_SE_Li256ELb1ELb0ELb0ELb0EEENS1_36VarlenDynamicPersistentTileSchedulerILi64ELi64ELi256ELi32ELb0ELb0ELb1ELb1ELb1ELb1EEEEEEEEEvNT_6ParamsE,"aw",@nobits
	.sectionflags	@""
	.align	16
	.zero		1024


//--------------------- .nv.shared._ZN7cutlass13device_kernelIN5flash11enable_sm90INS1_16FlashAttnFwdSm90INS1_25CollectiveMainloopFwdSm90ILi2EN4cute5tupleIJNS5_1CILi1EEES8_S8_EEENS6_IJNS7_ILi64EEESA_SA_EEELi512ENS_6half_tEfNS_4arch4Sm90ELb1ELb0ELb1ELb1ELb0ELb1ELb0ELb0ELb0ELb0ELb0ELb0EEENS1_21CollectiveEpilogueFwdINS6_IJSA_NS7_ILi512EEESA_EEES9_SC_SE_Li256ELb1ELb0ELb0ELb0EEENS1_36VarlenDynamicPersistentTileSchedulerILi64ELi64ELi256ELi32ELb0ELb0ELb1ELb1ELb1ELb1EEEEEEEEEvNT_6ParamsE --------------------------
	.section	.nv.shared._ZN7cutlass13device_kernelIN5flash11enable_sm90INS1_16FlashAttnFwdSm90INS1_25CollectiveMainloopFwdSm90ILi2EN4cute5tupleIJNS5_1CILi1EEES8_S8_EEENS6_IJNS7_ILi64EEESA_SA_EEELi512ENS_6half_tEfNS_4arch4Sm90ELb1ELb0ELb1ELb1ELb0ELb1ELb0ELb0ELb0ELb0ELb0ELb0EEENS1_21CollectiveEpilogueFwdINS6_IJSA_NS7_ILi512EEESA_EEES9_SC_SE_Li256ELb1ELb0ELb0ELb0EEENS1_36VarlenDynamicPersistentTileSchedulerILi64ELi64ELi256ELi32ELb0ELb0ELb1ELb1ELb1ELb1EEEEEEEEEvNT_6ParamsE,"aw",@nobits
	.sectionflags	@""
	.align	16
	.zero		1024


//--------------------- .nv.shared._ZN7cutlass13device_kernelIN5flash11enable_sm90INS1_16FlashAttnFwdSm90INS1_25CollectiveMainloopFwdSm90ILi2EN4cute5tupleIJNS5_1CILi1EEES8_S8_EEENS6_IJNS7_ILi64EEESA_SA_EEELi512ENS_6half_tEfNS_4arch4Sm90ELb1ELb0ELb1ELb1ELb0ELb0ELb1ELb0ELb0ELb0ELb0ELb0EEENS1_21CollectiveEpilogueFwdINS6_IJSA_NS7_ILi512EEESA_EEES9_SC_SE_Li256ELb1ELb0ELb0ELb0EEENS1_36VarlenDynamicPersistentTileSchedulerILi64ELi64ELi256ELi32ELb0ELb0ELb1ELb1ELb1ELb1EEEEEEEEEvNT_6ParamsE --------------------------
	.section	.nv.shared._ZN7cutlass13device_kernelIN5flash11enable_sm90INS1_16FlashAttnFwdSm90INS1_25CollectiveMainloopFwdSm90ILi2EN4cute5tupleIJNS5_1CILi1EEES8_S8_EEENS6_IJNS7_ILi64EEESA_SA_EEELi512ENS_6half_tEfNS_4arch4Sm90ELb1ELb0ELb1ELb1ELb0ELb0ELb1ELb0ELb0ELb0ELb0ELb0EEENS1_21CollectiveEpilogueFwdINS6_IJSA_NS7_ILi512EEESA_EEES9_SC_SE_Li256ELb1ELb0ELb0ELb0EEENS1_36VarlenDynamicPersistentTileSchedulerILi64ELi64ELi256ELi32ELb0ELb0ELb1ELb1ELb1ELb1EEEEEEEEEvNT_6ParamsE,"aw",@nobits
	.sectionflags	@""
	.align	16
	.zero		1024


//--------------------- .nv.shared._ZN7cutlass13device_kernelIN5flash11enable_sm90INS1_16FlashAttnFwdSm90INS1_25CollectiveMainloopFwdSm90ILi2EN4cute5tupleIJNS5_1CILi1EEES8_S8_EEENS6_IJNS7_ILi64EEESA_SA_EEELi512ENS_6half_tEfNS_4arch4Sm90ELb1ELb0ELb1ELb1ELb0ELb1ELb1ELb0ELb0ELb0ELb0ELb0EEENS1_21CollectiveEpilogueFwdINS6_IJSA_NS7_ILi512EEESA_EEES9_SC_SE_Li256ELb1ELb0ELb0ELb0EEENS1_36VarlenDynamicPersistentTileSchedulerILi64ELi64ELi256ELi32ELb0ELb0ELb1ELb1ELb1ELb1EEEEEEEEEvNT_6ParamsE --------------------------
	.section	.nv.shared._ZN7cutlass13device_kernelIN5flash11enable_sm90INS1_16FlashAttnFwdSm90INS1_25CollectiveMainloopFwdSm90ILi2EN4cute5tupleIJNS5_1CILi1EEES8_S8_EEENS6_IJNS7_ILi64EEESA_SA_EEELi512ENS_6half_tEfNS_4arch4Sm90ELb1ELb0ELb1ELb1ELb0ELb1ELb1ELb0ELb0ELb0ELb0ELb0EEENS1_21CollectiveEpilogueFwdINS6_IJSA_NS7_ILi512EEESA_EEES9_SC_SE_Li256ELb1ELb0ELb0ELb0EEENS1_36VarlenDynamicPersistentTileSchedulerILi64ELi64ELi256ELi32ELb0ELb0ELb1ELb1ELb1ELb1EEEEEEEEEvNT_6ParamsE,"aw",@nobits
	.sectionflags	@""
	.align	16
	.zero		1024


//--------------------- .nv.constant0._ZN7cutlass13device_kernelIN5flash11enable_sm90INS1_16FlashAttnFwdSm90INS1_25CollectiveMainloopFwdSm90ILi2EN4cute5tupleIJNS5_1CILi1EEES8_S8_EEENS6_IJNS7_ILi64EEESA_SA_EEELi512ENS_6half_tEfNS_4arch4Sm90ELb0ELb0ELb1ELb0ELb0ELb0ELb0ELb0ELb0ELb0ELb0ELb0EEENS1_21CollectiveEpilogueFwdINS6_IJSA_NS7_ILi512EEESA_EEES9_SC_SE_Li256ELb0ELb0ELb0ELb0EEENS1_29StaticPersistentTileSchedulerILb0EEEEEEEEEvNT_6ParamsE --------------------------
	.section	.nv.constant0._ZN7cutlass13device_kernelIN5flash11enable_sm90INS1_16FlashAttnFwdSm90INS1_25CollectiveMainloopFwdSm90ILi2EN4cute5tupleIJNS5_1CILi1EEES8_S8_EEENS6_IJNS7_ILi64EEESA_SA_EEELi512ENS_6half_tEfNS_4arch4Sm90ELb0ELb0ELb1ELb0ELb0ELb0ELb0ELb0ELb0ELb0ELb0ELb0EEENS1_21CollectiveEpilogueFwdINS6_IJSA_NS7_ILi512EEESA_EEES9_SC_SE_Li256ELb0ELb0ELb0ELb0EEENS1_29StaticPersistentTileSchedulerILb0EEEEEEEEEvNT_6ParamsE,"a",@progbits
	.sectionflags	@""
	.align	4
.nv.constant0._ZN7cutlass13device_kernelIN5flash11enable_sm90INS1_16FlashAttnFwdSm90INS1_25CollectiveMainloopFwdSm90ILi2EN4cute5tupleIJNS5_1CILi1EEES8_S8_EEENS6_IJNS7_ILi64EEESA_SA_EEELi512ENS_6half_tEfNS_4arch4Sm90ELb0ELb0ELb1ELb0ELb0ELb0ELb0ELb0ELb0ELb0ELb0ELb0EEENS1_21CollectiveEpilogueFwdINS6_IJSA_NS7_ILi512EEESA_EEES9_SC_SE_Li256ELb0ELb0ELb0ELb0EEENS1_29StaticPersistentTileSchedulerILb0EEEEEEEEEvNT_6ParamsE:
	.zero		3584


//--------------------- .nv.constant0._ZN7cutlass13device_kernelIN5flash11enable_sm90INS1_16FlashAttnFwdSm90INS1_25CollectiveMainloopFwdSm90ILi2EN4cute5tupleIJNS5_1CILi1EEES8_S8_EEENS6_IJNS7_ILi64EEESA_SA_EEELi512ENS_6half_tEfNS_4arch4Sm90ELb0ELb0ELb1ELb0ELb0ELb0ELb1ELb0ELb0ELb0ELb0ELb0EEENS1_21CollectiveEpilogueFwdINS6_IJSA_NS7_ILi512EEESA_EEES9_SC_SE_Li256ELb0ELb0ELb0ELb0EEENS1_29StaticPersistentTileSchedulerILb0EEEEEEEEEvNT_6ParamsE --------------------------
	.section	.nv.constant0._ZN7cutlass13device_kernelIN5flash11enable_sm90INS1_16FlashAttnFwdSm90INS1_25CollectiveMainloopFwdSm90ILi2EN4cute5tupleIJNS5_1CILi1EEES8_S8_EEENS6_IJNS7_ILi64EEESA_SA_EEELi512ENS_6half_tEfNS_4arch4Sm90ELb0ELb0ELb1ELb0ELb0ELb0ELb1ELb0ELb0ELb0ELb0ELb0EEENS1_21CollectiveEpilogueFwdINS6_IJSA_NS7_ILi512EEESA_EEES9_SC_SE_Li256ELb0ELb0ELb0ELb0EEENS1_29StaticPersistentTileSchedulerILb0EEEEEEEEEvNT_6ParamsE,"a",@progbits
	.sectionflags	@""
	.align	4
.nv.constant0._ZN7cutlass13device_kernelIN5flash11enable_sm90INS1_16FlashAttnFwdSm90INS1_25CollectiveMainloopFwdSm90ILi2EN4cute5tupleIJNS5_1CILi1EEES8_S8_EEENS6_IJNS7_ILi64EEESA_SA_EEELi512ENS_6half_tEfNS_4arch4Sm90ELb0ELb0ELb1ELb0ELb0ELb0ELb1ELb0ELb0ELb0ELb0ELb0EEENS1_21CollectiveEpilogueFwdINS6_IJSA_NS7_ILi512EEESA_EEES9_SC_SE_Li256ELb0ELb0ELb0ELb0EEENS1_29StaticPersistentTileSchedulerILb0EEEEEEEEEvNT_6ParamsE:
	.zero		3840


//--------------------- .nv.constant0._ZN7cutlass13device_kernelIN5flash11enable_sm90INS1_16FlashAttnFwdSm90INS1_25CollectiveMainloopFwdSm90ILi2EN4cute5tupleIJNS5_1CILi1EEES8_S8_EEENS6_IJNS7_ILi64EEESA_SA_EEELi512ENS_6half_tEfNS_4arch4Sm90ELb0ELb0ELb1ELb1ELb0ELb0ELb0ELb0ELb0ELb0ELb0ELb0EEENS1_21CollectiveEpilogueFwdINS6_IJSA_NS7_ILi512EEESA_EEES9_SC_SE_Li256ELb1ELb0ELb0ELb0EEENS1_36VarlenDynamicPersistentTileSchedulerILi64ELi64ELi256ELi32ELb0ELb0ELb1ELb0ELb1ELb1EEEEEEEEEvNT_6ParamsE --------------------------
	.section	.nv.constant0._ZN7cutlass13device_kernelIN5flash11enable_sm90INS1_16FlashAttnFwdSm90INS1_25CollectiveMainloopFwdSm90ILi2EN4cute5tupleIJNS5_1CILi1EEES8_S8_EEENS6_IJNS7_ILi64EEESA_SA_EEELi512ENS_6half_tEfNS_4arch4Sm90ELb0ELb0ELb1ELb1ELb0ELb0ELb0ELb0ELb0ELb0ELb0ELb0EEENS1_21CollectiveEpilogueFwdINS6_IJSA_NS7_ILi512EEESA_EEES9_SC_SE_Li256ELb1ELb0ELb0ELb0EEENS1_36VarlenDynamicPersistentTileSchedulerILi64ELi64ELi256ELi32ELb0ELb0ELb1ELb0ELb1ELb1EEEEEEEEEvNT_6ParamsE,"a",@progbits
	.sectionflags	@""
	.align	4
.nv.constant0._ZN7cutlass13device_kernelIN5flash11enable_sm90INS1_16FlashAttnFwdSm90INS1_25CollectiveMainloopFwdSm90ILi2EN4cute5tupleIJNS5_1CILi1EEES8_S8_EEENS6_IJNS7_ILi64EEESA_SA_EEELi512ENS_6half_tEfNS_4arch4Sm90ELb0ELb0ELb1ELb1ELb0ELb0ELb0ELb0ELb0ELb0ELb0ELb0EEENS1_21CollectiveEpilogueFwdINS6_IJSA_NS7_ILi512EEESA_EEES9_SC_SE_Li256ELb1ELb0ELb0ELb0EEENS1_36VarlenDynamicPersistentTileSchedulerILi64ELi64ELi256ELi32ELb0ELb0ELb1ELb0ELb1ELb1EEEEEEEEEvNT_6ParamsE:
	.zero		3200


//--------------------- .nv.constant0._ZN7cutlass13device_kernelIN5flash11enable_sm90INS1_16FlashAttnFwdSm90INS1_25CollectiveMainloopFwdSm90ILi2EN4cute5tupleIJNS5_1CILi1EEES8_S8_EEENS6_IJNS7_ILi64EEESA_SA_EEELi512ENS_6half_tEfNS_4arch4Sm90ELb0ELb0ELb1ELb1ELb0ELb1ELb0ELb0ELb0ELb0ELb0ELb0EEENS1_21CollectiveEpilogueFwdINS6_IJSA_NS7_ILi512EEESA_EEES9_SC_SE_Li256ELb1ELb0ELb0ELb0EEENS1_36VarlenDynamicPersistentTileSchedulerILi64ELi64ELi256ELi32ELb0ELb0ELb1ELb0ELb1ELb1EEEEEEEEEvNT_6ParamsE --------------------------
	.section	.nv.constant0._ZN7cutlass13device_kernelIN5flash11enable_sm90INS1_16FlashAttnFwdSm90INS1_25CollectiveMainloopFwdSm90ILi2EN4cute5tupleIJNS5_1CILi1EEES8_S8_EEENS6_IJNS7_ILi64EEESA_SA_EEELi512ENS_6half_tEfNS_4arch4Sm90ELb0ELb0ELb1ELb1ELb0ELb1ELb0ELb0ELb0ELb0ELb0ELb0EEENS1_21CollectiveEpilogueFwdINS6_IJSA_NS7_ILi512EEESA_EEES9_SC_SE_Li256ELb1ELb0ELb0ELb0EEENS1_36VarlenDynamicPersistentTileSchedulerILi64ELi64ELi256ELi32ELb0ELb0ELb1ELb0ELb1ELb1EEEEEEEEEvNT_6ParamsE,"a",@progbits
	.sectionflags	@""
	.align	4
.nv.constant0._ZN7cutlass13device_kernelIN5flash11enable_sm90INS1_16FlashAttnFwdSm90INS1_25CollectiveMainloopFwdSm90ILi2EN4cute5tupleIJNS5_1CILi1EEES8_S8_EEENS6_IJNS7_ILi64EEESA_SA_EEELi512ENS_6half_tEfNS_4arch4Sm90ELb0ELb0ELb1ELb1ELb0ELb1ELb0ELb0ELb0ELb0ELb0ELb0EEENS1_21CollectiveEpilogueFwdINS6_IJSA_NS7_ILi512EEESA_EEES9_SC_SE_Li256ELb1ELb0ELb0ELb0EEENS1_36VarlenDynamicPersistentTileSchedulerILi64ELi64ELi256ELi32ELb0ELb0ELb1ELb0ELb1ELb1EEEEEEEEEvNT_6ParamsE:
	.zero		3200


//--------------------- .nv.constant0._ZN7cutlass13device_kernelIN5flash11enable_sm90INS1_16FlashAttnFwdSm90INS1_25CollectiveMainloopFwdSm90ILi2EN4cute5tupleIJNS5_1CILi1EEES8_S8_EEENS6_IJNS7_ILi64EEESA_SA_EEELi512ENS_6half_tEfNS_4arch4Sm90ELb0ELb0ELb1ELb1ELb0ELb0ELb1ELb0ELb0ELb0ELb0ELb0EEENS1_21CollectiveEpilogueFwdINS6_IJSA_NS7_ILi512EEESA_EEES9_SC_SE_Li256ELb1ELb0ELb0ELb0EEENS1_36VarlenDynamicPersistentTileSchedulerILi64ELi64ELi256ELi32ELb0ELb0ELb1ELb0ELb1ELb1EEEEEEEEEvNT_6ParamsE --------------------------
	.section	.nv.constant0._ZN7cutlass13device_kernelIN5flash11enable_sm90INS1_16FlashAttnFwdSm90INS1_25CollectiveMainloopFwdSm90ILi2EN4cute5tupleIJNS5_1CILi1EEES8_S8_EEENS6_IJNS7_ILi64EEESA_SA_EEELi512ENS_6half_tEfNS_4arch4Sm90ELb0ELb0ELb1ELb1ELb0ELb0ELb1ELb0ELb0ELb0ELb0ELb0EEENS1_21CollectiveEpilogueFwdINS6_IJSA_NS7_ILi512EEESA_EEES9_SC_SE_Li256ELb1ELb0ELb0ELb0EEENS1_36VarlenDynamicPersistentTileSchedulerILi64ELi64ELi256ELi32ELb0ELb0ELb1ELb0ELb1ELb1EEEEEEEEEvNT_6ParamsE,"a",@progbits
	.sectionflags	@""
	.align	4
.nv.constant0._ZN7cutlass13device_kernelIN5flash11enable_sm90INS1_16FlashAttnFwdSm90INS1_25CollectiveMainloopFwdSm90ILi2EN4cute5tupleIJNS5_1CILi1EEES8_S8_EEENS6_IJNS7_ILi64EEESA_SA_EEELi512ENS_6half_tEfNS_4arch4Sm90ELb0ELb0ELb1ELb1ELb0ELb0ELb1ELb0ELb0ELb0ELb0ELb0EEENS1_21CollectiveEpilogueFwdINS6_IJSA_NS7_ILi512EEESA_EEES9_SC_SE_Li256ELb1ELb0ELb0ELb0EEENS1_36VarlenDynamicPersistentTileSchedulerILi64ELi64ELi256ELi32ELb0ELb0ELb1ELb0ELb1ELb1EEEEEEEEEvNT_6ParamsE:
	.zero		3456


//--------------------- .nv.constant0._ZN7cutlass13device_kernelIN5flash11enable_sm90INS1_16FlashAttnFwdSm90INS1_25CollectiveMainloopFwdSm90ILi2EN4cute5tupleIJNS5_1CILi1EEES8_S8_EEENS6_IJNS7_ILi64EEESA_SA_EEELi512ENS_6half_tEfNS_4arch4Sm90ELb0ELb0ELb1ELb1ELb0ELb1ELb1ELb0ELb0ELb0ELb0ELb0EEENS1_21CollectiveEpilogueFwdINS6_IJSA_NS7_ILi512EEESA_EEES9_SC_SE_Li256ELb1ELb0ELb0ELb0EEENS1_36VarlenDynamicPersistentTileSchedulerILi64ELi64ELi256ELi32ELb0ELb0ELb1ELb0ELb1ELb1EEEEEEEEEvNT_6ParamsE --------------------------
	.section	.nv.constant0._ZN7cutlass13device_kernelIN5flash11enable_sm90INS1_16FlashAttnFwdSm90INS1_25CollectiveMainloopFwdSm90ILi2EN4cute5tupleIJNS5_1CILi1EEES8_S8_EEENS6_IJNS7_ILi64EEESA_SA_EEELi512ENS_6half_tEfNS_4arch4Sm90ELb0ELb0ELb1ELb1ELb0ELb1ELb1ELb0ELb0ELb0ELb0ELb0EEENS1_21CollectiveEpilogueFwdINS6_IJSA_NS7_ILi512EEESA_EEES9_SC_SE_Li256ELb1ELb0ELb0ELb0EEENS1_36VarlenDynamicPersistentTileSchedulerILi64ELi64ELi256ELi32ELb0ELb0ELb1ELb0ELb1ELb1EEEEEEEEEvNT_6ParamsE,"a",@progbits
	.sectionflags	@""
	.align	4
.nv.constant0._ZN7cutlass13device_kernelIN5flash11enable_sm90INS1_16FlashAttnFwdSm90INS1_25CollectiveMainloopFwdSm90ILi2EN4cute5tupleIJNS5_1CILi1EEES8_S8_EEENS6_IJNS7_ILi64EEESA_SA_EEELi512ENS_6half_tEfNS_4arch4Sm90ELb0ELb0ELb1ELb1ELb0ELb1ELb1ELb0ELb0ELb0ELb0ELb0EEENS1_21CollectiveEpilogueFwdINS6_IJSA_NS7_ILi512EEESA_EEES9_SC_SE_Li256ELb1ELb0ELb0ELb0EEENS1_36VarlenDynamicPersistentTileSchedulerILi64ELi64ELi256ELi32ELb0ELb0ELb1ELb0ELb1ELb1EEEEEEEEEvNT_6ParamsE:
	.zero		3456


//--------------------- .nv.constant0._ZN7cutlass13device_kernelIN5flash11enable_sm90INS1_16FlashAttnFwdSm90INS1_25CollectiveMainloopFwdSm90ILi2EN4cute5tupleIJNS5_1CILi1EEES8_S8_EEENS6_IJNS7_ILi64EEESA_SA_EEELi512ENS_6half_tEfNS_4arch4Sm90ELb0ELb1ELb1ELb0ELb0ELb0ELb0ELb0ELb0ELb0ELb0ELb0EEENS1_21CollectiveEpilogueFwdINS6_IJSA_NS7_ILi512EEESA_EEES9_SC_SE_Li256ELb0ELb0ELb0ELb0EEENS1_30DynamicPersistentTileSchedulerILi256ELi32ELb0ELb0ELb1EEEEEEEEEvNT_6ParamsE --------------------------
	.section	.nv.constant0._ZN7cutlass13device_kernelIN5flash11enable_sm90INS1_16FlashAttnFwdSm90INS1_25CollectiveMainloopFwdSm90ILi2EN4cute5tupleIJNS5_1CILi1EEES8_S8_EEENS6_IJNS7_ILi64EEESA_SA_EEELi512ENS_6half_tEfNS_4arch4Sm90ELb0ELb1ELb1ELb0ELb0ELb0ELb0ELb0ELb0ELb0ELb0ELb0EEENS1_21CollectiveEpilogueFwdINS6_IJSA_NS7_ILi512EEESA_EEES9_SC_SE_Li256ELb0ELb0ELb0ELb0EEENS1_30DynamicPersistentTileSchedulerILi256ELi32ELb0ELb0ELb1EEEEEEEEEvNT_6ParamsE,"a",@progbits
	.sectionflags	@""
	.align	4
.nv.constant0._ZN7cutlass13device_kernelIN5flash11enable_sm90INS1_16FlashAttnFwdSm90INS1_25CollectiveMainloopFwdSm90ILi2EN4cute5tupleIJNS5_1CILi1EEES8_S8_EEENS6_IJNS7_ILi64EEESA_SA_EEELi512ENS_6half_tEfNS_4arch4Sm90ELb0ELb1ELb1ELb0ELb0ELb0ELb0ELb0ELb0ELb0ELb0ELb0EEENS1_21CollectiveEpilogueFwdINS6_IJSA_NS7_ILi512EEESA_EEES9_SC_SE_Li256ELb0ELb0ELb0ELb0EEENS1_30DynamicPersistentTileSchedulerILi256ELi32ELb0ELb0ELb1EEEEEEEEEvNT_6ParamsE:
	.zero		3584


//--------------------- .nv.constant0._ZN7cutlass13device_kernelIN5flash11enable_sm90INS1_16FlashAttnFwdSm90INS1_25CollectiveMainloopFwdSm90ILi2EN4cute5tupleIJNS5_1CILi1EEES8_S8_EEENS6_IJNS7_ILi64EEESA_SA_EEELi512ENS_6half_tEfNS_4arch4Sm90ELb0ELb1ELb1ELb0ELb0ELb0ELb1ELb0ELb0ELb0ELb0ELb0EEENS1_21CollectiveEpilogueFwdINS6_IJSA_NS7_ILi512EEESA_EEES9_SC_SE_Li256ELb0ELb0ELb0ELb0EEENS1_30DynamicPersistentTileSchedulerILi256ELi32ELb0ELb0ELb1EEEEEEEEEvNT_6ParamsE --------------------------
	.section	.nv.constant0._ZN7cutlass13device_kernelIN5flash11enable_sm90INS1_16FlashAttnFwdSm90INS1_25CollectiveMainloopFwdSm90ILi2EN4cute5tupleIJNS5_1CILi1EEES8_S8_EEENS6_IJNS7_ILi64EEESA_SA_EEELi512ENS_6half_tEfNS_4arch4Sm90ELb0ELb1ELb1ELb0ELb0ELb0ELb1ELb0ELb0ELb0ELb0ELb0EEENS1_21CollectiveEpilogueFwdINS6_IJSA_NS7_ILi512EEESA_EEES9_SC_SE_Li256ELb0ELb0ELb0ELb0EEENS1_30DynamicPersistentTileSchedulerILi256ELi32ELb0ELb0ELb1EEEEEEEEEvNT_6ParamsE,"a",@progbits
	.sectionflags	@""
	.align	4
.nv.constant0._ZN7cutlass13device_kernelIN5flash11enable_sm90INS1_16FlashAttnFwdSm90INS1_25CollectiveMainloopFwdSm90ILi2EN4cute5tupleIJNS5_1CILi1EEES8_S8_EEENS6_IJNS7_ILi64EEESA_SA_EEELi512ENS_6half_tEfNS_4arch4Sm90ELb0ELb1ELb1ELb0ELb0ELb0ELb1ELb0ELb0ELb0ELb0ELb0EEENS1_21CollectiveEpilogueFwdINS6_IJSA_NS7_ILi512EEESA_EEES9_SC_SE_Li256ELb0ELb0ELb0ELb0EEENS1_30DynamicPersistentTileSchedulerILi256ELi32ELb0ELb0ELb1EEEEEEEEEvNT_6ParamsE:
	.zero		3840


//--------------------- .nv.constant0._ZN7cutlass13device_kernelIN5flash11enable_sm90INS1_16FlashAttnFwdSm90INS1_25CollectiveMainloopFwdSm90ILi2EN4cute5tupleIJNS5_1CILi1EEES8_S8_EEENS6_IJNS7_ILi64EEESA_SA_EEELi512ENS_6half_tEfNS_4arch4Sm90ELb0ELb1ELb1ELb1ELb0ELb0ELb0ELb0ELb0ELb0ELb0ELb0EEENS1_21CollectiveEpilogueFwdINS6_IJSA_NS7_ILi512EEESA_EEES9_SC_SE_Li256ELb1ELb0ELb0ELb0EEENS1_36VarlenDynamicPersistentTileSchedulerILi64ELi64ELi256ELi32ELb0ELb0ELb1ELb1ELb0ELb1EEEEEEEEEvNT_6ParamsE --------------------------
	.section	.nv.constant0._ZN7cutlass13device_kernelIN5flash11enable_sm90INS1_16FlashAttnFwdSm90INS1_25CollectiveMainloopFwdSm90ILi2EN4cute5tupleIJNS5_1CILi1EEES8_S8_EEENS6_IJNS7_ILi64EEESA_SA_EEELi512ENS_6half_tEfNS_4arch4Sm90ELb0ELb1ELb1ELb1ELb0ELb0ELb0ELb0ELb0ELb0ELb0ELb0EEENS1_21CollectiveEpilogueFwdINS6_IJSA_NS7_ILi512EEESA_EEES9_SC_SE_Li256ELb1ELb0ELb0ELb0EEENS1_36VarlenDynamicPersistentTileSchedulerILi64ELi64ELi256ELi32ELb0ELb0ELb1ELb1ELb0ELb1EEEEEEEEEvNT_6ParamsE,"a",@progbits
	.sectionflags	@""
	.align	4
.nv.constant0._ZN7cutlass13device_kernelIN5flash11enable_sm90INS1_16FlashAttnFwdSm90INS1_25CollectiveMainloopFwdSm90ILi2EN4cute5tupleIJNS5_1CILi1EEES8_S8_EEENS6_IJNS7_ILi64EEESA_SA_EEELi512ENS_6half_tEfNS_4arch4Sm90ELb0ELb1ELb1ELb1ELb0ELb0ELb0ELb0ELb0ELb0ELb0ELb0EEENS1_21CollectiveEpilogueFwdINS6_IJSA_NS7_ILi512EEESA_EEES9_SC_SE_Li256ELb1ELb0ELb0ELb0EEENS1_36VarlenDynamicPersistentTileSchedulerILi64ELi64ELi256ELi32ELb0ELb0ELb1ELb1ELb0ELb1EEEEEEEEEvNT_6ParamsE:
	.zero		3200


//--------------------- .nv.constant0._ZN7cutlass13device_kernelIN5flash11enable_sm90INS1_16FlashAttnFwdSm90INS1_25CollectiveMainloopFwdSm90ILi2EN4cute5tupleIJNS5_1CILi1EEES8_S8_EEENS6_IJNS7_ILi64EEESA_SA_EEELi512ENS_6half_tEfNS_4arch4Sm90ELb0ELb1ELb1ELb1ELb0ELb1ELb0ELb0ELb0ELb0ELb0ELb0EEENS1_21CollectiveEpilogueFwdINS6_IJSA_NS7_ILi512EEESA_EEES9_SC_SE_Li256ELb1ELb0ELb0ELb0EEENS1_36VarlenDynamicPersistentTileSchedulerILi64ELi64ELi256ELi32ELb0ELb0ELb1ELb1ELb0ELb1EEEEEEEEEvNT_6ParamsE --------------------------
	.section	.nv.constant0._ZN7cutlass13device_kernelIN5flash11enable_sm90INS1_16FlashAttnFwdSm90INS1_25CollectiveMainloopFwdSm90ILi2EN4cute5tupleIJNS5_1CILi1EEES8_S8_EEENS6_IJNS7_ILi64EEESA_SA_EEELi512ENS_6half_tEfNS_4arch4Sm90ELb0ELb1ELb1ELb1ELb0ELb1ELb0ELb0ELb0ELb0ELb0ELb0EEENS1_21CollectiveEpilogueFwdINS6_IJSA_NS7_ILi512EEESA_EEES9_SC_SE_Li256ELb1ELb0ELb0ELb0EEENS1_36VarlenDynamicPersistentTileSchedulerILi64ELi64ELi256ELi32ELb0ELb0ELb1ELb1ELb0ELb1EEEEEEEEEvNT_6ParamsE,"a",@progbits
	.sectionflags	@""
	.align	4
.nv.constant0._ZN7cutlass13device_kernelIN5flash11enable_sm90INS1_16FlashAttnFwdSm90INS1_25CollectiveMainloopFwdSm90ILi2EN4cute5tupleIJNS5_1CILi1EEES8_S8_EEENS6_IJNS7_ILi64EEESA_SA_EEELi512ENS_6half_tEfNS_4arch4Sm90ELb0ELb1ELb1ELb1ELb0ELb1ELb0ELb0ELb0ELb0ELb0ELb0EEENS1_21CollectiveEpilogueFwdINS6_IJSA_NS7_ILi512EEESA_EEES9_SC_SE_Li256ELb1ELb0ELb0ELb0EEENS1_36VarlenDynamicPersistentTileSchedulerILi64ELi64ELi256ELi32ELb0ELb0ELb1ELb1ELb0ELb1EEEEEEEEEvNT_6ParamsE:
	.zero		3200


//--------------------- .nv.constant0._ZN7cutlass13device_kernelIN5flash11enable_sm90INS1_16FlashAttnFwdSm90INS1_25CollectiveMainloopFwdSm90ILi2EN4cute5tupleIJNS5_1CILi1EEES8_S8_EEENS6_IJNS7_ILi64EEESA_SA_EEELi512ENS_6half_tEfNS_4arch4Sm90ELb0ELb1ELb1ELb1ELb0ELb0ELb1ELb0ELb0ELb0ELb0ELb0EEENS1_21CollectiveEpilogueFwdINS6_IJSA_NS7_ILi512EEESA_EEES9_SC_SE_Li256ELb1ELb0ELb0ELb0EEENS1_36VarlenDynamicPersistentTileSchedulerILi64ELi64ELi256ELi32ELb0ELb0ELb1ELb1ELb0ELb1EEEEEEEEEvNT_6ParamsE --------------------------
	.section	.nv.constant0._ZN7cutlass13device_kernelIN5flash11enable_sm90INS1_16FlashAttnFwdSm90INS1_25CollectiveMainloopFwdSm90ILi2EN4cute5tupleIJNS5_1CILi1EEES8_S8_EEENS6_IJNS7_ILi64EEESA_SA_EEELi512ENS_6half_tEfNS_4arch4Sm90ELb0ELb1ELb1ELb1ELb0ELb0ELb1ELb0ELb0ELb0ELb0ELb0EEENS1_21CollectiveEpilogueFwdINS6_IJSA_NS7_ILi512EEESA_EEES9_SC_SE_Li256ELb1ELb0ELb0ELb0EEENS1_36VarlenDynamicPersistentTileSchedulerILi64ELi64ELi256ELi32ELb0ELb0ELb1ELb1ELb0ELb1EEEEEEEEEvNT_6ParamsE,"a",@progbits
	.sectionflags	@""
	.align	4
.nv.constant0._ZN7cutlass13device_kernelIN5flash11enable_sm90INS1_16FlashAttnFwdSm90INS1_25CollectiveMainloopFwdSm90ILi2EN4cute5tupleIJNS5_1CILi1EEES8_S8_EEENS6_IJNS7_ILi64EEESA_SA_EEELi512ENS_6half_tEfNS_4arch4Sm90ELb0ELb1ELb1ELb1ELb0ELb0ELb1ELb0ELb0ELb0ELb0ELb0EEENS1_21CollectiveEpilogueFwdINS6_IJSA_NS7_ILi512EEESA_EEES9_SC_SE_Li256ELb1ELb0ELb0ELb0EEENS1_36VarlenDynamicPersistentTileSchedulerILi64ELi64ELi256ELi32ELb0ELb0ELb1ELb1ELb0ELb1EEEEEEEEEvNT_6ParamsE:
	.zero		3456


//--------------------- .nv.constant0._ZN7cutlass13device_kernelIN5flash11enable_sm90INS1_16FlashAttnFwdSm90INS1_25CollectiveMainloopFwdSm90ILi2EN4cute5tupleIJNS5_1CILi1EEES8_S8_EEENS6_IJNS7_ILi64EEESA_SA_EEELi512ENS_6half_tEfNS_4arch4Sm90ELb0ELb1ELb1ELb1ELb0ELb1ELb1ELb0ELb0ELb0ELb0ELb0EEENS1_21CollectiveEpilogueFwdINS6_IJSA_NS7_ILi512EEESA_EEES9_SC_SE_Li256ELb1ELb0ELb0ELb0EEENS1_36VarlenDynamicPersistentTileSchedulerILi64ELi64ELi256ELi32ELb0ELb0ELb1ELb1ELb0ELb1EEEEEEEEEvNT_6ParamsE --------------------------
	.section	.nv.constant0._ZN7cutlass13device_kernelIN5flash11enable_sm90INS1_16FlashAttnFwdSm90INS1_25CollectiveMainloopFwdSm90ILi2EN4cute5tupleIJNS5_1CILi1EEES8_S8_EEENS6_IJNS7_ILi64EEESA_SA_EEELi512ENS_6half_tEfNS_4arch4Sm90ELb0ELb1ELb1ELb1ELb0ELb1ELb1ELb0ELb0ELb0ELb0ELb0EEENS1_21CollectiveEpilogueFwdINS6_IJSA_NS7_ILi512EEESA_EEES9_SC_SE_Li256ELb1ELb0ELb0ELb0EEENS1_36VarlenDynamicPersistentTileSchedulerILi64ELi64ELi256ELi32ELb0ELb0ELb1ELb1ELb0ELb1EEEEEEEEEvNT_6ParamsE,"a",@progbits
	.sectionflags	@""
	.align	4
.nv.constant0._ZN7cutlass13device_kernelIN5flash11enable_sm90INS1_16FlashAttnFwdSm90INS1_25CollectiveMainloopFwdSm90ILi2EN4cute5tupleIJNS5_1CILi1EEES8_S8_EEENS6_IJNS7_ILi64EEESA_SA_EEELi512ENS_6half_tEfNS_4arch4Sm90ELb0ELb1ELb1ELb1ELb0ELb1ELb1ELb0ELb0ELb0ELb0ELb0EEENS1_21CollectiveEpilogueFwdINS6_IJSA_NS7_ILi512EEESA_EEES9_SC_SE_Li256ELb1ELb0ELb0ELb0EEENS1_36VarlenDynamicPersistentTileSchedulerILi64ELi64ELi256ELi32ELb0ELb0ELb1ELb1ELb0ELb1EEEEEEEEEvNT_6ParamsE:
	.zero		3456


//--------------------- .nv.constant0._ZN7cutlass13device_kernelIN5flash11enable_sm90INS1_16FlashAttnFwdSm90INS1_25CollectiveMainloopFwdSm90ILi2EN4cute5tupleIJNS5_1CILi1EEES8_S8_EEENS6_IJNS7_ILi64EEESA_SA_EEELi512ENS_6half_tEfNS_4arch4Sm90ELb1ELb0ELb1ELb0ELb0ELb0ELb0ELb0ELb0ELb0ELb0ELb0EEENS1_21CollectiveEpilogueFwdINS6_IJSA_NS7_ILi512EEESA_EEES9_SC_SE_Li256ELb0ELb0ELb0ELb0EEENS1_30DynamicPersistentTileSchedulerILi256ELi32ELb0ELb0ELb1EEEEEEEEEvNT_6ParamsE --------------------------
	.section	.nv.constant0._ZN7cutlass13device_kernelIN5flash11enable_sm90INS1_16FlashAttnFwdSm90INS1_25CollectiveMainloopFwdSm90ILi2EN4cute5tupleIJNS5_1CILi1EEES8_S8_EEENS6_IJNS7_ILi64EEESA_SA_EEELi512ENS_6half_tEfNS_4arch4Sm90ELb1ELb0ELb1ELb0ELb0ELb0ELb0ELb0ELb0ELb0ELb0ELb0EEENS1_21CollectiveEpilogueFwdINS6_IJSA_NS7_ILi512EEESA_EEES9_SC_SE_Li256ELb0ELb0ELb0ELb0EEENS1_30DynamicPersistentTileSchedulerILi256ELi32ELb0ELb0ELb1EEEEEEEEEvNT_6ParamsE,"a",@progbits
	.sectionflags	@""
	.align	4
.nv.constant0._ZN7cutlass13device_kernelIN5flash11enable_sm90INS1_16FlashAttnFwdSm90INS1_25CollectiveMainloopFwdSm90ILi2EN4cute5tupleIJNS5_1CILi1EEES8_S8_EEENS6_IJNS7_ILi64EEESA_SA_EEELi512ENS_6half_tEfNS_4arch4Sm90ELb1ELb0ELb1ELb0ELb0ELb0ELb0ELb0ELb0ELb0ELb0ELb0EEENS1_21CollectiveEpilogueFwdINS6_IJSA_NS7_ILi512EEESA_EEES9_SC_SE_Li256ELb0ELb0ELb0ELb0EEENS1_30DynamicPersistentTileSchedulerILi256ELi32ELb0ELb0ELb1EEEEEEEEEvNT_6ParamsE:
	.zero		3584


//--------------------- .nv.constant0._ZN7cutlass13device_kernelIN5flash11enable_sm90INS1_16FlashAttnFwdSm90INS1_25CollectiveMainloopFwdSm90ILi2EN4cute5tupleIJNS5_1CILi1EEES8_S8_EEENS6_IJNS7_ILi64EEESA_SA_EEELi512ENS_6half_tEfNS_4arch4Sm90ELb1ELb0ELb1ELb0ELb0ELb0ELb1ELb0ELb0ELb0ELb0ELb0EEENS1_21CollectiveEpilogueFwdINS6_IJSA_NS7_ILi512EEESA_EEES9_SC_SE_Li256ELb0ELb0ELb0ELb0EEENS1_30DynamicPersistentTileSchedulerILi256ELi32ELb0ELb0ELb1EEEEEEEEEvNT_6ParamsE --------------------------
	.section	.nv.constant0._ZN7cutlass13device_kernelIN5flash11enable_sm90INS1_16FlashAttnFwdSm90INS1_25CollectiveMainloopFwdSm90ILi2EN4cute5tupleIJNS5_1CILi1EEES8_S8_EEENS6_IJNS7_ILi64EEESA_SA_EEELi512ENS_6half_tEfNS_4arch4Sm90ELb1ELb0ELb1ELb0ELb0ELb0ELb1ELb0ELb0ELb0ELb0ELb0EEENS1_21CollectiveEpilogueFwdINS6_IJSA_NS7_ILi512EEESA_EEES9_SC_SE_Li256ELb0ELb0ELb0ELb0EEENS1_30DynamicPersistentTileSchedulerILi256ELi32ELb0ELb0ELb1EEEEEEEEEvNT_6ParamsE,"a",@progbits
	.sectionflags	@""
	.align	4
.nv.constant0._ZN7cutlass13device_kernelIN5flash11enable_sm90INS1_16FlashAttnFwdSm90INS1_25CollectiveMainloopFwdSm90ILi2EN4cute5tupleIJNS5_1CILi1EEES8_S8_EEENS6_IJNS7_ILi64EEESA_SA_EEELi512ENS_6half_tEfNS_4arch4Sm90ELb1ELb0ELb1ELb0ELb0ELb0ELb1ELb0ELb0ELb0ELb0ELb0EEENS1_21CollectiveEpilogueFwdINS6_IJSA_NS7_ILi512EEESA_EEES9_SC_SE_Li256ELb0ELb0ELb0ELb0EEENS1_30DynamicPersistentTileSchedulerILi256ELi32ELb0ELb0ELb1EEEEEEEEEvNT_6ParamsE:
	.zero		3840


//--------------------- .nv.constant0._ZN7cutlass13device_kernelIN5flash11enable_sm90INS1_16FlashAttnFwdSm90INS1_25CollectiveMainloopFwdSm90ILi2EN4cute5tupleIJNS5_1CILi1EEES8_S8_EEENS6_IJNS7_ILi64EEESA_SA_EEELi512ENS_6half_tEfNS_4arch4Sm90ELb1ELb0ELb1ELb1ELb0ELb0ELb0ELb0ELb0ELb0ELb0ELb0EEENS1_21CollectiveEpilogueFwdINS6_IJSA_NS7_ILi512EEESA_EEES9_SC_SE_Li256ELb1ELb0ELb0ELb0EEENS1_36VarlenDynamicPersistentTileSchedulerILi64ELi64ELi256ELi32ELb0ELb0ELb1ELb1ELb1ELb1EEEEEEEEEvNT_6ParamsE --------------------------
	.section	.nv.constant0._ZN7cutlass13device_kernelIN5flash11enable_sm90INS1_16FlashAttnFwdSm90INS1_25CollectiveMainloopFwdSm90ILi2EN4cute5tupleIJNS5_1CILi1EEES8_S8_EEENS6_IJNS7_ILi64EEESA_SA_EEELi512ENS_6half_tEfNS_4arch4Sm90ELb1ELb0ELb1ELb1ELb0ELb0ELb0ELb0ELb0ELb0ELb0ELb0EEENS1_21CollectiveEpilogueFwdINS6_IJSA_NS7_ILi512EEESA_EEES9_SC_SE_Li256ELb1ELb0ELb0ELb0EEENS1_36VarlenDynamicPersistentTileSchedulerILi64ELi64ELi256ELi32ELb0ELb0ELb1ELb1ELb1ELb1EEEEEEEEEvNT_6ParamsE,"a",@progbits
	.sectionflags	@""
	.align	4
.nv.constant0._ZN7cutlass13device_kernelIN5flash11enable_sm90INS1_16FlashAttnFwdSm90INS1_25CollectiveMainloopFwdSm90ILi2EN4cute5tupleIJNS5_1CILi1EEES8_S8_EEENS6_IJNS7_ILi64EEESA_SA_EEELi512ENS_6half_tEfNS_4arch4Sm90ELb1ELb0ELb1ELb1ELb0ELb0ELb0ELb0ELb0ELb0ELb0ELb0EEENS1_21CollectiveEpilogueFwdINS6_IJSA_NS7_ILi512EEESA_EEES9_SC_SE_Li256ELb1ELb0ELb0ELb0EEENS1_36VarlenDynamicPersistentTileSchedulerILi64ELi64ELi256ELi32ELb0ELb0ELb1ELb1ELb1ELb1EEEEEEEEEvNT_6ParamsE:
	.zero		3200


//--------------------- .nv.constant0._ZN7cutlass13device_kernelIN5flash11enable_sm90INS1_16FlashAttnFwdSm90INS1_25CollectiveMainloopFwdSm90ILi2EN4cute5tupleIJNS5_1CILi1EEES8_S8_EEENS6_IJNS7_ILi64EEESA_SA_EEELi512ENS_6half_tEfNS_4arch4Sm90ELb1ELb0ELb1ELb1ELb0ELb1ELb0ELb0ELb0ELb0ELb0ELb0EEENS1_21CollectiveEpilogueFwdINS6_IJSA_NS7_ILi512EEESA_EEES9_SC_SE_Li256ELb1ELb0ELb0ELb0EEENS1_36VarlenDynamicPersistentTileSchedulerILi64ELi64ELi256ELi32ELb0ELb0ELb1ELb1ELb1ELb1EEEEEEEEEvNT_6ParamsE --------------------------
	.section	.nv.constant0._ZN7cutlass13device_kernelIN5flash11enable_sm90INS1_16FlashAttnFwdSm90INS1_25CollectiveMainloopFwdSm90ILi2EN4cute5tupleIJNS5_1CILi1EEES8_S8_EEENS6_IJNS7_ILi64EEESA_SA_EEELi512ENS_6half_tEfNS_4arch4Sm90ELb1ELb0ELb1ELb1ELb0ELb1ELb0ELb0ELb0ELb0ELb0ELb0EEENS1_21CollectiveEpilogueFwdINS6_IJSA_NS7_ILi512EEESA_EEES9_SC_SE_Li256ELb1ELb0ELb0ELb0EEENS1_36VarlenDynamicPersistentTileSchedulerILi64ELi64ELi256ELi32ELb0ELb0ELb1ELb1ELb1ELb1EEEEEEEEEvNT_6ParamsE,"a",@progbits
	.sectionflags	@""
	.align	4
.nv.constant0._ZN7cutlass13device_kernelIN5flash11enable_sm90INS1_16FlashAttnFwdSm90INS1_25CollectiveMainloopFwdSm90ILi2EN4cute5tupleIJNS5_1CILi1EEES8_S8_EEENS6_IJNS7_ILi64EEESA_SA_EEELi512ENS_6half_tEfNS_4arch4Sm90ELb1ELb0ELb1ELb1ELb0ELb1ELb0ELb0ELb0ELb0ELb0ELb0EEENS1_21CollectiveEpilogueFwdINS6_IJSA_NS7_ILi512EEESA_EEES9_SC_SE_Li256ELb1ELb0ELb0ELb0EEENS1_36VarlenDynamicPersistentTileSchedulerILi64ELi64ELi256ELi32ELb0ELb0ELb1ELb1ELb1ELb1EEEEEEEEEvNT_6ParamsE:
	.zero		3200


//--------------------- .nv.constant0._ZN7cutlass13device_kernelIN5flash11enable_sm90INS1_16FlashAttnFwdSm90INS1_25CollectiveMainloopFwdSm90ILi2EN4cute5tupleIJNS5_1CILi1EEES8_S8_EEENS6_IJNS7_ILi64EEESA_SA_EEELi512ENS_6half_tEfNS_4arch4Sm90ELb1ELb0ELb1ELb1ELb0ELb0ELb1ELb0ELb0ELb0ELb0ELb0EEENS1_21CollectiveEpilogueFwdINS6_IJSA_NS7_ILi512EEESA_EEES9_SC_SE_Li256ELb1ELb0ELb0ELb0EEENS1_36VarlenDynamicPersistentTileSchedulerILi64ELi64ELi256ELi32ELb0ELb0ELb1ELb1ELb1ELb1EEEEEEEEEvNT_6ParamsE --------------------------
	.section	.nv.constant0._ZN7cutlass13device_kernelIN5flash11enable_sm90INS1_16FlashAttnFwdSm90INS1_25CollectiveMainloopFwdSm90ILi2EN4cute5tupleIJNS5_1CILi1EEES8_S8_EEENS6_IJNS7_ILi64EEESA_SA_EEELi512ENS_6half_tEfNS_4arch4Sm90ELb1ELb0ELb1ELb1ELb0ELb0ELb1ELb0ELb0ELb0ELb0ELb0EEENS1_21CollectiveEpilogueFwdINS6_IJSA_NS7_ILi512EEESA_EEES9_SC_SE_Li256ELb1ELb0ELb0ELb0EEENS1_36VarlenDynamicPersistentTileSchedulerILi64ELi64ELi256ELi32ELb0ELb0ELb1ELb1ELb1ELb1EEEEEEEEEvNT_6ParamsE,"a",@progbits
	.sectionflags	@""
	.align	4
.nv.constant0._ZN7cutlass13device_kernelIN5flash11enable_sm90INS1_16FlashAttnFwdSm90INS1_25CollectiveMainloopFwdSm90ILi2EN4cute5tupleIJNS5_1CILi1EEES8_S8_EEENS6_IJNS7_ILi64EEESA_SA_EEELi512ENS_6half_tEfNS_4arch4Sm90ELb1ELb0ELb1ELb1ELb0ELb0ELb1ELb0ELb0ELb0ELb0ELb0EEENS1_21CollectiveEpilogueFwdINS6_IJSA_NS7_ILi512EEESA_EEES9_SC_SE_Li256ELb1ELb0ELb0ELb0EEENS1_36VarlenDynamicPersistentTileSchedulerILi64ELi64ELi256ELi32ELb0ELb0ELb1ELb1ELb1ELb1EEEEEEEEEvNT_6ParamsE:
	.zero		3456


//--------------------- .nv.constant0._ZN7cutlass13device_kernelIN5flash11enable_sm90INS1_16FlashAttnFwdSm90INS1_25CollectiveMainloopFwdSm90ILi2EN4cute5tupleIJNS5_1CILi1EEES8_S8_EEENS6_IJNS7_ILi64EEESA_SA_EEELi512ENS_6half_tEfNS_4arch4Sm90ELb1ELb0ELb1ELb1ELb0ELb1ELb1ELb0ELb0ELb0ELb0ELb0EEENS1_21CollectiveEpilogueFwdINS6_IJSA_NS7_ILi512EEESA_EEES9_SC_SE_Li256ELb1ELb0ELb0ELb0EEENS1_36VarlenDynamicPersistentTileSchedulerILi64ELi64ELi256ELi32ELb0ELb0ELb1ELb1ELb1ELb1EEEEEEEEEvNT_6ParamsE --------------------------
	.section	.nv.constant0._ZN7cutlass13device_kernelIN5flash11enable_sm90INS1_16FlashAttnFwdSm90INS1_25CollectiveMainloopFwdSm90ILi2EN4cute5tupleIJNS5_1CILi1EEES8_S8_EEENS6_IJNS7_ILi64EEESA_SA_EEELi512ENS_6half_tEfNS_4arch4Sm90ELb1ELb0ELb1ELb1ELb0ELb1ELb1ELb0ELb0ELb0ELb0ELb0EEENS1_21CollectiveEpilogueFwdINS6_IJSA_NS7_ILi512EEESA_EEES9_SC_SE_Li256ELb1ELb0ELb0ELb0EEENS1_36VarlenDynamicPersistentTileSchedulerILi64ELi64ELi256ELi32ELb0ELb0ELb1ELb1ELb1ELb1EEEEEEEEEvNT_6ParamsE,"a",@progbits
	.sectionflags	@""
	.align	4
.nv.constant0._ZN7cutlass13device_kernelIN5flash11enable_sm90INS1_16FlashAttnFwdSm90INS1_25CollectiveMainloopFwdSm90ILi2EN4cute5tupleIJNS5_1CILi1EEES8_S8_EEENS6_IJNS7_ILi64EEESA_SA_EEELi512ENS_6half_tEfNS_4arch4Sm90ELb1ELb0ELb1ELb1ELb0ELb1ELb1ELb0ELb0ELb0ELb0ELb0EEENS1_21CollectiveEpilogueFwdINS6_IJSA_NS7_ILi512EEESA_EEES9_SC_SE_Li256ELb1ELb0ELb0ELb0EEENS1_36VarlenDynamicPersistentTileSchedulerILi64ELi64ELi256ELi32ELb0ELb0ELb1ELb1ELb1ELb1EEEEEEEEEvNT_6ParamsE:
	.zero		3456


//--------------------- SYMBOLS --------------------------

	.type		.nv.reservedSmem.offset0,@object
	.size		.nv.reservedSmem.offset0,0x4
	.type		__assertfail,@function
